//
// Generated by NVIDIA NVVM Compiler
//
// Compiler Build ID: CL-36424714
// Cuda compilation tools, release 13.0, V13.0.88
// Based on NVVM 20.0.0
//

.version 9.0
.target sm_100
.address_size 64

	// .globl	_Z14pointsDistancePfS_PiS0_S0_iii
// _ZZN3cub18CUB_300001_SM_10006detail10radix_sort31DeviceRadixSortSingleTileKernelINS1_5radix10policy_hubIiNS0_8NullTypeEyE10Policy1000ELNS0_9SortOrderE0EiS6_yNS1_21identity_decomposer_tEEEvPKT1_PSB_PKT2_PSF_T3_iiT4_E12temp_storage has been demoted
// _ZZN3cub18CUB_300001_SM_10006detail10radix_sort30DeviceRadixSortHistogramKernelINS1_5radix10policy_hubIiNS0_8NullTypeEyE10Policy1000ELNS0_9SortOrderE0EiyNS1_21identity_decomposer_tEEEvPT2_PKT1_SB_iiT3_E12temp_storage has been demoted
// _ZZN3cub18CUB_300001_SM_10006detail10radix_sort33DeviceRadixSortExclusiveSumKernelINS1_5radix10policy_hubIiNS0_8NullTypeEyE10Policy1000EyEEvPT0_E12temp_storage has been demoted
// _ZZN3cub18CUB_300001_SM_10006detail10radix_sort29DeviceRadixSortOnesweepKernelINS1_5radix10policy_hubIiNS0_8NullTypeEyE10Policy1000ELNS0_9SortOrderE0EiS6_yiiNS1_21identity_decomposer_tEEEvPT5_SC_PT3_PKSD_PT1_PKSH_PT2_PKSL_T4_iiT6_E1s has been demoted
// _ZZN3cub18CUB_300001_SM_10006detail10radix_sort31DeviceRadixSortSingleTileKernelINS1_5radix10policy_hubIifyE10Policy1000ELNS0_9SortOrderE0EifyNS1_21identity_decomposer_tEEEvPKT1_PSA_PKT2_PSE_T3_iiT4_E12temp_storage has been demoted
// _ZZN3cub18CUB_300001_SM_10006detail10radix_sort30DeviceRadixSortHistogramKernelINS1_5radix10policy_hubIifyE10Policy1000ELNS0_9SortOrderE0EiyNS1_21identity_decomposer_tEEEvPT2_PKT1_SA_iiT3_E12temp_storage has been demoted
// _ZZN3cub18CUB_300001_SM_10006detail10radix_sort33DeviceRadixSortExclusiveSumKernelINS1_5radix10policy_hubIifyE10Policy1000EyEEvPT0_E12temp_storage has been demoted
// _ZZN3cub18CUB_300001_SM_10006detail10radix_sort29DeviceRadixSortOnesweepKernelINS1_5radix10policy_hubIifyE10Policy1000ELNS0_9SortOrderE0EifyiiNS1_21identity_decomposer_tEEEvPT5_SB_PT3_PKSC_PT1_PKSG_PT2_PKSK_T4_iiT6_E1s has been demoted
// _ZZN3cub18CUB_300001_SM_10006detail10radix_sort31DeviceRadixSortSingleTileKernelINS1_5radix10policy_hubIiiyE10Policy1000ELNS0_9SortOrderE0EiiyNS1_21identity_decomposer_tEEEvPKT1_PSA_PKT2_PSE_T3_iiT4_E12temp_storage has been demoted
// _ZZN3cub18CUB_300001_SM_10006detail10radix_sort30DeviceRadixSortHistogramKernelINS1_5radix10policy_hubIiiyE10Policy1000ELNS0_9SortOrderE0EiyNS1_21identity_decomposer_tEEEvPT2_PKT1_SA_iiT3_E12temp_storage has been demoted
// _ZZN3cub18CUB_300001_SM_10006detail10radix_sort33DeviceRadixSortExclusiveSumKernelINS1_5radix10policy_hubIiiyE10Policy1000EyEEvPT0_E12temp_storage has been demoted
// _ZZN3cub18CUB_300001_SM_10006detail10radix_sort29DeviceRadixSortOnesweepKernelINS1_5radix10policy_hubIiiyE10Policy1000ELNS0_9SortOrderE0EiiyiiNS1_21identity_decomposer_tEEEvPT5_SB_PT3_PKSC_PT1_PKSG_PT2_PKSK_T4_iiT6_E1s has been demoted
// _ZZN3cub18CUB_300001_SM_10006detail6reduce28DeviceReduceSingleTileKernelINS2_10policy_hubIijN4cuda3std3__44plusIiEEE10Policy1000EPiSC_jS9_iiNS7_10__identityEEEvT0_T1_T2_T3_T4_T6_E12temp_storage has been demoted
// _ZZN3cub18CUB_300001_SM_10006detail6reduce18DeviceReduceKernelINS2_10policy_hubIijN4cuda3std3__44plusIiEEE10Policy1000EPijS9_iNS7_10__identityEEEvT0_PT3_T1_NS0_13GridEvenShareISH_EET2_T4_E12temp_storage has been demoted
// _ZZN3cub18CUB_300001_SM_10006detail6reduce28DeviceReduceSingleTileKernelINS2_10policy_hubIijN4cuda3std3__44plusIiEEE10Policy1000EPiSC_iS9_iiNS7_10__identityEEEvT0_T1_T2_T3_T4_T6_E12temp_storage has been demoted
// _ZZN3cub18CUB_300001_SM_10006detail6reduce28DeviceReduceSingleTileKernelINS2_10policy_hubIiyN4cuda3std3__44plusIiEEE10Policy1000EPiSC_yS9_iiNS7_10__identityEEEvT0_T1_T2_T3_T4_T6_E12temp_storage has been demoted
// _ZZN3cub18CUB_300001_SM_10006detail6reduce18DeviceReduceKernelINS2_10policy_hubIiyN4cuda3std3__44plusIiEEE10Policy1000EPiyS9_iNS7_10__identityEEEvT0_PT3_T1_NS0_13GridEvenShareISH_EET2_T4_E12temp_storage has been demoted
// _ZZN3cub18CUB_300001_SM_10006detail6reduce28DeviceReduceSingleTileKernelINS2_10policy_hubIiyN4cuda3std3__44plusIiEEE10Policy1000EPiSC_iS9_iiNS7_10__identityEEEvT0_T1_T2_T3_T4_T6_E12temp_storage has been demoted
.global .align 1 .b8 _ZN34_INTERNAL_7f9b2897_4_k_cu_314c78cd4cuda3std3__45__cpo5beginE[1];
.global .align 1 .b8 _ZN34_INTERNAL_7f9b2897_4_k_cu_314c78cd4cuda3std3__45__cpo3endE[1];
.global .align 1 .b8 _ZN34_INTERNAL_7f9b2897_4_k_cu_314c78cd4cuda3std3__45__cpo6cbeginE[1];
.global .align 1 .b8 _ZN34_INTERNAL_7f9b2897_4_k_cu_314c78cd4cuda3std3__45__cpo4cendE[1];
.global .align 1 .b8 _ZN34_INTERNAL_7f9b2897_4_k_cu_314c78cd4cuda3std3__45__cpo6rbeginE[1];
.global .align 1 .b8 _ZN34_INTERNAL_7f9b2897_4_k_cu_314c78cd4cuda3std3__45__cpo4rendE[1];
.global .align 1 .b8 _ZN34_INTERNAL_7f9b2897_4_k_cu_314c78cd4cuda3std3__45__cpo7crbeginE[1];
.global .align 1 .b8 _ZN34_INTERNAL_7f9b2897_4_k_cu_314c78cd4cuda3std3__45__cpo5crendE[1];
.global .align 1 .b8 _ZN34_INTERNAL_7f9b2897_4_k_cu_314c78cd4cuda3std3__436_GLOBAL__N__7f9b2897_4_k_cu_314c78cd6ignoreE[1];
.global .align 1 .b8 _ZN34_INTERNAL_7f9b2897_4_k_cu_314c78cd4cuda3std3__419piecewise_constructE[1];
.global .align 1 .b8 _ZN34_INTERNAL_7f9b2897_4_k_cu_314c78cd4cuda3std3__48in_placeE[1];
.global .align 1 .b8 _ZN34_INTERNAL_7f9b2897_4_k_cu_314c78cd4cuda3std3__420unreachable_sentinelE[1];
.global .align 1 .b8 _ZN34_INTERNAL_7f9b2897_4_k_cu_314c78cd4cuda3std3__47nulloptE[1];
.global .align 1 .b8 _ZN34_INTERNAL_7f9b2897_4_k_cu_314c78cd4cuda3std3__48unexpectE[1];
.global .align 1 .b8 _ZN34_INTERNAL_7f9b2897_4_k_cu_314c78cd4cuda3std6ranges3__45__cpo4swapE[1];
.global .align 1 .b8 _ZN34_INTERNAL_7f9b2897_4_k_cu_314c78cd4cuda3std6ranges3__45__cpo9iter_moveE[1];
.global .align 1 .b8 _ZN34_INTERNAL_7f9b2897_4_k_cu_314c78cd4cuda3std6ranges3__45__cpo5beginE[1];
.global .align 1 .b8 _ZN34_INTERNAL_7f9b2897_4_k_cu_314c78cd4cuda3std6ranges3__45__cpo3endE[1];
.global .align 1 .b8 _ZN34_INTERNAL_7f9b2897_4_k_cu_314c78cd4cuda3std6ranges3__45__cpo6cbeginE[1];
.global .align 1 .b8 _ZN34_INTERNAL_7f9b2897_4_k_cu_314c78cd4cuda3std6ranges3__45__cpo4cendE[1];
.global .align 1 .b8 _ZN34_INTERNAL_7f9b2897_4_k_cu_314c78cd4cuda3std6ranges3__45__cpo7advanceE[1];
.global .align 1 .b8 _ZN34_INTERNAL_7f9b2897_4_k_cu_314c78cd4cuda3std6ranges3__45__cpo9iter_swapE[1];
.global .align 1 .b8 _ZN34_INTERNAL_7f9b2897_4_k_cu_314c78cd4cuda3std6ranges3__45__cpo4nextE[1];
.global .align 1 .b8 _ZN34_INTERNAL_7f9b2897_4_k_cu_314c78cd4cuda3std6ranges3__45__cpo4prevE[1];
.global .align 1 .b8 _ZN34_INTERNAL_7f9b2897_4_k_cu_314c78cd4cuda3std6ranges3__45__cpo4dataE[1];
.global .align 1 .b8 _ZN34_INTERNAL_7f9b2897_4_k_cu_314c78cd4cuda3std6ranges3__45__cpo5cdataE[1];
.global .align 1 .b8 _ZN34_INTERNAL_7f9b2897_4_k_cu_314c78cd4cuda3std6ranges3__45__cpo4sizeE[1];
.global .align 1 .b8 _ZN34_INTERNAL_7f9b2897_4_k_cu_314c78cd4cuda3std6ranges3__45__cpo5ssizeE[1];
.global .align 1 .b8 _ZN34_INTERNAL_7f9b2897_4_k_cu_314c78cd4cuda3std6ranges3__45__cpo8distanceE[1];
.global .align 1 .b8 _ZN34_INTERNAL_7f9b2897_4_k_cu_314c78cd6thrust24THRUST_300001_SM_1000_NS8cuda_cub3parE[1];
.global .align 1 .b8 _ZN34_INTERNAL_7f9b2897_4_k_cu_314c78cd6thrust24THRUST_300001_SM_1000_NS8cuda_cub10par_nosyncE[1];
.global .align 1 .b8 _ZN34_INTERNAL_7f9b2897_4_k_cu_314c78cd6thrust24THRUST_300001_SM_1000_NS6system6detail10sequential3seqE[1];
.global .align 1 .b8 _ZN34_INTERNAL_7f9b2897_4_k_cu_314c78cd6thrust24THRUST_300001_SM_1000_NS6system3cpp3parE[1];
.global .align 1 .b8 _ZN34_INTERNAL_7f9b2897_4_k_cu_314c78cd6thrust24THRUST_300001_SM_1000_NS12placeholders2_1E[1];
.global .align 1 .b8 _ZN34_INTERNAL_7f9b2897_4_k_cu_314c78cd6thrust24THRUST_300001_SM_1000_NS12placeholders2_2E[1];
.global .align 1 .b8 _ZN34_INTERNAL_7f9b2897_4_k_cu_314c78cd6thrust24THRUST_300001_SM_1000_NS12placeholders2_3E[1];
.global .align 1 .b8 _ZN34_INTERNAL_7f9b2897_4_k_cu_314c78cd6thrust24THRUST_300001_SM_1000_NS12placeholders2_4E[1];
.global .align 1 .b8 _ZN34_INTERNAL_7f9b2897_4_k_cu_314c78cd6thrust24THRUST_300001_SM_1000_NS12placeholders2_5E[1];
.global .align 1 .b8 _ZN34_INTERNAL_7f9b2897_4_k_cu_314c78cd6thrust24THRUST_300001_SM_1000_NS12placeholders2_6E[1];
.global .align 1 .b8 _ZN34_INTERNAL_7f9b2897_4_k_cu_314c78cd6thrust24THRUST_300001_SM_1000_NS12placeholders2_7E[1];
.global .align 1 .b8 _ZN34_INTERNAL_7f9b2897_4_k_cu_314c78cd6thrust24THRUST_300001_SM_1000_NS12placeholders2_8E[1];
.global .align 1 .b8 _ZN34_INTERNAL_7f9b2897_4_k_cu_314c78cd6thrust24THRUST_300001_SM_1000_NS12placeholders2_9E[1];
.global .align 1 .b8 _ZN34_INTERNAL_7f9b2897_4_k_cu_314c78cd6thrust24THRUST_300001_SM_1000_NS12placeholders3_10E[1];
.global .align 1 .b8 _ZN34_INTERNAL_7f9b2897_4_k_cu_314c78cd6thrust24THRUST_300001_SM_1000_NS3seqE[1];
.global .align 1 .b8 _ZN34_INTERNAL_7f9b2897_4_k_cu_314c78cd6thrust24THRUST_300001_SM_1000_NS6deviceE[1];
.extern .shared .align 16 .b8 _ZN6thrust24THRUST_300001_SM_1000_NS8cuda_cub4core6detail5shmemE[];

.visible .entry _Z14pointsDistancePfS_PiS0_S0_iii(
	.param .u64 .ptr .align 1 _Z14pointsDistancePfS_PiS0_S0_iii_param_0,
	.param .u64 .ptr .align 1 _Z14pointsDistancePfS_PiS0_S0_iii_param_1,
	.param .u64 .ptr .align 1 _Z14pointsDistancePfS_PiS0_S0_iii_param_2,
	.param .u64 .ptr .align 1 _Z14pointsDistancePfS_PiS0_S0_iii_param_3,
	.param .u64 .ptr .align 1 _Z14pointsDistancePfS_PiS0_S0_iii_param_4,
	.param .u32 _Z14pointsDistancePfS_PiS0_S0_iii_param_5,
	.param .u32 _Z14pointsDistancePfS_PiS0_S0_iii_param_6,
	.param .u32 _Z14pointsDistancePfS_PiS0_S0_iii_param_7
)
{
	.reg .pred 	%p<29>;
	.reg .b32 	%r<70>;
	.reg .b32 	%f<96>;
	.reg .b64 	%rd<149>;

	ld.param.u64 	%rd51, [_Z14pointsDistancePfS_PiS0_S0_iii_param_0];
	ld.param.u64 	%rd52, [_Z14pointsDistancePfS_PiS0_S0_iii_param_1];
	ld.param.u64 	%rd50, [_Z14pointsDistancePfS_PiS0_S0_iii_param_2];
	ld.param.u64 	%rd53, [_Z14pointsDistancePfS_PiS0_S0_iii_param_3];
	ld.param.u64 	%rd54, [_Z14pointsDistancePfS_PiS0_S0_iii_param_4];
	ld.param.u32 	%r22, [_Z14pointsDistancePfS_PiS0_S0_iii_param_5];
	ld.param.u32 	%r23, [_Z14pointsDistancePfS_PiS0_S0_iii_param_6];
	ld.param.u32 	%r24, [_Z14pointsDistancePfS_PiS0_S0_iii_param_7];
	cvta.to.global.u64 	%rd1, %rd51;
	cvta.to.global.u64 	%rd2, %rd52;
	cvta.to.global.u64 	%rd3, %rd53;
	cvta.to.global.u64 	%rd4, %rd54;
	mov.u32 	%r25, %ctaid.x;
	shl.b32 	%r26, %r25, 10;
	mov.u32 	%r27, %tid.x;
	or.b32  	%r1, %r26, %r27;
	setp.ge.s32 	%p1, %r1, %r23;
	@%p1 bra 	$L__BB0_38;
	cvt.s64.s32 	%rd5, %r22;
	setp.eq.s32 	%p2, %r22, 0;
	mov.b32 	%r68, -1;
	@%p2 bra 	$L__BB0_22;
	setp.ne.s32 	%p3, %r24, 0;
	cvt.s64.s32 	%rd6, %r23;
	cvt.s64.s32 	%rd7, %r1;
	@%p3 bra 	$L__BB0_9;
	setp.lt.u32 	%p13, %r22, 4;
	mov.f32 	%f85, 0f7F7FFFFF;
	mov.b32 	%r68, -1;
	mov.b64 	%rd135, 0;
	@%p13 bra 	$L__BB0_6;
	and.b64  	%rd135, %rd5, -4;
	mov.f32 	%f85, 0f7F7FFFFF;
	mov.b32 	%r68, -1;
	mov.b32 	%r61, 0;
	mov.u64 	%rd134, %rd135;
$L__BB0_5:
	setp.gt.f32 	%p14, %f85, 0f00000000;
	selp.f32 	%f85, 0f00000000, %f85, %p14;
	selp.b32 	%r68, %r61, %r68, %p14;
	add.s64 	%rd134, %rd134, -4;
	add.s32 	%r61, %r61, 4;
	setp.ne.s64 	%p15, %rd134, 0;
	@%p15 bra 	$L__BB0_5;
$L__BB0_6:
	and.b32  	%r37, %r22, 3;
	setp.eq.s32 	%p16, %r37, 0;
	@%p16 bra 	$L__BB0_22;
	cvt.u32.u64 	%r65, %rd135;
	and.b64  	%rd136, %rd5, 3;
$L__BB0_8:
	.pragma "nounroll";
	setp.gt.f32 	%p17, %f85, 0f00000000;
	selp.f32 	%f85, 0f00000000, %f85, %p17;
	selp.b32 	%r68, %r65, %r68, %p17;
	add.s32 	%r65, %r65, 1;
	add.s64 	%rd136, %rd136, -1;
	setp.eq.s64 	%p18, %rd136, 0;
	@%p18 bra 	$L__BB0_22;
	bra.uni 	$L__BB0_8;
$L__BB0_9:
	and.b32  	%r13, %r24, 7;
	and.b32  	%r14, %r24, 3;
	and.b32  	%r30, %r24, -8;
	cvt.s64.s32 	%rd15, %r30;
	and.b32  	%r15, %r24, 1;
	shl.b64 	%rd56, %rd7, 2;
	add.s64 	%rd16, %rd1, %rd56;
	shl.b64 	%rd17, %rd5, 2;
	shl.b64 	%rd18, %rd6, 2;
	mov.f32 	%f87, 0f7F7FFFFF;
	mov.b32 	%r68, -1;
	mov.b64 	%rd137, 0;
$L__BB0_10:
	setp.lt.u32 	%p4, %r24, 8;
	mov.f32 	%f95, 0f00000000;
	mov.b64 	%rd142, 0;
	@%p4 bra 	$L__BB0_13;
	shl.b64 	%rd58, %rd137, 2;
	add.s64 	%rd138, %rd2, %rd58;
	mov.f32 	%f95, 0f00000000;
	mov.u64 	%rd139, %rd16;
	mov.u64 	%rd140, %rd15;
$L__BB0_12:
	.pragma "nounroll";
	ld.global.f32 	%f24, [%rd138];
	ld.global.f32 	%f25, [%rd139];
	sub.f32 	%f26, %f24, %f25;
	fma.rn.f32 	%f27, %f26, %f26, %f95;
	add.s64 	%rd59, %rd138, %rd17;
	ld.global.f32 	%f28, [%rd59];
	add.s64 	%rd60, %rd139, %rd18;
	ld.global.f32 	%f29, [%rd60];
	sub.f32 	%f30, %f28, %f29;
	fma.rn.f32 	%f31, %f30, %f30, %f27;
	add.s64 	%rd61, %rd59, %rd17;
	ld.global.f32 	%f32, [%rd61];
	add.s64 	%rd62, %rd60, %rd18;
	ld.global.f32 	%f33, [%rd62];
	sub.f32 	%f34, %f32, %f33;
	fma.rn.f32 	%f35, %f34, %f34, %f31;
	add.s64 	%rd63, %rd61, %rd17;
	ld.global.f32 	%f36, [%rd63];
	add.s64 	%rd64, %rd62, %rd18;
	ld.global.f32 	%f37, [%rd64];
	sub.f32 	%f38, %f36, %f37;
	fma.rn.f32 	%f39, %f38, %f38, %f35;
	add.s64 	%rd65, %rd63, %rd17;
	ld.global.f32 	%f40, [%rd65];
	add.s64 	%rd66, %rd64, %rd18;
	ld.global.f32 	%f41, [%rd66];
	sub.f32 	%f42, %f40, %f41;
	fma.rn.f32 	%f43, %f42, %f42, %f39;
	add.s64 	%rd67, %rd65, %rd17;
	ld.global.f32 	%f44, [%rd67];
	add.s64 	%rd68, %rd66, %rd18;
	ld.global.f32 	%f45, [%rd68];
	sub.f32 	%f46, %f44, %f45;
	fma.rn.f32 	%f47, %f46, %f46, %f43;
	add.s64 	%rd69, %rd67, %rd17;
	ld.global.f32 	%f48, [%rd69];
	add.s64 	%rd70, %rd68, %rd18;
	ld.global.f32 	%f49, [%rd70];
	sub.f32 	%f50, %f48, %f49;
	fma.rn.f32 	%f51, %f50, %f50, %f47;
	add.s64 	%rd71, %rd69, %rd17;
	ld.global.f32 	%f52, [%rd71];
	add.s64 	%rd72, %rd70, %rd18;
	ld.global.f32 	%f53, [%rd72];
	sub.f32 	%f54, %f52, %f53;
	fma.rn.f32 	%f95, %f54, %f54, %f51;
	add.s64 	%rd140, %rd140, -8;
	shl.b64 	%rd73, %rd6, 5;
	add.s64 	%rd139, %rd139, %rd73;
	shl.b64 	%rd74, %rd5, 5;
	add.s64 	%rd138, %rd138, %rd74;
	setp.ne.s64 	%p5, %rd140, 0;
	mov.u64 	%rd142, %rd15;
	@%p5 bra 	$L__BB0_12;
$L__BB0_13:
	setp.eq.s32 	%p6, %r13, 0;
	@%p6 bra 	$L__BB0_21;
	add.s32 	%r31, %r13, -1;
	setp.lt.u32 	%p7, %r31, 3;
	@%p7 bra 	$L__BB0_16;
	mad.lo.s64 	%rd75, %rd142, %rd5, %rd137;
	shl.b64 	%rd76, %rd75, 2;
	add.s64 	%rd77, %rd2, %rd76;
	ld.global.f32 	%f56, [%rd77];
	mad.lo.s64 	%rd78, %rd142, %rd6, %rd7;
	shl.b64 	%rd79, %rd78, 2;
	add.s64 	%rd80, %rd1, %rd79;
	ld.global.f32 	%f57, [%rd80];
	sub.f32 	%f58, %f56, %f57;
	fma.rn.f32 	%f59, %f58, %f58, %f95;
	add.s64 	%rd81, %rd77, %rd17;
	ld.global.f32 	%f60, [%rd81];
	add.s64 	%rd82, %rd80, %rd18;
	ld.global.f32 	%f61, [%rd82];
	sub.f32 	%f62, %f60, %f61;
	fma.rn.f32 	%f63, %f62, %f62, %f59;
	add.s64 	%rd83, %rd81, %rd17;
	ld.global.f32 	%f64, [%rd83];
	add.s64 	%rd84, %rd82, %rd18;
	ld.global.f32 	%f65, [%rd84];
	sub.f32 	%f66, %f64, %f65;
	fma.rn.f32 	%f67, %f66, %f66, %f63;
	add.s64 	%rd85, %rd83, %rd17;
	ld.global.f32 	%f68, [%rd85];
	add.s64 	%rd86, %rd84, %rd18;
	ld.global.f32 	%f69, [%rd86];
	sub.f32 	%f70, %f68, %f69;
	fma.rn.f32 	%f95, %f70, %f70, %f67;
	add.s64 	%rd142, %rd142, 4;
$L__BB0_16:
	setp.eq.s32 	%p8, %r14, 0;
	@%p8 bra 	$L__BB0_21;
	setp.eq.s32 	%p9, %r14, 1;
	@%p9 bra 	$L__BB0_19;
	mad.lo.s64 	%rd87, %rd142, %rd5, %rd137;
	shl.b64 	%rd88, %rd87, 2;
	add.s64 	%rd89, %rd2, %rd88;
	ld.global.f32 	%f72, [%rd89];
	mad.lo.s64 	%rd90, %rd142, %rd6, %rd7;
	shl.b64 	%rd91, %rd90, 2;
	add.s64 	%rd92, %rd1, %rd91;
	ld.global.f32 	%f73, [%rd92];
	sub.f32 	%f74, %f72, %f73;
	fma.rn.f32 	%f75, %f74, %f74, %f95;
	add.s64 	%rd93, %rd89, %rd17;
	ld.global.f32 	%f76, [%rd93];
	add.s64 	%rd94, %rd92, %rd18;
	ld.global.f32 	%f77, [%rd94];
	sub.f32 	%f78, %f76, %f77;
	fma.rn.f32 	%f95, %f78, %f78, %f75;
	add.s64 	%rd142, %rd142, 2;
$L__BB0_19:
	setp.eq.s32 	%p10, %r15, 0;
	@%p10 bra 	$L__BB0_21;
	mad.lo.s64 	%rd95, %rd142, %rd5, %rd137;
	shl.b64 	%rd96, %rd95, 2;
	add.s64 	%rd97, %rd2, %rd96;
	ld.global.f32 	%f79, [%rd97];
	mad.lo.s64 	%rd98, %rd142, %rd6, %rd7;
	shl.b64 	%rd99, %rd98, 2;
	add.s64 	%rd100, %rd1, %rd99;
	ld.global.f32 	%f80, [%rd100];
	sub.f32 	%f81, %f79, %f80;
	fma.rn.f32 	%f95, %f81, %f81, %f95;
$L__BB0_21:
	setp.lt.f32 	%p11, %f95, %f87;
	cvt.u32.u64 	%r32, %rd137;
	selp.f32 	%f87, %f95, %f87, %p11;
	selp.b32 	%r68, %r32, %r68, %p11;
	add.s64 	%rd137, %rd137, 1;
	setp.ne.s64 	%p12, %rd137, %rd5;
	@%p12 bra 	$L__BB0_10;
$L__BB0_22:
	bar.sync 	0;
	cvt.s64.s32 	%rd33, %r1;
	cvta.to.global.u64 	%rd102, %rd50;
	mul.wide.s32 	%rd103, %r1, 4;
	add.s64 	%rd34, %rd102, %rd103;
	ld.global.u32 	%r38, [%rd34];
	setp.eq.s32 	%p19, %r38, %r68;
	@%p19 bra 	$L__BB0_24;
	shl.b64 	%rd104, %rd33, 2;
	add.s64 	%rd105, %rd4, %rd104;
	mov.b32 	%r39, 1;
	st.global.u32 	[%rd105], %r39;
	bra.uni 	$L__BB0_25;
$L__BB0_24:
	shl.b64 	%rd106, %rd33, 2;
	add.s64 	%rd107, %rd4, %rd106;
	mov.b32 	%r40, 0;
	st.global.u32 	[%rd107], %r40;
$L__BB0_25:
	bar.sync 	0;
	cvt.s64.s32 	%rd35, %r24;
	setp.eq.s32 	%p20, %r24, 0;
	@%p20 bra 	$L__BB0_37;
	cvt.s64.s32 	%rd36, %r23;
	setp.lt.u32 	%p21, %r24, 8;
	mov.b64 	%rd147, 0;
	@%p21 bra 	$L__BB0_29;
	and.b64  	%rd147, %rd35, -8;
	shl.b64 	%rd109, %rd33, 2;
	add.s64 	%rd144, %rd3, %rd109;
	shl.b64 	%rd39, %rd36, 5;
	shl.b32 	%r19, %r22, 3;
	shl.b64 	%rd40, %rd36, 2;
	mov.u32 	%r69, %r68;
	mov.u64 	%rd145, %rd147;
$L__BB0_28:
	.pragma "nounroll";
	st.global.u32 	[%rd144], %r69;
	add.s32 	%r41, %r22, %r69;
	add.s64 	%rd110, %rd144, %rd40;
	st.global.u32 	[%rd110], %r41;
	add.s32 	%r42, %r22, %r41;
	add.s64 	%rd111, %rd110, %rd40;
	st.global.u32 	[%rd111], %r42;
	add.s32 	%r43, %r22, %r42;
	add.s64 	%rd112, %rd111, %rd40;
	st.global.u32 	[%rd112], %r43;
	add.s32 	%r44, %r22, %r43;
	add.s64 	%rd113, %rd112, %rd40;
	st.global.u32 	[%rd113], %r44;
	add.s32 	%r45, %r22, %r44;
	add.s64 	%rd114, %rd113, %rd40;
	st.global.u32 	[%rd114], %r45;
	add.s32 	%r46, %r22, %r45;
	add.s64 	%rd115, %rd114, %rd40;
	st.global.u32 	[%rd115], %r46;
	add.s32 	%r47, %r22, %r46;
	add.s64 	%rd116, %rd115, %rd40;
	st.global.u32 	[%rd116], %r47;
	add.s64 	%rd145, %rd145, -8;
	add.s64 	%rd144, %rd144, %rd39;
	add.s32 	%r69, %r69, %r19;
	setp.ne.s64 	%p22, %rd145, 0;
	@%p22 bra 	$L__BB0_28;
$L__BB0_29:
	and.b32  	%r48, %r24, 7;
	setp.eq.s32 	%p23, %r48, 0;
	@%p23 bra 	$L__BB0_37;
	and.b64  	%rd117, %rd35, 7;
	add.s64 	%rd118, %rd117, -1;
	setp.lt.u64 	%p24, %rd118, 3;
	@%p24 bra 	$L__BB0_32;
	cvt.u32.u64 	%r49, %rd147;
	mad.lo.s32 	%r50, %r22, %r49, %r68;
	mad.lo.s64 	%rd119, %rd147, %rd36, %rd33;
	shl.b64 	%rd120, %rd119, 2;
	add.s64 	%rd121, %rd3, %rd120;
	st.global.u32 	[%rd121], %r50;
	add.s32 	%r51, %r50, %r22;
	shl.b64 	%rd122, %rd36, 2;
	add.s64 	%rd123, %rd121, %rd122;
	st.global.u32 	[%rd123], %r51;
	add.s32 	%r52, %r51, %r22;
	add.s64 	%rd124, %rd123, %rd122;
	st.global.u32 	[%rd124], %r52;
	add.s32 	%r53, %r52, %r22;
	add.s64 	%rd125, %rd124, %rd122;
	st.global.u32 	[%rd125], %r53;
	add.s64 	%rd147, %rd147, 4;
$L__BB0_32:
	and.b32  	%r54, %r24, 3;
	setp.eq.s32 	%p25, %r54, 0;
	@%p25 bra 	$L__BB0_37;
	setp.eq.s32 	%p26, %r54, 1;
	@%p26 bra 	$L__BB0_35;
	cvt.u32.u64 	%r55, %rd147;
	mad.lo.s32 	%r56, %r22, %r55, %r68;
	mad.lo.s64 	%rd126, %rd147, %rd36, %rd33;
	shl.b64 	%rd127, %rd126, 2;
	add.s64 	%rd128, %rd3, %rd127;
	st.global.u32 	[%rd128], %r56;
	add.s32 	%r57, %r56, %r22;
	shl.b64 	%rd129, %rd36, 2;
	add.s64 	%rd130, %rd128, %rd129;
	st.global.u32 	[%rd130], %r57;
	add.s64 	%rd147, %rd147, 2;
$L__BB0_35:
	and.b32  	%r58, %r24, 1;
	setp.eq.b32 	%p27, %r58, 1;
	not.pred 	%p28, %p27;
	@%p28 bra 	$L__BB0_37;
	cvt.u32.u64 	%r59, %rd147;
	mad.lo.s32 	%r60, %r22, %r59, %r68;
	mad.lo.s64 	%rd131, %rd147, %rd36, %rd33;
	shl.b64 	%rd132, %rd131, 2;
	add.s64 	%rd133, %rd3, %rd132;
	st.global.u32 	[%rd133], %r60;
$L__BB0_37:
	bar.sync 	0;
	st.global.u32 	[%rd34], %r68;
$L__BB0_38:
	ret;

}
	// .globl	_Z14updateClustersPfS_PiS0_iii
.visible .entry _Z14updateClustersPfS_PiS0_iii(
	.param .u64 .ptr .align 1 _Z14updateClustersPfS_PiS0_iii_param_0,
	.param .u64 .ptr .align 1 _Z14updateClustersPfS_PiS0_iii_param_1,
	.param .u64 .ptr .align 1 _Z14updateClustersPfS_PiS0_iii_param_2,
	.param .u64 .ptr .align 1 _Z14updateClustersPfS_PiS0_iii_param_3,
	.param .u32 _Z14updateClustersPfS_PiS0_iii_param_4,
	.param .u32 _Z14updateClustersPfS_PiS0_iii_param_5,
	.param .u32 _Z14updateClustersPfS_PiS0_iii_param_6
)
{
	.reg .pred 	%p<11>;
	.reg .b32 	%r<12>;
	.reg .b32 	%f<32>;
	.reg .b64 	%rd<90>;

	ld.param.u64 	%rd26, [_Z14updateClustersPfS_PiS0_iii_param_0];
	ld.param.u64 	%rd27, [_Z14updateClustersPfS_PiS0_iii_param_1];
	ld.param.u64 	%rd24, [_Z14updateClustersPfS_PiS0_iii_param_2];
	ld.param.u64 	%rd25, [_Z14updateClustersPfS_PiS0_iii_param_3];
	ld.param.u32 	%r2, [_Z14updateClustersPfS_PiS0_iii_param_4];
	ld.param.u32 	%r3, [_Z14updateClustersPfS_PiS0_iii_param_5];
	ld.param.u32 	%r4, [_Z14updateClustersPfS_PiS0_iii_param_6];
	cvta.to.global.u64 	%rd1, %rd26;
	cvta.to.global.u64 	%rd2, %rd27;
	mov.u32 	%r5, %ctaid.x;
	shl.b32 	%r6, %r5, 10;
	mov.u32 	%r7, %tid.x;
	or.b32  	%r1, %r6, %r7;
	setp.ge.s32 	%p1, %r1, %r4;
	@%p1 bra 	$L__BB1_13;
	cvta.to.global.u64 	%rd3, %rd25;
	cvta.to.global.u64 	%rd4, %rd24;
	cvt.s64.s32 	%rd5, %r1;
	cvt.s64.s32 	%rd6, %r3;
	setp.eq.s32 	%p2, %r3, 0;
	@%p2 bra 	$L__BB1_13;
	shl.b64 	%rd29, %rd5, 2;
	add.s64 	%rd30, %rd4, %rd29;
	ld.global.u32 	%r8, [%rd30];
	add.s64 	%rd31, %rd3, %rd29;
	ld.global.s32 	%rd9, [%rd31];
	cvt.s64.s32 	%rd7, %r4;
	cvt.rn.f32.s32 	%f1, %r8;
	cvt.s64.s32 	%rd8, %r2;
	setp.lt.u32 	%p3, %r3, 8;
	mov.b64 	%rd88, 0;
	@%p3 bra 	$L__BB1_5;
	and.b64  	%rd88, %rd6, -8;
	shl.b64 	%rd32, %rd9, 2;
	add.s64 	%rd85, %rd1, %rd32;
	add.s64 	%rd84, %rd2, %rd29;
	mov.u64 	%rd86, %rd88;
$L__BB1_4:
	.pragma "nounroll";
	ld.global.f32 	%f2, [%rd84];
	div.rn.f32 	%f3, %f2, %f1;
	st.global.f32 	[%rd85], %f3;
	shl.b64 	%rd34, %rd7, 2;
	add.s64 	%rd35, %rd84, %rd34;
	ld.global.f32 	%f4, [%rd35];
	div.rn.f32 	%f5, %f4, %f1;
	shl.b64 	%rd36, %rd8, 2;
	add.s64 	%rd37, %rd85, %rd36;
	st.global.f32 	[%rd37], %f5;
	add.s64 	%rd38, %rd35, %rd34;
	ld.global.f32 	%f6, [%rd38];
	div.rn.f32 	%f7, %f6, %f1;
	add.s64 	%rd39, %rd37, %rd36;
	st.global.f32 	[%rd39], %f7;
	add.s64 	%rd40, %rd38, %rd34;
	ld.global.f32 	%f8, [%rd40];
	div.rn.f32 	%f9, %f8, %f1;
	add.s64 	%rd41, %rd39, %rd36;
	st.global.f32 	[%rd41], %f9;
	add.s64 	%rd42, %rd40, %rd34;
	ld.global.f32 	%f10, [%rd42];
	div.rn.f32 	%f11, %f10, %f1;
	add.s64 	%rd43, %rd41, %rd36;
	st.global.f32 	[%rd43], %f11;
	add.s64 	%rd44, %rd42, %rd34;
	ld.global.f32 	%f12, [%rd44];
	div.rn.f32 	%f13, %f12, %f1;
	add.s64 	%rd45, %rd43, %rd36;
	st.global.f32 	[%rd45], %f13;
	add.s64 	%rd46, %rd44, %rd34;
	ld.global.f32 	%f14, [%rd46];
	div.rn.f32 	%f15, %f14, %f1;
	add.s64 	%rd47, %rd45, %rd36;
	st.global.f32 	[%rd47], %f15;
	add.s64 	%rd48, %rd46, %rd34;
	ld.global.f32 	%f16, [%rd48];
	div.rn.f32 	%f17, %f16, %f1;
	add.s64 	%rd49, %rd47, %rd36;
	st.global.f32 	[%rd49], %f17;
	add.s64 	%rd86, %rd86, -8;
	shl.b64 	%rd50, %rd8, 5;
	add.s64 	%rd85, %rd85, %rd50;
	shl.b64 	%rd51, %rd7, 5;
	add.s64 	%rd84, %rd84, %rd51;
	setp.ne.s64 	%p4, %rd86, 0;
	@%p4 bra 	$L__BB1_4;
$L__BB1_5:
	and.b32  	%r9, %r3, 7;
	setp.eq.s32 	%p5, %r9, 0;
	@%p5 bra 	$L__BB1_13;
	and.b64  	%rd52, %rd6, 7;
	add.s64 	%rd53, %rd52, -1;
	setp.lt.u64 	%p6, %rd53, 3;
	@%p6 bra 	$L__BB1_8;
	mad.lo.s64 	%rd54, %rd88, %rd7, %rd5;
	shl.b64 	%rd55, %rd54, 2;
	add.s64 	%rd56, %rd2, %rd55;
	ld.global.f32 	%f18, [%rd56];
	div.rn.f32 	%f19, %f18, %f1;
	mad.lo.s64 	%rd57, %rd88, %rd8, %rd9;
	shl.b64 	%rd58, %rd57, 2;
	add.s64 	%rd59, %rd1, %rd58;
	st.global.f32 	[%rd59], %f19;
	shl.b64 	%rd60, %rd7, 2;
	add.s64 	%rd61, %rd56, %rd60;
	ld.global.f32 	%f20, [%rd61];
	div.rn.f32 	%f21, %f20, %f1;
	shl.b64 	%rd62, %rd8, 2;
	add.s64 	%rd63, %rd59, %rd62;
	st.global.f32 	[%rd63], %f21;
	add.s64 	%rd64, %rd61, %rd60;
	ld.global.f32 	%f22, [%rd64];
	div.rn.f32 	%f23, %f22, %f1;
	add.s64 	%rd65, %rd63, %rd62;
	st.global.f32 	[%rd65], %f23;
	add.s64 	%rd66, %rd64, %rd60;
	ld.global.f32 	%f24, [%rd66];
	div.rn.f32 	%f25, %f24, %f1;
	add.s64 	%rd67, %rd65, %rd62;
	st.global.f32 	[%rd67], %f25;
	add.s64 	%rd88, %rd88, 4;
$L__BB1_8:
	and.b32  	%r10, %r3, 3;
	setp.eq.s32 	%p7, %r10, 0;
	@%p7 bra 	$L__BB1_13;
	setp.eq.s32 	%p8, %r10, 1;
	@%p8 bra 	$L__BB1_11;
	mad.lo.s64 	%rd68, %rd88, %rd7, %rd5;
	shl.b64 	%rd69, %rd68, 2;
	add.s64 	%rd70, %rd2, %rd69;
	ld.global.f32 	%f26, [%rd70];
	div.rn.f32 	%f27, %f26, %f1;
	mad.lo.s64 	%rd71, %rd88, %rd8, %rd9;
	shl.b64 	%rd72, %rd71, 2;
	add.s64 	%rd73, %rd1, %rd72;
	st.global.f32 	[%rd73], %f27;
	shl.b64 	%rd74, %rd7, 2;
	add.s64 	%rd75, %rd70, %rd74;
	ld.global.f32 	%f28, [%rd75];
	div.rn.f32 	%f29, %f28, %f1;
	shl.b64 	%rd76, %rd8, 2;
	add.s64 	%rd77, %rd73, %rd76;
	st.global.f32 	[%rd77], %f29;
	add.s64 	%rd88, %rd88, 2;
$L__BB1_11:
	and.b32  	%r11, %r3, 1;
	setp.eq.b32 	%p9, %r11, 1;
	not.pred 	%p10, %p9;
	@%p10 bra 	$L__BB1_13;
	mad.lo.s64 	%rd78, %rd88, %rd7, %rd5;
	shl.b64 	%rd79, %rd78, 2;
	add.s64 	%rd80, %rd2, %rd79;
	ld.global.f32 	%f30, [%rd80];
	div.rn.f32 	%f31, %f30, %f1;
	mad.lo.s64 	%rd81, %rd88, %rd8, %rd9;
	shl.b64 	%rd82, %rd81, 2;
	add.s64 	%rd83, %rd1, %rd82;
	st.global.f32 	[%rd83], %f31;
$L__BB1_13:
	ret;

}
	// .globl	_ZN6thrust24THRUST_300001_SM_1000_NS8cuda_cub4core6detail13_kernel_agentINS1_15__reduce_by_key9InitAgentIN3cub18CUB_300001_SM_100024ReduceByKeyScanTileStateIiiLb1EEEiPiEEJSA_iSB_EEEvDpT0_
.visible .entry _ZN6thrust24THRUST_300001_SM_1000_NS8cuda_cub4core6detail13_kernel_agentINS1_15__reduce_by_key9InitAgentIN3cub18CUB_300001_SM_100024ReduceByKeyScanTileStateIiiLb1EEEiPiEEJSA_iSB_EEEvDpT0_(
	.param .align 8 .b8 _ZN6thrust24THRUST_300001_SM_1000_NS8cuda_cub4core6detail13_kernel_agentINS1_15__reduce_by_key9InitAgentIN3cub18CUB_300001_SM_100024ReduceByKeyScanTileStateIiiLb1EEEiPiEEJSA_iSB_EEEvDpT0__param_0[8],
	.param .u32 _ZN6thrust24THRUST_300001_SM_1000_NS8cuda_cub4core6detail13_kernel_agentINS1_15__reduce_by_key9InitAgentIN3cub18CUB_300001_SM_100024ReduceByKeyScanTileStateIiiLb1EEEiPiEEJSA_iSB_EEEvDpT0__param_1,
	.param .u64 .ptr .align 1 _ZN6thrust24THRUST_300001_SM_1000_NS8cuda_cub4core6detail13_kernel_agentINS1_15__reduce_by_key9InitAgentIN3cub18CUB_300001_SM_100024ReduceByKeyScanTileStateIiiLb1EEEiPiEEJSA_iSB_EEEvDpT0__param_2
)
.maxntid 128
{
	.reg .pred 	%p<6>;
	.reg .b32 	%r<9>;
	.reg .b64 	%rd<12>;

	ld.param.u64 	%rd3, [_ZN6thrust24THRUST_300001_SM_1000_NS8cuda_cub4core6detail13_kernel_agentINS1_15__reduce_by_key9InitAgentIN3cub18CUB_300001_SM_100024ReduceByKeyScanTileStateIiiLb1EEEiPiEEJSA_iSB_EEEvDpT0__param_0];
	ld.param.u32 	%r4, [_ZN6thrust24THRUST_300001_SM_1000_NS8cuda_cub4core6detail13_kernel_agentINS1_15__reduce_by_key9InitAgentIN3cub18CUB_300001_SM_100024ReduceByKeyScanTileStateIiiLb1EEEiPiEEJSA_iSB_EEEvDpT0__param_1];
	ld.param.u64 	%rd2, [_ZN6thrust24THRUST_300001_SM_1000_NS8cuda_cub4core6detail13_kernel_agentINS1_15__reduce_by_key9InitAgentIN3cub18CUB_300001_SM_100024ReduceByKeyScanTileStateIiiLb1EEEiPiEEJSA_iSB_EEEvDpT0__param_2];
	cvta.to.global.u64 	%rd1, %rd3;
	mov.u32 	%r1, %ctaid.x;
	mov.u32 	%r5, %ntid.x;
	mov.u32 	%r2, %tid.x;
	mad.lo.s32 	%r3, %r1, %r5, %r2;
	setp.ge.s32 	%p1, %r3, %r4;
	@%p1 bra 	$L__BB2_2;
	mul.wide.s32 	%rd4, %r3, 16;
	add.s64 	%rd5, %rd1, %rd4;
	mov.b64 	%rd6, 99;
	mov.b64 	%rd7, 0;
	st.global.v2.u64 	[%rd5+512], {%rd7, %rd6};
$L__BB2_2:
	setp.ne.s32 	%p2, %r1, 0;
	setp.gt.u32 	%p3, %r2, 31;
	or.pred  	%p4, %p2, %p3;
	@%p4 bra 	$L__BB2_4;
	mul.wide.u32 	%rd8, %r2, 16;
	add.s64 	%rd9, %rd1, %rd8;
	mov.b64 	%rd10, 0;
	st.global.v2.u64 	[%rd9], {%rd10, %rd10};
$L__BB2_4:
	or.b32  	%r7, %r1, %r2;
	setp.ne.s32 	%p5, %r7, 0;
	@%p5 bra 	$L__BB2_6;
	cvta.to.global.u64 	%rd11, %rd2;
	mov.b32 	%r8, 0;
	st.global.u32 	[%rd11], %r8;
$L__BB2_6:
	ret;

}
	// .globl	_ZN6thrust24THRUST_300001_SM_1000_NS8cuda_cub4core6detail13_kernel_agentINS1_15__reduce_by_key16ReduceByKeyAgentIPiNS0_17constant_iteratorIiNS0_11use_defaultES9_EES7_S7_N4cuda3std3__48equal_toIiEENSD_4plusIiEES7_iEEJS7_SA_S7_S7_S7_N3cub18CUB_300001_SM_100024ReduceByKeyScanTileStateIiiLb1EEESF_SH_iiEEEvDpT0_
.visible .entry _ZN6thrust24THRUST_300001_SM_1000_NS8cuda_cub4core6detail13_kernel_agentINS1_15__reduce_by_key16ReduceByKeyAgentIPiNS0_17constant_iteratorIiNS0_11use_defaultES9_EES7_S7_N4cuda3std3__48equal_toIiEENSD_4plusIiEES7_iEEJS7_SA_S7_S7_S7_N3cub18CUB_300001_SM_100024ReduceByKeyScanTileStateIiiLb1EEESF_SH_iiEEEvDpT0_(
	.param .u64 .ptr .align 1 _ZN6thrust24THRUST_300001_SM_1000_NS8cuda_cub4core6detail13_kernel_agentINS1_15__reduce_by_key16ReduceByKeyAgentIPiNS0_17constant_iteratorIiNS0_11use_defaultES9_EES7_S7_N4cuda3std3__48equal_toIiEENSD_4plusIiEES7_iEEJS7_SA_S7_S7_S7_N3cub18CUB_300001_SM_100024ReduceByKeyScanTileStateIiiLb1EEESF_SH_iiEEEvDpT0__param_0,
	.param .align 8 .b8 _ZN6thrust24THRUST_300001_SM_1000_NS8cuda_cub4core6detail13_kernel_agentINS1_15__reduce_by_key16ReduceByKeyAgentIPiNS0_17constant_iteratorIiNS0_11use_defaultES9_EES7_S7_N4cuda3std3__48equal_toIiEENSD_4plusIiEES7_iEEJS7_SA_S7_S7_S7_N3cub18CUB_300001_SM_100024ReduceByKeyScanTileStateIiiLb1EEESF_SH_iiEEEvDpT0__param_1[16],
	.param .u64 .ptr .align 1 _ZN6thrust24THRUST_300001_SM_1000_NS8cuda_cub4core6detail13_kernel_agentINS1_15__reduce_by_key16ReduceByKeyAgentIPiNS0_17constant_iteratorIiNS0_11use_defaultES9_EES7_S7_N4cuda3std3__48equal_toIiEENSD_4plusIiEES7_iEEJS7_SA_S7_S7_S7_N3cub18CUB_300001_SM_100024ReduceByKeyScanTileStateIiiLb1EEESF_SH_iiEEEvDpT0__param_2,
	.param .u64 .ptr .align 1 _ZN6thrust24THRUST_300001_SM_1000_NS8cuda_cub4core6detail13_kernel_agentINS1_15__reduce_by_key16ReduceByKeyAgentIPiNS0_17constant_iteratorIiNS0_11use_defaultES9_EES7_S7_N4cuda3std3__48equal_toIiEENSD_4plusIiEES7_iEEJS7_SA_S7_S7_S7_N3cub18CUB_300001_SM_100024ReduceByKeyScanTileStateIiiLb1EEESF_SH_iiEEEvDpT0__param_3,
	.param .u64 .ptr .align 1 _ZN6thrust24THRUST_300001_SM_1000_NS8cuda_cub4core6detail13_kernel_agentINS1_15__reduce_by_key16ReduceByKeyAgentIPiNS0_17constant_iteratorIiNS0_11use_defaultES9_EES7_S7_N4cuda3std3__48equal_toIiEENSD_4plusIiEES7_iEEJS7_SA_S7_S7_S7_N3cub18CUB_300001_SM_100024ReduceByKeyScanTileStateIiiLb1EEESF_SH_iiEEEvDpT0__param_4,
	.param .align 8 .b8 _ZN6thrust24THRUST_300001_SM_1000_NS8cuda_cub4core6detail13_kernel_agentINS1_15__reduce_by_key16ReduceByKeyAgentIPiNS0_17constant_iteratorIiNS0_11use_defaultES9_EES7_S7_N4cuda3std3__48equal_toIiEENSD_4plusIiEES7_iEEJS7_SA_S7_S7_S7_N3cub18CUB_300001_SM_100024ReduceByKeyScanTileStateIiiLb1EEESF_SH_iiEEEvDpT0__param_5[8],
	.param .align 1 .b8 _ZN6thrust24THRUST_300001_SM_1000_NS8cuda_cub4core6detail13_kernel_agentINS1_15__reduce_by_key16ReduceByKeyAgentIPiNS0_17constant_iteratorIiNS0_11use_defaultES9_EES7_S7_N4cuda3std3__48equal_toIiEENSD_4plusIiEES7_iEEJS7_SA_S7_S7_S7_N3cub18CUB_300001_SM_100024ReduceByKeyScanTileStateIiiLb1EEESF_SH_iiEEEvDpT0__param_6[1],
	.param .align 1 .b8 _ZN6thrust24THRUST_300001_SM_1000_NS8cuda_cub4core6detail13_kernel_agentINS1_15__reduce_by_key16ReduceByKeyAgentIPiNS0_17constant_iteratorIiNS0_11use_defaultES9_EES7_S7_N4cuda3std3__48equal_toIiEENSD_4plusIiEES7_iEEJS7_SA_S7_S7_S7_N3cub18CUB_300001_SM_100024ReduceByKeyScanTileStateIiiLb1EEESF_SH_iiEEEvDpT0__param_7[1],
	.param .u32 _ZN6thrust24THRUST_300001_SM_1000_NS8cuda_cub4core6detail13_kernel_agentINS1_15__reduce_by_key16ReduceByKeyAgentIPiNS0_17constant_iteratorIiNS0_11use_defaultES9_EES7_S7_N4cuda3std3__48equal_toIiEENSD_4plusIiEES7_iEEJS7_SA_S7_S7_S7_N3cub18CUB_300001_SM_100024ReduceByKeyScanTileStateIiiLb1EEESF_SH_iiEEEvDpT0__param_8,
	.param .u32 _ZN6thrust24THRUST_300001_SM_1000_NS8cuda_cub4core6detail13_kernel_agentINS1_15__reduce_by_key16ReduceByKeyAgentIPiNS0_17constant_iteratorIiNS0_11use_defaultES9_EES7_S7_N4cuda3std3__48equal_toIiEENSD_4plusIiEES7_iEEJS7_SA_S7_S7_S7_N3cub18CUB_300001_SM_100024ReduceByKeyScanTileStateIiiLb1EEESF_SH_iiEEEvDpT0__param_9
)
.maxntid 256
{
	.reg .pred 	%p<450>;
	.reg .b32 	%r<1859>;
	.reg .b64 	%rd<290>;

	ld.param.u64 	%rd51, [_ZN6thrust24THRUST_300001_SM_1000_NS8cuda_cub4core6detail13_kernel_agentINS1_15__reduce_by_key16ReduceByKeyAgentIPiNS0_17constant_iteratorIiNS0_11use_defaultES9_EES7_S7_N4cuda3std3__48equal_toIiEENSD_4plusIiEES7_iEEJS7_SA_S7_S7_S7_N3cub18CUB_300001_SM_100024ReduceByKeyScanTileStateIiiLb1EEESF_SH_iiEEEvDpT0__param_0];
	ld.param.u64 	%rd3, [_ZN6thrust24THRUST_300001_SM_1000_NS8cuda_cub4core6detail13_kernel_agentINS1_15__reduce_by_key16ReduceByKeyAgentIPiNS0_17constant_iteratorIiNS0_11use_defaultES9_EES7_S7_N4cuda3std3__48equal_toIiEENSD_4plusIiEES7_iEEJS7_SA_S7_S7_S7_N3cub18CUB_300001_SM_100024ReduceByKeyScanTileStateIiiLb1EEESF_SH_iiEEEvDpT0__param_5];
	ld.param.u32 	%r1, [_ZN6thrust24THRUST_300001_SM_1000_NS8cuda_cub4core6detail13_kernel_agentINS1_15__reduce_by_key16ReduceByKeyAgentIPiNS0_17constant_iteratorIiNS0_11use_defaultES9_EES7_S7_N4cuda3std3__48equal_toIiEENSD_4plusIiEES7_iEEJS7_SA_S7_S7_S7_N3cub18CUB_300001_SM_100024ReduceByKeyScanTileStateIiiLb1EEESF_SH_iiEEEvDpT0__param_1+8];
	ld.param.u64 	%rd53, [_ZN6thrust24THRUST_300001_SM_1000_NS8cuda_cub4core6detail13_kernel_agentINS1_15__reduce_by_key16ReduceByKeyAgentIPiNS0_17constant_iteratorIiNS0_11use_defaultES9_EES7_S7_N4cuda3std3__48equal_toIiEENSD_4plusIiEES7_iEEJS7_SA_S7_S7_S7_N3cub18CUB_300001_SM_100024ReduceByKeyScanTileStateIiiLb1EEESF_SH_iiEEEvDpT0__param_2];
	ld.param.u64 	%rd54, [_ZN6thrust24THRUST_300001_SM_1000_NS8cuda_cub4core6detail13_kernel_agentINS1_15__reduce_by_key16ReduceByKeyAgentIPiNS0_17constant_iteratorIiNS0_11use_defaultES9_EES7_S7_N4cuda3std3__48equal_toIiEENSD_4plusIiEES7_iEEJS7_SA_S7_S7_S7_N3cub18CUB_300001_SM_100024ReduceByKeyScanTileStateIiiLb1EEESF_SH_iiEEEvDpT0__param_3];
	ld.param.u32 	%r385, [_ZN6thrust24THRUST_300001_SM_1000_NS8cuda_cub4core6detail13_kernel_agentINS1_15__reduce_by_key16ReduceByKeyAgentIPiNS0_17constant_iteratorIiNS0_11use_defaultES9_EES7_S7_N4cuda3std3__48equal_toIiEENSD_4plusIiEES7_iEEJS7_SA_S7_S7_S7_N3cub18CUB_300001_SM_100024ReduceByKeyScanTileStateIiiLb1EEESF_SH_iiEEEvDpT0__param_8];
	cvta.to.global.u64 	%rd1, %rd54;
	cvta.to.global.u64 	%rd2, %rd53;
	mov.u32 	%r2, %ctaid.x;
	mul.lo.s32 	%r3, %r2, 2304;
	sub.s32 	%r4, %r385, %r3;
	setp.lt.s32 	%p12, %r4, 2305;
	@%p12 bra 	$L__BB3_122;
	setp.ne.s32 	%p270, %r2, 0;
	@%p270 bra 	$L__BB3_52;
	mov.u32 	%r1799, %tid.x;
	and.b32  	%r1551, %r1799, 31;
	and.b32  	%r1552, %r1799, 992;
	add.s32 	%r1553, %r3, %r1551;
	mad.lo.s32 	%r1554, %r1552, 9, %r1553;
	mul.wide.u32 	%rd244, %r1554, 4;
	add.s64 	%rd235, %rd51, %rd244;
	// begin inline asm
	ld.global.nc.u32 %r1539, [%rd235];
	// end inline asm
	add.s64 	%rd236, %rd235, 128;
	// begin inline asm
	ld.global.nc.u32 %r1540, [%rd236];
	// end inline asm
	add.s64 	%rd237, %rd235, 256;
	// begin inline asm
	ld.global.nc.u32 %r1541, [%rd237];
	// end inline asm
	add.s64 	%rd238, %rd235, 384;
	// begin inline asm
	ld.global.nc.u32 %r1542, [%rd238];
	// end inline asm
	add.s64 	%rd239, %rd235, 512;
	// begin inline asm
	ld.global.nc.u32 %r1543, [%rd239];
	// end inline asm
	add.s64 	%rd240, %rd235, 640;
	// begin inline asm
	ld.global.nc.u32 %r1544, [%rd240];
	// end inline asm
	add.s64 	%rd241, %rd235, 768;
	// begin inline asm
	ld.global.nc.u32 %r1545, [%rd241];
	// end inline asm
	add.s64 	%rd242, %rd235, 896;
	// begin inline asm
	ld.global.nc.u32 %r1546, [%rd242];
	// end inline asm
	add.s64 	%rd243, %rd235, 1024;
	// begin inline asm
	ld.global.nc.u32 %r1547, [%rd243];
	// end inline asm
	// begin inline asm
	mov.u32 %r1548, %laneid;
	// end inline asm
	shr.u32 	%r7, %r1799, 5;
	mad.lo.s32 	%r1555, %r7, 288, %r1548;
	shl.b32 	%r1556, %r1555, 2;
	mov.u32 	%r1557, _ZN6thrust24THRUST_300001_SM_1000_NS8cuda_cub4core6detail5shmemE;
	add.s32 	%r1558, %r1557, %r1556;
	st.shared.u32 	[%r1558], %r1539;
	st.shared.u32 	[%r1558+128], %r1540;
	st.shared.u32 	[%r1558+256], %r1541;
	st.shared.u32 	[%r1558+384], %r1542;
	st.shared.u32 	[%r1558+512], %r1543;
	st.shared.u32 	[%r1558+640], %r1544;
	st.shared.u32 	[%r1558+768], %r1545;
	st.shared.u32 	[%r1558+896], %r1546;
	st.shared.u32 	[%r1558+1024], %r1547;
	bar.warp.sync 	-1;
	shl.b32 	%r1559, %r1548, 5;
	add.s32 	%r1560, %r1558, %r1559;
	ld.shared.u32 	%r8, [%r1560];
	ld.shared.u32 	%r9, [%r1560+4];
	ld.shared.u32 	%r10, [%r1560+8];
	ld.shared.u32 	%r11, [%r1560+12];
	ld.shared.u32 	%r12, [%r1560+16];
	ld.shared.u32 	%r13, [%r1560+20];
	ld.shared.u32 	%r14, [%r1560+24];
	ld.shared.u32 	%r15, [%r1560+28];
	ld.shared.u32 	%r16, [%r1560+32];
	bar.sync 	0;
	st.shared.u32 	[%r1558], %r1;
	st.shared.u32 	[%r1558+128], %r1;
	st.shared.u32 	[%r1558+256], %r1;
	st.shared.u32 	[%r1558+384], %r1;
	st.shared.u32 	[%r1558+512], %r1;
	st.shared.u32 	[%r1558+640], %r1;
	st.shared.u32 	[%r1558+768], %r1;
	st.shared.u32 	[%r1558+896], %r1;
	st.shared.u32 	[%r1558+1024], %r1;
	bar.warp.sync 	-1;
	ld.shared.u32 	%r17, [%r1560];
	ld.shared.u32 	%r18, [%r1560+4];
	ld.shared.u32 	%r19, [%r1560+8];
	ld.shared.u32 	%r20, [%r1560+12];
	ld.shared.u32 	%r21, [%r1560+16];
	ld.shared.u32 	%r22, [%r1560+20];
	ld.shared.u32 	%r23, [%r1560+24];
	ld.shared.u32 	%r24, [%r1560+28];
	ld.shared.u32 	%r25, [%r1560+32];
	bar.sync 	0;
	shl.b32 	%r1561, %r1799, 2;
	add.s32 	%r1562, %r1557, %r1561;
	add.s32 	%r26, %r1562, 1148;
	st.shared.u32 	[%r1562+1148], %r16;
	bar.sync 	0;
	setp.eq.s32 	%p380, %r1799, 0;
	mov.b32 	%r1793, 0;
	@%p380 bra 	$L__BB3_4;
	ld.shared.u32 	%r1794, [%r26+-4];
	setp.ne.s32 	%p381, %r1794, %r8;
	selp.u32 	%r1793, 1, 0, %p381;
$L__BB3_4:
	setp.ne.s32 	%p382, %r8, %r9;
	selp.u32 	%r1623, 1, 0, %p382;
	setp.ne.s32 	%p383, %r9, %r10;
	selp.u32 	%r1624, 1, 0, %p383;
	setp.ne.s32 	%p384, %r10, %r11;
	selp.u32 	%r1625, 1, 0, %p384;
	setp.ne.s32 	%p385, %r11, %r12;
	selp.u32 	%r1626, 1, 0, %p385;
	setp.ne.s32 	%p386, %r12, %r13;
	selp.u32 	%r1627, 1, 0, %p386;
	setp.ne.s32 	%p387, %r13, %r14;
	selp.u32 	%r1628, 1, 0, %p387;
	setp.ne.s32 	%p388, %r14, %r15;
	selp.u32 	%r1629, 1, 0, %p388;
	setp.ne.s32 	%p389, %r15, %r16;
	selp.u32 	%r1630, 1, 0, %p389;
	add.s32 	%r1631, %r1793, %r1623;
	selp.b32 	%r1632, 0, %r17, %p382;
	add.s32 	%r1633, %r18, %r1632;
	add.s32 	%r31, %r1631, %r1624;
	selp.b32 	%r1634, 0, %r1633, %p383;
	add.s32 	%r1635, %r19, %r1634;
	add.s32 	%r32, %r31, %r1625;
	selp.b32 	%r1636, 0, %r1635, %p384;
	add.s32 	%r1637, %r20, %r1636;
	add.s32 	%r1638, %r32, %r1626;
	selp.b32 	%r1639, 0, %r1637, %p385;
	add.s32 	%r1640, %r21, %r1639;
	add.s32 	%r1641, %r1638, %r1627;
	selp.b32 	%r1642, 0, %r1640, %p386;
	add.s32 	%r1643, %r22, %r1642;
	add.s32 	%r33, %r1641, %r1628;
	selp.b32 	%r1644, 0, %r1643, %p387;
	add.s32 	%r1645, %r23, %r1644;
	add.s32 	%r34, %r33, %r1629;
	selp.b32 	%r1646, 0, %r1645, %p388;
	add.s32 	%r1647, %r24, %r1646;
	add.s32 	%r1564, %r34, %r1630;
	selp.b32 	%r1648, 0, %r1647, %p389;
	add.s32 	%r1569, %r25, %r1648;
	mov.b32 	%r1620, 1;
	mov.b32 	%r1621, 0;
	mov.b32 	%r1622, -1;
	// begin inline asm
	shfl.sync.up.b32 %r1563, %r1564, %r1620, %r1621, %r1622;
	// end inline asm
	// begin inline asm
	shfl.sync.up.b32 %r1568, %r1569, %r1620, %r1621, %r1622;
	// end inline asm
	setp.eq.s32 	%p390, %r1564, 0;
	selp.b32 	%r1649, %r1568, 0, %p390;
	setp.lt.s32 	%p391, %r1548, 1;
	selp.b32 	%r1650, 0, %r1649, %p391;
	add.s32 	%r1579, %r1650, %r1569;
	selp.b32 	%r1651, 0, %r1563, %p391;
	add.s32 	%r1574, %r1651, %r1564;
	mov.b32 	%r1580, 2;
	// begin inline asm
	shfl.sync.up.b32 %r1573, %r1574, %r1580, %r1621, %r1622;
	// end inline asm
	// begin inline asm
	shfl.sync.up.b32 %r1578, %r1579, %r1580, %r1621, %r1622;
	// end inline asm
	setp.eq.s32 	%p392, %r1574, 0;
	selp.b32 	%r1652, %r1578, 0, %p392;
	setp.lt.s32 	%p393, %r1548, 2;
	selp.b32 	%r1653, 0, %r1652, %p393;
	add.s32 	%r1589, %r1653, %r1579;
	selp.b32 	%r1654, 0, %r1573, %p393;
	add.s32 	%r1584, %r1654, %r1574;
	mov.b32 	%r1590, 4;
	// begin inline asm
	shfl.sync.up.b32 %r1583, %r1584, %r1590, %r1621, %r1622;
	// end inline asm
	// begin inline asm
	shfl.sync.up.b32 %r1588, %r1589, %r1590, %r1621, %r1622;
	// end inline asm
	setp.eq.s32 	%p394, %r1584, 0;
	selp.b32 	%r1655, %r1588, 0, %p394;
	setp.lt.s32 	%p395, %r1548, 4;
	selp.b32 	%r1656, 0, %r1655, %p395;
	add.s32 	%r1599, %r1656, %r1589;
	selp.b32 	%r1657, 0, %r1583, %p395;
	add.s32 	%r1594, %r1657, %r1584;
	mov.b32 	%r1600, 8;
	// begin inline asm
	shfl.sync.up.b32 %r1593, %r1594, %r1600, %r1621, %r1622;
	// end inline asm
	// begin inline asm
	shfl.sync.up.b32 %r1598, %r1599, %r1600, %r1621, %r1622;
	// end inline asm
	setp.eq.s32 	%p396, %r1594, 0;
	selp.b32 	%r1658, %r1598, 0, %p396;
	setp.lt.s32 	%p397, %r1548, 8;
	selp.b32 	%r1659, 0, %r1658, %p397;
	add.s32 	%r1609, %r1659, %r1599;
	selp.b32 	%r1660, 0, %r1593, %p397;
	add.s32 	%r1604, %r1660, %r1594;
	mov.b32 	%r1610, 16;
	// begin inline asm
	shfl.sync.up.b32 %r1603, %r1604, %r1610, %r1621, %r1622;
	// end inline asm
	// begin inline asm
	shfl.sync.up.b32 %r1608, %r1609, %r1610, %r1621, %r1622;
	// end inline asm
	setp.eq.s32 	%p398, %r1604, 0;
	selp.b32 	%r1661, %r1608, 0, %p398;
	setp.lt.s32 	%p399, %r1548, 16;
	selp.b32 	%r1662, 0, %r1661, %p399;
	add.s32 	%r1619, %r1662, %r1609;
	selp.b32 	%r1663, 0, %r1603, %p399;
	add.s32 	%r1614, %r1663, %r1604;
	// begin inline asm
	shfl.sync.up.b32 %r1613, %r1614, %r1620, %r1621, %r1622;
	// end inline asm
	// begin inline asm
	shfl.sync.up.b32 %r1618, %r1619, %r1620, %r1621, %r1622;
	// end inline asm
	setp.ne.s32 	%p400, %r1548, 31;
	@%p400 bra 	$L__BB3_6;
	shl.b32 	%r1664, %r7, 3;
	mov.u32 	%r1665, _ZN6thrust24THRUST_300001_SM_1000_NS8cuda_cub4core6detail5shmemE;
	add.s32 	%r1666, %r1665, %r1664;
	st.shared.v2.u32 	[%r1666], {%r1614, %r1619};
$L__BB3_6:
	setp.ne.s32 	%p401, %r14, %r15;
	setp.ne.s32 	%p402, %r13, %r14;
	setp.ne.s32 	%p403, %r12, %r13;
	setp.ne.s32 	%p404, %r11, %r12;
	setp.ne.s32 	%p405, %r10, %r11;
	setp.ne.s32 	%p406, %r9, %r10;
	setp.ne.s32 	%p407, %r8, %r9;
	setp.ne.s32 	%p408, %r1799, 0;
	bar.sync 	0;
	ld.shared.v4.u32 	{%r39, %r1667, %r40, %r1668}, [_ZN6thrust24THRUST_300001_SM_1000_NS8cuda_cub4core6detail5shmemE];
	shr.u32 	%r1669, %r1799, 5;
	add.s32 	%r1670, %r40, %r39;
	setp.eq.s32 	%p409, %r40, 0;
	selp.b32 	%r1671, %r1667, 0, %p409;
	add.s32 	%r1672, %r1671, %r1668;
	setp.eq.s32 	%p410, %r1669, 2;
	selp.b32 	%r1673, %r1672, %r1667, %p410;
	selp.b32 	%r1674, %r1670, %r39, %p410;
	ld.shared.v4.u32 	{%r41, %r1675, %r42, %r1676}, [_ZN6thrust24THRUST_300001_SM_1000_NS8cuda_cub4core6detail5shmemE+16];
	add.s32 	%r1677, %r41, %r1670;
	setp.eq.s32 	%p411, %r41, 0;
	selp.b32 	%r1678, %r1672, 0, %p411;
	add.s32 	%r1679, %r1678, %r1675;
	setp.eq.s32 	%p412, %r1669, 3;
	selp.b32 	%r1680, %r1679, %r1673, %p412;
	selp.b32 	%r1681, %r1677, %r1674, %p412;
	add.s32 	%r1682, %r42, %r1677;
	setp.eq.s32 	%p413, %r42, 0;
	selp.b32 	%r1683, %r1679, 0, %p413;
	add.s32 	%r1684, %r1683, %r1676;
	setp.eq.s32 	%p414, %r1669, 4;
	selp.b32 	%r1685, %r1684, %r1680, %p414;
	selp.b32 	%r1686, %r1682, %r1681, %p414;
	ld.shared.v4.u32 	{%r43, %r1687, %r44, %r1688}, [_ZN6thrust24THRUST_300001_SM_1000_NS8cuda_cub4core6detail5shmemE+32];
	add.s32 	%r1689, %r43, %r1682;
	setp.eq.s32 	%p415, %r43, 0;
	selp.b32 	%r1690, %r1684, 0, %p415;
	add.s32 	%r1691, %r1690, %r1687;
	setp.eq.s32 	%p416, %r1669, 5;
	selp.b32 	%r1692, %r1691, %r1685, %p416;
	selp.b32 	%r1693, %r1689, %r1686, %p416;
	add.s32 	%r1694, %r44, %r1689;
	setp.eq.s32 	%p417, %r44, 0;
	selp.b32 	%r1695, %r1691, 0, %p417;
	add.s32 	%r1696, %r1695, %r1688;
	setp.eq.s32 	%p418, %r1669, 6;
	selp.b32 	%r1697, %r1696, %r1692, %p418;
	selp.b32 	%r1698, %r1694, %r1693, %p418;
	ld.shared.v4.u32 	{%r45, %r1699, %r46, %r1700}, [_ZN6thrust24THRUST_300001_SM_1000_NS8cuda_cub4core6detail5shmemE+48];
	add.s32 	%r1701, %r45, %r1694;
	setp.eq.s32 	%p419, %r45, 0;
	selp.b32 	%r1702, %r1696, 0, %p419;
	add.s32 	%r1703, %r1702, %r1699;
	setp.eq.s32 	%p420, %r1669, 7;
	selp.b32 	%r1704, %r1703, %r1697, %p420;
	selp.b32 	%r1705, %r1701, %r1698, %p420;
	setp.eq.s32 	%p421, %r46, 0;
	selp.b32 	%r1706, %r1703, 0, %p421;
	add.s32 	%r47, %r1706, %r1700;
	setp.lt.u32 	%p422, %r1799, 32;
	selp.b32 	%r1707, 0, %r1704, %p422;
	selp.b32 	%r1708, 0, %r1705, %p422;
	setp.eq.s32 	%p423, %r1613, 0;
	selp.b32 	%r1709, %r1707, 0, %p423;
	add.s32 	%r1710, %r1709, %r1618;
	setp.eq.s32 	%p424, %r1548, 0;
	selp.b32 	%r48, %r1707, %r1710, %p424;
	selp.b32 	%r1711, 0, %r1613, %p424;
	add.s32 	%r49, %r1708, %r1711;
	add.s32 	%r50, %r49, %r1793;
	setp.eq.s32 	%p425, %r1793, 0;
	selp.b32 	%r1712, %r48, 0, %p425;
	add.s32 	%r51, %r1712, %r17;
	selp.u32 	%r1713, 1, 0, %p407;
	add.s32 	%r1714, %r1793, %r1713;
	add.s32 	%r52, %r1714, %r49;
	selp.b32 	%r1715, 0, %r51, %p407;
	add.s32 	%r53, %r18, %r1715;
	add.s32 	%r54, %r31, %r49;
	selp.b32 	%r1716, 0, %r53, %p406;
	add.s32 	%r55, %r19, %r1716;
	add.s32 	%r56, %r32, %r49;
	selp.b32 	%r1717, 0, %r55, %p405;
	add.s32 	%r57, %r20, %r1717;
	selp.u32 	%r1718, 1, 0, %p404;
	add.s32 	%r58, %r56, %r1718;
	selp.b32 	%r1719, 0, %r57, %p404;
	add.s32 	%r59, %r21, %r1719;
	selp.u32 	%r1720, 1, 0, %p403;
	add.s32 	%r60, %r58, %r1720;
	selp.b32 	%r1721, 0, %r59, %p403;
	add.s32 	%r61, %r22, %r1721;
	add.s32 	%r62, %r33, %r49;
	selp.b32 	%r1722, 0, %r61, %p402;
	add.s32 	%r63, %r23, %r1722;
	add.s32 	%r64, %r34, %r49;
	selp.b32 	%r1723, 0, %r63, %p401;
	add.s32 	%r65, %r24, %r1723;
	@%p408 bra 	$L__BB3_8;
	add.s32 	%r1724, %r40, %r39;
	add.s32 	%r1725, %r41, %r1724;
	add.s32 	%r1726, %r42, %r1725;
	add.s32 	%r1727, %r43, %r1726;
	add.s32 	%r1728, %r44, %r1727;
	add.s32 	%r1729, %r45, %r1728;
	add.s32 	%r1730, %r46, %r1729;
	mov.b64 	%rd246, {%r1730, %r47};
	add.s64 	%rd245, %rd3, 512;
	mov.b64 	%rd247, 101;
	// begin inline asm
	st.relaxed.gpu.v2.u64 [%rd245], {%rd246, %rd247};
	// end inline asm
$L__BB3_8:
	add.s32 	%r1731, %r40, %r39;
	add.s32 	%r1732, %r41, %r1731;
	add.s32 	%r1733, %r42, %r1732;
	add.s32 	%r1734, %r43, %r1733;
	add.s32 	%r1735, %r44, %r1734;
	add.s32 	%r1736, %r45, %r1735;
	add.s32 	%r66, %r46, %r1736;
	setp.lt.s32 	%p426, %r66, 257;
	@%p426 bra 	$L__BB3_34;
	bar.sync 	0;
	@%p425 bra 	$L__BB3_11;
	shl.b32 	%r1737, %r49, 3;
	mov.u32 	%r1738, _ZN6thrust24THRUST_300001_SM_1000_NS8cuda_cub4core6detail5shmemE;
	add.s32 	%r1739, %r1738, %r1737;
	st.shared.v2.u32 	[%r1739], {%r1794, %r48};
$L__BB3_11:
	setp.eq.s32 	%p437, %r8, %r9;
	@%p437 bra 	$L__BB3_13;
	shl.b32 	%r1740, %r50, 3;
	mov.u32 	%r1741, _ZN6thrust24THRUST_300001_SM_1000_NS8cuda_cub4core6detail5shmemE;
	add.s32 	%r1742, %r1741, %r1740;
	st.shared.v2.u32 	[%r1742], {%r8, %r51};
$L__BB3_13:
	setp.eq.s32 	%p438, %r9, %r10;
	@%p438 bra 	$L__BB3_15;
	shl.b32 	%r1743, %r52, 3;
	mov.u32 	%r1744, _ZN6thrust24THRUST_300001_SM_1000_NS8cuda_cub4core6detail5shmemE;
	add.s32 	%r1745, %r1744, %r1743;
	st.shared.v2.u32 	[%r1745], {%r9, %r53};
$L__BB3_15:
	setp.eq.s32 	%p439, %r10, %r11;
	@%p439 bra 	$L__BB3_17;
	shl.b32 	%r1746, %r54, 3;
	mov.u32 	%r1747, _ZN6thrust24THRUST_300001_SM_1000_NS8cuda_cub4core6detail5shmemE;
	add.s32 	%r1748, %r1747, %r1746;
	st.shared.v2.u32 	[%r1748], {%r10, %r55};
$L__BB3_17:
	setp.eq.s32 	%p440, %r11, %r12;
	@%p440 bra 	$L__BB3_19;
	shl.b32 	%r1749, %r56, 3;
	mov.u32 	%r1750, _ZN6thrust24THRUST_300001_SM_1000_NS8cuda_cub4core6detail5shmemE;
	add.s32 	%r1751, %r1750, %r1749;
	st.shared.v2.u32 	[%r1751], {%r11, %r57};
$L__BB3_19:
	setp.eq.s32 	%p441, %r12, %r13;
	@%p441 bra 	$L__BB3_21;
	shl.b32 	%r1752, %r58, 3;
	mov.u32 	%r1753, _ZN6thrust24THRUST_300001_SM_1000_NS8cuda_cub4core6detail5shmemE;
	add.s32 	%r1754, %r1753, %r1752;
	st.shared.v2.u32 	[%r1754], {%r12, %r59};
$L__BB3_21:
	setp.eq.s32 	%p442, %r13, %r14;
	@%p442 bra 	$L__BB3_23;
	shl.b32 	%r1755, %r60, 3;
	mov.u32 	%r1756, _ZN6thrust24THRUST_300001_SM_1000_NS8cuda_cub4core6detail5shmemE;
	add.s32 	%r1757, %r1756, %r1755;
	st.shared.v2.u32 	[%r1757], {%r13, %r61};
$L__BB3_23:
	setp.eq.s32 	%p443, %r14, %r15;
	@%p443 bra 	$L__BB3_25;
	shl.b32 	%r1758, %r62, 3;
	mov.u32 	%r1759, _ZN6thrust24THRUST_300001_SM_1000_NS8cuda_cub4core6detail5shmemE;
	add.s32 	%r1760, %r1759, %r1758;
	st.shared.v2.u32 	[%r1760], {%r14, %r63};
$L__BB3_25:
	setp.eq.s32 	%p444, %r15, %r16;
	@%p444 bra 	$L__BB3_27;
	shl.b32 	%r1761, %r64, 3;
	mov.u32 	%r1762, _ZN6thrust24THRUST_300001_SM_1000_NS8cuda_cub4core6detail5shmemE;
	add.s32 	%r1763, %r1762, %r1761;
	st.shared.v2.u32 	[%r1763], {%r15, %r65};
$L__BB3_27:
	bar.sync 	0;
	setp.ge.u32 	%p445, %r1799, %r66;
	@%p445 bra 	$L__BB3_286;
	add.s32 	%r1764, %r40, %r41;
	add.s32 	%r1765, %r1764, %r42;
	add.s32 	%r1766, %r1765, %r43;
	add.s32 	%r1767, %r1766, %r44;
	add.s32 	%r1768, %r1767, %r45;
	add.s32 	%r1769, %r1768, %r46;
	add.s32 	%r1770, %r1769, %r39;
	not.b32 	%r1771, %r1799;
	add.s32 	%r67, %r1770, %r1771;
	and.b32  	%r1772, %r67, 768;
	setp.eq.s32 	%p446, %r1772, 768;
	@%p446 bra 	$L__BB3_31;
	shr.u32 	%r1773, %r67, 8;
	add.s32 	%r1774, %r1773, 1;
	and.b32  	%r1775, %r1774, 3;
	mul.wide.u32 	%rd275, %r1799, 4;
	add.s64 	%rd281, %rd1, %rd275;
	add.s64 	%rd280, %rd2, %rd275;
	shl.b32 	%r1776, %r1799, 3;
	mov.u32 	%r1777, _ZN6thrust24THRUST_300001_SM_1000_NS8cuda_cub4core6detail5shmemE;
	add.s32 	%r1796, %r1777, %r1776;
	neg.s32 	%r1795, %r1775;
	shl.b32 	%r1778, %r1774, 8;
	and.b32  	%r1779, %r1778, 768;
	add.s32 	%r1799, %r1799, %r1779;
$L__BB3_30:
	.pragma "nounroll";
	ld.shared.v2.u32 	{%r1780, %r1781}, [%r1796];
	st.global.u32 	[%rd280], %r1780;
	st.global.u32 	[%rd281], %r1781;
	add.s64 	%rd281, %rd281, 1024;
	add.s64 	%rd280, %rd280, 1024;
	add.s32 	%r1796, %r1796, 2048;
	add.s32 	%r1795, %r1795, 1;
	setp.ne.s32 	%p447, %r1795, 0;
	@%p447 bra 	$L__BB3_30;
$L__BB3_31:
	setp.lt.u32 	%p448, %r67, 768;
	@%p448 bra 	$L__BB3_286;
	mul.wide.u32 	%rd276, %r1799, 4;
	add.s64 	%rd277, %rd276, 2048;
	add.s64 	%rd283, %rd2, %rd277;
	add.s64 	%rd282, %rd1, %rd277;
	shl.b32 	%r1782, %r1799, 3;
	mov.u32 	%r1783, _ZN6thrust24THRUST_300001_SM_1000_NS8cuda_cub4core6detail5shmemE;
	add.s32 	%r1784, %r1782, %r1783;
	add.s32 	%r1798, %r1784, 4096;
$L__BB3_33:
	ld.shared.v2.u32 	{%r1785, %r1786}, [%r1798+-4096];
	st.global.u32 	[%rd283+-2048], %r1785;
	st.global.u32 	[%rd282+-2048], %r1786;
	ld.shared.v2.u32 	{%r1787, %r1788}, [%r1798+-2048];
	st.global.u32 	[%rd283+-1024], %r1787;
	st.global.u32 	[%rd282+-1024], %r1788;
	ld.shared.v2.u32 	{%r1789, %r1790}, [%r1798];
	st.global.u32 	[%rd283], %r1789;
	st.global.u32 	[%rd282], %r1790;
	ld.shared.v2.u32 	{%r1791, %r1792}, [%r1798+2048];
	st.global.u32 	[%rd283+1024], %r1791;
	st.global.u32 	[%rd282+1024], %r1792;
	add.s32 	%r1799, %r1799, 1024;
	add.s64 	%rd283, %rd283, 4096;
	add.s64 	%rd282, %rd282, 4096;
	add.s32 	%r1798, %r1798, 8192;
	setp.lt.s32 	%p449, %r1799, %r66;
	@%p449 bra 	$L__BB3_33;
	bra.uni 	$L__BB3_286;
$L__BB3_34:
	@%p425 bra 	$L__BB3_36;
	mul.wide.s32 	%rd248, %r49, 4;
	add.s64 	%rd249, %rd2, %rd248;
	st.global.u32 	[%rd249], %r1794;
	add.s64 	%rd250, %rd1, %rd248;
	st.global.u32 	[%rd250], %r48;
$L__BB3_36:
	setp.eq.s32 	%p428, %r8, %r9;
	@%p428 bra 	$L__BB3_38;
	mul.wide.s32 	%rd251, %r50, 4;
	add.s64 	%rd252, %rd2, %rd251;
	st.global.u32 	[%rd252], %r8;
	add.s64 	%rd253, %rd1, %rd251;
	st.global.u32 	[%rd253], %r51;
$L__BB3_38:
	setp.eq.s32 	%p429, %r9, %r10;
	@%p429 bra 	$L__BB3_40;
	mul.wide.s32 	%rd254, %r52, 4;
	add.s64 	%rd255, %rd2, %rd254;
	st.global.u32 	[%rd255], %r9;
	add.s64 	%rd256, %rd1, %rd254;
	st.global.u32 	[%rd256], %r53;
$L__BB3_40:
	setp.eq.s32 	%p430, %r10, %r11;
	@%p430 bra 	$L__BB3_42;
	mul.wide.s32 	%rd257, %r54, 4;
	add.s64 	%rd258, %rd2, %rd257;
	st.global.u32 	[%rd258], %r10;
	add.s64 	%rd259, %rd1, %rd257;
	st.global.u32 	[%rd259], %r55;
$L__BB3_42:
	setp.eq.s32 	%p431, %r11, %r12;
	@%p431 bra 	$L__BB3_44;
	mul.wide.s32 	%rd260, %r56, 4;
	add.s64 	%rd261, %rd2, %rd260;
	st.global.u32 	[%rd261], %r11;
	add.s64 	%rd262, %rd1, %rd260;
	st.global.u32 	[%rd262], %r57;
$L__BB3_44:
	setp.eq.s32 	%p432, %r12, %r13;
	@%p432 bra 	$L__BB3_46;
	mul.wide.s32 	%rd263, %r58, 4;
	add.s64 	%rd264, %rd2, %rd263;
	st.global.u32 	[%rd264], %r12;
	add.s64 	%rd265, %rd1, %rd263;
	st.global.u32 	[%rd265], %r59;
$L__BB3_46:
	setp.eq.s32 	%p433, %r13, %r14;
	@%p433 bra 	$L__BB3_48;
	mul.wide.s32 	%rd266, %r60, 4;
	add.s64 	%rd267, %rd2, %rd266;
	st.global.u32 	[%rd267], %r13;
	add.s64 	%rd268, %rd1, %rd266;
	st.global.u32 	[%rd268], %r61;
$L__BB3_48:
	setp.eq.s32 	%p434, %r14, %r15;
	@%p434 bra 	$L__BB3_50;
	mul.wide.s32 	%rd269, %r62, 4;
	add.s64 	%rd270, %rd2, %rd269;
	st.global.u32 	[%rd270], %r14;
	add.s64 	%rd271, %rd1, %rd269;
	st.global.u32 	[%rd271], %r63;
$L__BB3_50:
	setp.eq.s32 	%p435, %r15, %r16;
	@%p435 bra 	$L__BB3_286;
	mul.wide.s32 	%rd272, %r64, 4;
	add.s64 	%rd273, %rd2, %rd272;
	st.global.u32 	[%rd273], %r15;
	add.s64 	%rd274, %rd1, %rd272;
	st.global.u32 	[%rd274], %r65;
	bra.uni 	$L__BB3_286;
$L__BB3_52:
	mov.u32 	%r1815, %tid.x;
	and.b32  	%r1126, %r1815, 31;
	and.b32  	%r1127, %r1815, 992;
	add.s32 	%r1128, %r3, %r1126;
	mad.lo.s32 	%r1129, %r1127, 9, %r1128;
	mul.wide.u32 	%rd180, %r1129, 4;
	add.s64 	%rd171, %rd51, %rd180;
	// begin inline asm
	ld.global.nc.u32 %r1115, [%rd171];
	// end inline asm
	add.s64 	%rd172, %rd171, 128;
	// begin inline asm
	ld.global.nc.u32 %r1116, [%rd172];
	// end inline asm
	add.s64 	%rd173, %rd171, 256;
	// begin inline asm
	ld.global.nc.u32 %r1117, [%rd173];
	// end inline asm
	add.s64 	%rd174, %rd171, 384;
	// begin inline asm
	ld.global.nc.u32 %r1118, [%rd174];
	// end inline asm
	add.s64 	%rd175, %rd171, 512;
	// begin inline asm
	ld.global.nc.u32 %r1119, [%rd175];
	// end inline asm
	add.s64 	%rd176, %rd171, 640;
	// begin inline asm
	ld.global.nc.u32 %r1120, [%rd176];
	// end inline asm
	add.s64 	%rd177, %rd171, 768;
	// begin inline asm
	ld.global.nc.u32 %r1121, [%rd177];
	// end inline asm
	add.s64 	%rd178, %rd171, 896;
	// begin inline asm
	ld.global.nc.u32 %r1122, [%rd178];
	// end inline asm
	add.s64 	%rd179, %rd171, 1024;
	// begin inline asm
	ld.global.nc.u32 %r1123, [%rd179];
	// end inline asm
	// begin inline asm
	mov.u32 %r1124, %laneid;
	// end inline asm
	shr.u32 	%r83, %r1815, 5;
	mad.lo.s32 	%r1130, %r83, 288, %r1124;
	shl.b32 	%r1131, %r1130, 2;
	mov.u32 	%r1132, _ZN6thrust24THRUST_300001_SM_1000_NS8cuda_cub4core6detail5shmemE;
	add.s32 	%r84, %r1132, %r1131;
	st.shared.u32 	[%r84], %r1115;
	st.shared.u32 	[%r84+128], %r1116;
	st.shared.u32 	[%r84+256], %r1117;
	st.shared.u32 	[%r84+384], %r1118;
	st.shared.u32 	[%r84+512], %r1119;
	st.shared.u32 	[%r84+640], %r1120;
	st.shared.u32 	[%r84+768], %r1121;
	st.shared.u32 	[%r84+896], %r1122;
	st.shared.u32 	[%r84+1024], %r1123;
	bar.warp.sync 	-1;
	shl.b32 	%r1133, %r1124, 5;
	add.s32 	%r85, %r84, %r1133;
	ld.shared.u32 	%r86, [%r85];
	ld.shared.u32 	%r87, [%r85+4];
	ld.shared.u32 	%r88, [%r85+8];
	ld.shared.u32 	%r89, [%r85+12];
	ld.shared.u32 	%r90, [%r85+16];
	ld.shared.u32 	%r91, [%r85+20];
	ld.shared.u32 	%r92, [%r85+24];
	ld.shared.u32 	%r93, [%r85+28];
	ld.shared.u32 	%r94, [%r85+32];
	setp.ne.s32 	%p271, %r1815, 0;
	mov.b32 	%r1801, 0;
	@%p271 bra 	$L__BB3_54;
	mul.wide.u32 	%rd182, %r3, 4;
	add.s64 	%rd183, %rd51, %rd182;
	add.s64 	%rd181, %rd183, -4;
	// begin inline asm
	ld.global.nc.u32 %r1801, [%rd181];
	// end inline asm
$L__BB3_54:
	setp.eq.s32 	%p272, %r1815, 0;
	bar.sync 	0;
	st.shared.u32 	[%r84], %r1;
	st.shared.u32 	[%r84+128], %r1;
	st.shared.u32 	[%r84+256], %r1;
	st.shared.u32 	[%r84+384], %r1;
	st.shared.u32 	[%r84+512], %r1;
	st.shared.u32 	[%r84+640], %r1;
	st.shared.u32 	[%r84+768], %r1;
	st.shared.u32 	[%r84+896], %r1;
	st.shared.u32 	[%r84+1024], %r1;
	bar.warp.sync 	-1;
	ld.shared.u32 	%r97, [%r85];
	ld.shared.u32 	%r98, [%r85+4];
	ld.shared.u32 	%r99, [%r85+8];
	ld.shared.u32 	%r100, [%r85+12];
	ld.shared.u32 	%r101, [%r85+16];
	ld.shared.u32 	%r102, [%r85+20];
	ld.shared.u32 	%r103, [%r85+24];
	ld.shared.u32 	%r104, [%r85+28];
	ld.shared.u32 	%r105, [%r85+32];
	bar.sync 	0;
	shl.b32 	%r1135, %r1815, 2;
	add.s32 	%r1137, %r1132, %r1135;
	add.s32 	%r106, %r1137, 1148;
	st.shared.u32 	[%r1137+1148], %r94;
	bar.sync 	0;
	@%p272 bra 	$L__BB3_56;
	ld.shared.u32 	%r1801, [%r106+-4];
$L__BB3_56:
	setp.ne.s32 	%p273, %r1801, %r86;
	selp.u32 	%r1198, 1, 0, %p273;
	setp.ne.s32 	%p274, %r86, %r87;
	selp.u32 	%r1199, 1, 0, %p274;
	setp.ne.s32 	%p275, %r87, %r88;
	selp.u32 	%r1200, 1, 0, %p275;
	setp.ne.s32 	%p276, %r88, %r89;
	selp.u32 	%r1201, 1, 0, %p276;
	setp.ne.s32 	%p277, %r89, %r90;
	selp.u32 	%r1202, 1, 0, %p277;
	setp.ne.s32 	%p278, %r90, %r91;
	selp.u32 	%r1203, 1, 0, %p278;
	setp.ne.s32 	%p279, %r91, %r92;
	selp.u32 	%r1204, 1, 0, %p279;
	setp.ne.s32 	%p280, %r92, %r93;
	selp.u32 	%r1205, 1, 0, %p280;
	setp.ne.s32 	%p281, %r93, %r94;
	selp.u32 	%r1206, 1, 0, %p281;
	add.s32 	%r1207, %r1199, %r1198;
	selp.b32 	%r1208, 0, %r97, %p274;
	add.s32 	%r1209, %r98, %r1208;
	add.s32 	%r1210, %r1207, %r1200;
	selp.b32 	%r1211, 0, %r1209, %p275;
	add.s32 	%r1212, %r99, %r1211;
	add.s32 	%r1213, %r1210, %r1201;
	selp.b32 	%r1214, 0, %r1212, %p276;
	add.s32 	%r1215, %r100, %r1214;
	add.s32 	%r1216, %r1213, %r1202;
	selp.b32 	%r1217, 0, %r1215, %p277;
	add.s32 	%r1218, %r101, %r1217;
	add.s32 	%r1219, %r1216, %r1203;
	selp.b32 	%r1220, 0, %r1218, %p278;
	add.s32 	%r1221, %r102, %r1220;
	add.s32 	%r1222, %r1219, %r1204;
	selp.b32 	%r1223, 0, %r1221, %p279;
	add.s32 	%r1224, %r103, %r1223;
	add.s32 	%r1225, %r1222, %r1205;
	selp.b32 	%r1226, 0, %r1224, %p280;
	add.s32 	%r1227, %r104, %r1226;
	add.s32 	%r1139, %r1225, %r1206;
	selp.b32 	%r1228, 0, %r1227, %p281;
	add.s32 	%r1144, %r105, %r1228;
	mov.b32 	%r1195, 1;
	mov.b32 	%r1196, 0;
	mov.b32 	%r1197, -1;
	// begin inline asm
	shfl.sync.up.b32 %r1138, %r1139, %r1195, %r1196, %r1197;
	// end inline asm
	// begin inline asm
	shfl.sync.up.b32 %r1143, %r1144, %r1195, %r1196, %r1197;
	// end inline asm
	setp.eq.s32 	%p282, %r1139, 0;
	selp.b32 	%r1229, %r1143, 0, %p282;
	setp.lt.s32 	%p283, %r1124, 1;
	selp.b32 	%r1230, 0, %r1138, %p283;
	add.s32 	%r1149, %r1230, %r1139;
	selp.b32 	%r1231, 0, %r1229, %p283;
	add.s32 	%r1154, %r1231, %r1144;
	mov.b32 	%r1155, 2;
	// begin inline asm
	shfl.sync.up.b32 %r1148, %r1149, %r1155, %r1196, %r1197;
	// end inline asm
	// begin inline asm
	shfl.sync.up.b32 %r1153, %r1154, %r1155, %r1196, %r1197;
	// end inline asm
	setp.eq.s32 	%p284, %r1149, 0;
	selp.b32 	%r1232, %r1153, 0, %p284;
	setp.lt.s32 	%p285, %r1124, 2;
	selp.b32 	%r1233, 0, %r1148, %p285;
	add.s32 	%r1159, %r1233, %r1149;
	selp.b32 	%r1234, 0, %r1232, %p285;
	add.s32 	%r1164, %r1234, %r1154;
	mov.b32 	%r1165, 4;
	// begin inline asm
	shfl.sync.up.b32 %r1158, %r1159, %r1165, %r1196, %r1197;
	// end inline asm
	// begin inline asm
	shfl.sync.up.b32 %r1163, %r1164, %r1165, %r1196, %r1197;
	// end inline asm
	setp.eq.s32 	%p286, %r1159, 0;
	selp.b32 	%r1235, %r1163, 0, %p286;
	setp.lt.s32 	%p287, %r1124, 4;
	selp.b32 	%r1236, 0, %r1158, %p287;
	add.s32 	%r1169, %r1236, %r1159;
	selp.b32 	%r1237, 0, %r1235, %p287;
	add.s32 	%r1174, %r1237, %r1164;
	mov.b32 	%r1175, 8;
	// begin inline asm
	shfl.sync.up.b32 %r1168, %r1169, %r1175, %r1196, %r1197;
	// end inline asm
	// begin inline asm
	shfl.sync.up.b32 %r1173, %r1174, %r1175, %r1196, %r1197;
	// end inline asm
	setp.eq.s32 	%p288, %r1169, 0;
	selp.b32 	%r1238, %r1173, 0, %p288;
	setp.lt.s32 	%p289, %r1124, 8;
	selp.b32 	%r1239, 0, %r1168, %p289;
	add.s32 	%r1179, %r1239, %r1169;
	selp.b32 	%r1240, 0, %r1238, %p289;
	add.s32 	%r1184, %r1240, %r1174;
	mov.b32 	%r1185, 16;
	// begin inline asm
	shfl.sync.up.b32 %r1178, %r1179, %r1185, %r1196, %r1197;
	// end inline asm
	// begin inline asm
	shfl.sync.up.b32 %r1183, %r1184, %r1185, %r1196, %r1197;
	// end inline asm
	setp.eq.s32 	%p290, %r1179, 0;
	selp.b32 	%r1241, %r1183, 0, %p290;
	setp.lt.s32 	%p291, %r1124, 16;
	selp.b32 	%r1242, 0, %r1178, %p291;
	add.s32 	%r1189, %r1242, %r1179;
	selp.b32 	%r1243, 0, %r1241, %p291;
	add.s32 	%r1194, %r1243, %r1184;
	// begin inline asm
	shfl.sync.up.b32 %r1805, %r1189, %r1195, %r1196, %r1197;
	// end inline asm
	// begin inline asm
	shfl.sync.up.b32 %r1806, %r1194, %r1195, %r1196, %r1197;
	// end inline asm
	setp.ne.s32 	%p292, %r1124, 31;
	@%p292 bra 	$L__BB3_58;
	shl.b32 	%r1244, %r83, 3;
	mov.u32 	%r1245, _ZN6thrust24THRUST_300001_SM_1000_NS8cuda_cub4core6detail5shmemE;
	add.s32 	%r1246, %r1245, %r1244;
	st.shared.v2.u32 	[%r1246], {%r1189, %r1194};
$L__BB3_58:
	bar.sync 	0;
	ld.shared.v4.u32 	{%r1247, %r1248, %r1249, %r1250}, [_ZN6thrust24THRUST_300001_SM_1000_NS8cuda_cub4core6detail5shmemE];
	add.s32 	%r1251, %r1249, %r1247;
	setp.eq.s32 	%p293, %r1249, 0;
	selp.b32 	%r1252, %r1248, 0, %p293;
	add.s32 	%r1253, %r1252, %r1250;
	setp.eq.s32 	%p294, %r83, 2;
	selp.b32 	%r1254, %r1251, %r1247, %p294;
	selp.b32 	%r1255, %r1253, %r1248, %p294;
	ld.shared.v4.u32 	{%r1256, %r1257, %r1258, %r1259}, [_ZN6thrust24THRUST_300001_SM_1000_NS8cuda_cub4core6detail5shmemE+16];
	add.s32 	%r1260, %r1256, %r1251;
	setp.eq.s32 	%p295, %r1256, 0;
	selp.b32 	%r1261, %r1253, 0, %p295;
	add.s32 	%r1262, %r1261, %r1257;
	setp.eq.s32 	%p296, %r83, 3;
	selp.b32 	%r1263, %r1260, %r1254, %p296;
	selp.b32 	%r1264, %r1262, %r1255, %p296;
	add.s32 	%r1265, %r1258, %r1260;
	setp.eq.s32 	%p297, %r1258, 0;
	selp.b32 	%r1266, %r1262, 0, %p297;
	add.s32 	%r1267, %r1266, %r1259;
	setp.eq.s32 	%p298, %r83, 4;
	selp.b32 	%r1268, %r1265, %r1263, %p298;
	selp.b32 	%r1269, %r1267, %r1264, %p298;
	ld.shared.v4.u32 	{%r1270, %r1271, %r1272, %r1273}, [_ZN6thrust24THRUST_300001_SM_1000_NS8cuda_cub4core6detail5shmemE+32];
	add.s32 	%r1274, %r1270, %r1265;
	setp.eq.s32 	%p299, %r1270, 0;
	selp.b32 	%r1275, %r1267, 0, %p299;
	add.s32 	%r1276, %r1275, %r1271;
	setp.eq.s32 	%p300, %r83, 5;
	selp.b32 	%r1277, %r1274, %r1268, %p300;
	selp.b32 	%r1278, %r1276, %r1269, %p300;
	add.s32 	%r1279, %r1272, %r1274;
	setp.eq.s32 	%p301, %r1272, 0;
	selp.b32 	%r1280, %r1276, 0, %p301;
	add.s32 	%r1281, %r1280, %r1273;
	setp.eq.s32 	%p302, %r83, 6;
	selp.b32 	%r1282, %r1279, %r1277, %p302;
	selp.b32 	%r1283, %r1281, %r1278, %p302;
	ld.shared.v4.u32 	{%r1284, %r1285, %r1286, %r1287}, [_ZN6thrust24THRUST_300001_SM_1000_NS8cuda_cub4core6detail5shmemE+48];
	add.s32 	%r1288, %r1284, %r1279;
	setp.eq.s32 	%p303, %r1284, 0;
	selp.b32 	%r1289, %r1281, 0, %p303;
	add.s32 	%r1290, %r1289, %r1285;
	setp.eq.s32 	%p304, %r83, 7;
	selp.b32 	%r113, %r1288, %r1282, %p304;
	selp.b32 	%r114, %r1290, %r1283, %p304;
	add.s32 	%r115, %r1286, %r1288;
	setp.eq.s32 	%p305, %r1286, 0;
	selp.b32 	%r1291, %r1290, 0, %p305;
	add.s32 	%r116, %r1291, %r1287;
	setp.lt.u32 	%p306, %r1815, 32;
	@%p306 bra 	$L__BB3_60;
	setp.eq.s32 	%p307, %r1805, 0;
	selp.b32 	%r1292, %r114, 0, %p307;
	add.s32 	%r1293, %r1292, %r1806;
	setp.eq.s32 	%p308, %r1124, 0;
	selp.b32 	%r1294, 0, %r1805, %p308;
	add.s32 	%r1805, %r113, %r1294;
	selp.b32 	%r1806, %r114, %r1293, %p308;
	bra.uni 	$L__BB3_76;
$L__BB3_60:
	setp.ne.s32 	%p309, %r1815, 0;
	mul.wide.u32 	%rd184, %r2, 16;
	add.s64 	%rd16, %rd3, %rd184;
	@%p309 bra 	$L__BB3_62;
	st.shared.u32 	[_ZN6thrust24THRUST_300001_SM_1000_NS8cuda_cub4core6detail5shmemE+116], %r115;
	st.shared.u32 	[_ZN6thrust24THRUST_300001_SM_1000_NS8cuda_cub4core6detail5shmemE+120], %r116;
	mov.b64 	%rd186, {%r115, %r116};
	add.s64 	%rd185, %rd16, 512;
	mov.b64 	%rd187, 100;
	// begin inline asm
	st.relaxed.gpu.v2.u64 [%rd185], {%rd186, %rd187};
	// end inline asm
$L__BB3_62:
	mov.u32 	%r1295, %nctaid.x;
	setp.gt.u32 	%p310, %r1295, 499;
	@%p310 bra 	$L__BB3_64;
	membar.cta;
	bra.uni 	$L__BB3_65;
$L__BB3_64:
	mov.b32 	%r1296, 450;
	// begin inline asm
	nanosleep.u32 %r1296;
	// end inline asm
$L__BB3_65:
	mul.wide.u32 	%rd188, %r1815, 16;
	xor.b64  	%rd189, %rd188, -16;
	add.s64 	%rd190, %rd16, %rd189;
	add.s64 	%rd17, %rd190, 512;
$L__BB3_66:
	// begin inline asm
	ld.relaxed.gpu.v2.u64 {%rd191, %rd284}, [%rd17];
	// end inline asm
	setp.eq.s64 	%p311, %rd284, 99;
	mov.b32 	%r1297, -1;
	vote.sync.any.pred 	%p312, %p311, %r1297;
	@%p312 bra 	$L__BB3_66;
	mov.b64 	{%r1301, %r1306}, %rd191;
	setp.eq.s64 	%p313, %rd284, 101;
	mov.b32 	%r1349, -1;
	vote.sync.ballot.b32 	%r1350, %p313, %r1349;
	// begin inline asm
	mov.u32 %r1299, %lanemask_ge;
	// end inline asm
	and.b32  	%r1351, %r1350, %r1299;
	or.b32  	%r1352, %r1351, -2147483648;
	add.s32 	%r1353, %r1352, -1;
	not.b32 	%r1354, %r1352;
	and.b32  	%r1355, %r1354, %r1353;
	popc.b32 	%r1303, %r1355;
	mov.b32 	%r1307, 1;
	// begin inline asm
	shfl.sync.down.b32 %r1300, %r1301, %r1307, %r1303, %r1349;
	// end inline asm
	// begin inline asm
	shfl.sync.down.b32 %r1305, %r1306, %r1307, %r1303, %r1349;
	// end inline asm
	setp.lt.s32 	%p315, %r1124, %r1303;
	setp.eq.s32 	%p316, %r1301, 0;
	selp.b32 	%r1356, %r1300, 0, %p315;
	add.s32 	%r1311, %r1356, %r1301;
	selp.b32 	%r1357, %r1305, 0, %p316;
	selp.b32 	%r1358, %r1357, 0, %p315;
	add.s32 	%r1316, %r1358, %r1306;
	mov.b32 	%r1317, 2;
	// begin inline asm
	shfl.sync.down.b32 %r1310, %r1311, %r1317, %r1303, %r1349;
	// end inline asm
	// begin inline asm
	shfl.sync.down.b32 %r1315, %r1316, %r1317, %r1303, %r1349;
	// end inline asm
	add.s32 	%r1359, %r1124, 2;
	setp.gt.s32 	%p317, %r1359, %r1303;
	setp.eq.s32 	%p318, %r1311, 0;
	selp.b32 	%r1360, %r1315, 0, %p318;
	selp.b32 	%r1361, 0, %r1310, %p317;
	add.s32 	%r1321, %r1311, %r1361;
	selp.b32 	%r1362, 0, %r1360, %p317;
	add.s32 	%r1326, %r1362, %r1316;
	mov.b32 	%r1327, 4;
	// begin inline asm
	shfl.sync.down.b32 %r1320, %r1321, %r1327, %r1303, %r1349;
	// end inline asm
	// begin inline asm
	shfl.sync.down.b32 %r1325, %r1326, %r1327, %r1303, %r1349;
	// end inline asm
	add.s32 	%r1363, %r1124, 4;
	setp.gt.s32 	%p319, %r1363, %r1303;
	setp.eq.s32 	%p320, %r1321, 0;
	selp.b32 	%r1364, %r1325, 0, %p320;
	selp.b32 	%r1365, 0, %r1320, %p319;
	add.s32 	%r1331, %r1321, %r1365;
	selp.b32 	%r1366, 0, %r1364, %p319;
	add.s32 	%r1336, %r1326, %r1366;
	mov.b32 	%r1337, 8;
	// begin inline asm
	shfl.sync.down.b32 %r1330, %r1331, %r1337, %r1303, %r1349;
	// end inline asm
	// begin inline asm
	shfl.sync.down.b32 %r1335, %r1336, %r1337, %r1303, %r1349;
	// end inline asm
	add.s32 	%r1367, %r1124, 8;
	setp.gt.s32 	%p321, %r1367, %r1303;
	setp.eq.s32 	%p322, %r1331, 0;
	selp.b32 	%r1368, %r1335, 0, %p322;
	selp.b32 	%r1369, 0, %r1330, %p321;
	add.s32 	%r1341, %r1331, %r1369;
	selp.b32 	%r1370, 0, %r1368, %p321;
	add.s32 	%r1346, %r1336, %r1370;
	mov.b32 	%r1347, 16;
	// begin inline asm
	shfl.sync.down.b32 %r1340, %r1341, %r1347, %r1303, %r1349;
	// end inline asm
	// begin inline asm
	shfl.sync.down.b32 %r1345, %r1346, %r1347, %r1303, %r1349;
	// end inline asm
	add.s32 	%r1371, %r1124, 16;
	setp.gt.s32 	%p323, %r1371, %r1303;
	setp.eq.s32 	%p324, %r1341, 0;
	selp.b32 	%r1372, %r1345, 0, %p324;
	selp.b32 	%r1373, 0, %r1340, %p323;
	add.s32 	%r1802, %r1373, %r1341;
	selp.b32 	%r1374, 0, %r1372, %p323;
	add.s32 	%r1803, %r1346, %r1374;
	not.b32 	%r1375, %r1815;
	add.s32 	%r1804, %r2, %r1375;
	add.s64 	%rd20, %rd3, 512;
$L__BB3_68:
	setp.ne.s64 	%p325, %rd284, 101;
	mov.b32 	%r1376, -1;
	vote.sync.all.pred 	%p326, %p325, %r1376;
	not.pred 	%p327, %p326;
	@%p327 bra 	$L__BB3_72;
	mul.wide.s32 	%rd233, %r1804, 16;
	add.s64 	%rd234, %rd20, %rd233;
	add.s64 	%rd232, %rd234, -512;
$L__BB3_70:
	// begin inline asm
	ld.relaxed.gpu.v2.u64 {%rd230, %rd284}, [%rd232];
	// end inline asm
	setp.eq.s64 	%p365, %rd284, 99;
	mov.b32 	%r1459, -1;
	vote.sync.any.pred 	%p366, %p365, %r1459;
	@%p366 bra 	$L__BB3_70;
	mov.b64 	{%r1462, %r1467}, %rd230;
	setp.eq.s64 	%p367, %rd284, 101;
	mov.b32 	%r1510, -1;
	vote.sync.ballot.b32 	%r1511, %p367, %r1510;
	and.b32  	%r1512, %r1511, %r1299;
	or.b32  	%r1513, %r1512, -2147483648;
	add.s32 	%r1514, %r1513, -1;
	not.b32 	%r1515, %r1513;
	and.b32  	%r1516, %r1515, %r1514;
	popc.b32 	%r1464, %r1516;
	mov.b32 	%r1468, 1;
	// begin inline asm
	shfl.sync.down.b32 %r1461, %r1462, %r1468, %r1464, %r1510;
	// end inline asm
	// begin inline asm
	shfl.sync.down.b32 %r1466, %r1467, %r1468, %r1464, %r1510;
	// end inline asm
	setp.lt.s32 	%p369, %r1124, %r1464;
	setp.eq.s32 	%p370, %r1462, 0;
	selp.b32 	%r1517, %r1461, 0, %p369;
	add.s32 	%r1472, %r1517, %r1462;
	selp.b32 	%r1518, %r1466, 0, %p370;
	selp.b32 	%r1519, %r1518, 0, %p369;
	add.s32 	%r1477, %r1519, %r1467;
	mov.b32 	%r1478, 2;
	// begin inline asm
	shfl.sync.down.b32 %r1471, %r1472, %r1478, %r1464, %r1510;
	// end inline asm
	// begin inline asm
	shfl.sync.down.b32 %r1476, %r1477, %r1478, %r1464, %r1510;
	// end inline asm
	add.s32 	%r1520, %r1124, 2;
	setp.gt.s32 	%p371, %r1520, %r1464;
	setp.eq.s32 	%p372, %r1472, 0;
	selp.b32 	%r1521, %r1476, 0, %p372;
	selp.b32 	%r1522, 0, %r1471, %p371;
	add.s32 	%r1482, %r1472, %r1522;
	selp.b32 	%r1523, 0, %r1521, %p371;
	add.s32 	%r1487, %r1523, %r1477;
	mov.b32 	%r1488, 4;
	// begin inline asm
	shfl.sync.down.b32 %r1481, %r1482, %r1488, %r1464, %r1510;
	// end inline asm
	// begin inline asm
	shfl.sync.down.b32 %r1486, %r1487, %r1488, %r1464, %r1510;
	// end inline asm
	add.s32 	%r1524, %r1124, 4;
	setp.gt.s32 	%p373, %r1524, %r1464;
	setp.eq.s32 	%p374, %r1482, 0;
	selp.b32 	%r1525, %r1486, 0, %p374;
	selp.b32 	%r1526, 0, %r1481, %p373;
	add.s32 	%r1492, %r1482, %r1526;
	selp.b32 	%r1527, 0, %r1525, %p373;
	add.s32 	%r1497, %r1487, %r1527;
	mov.b32 	%r1498, 8;
	// begin inline asm
	shfl.sync.down.b32 %r1491, %r1492, %r1498, %r1464, %r1510;
	// end inline asm
	// begin inline asm
	shfl.sync.down.b32 %r1496, %r1497, %r1498, %r1464, %r1510;
	// end inline asm
	add.s32 	%r1528, %r1124, 8;
	setp.gt.s32 	%p375, %r1528, %r1464;
	setp.eq.s32 	%p376, %r1492, 0;
	selp.b32 	%r1529, %r1496, 0, %p376;
	selp.b32 	%r1530, 0, %r1491, %p375;
	add.s32 	%r1502, %r1492, %r1530;
	selp.b32 	%r1531, 0, %r1529, %p375;
	add.s32 	%r1507, %r1497, %r1531;
	mov.b32 	%r1508, 16;
	// begin inline asm
	shfl.sync.down.b32 %r1501, %r1502, %r1508, %r1464, %r1510;
	// end inline asm
	// begin inline asm
	shfl.sync.down.b32 %r1506, %r1507, %r1508, %r1464, %r1510;
	// end inline asm
	add.s32 	%r1532, %r1124, 16;
	setp.gt.s32 	%p377, %r1532, %r1464;
	setp.eq.s32 	%p378, %r1502, 0;
	selp.b32 	%r1533, %r1506, 0, %p378;
	selp.b32 	%r1534, 0, %r1501, %p377;
	selp.b32 	%r1535, 0, %r1533, %p377;
	add.s32 	%r1536, %r1507, %r1535;
	add.s32 	%r1537, %r1534, %r1802;
	add.s32 	%r126, %r1537, %r1502;
	setp.eq.s32 	%p379, %r1802, 0;
	selp.b32 	%r1538, %r1536, 0, %p379;
	add.s32 	%r1803, %r1538, %r1803;
	add.s32 	%r1804, %r1804, -32;
	mov.u32 	%r1802, %r126;
	bra.uni 	$L__BB3_68;
$L__BB3_72:
	@%p309 bra 	$L__BB3_74;
	add.s32 	%r1378, %r1802, %r115;
	setp.eq.s32 	%p329, %r115, 0;
	selp.b32 	%r1379, %r1803, 0, %p329;
	add.s32 	%r1380, %r1379, %r116;
	mov.b64 	%rd195, {%r1378, %r1380};
	add.s64 	%rd194, %rd16, 512;
	mov.b64 	%rd196, 101;
	// begin inline asm
	st.relaxed.gpu.v2.u64 [%rd194], {%rd195, %rd196};
	// end inline asm
	st.shared.u32 	[_ZN6thrust24THRUST_300001_SM_1000_NS8cuda_cub4core6detail5shmemE+100], %r1802;
	st.shared.v2.u32 	[_ZN6thrust24THRUST_300001_SM_1000_NS8cuda_cub4core6detail5shmemE+104], {%r1803, %r1378};
	st.shared.u32 	[_ZN6thrust24THRUST_300001_SM_1000_NS8cuda_cub4core6detail5shmemE+112], %r1380;
$L__BB3_74:
	setp.ne.s32 	%p330, %r1124, 0;
	@%p330 bra 	$L__BB3_76;
	st.shared.v2.u32 	[_ZN6thrust24THRUST_300001_SM_1000_NS8cuda_cub4core6detail5shmemE+72], {%r1802, %r1803};
	mov.u32 	%r1805, %r1802;
	mov.u32 	%r1806, %r1803;
$L__BB3_76:
	setp.eq.s32 	%p331, %r1815, 0;
	bar.sync 	0;
	@%p331 bra 	$L__BB3_78;
	ld.shared.v2.u32 	{%r1381, %r1382}, [_ZN6thrust24THRUST_300001_SM_1000_NS8cuda_cub4core6detail5shmemE+72];
	add.s32 	%r131, %r1381, %r1805;
	setp.eq.s32 	%p332, %r1805, 0;
	selp.b32 	%r1383, %r1382, 0, %p332;
	add.s32 	%r1806, %r1383, %r1806;
	mov.u32 	%r1805, %r131;
$L__BB3_78:
	setp.ne.s32 	%p333, %r92, %r93;
	setp.ne.s32 	%p334, %r91, %r92;
	setp.ne.s32 	%p335, %r90, %r91;
	setp.ne.s32 	%p336, %r89, %r90;
	setp.ne.s32 	%p337, %r88, %r89;
	setp.ne.s32 	%p338, %r87, %r88;
	setp.ne.s32 	%p339, %r86, %r87;
	setp.ne.s32 	%p340, %r1801, %r86;
	selp.u32 	%r1384, 1, 0, %p340;
	add.s32 	%r135, %r1805, %r1384;
	selp.b32 	%r1385, 0, %r1806, %p340;
	add.s32 	%r136, %r1385, %r97;
	selp.u32 	%r1386, 1, 0, %p339;
	add.s32 	%r1387, %r1386, %r1384;
	add.s32 	%r137, %r1387, %r1805;
	selp.b32 	%r1388, 0, %r136, %p339;
	add.s32 	%r138, %r98, %r1388;
	selp.u32 	%r1389, 1, 0, %p338;
	add.s32 	%r139, %r137, %r1389;
	selp.b32 	%r1390, 0, %r138, %p338;
	add.s32 	%r140, %r99, %r1390;
	selp.u32 	%r1391, 1, 0, %p337;
	add.s32 	%r141, %r139, %r1391;
	selp.b32 	%r1392, 0, %r140, %p337;
	add.s32 	%r142, %r100, %r1392;
	selp.u32 	%r1393, 1, 0, %p336;
	add.s32 	%r143, %r141, %r1393;
	selp.b32 	%r1394, 0, %r142, %p336;
	add.s32 	%r144, %r101, %r1394;
	selp.u32 	%r1395, 1, 0, %p335;
	add.s32 	%r145, %r143, %r1395;
	selp.b32 	%r1396, 0, %r144, %p335;
	add.s32 	%r146, %r102, %r1396;
	selp.u32 	%r1397, 1, 0, %p334;
	add.s32 	%r147, %r145, %r1397;
	selp.b32 	%r1398, 0, %r146, %p334;
	add.s32 	%r148, %r103, %r1398;
	selp.u32 	%r1399, 1, 0, %p333;
	add.s32 	%r149, %r147, %r1399;
	selp.b32 	%r1400, 0, %r148, %p333;
	add.s32 	%r150, %r104, %r1400;
	ld.shared.u32 	%r151, [_ZN6thrust24THRUST_300001_SM_1000_NS8cuda_cub4core6detail5shmemE+116];
	ld.shared.u32 	%r152, [_ZN6thrust24THRUST_300001_SM_1000_NS8cuda_cub4core6detail5shmemE+100];
	setp.lt.s32 	%p341, %r151, 257;
	@%p341 bra 	$L__BB3_104;
	setp.eq.s32 	%p351, %r1801, %r86;
	bar.sync 	0;
	@%p351 bra 	$L__BB3_81;
	sub.s32 	%r1401, %r1805, %r152;
	shl.b32 	%r1402, %r1401, 3;
	mov.u32 	%r1403, _ZN6thrust24THRUST_300001_SM_1000_NS8cuda_cub4core6detail5shmemE;
	add.s32 	%r1404, %r1403, %r1402;
	st.shared.v2.u32 	[%r1404], {%r1801, %r1806};
$L__BB3_81:
	setp.eq.s32 	%p352, %r86, %r87;
	@%p352 bra 	$L__BB3_83;
	sub.s32 	%r1405, %r135, %r152;
	shl.b32 	%r1406, %r1405, 3;
	mov.u32 	%r1407, _ZN6thrust24THRUST_300001_SM_1000_NS8cuda_cub4core6detail5shmemE;
	add.s32 	%r1408, %r1407, %r1406;
	st.shared.v2.u32 	[%r1408], {%r86, %r136};
$L__BB3_83:
	setp.eq.s32 	%p353, %r87, %r88;
	@%p353 bra 	$L__BB3_85;
	sub.s32 	%r1409, %r137, %r152;
	shl.b32 	%r1410, %r1409, 3;
	mov.u32 	%r1411, _ZN6thrust24THRUST_300001_SM_1000_NS8cuda_cub4core6detail5shmemE;
	add.s32 	%r1412, %r1411, %r1410;
	st.shared.v2.u32 	[%r1412], {%r87, %r138};
$L__BB3_85:
	setp.eq.s32 	%p354, %r88, %r89;
	@%p354 bra 	$L__BB3_87;
	sub.s32 	%r1413, %r139, %r152;
	shl.b32 	%r1414, %r1413, 3;
	mov.u32 	%r1415, _ZN6thrust24THRUST_300001_SM_1000_NS8cuda_cub4core6detail5shmemE;
	add.s32 	%r1416, %r1415, %r1414;
	st.shared.v2.u32 	[%r1416], {%r88, %r140};
$L__BB3_87:
	setp.eq.s32 	%p355, %r89, %r90;
	@%p355 bra 	$L__BB3_89;
	sub.s32 	%r1417, %r141, %r152;
	shl.b32 	%r1418, %r1417, 3;
	mov.u32 	%r1419, _ZN6thrust24THRUST_300001_SM_1000_NS8cuda_cub4core6detail5shmemE;
	add.s32 	%r1420, %r1419, %r1418;
	st.shared.v2.u32 	[%r1420], {%r89, %r142};
$L__BB3_89:
	setp.eq.s32 	%p356, %r90, %r91;
	@%p356 bra 	$L__BB3_91;
	sub.s32 	%r1421, %r143, %r152;
	shl.b32 	%r1422, %r1421, 3;
	mov.u32 	%r1423, _ZN6thrust24THRUST_300001_SM_1000_NS8cuda_cub4core6detail5shmemE;
	add.s32 	%r1424, %r1423, %r1422;
	st.shared.v2.u32 	[%r1424], {%r90, %r144};
$L__BB3_91:
	setp.eq.s32 	%p357, %r91, %r92;
	@%p357 bra 	$L__BB3_93;
	sub.s32 	%r1425, %r145, %r152;
	shl.b32 	%r1426, %r1425, 3;
	mov.u32 	%r1427, _ZN6thrust24THRUST_300001_SM_1000_NS8cuda_cub4core6detail5shmemE;
	add.s32 	%r1428, %r1427, %r1426;
	st.shared.v2.u32 	[%r1428], {%r91, %r146};
$L__BB3_93:
	setp.eq.s32 	%p358, %r92, %r93;
	@%p358 bra 	$L__BB3_95;
	sub.s32 	%r1429, %r147, %r152;
	shl.b32 	%r1430, %r1429, 3;
	mov.u32 	%r1431, _ZN6thrust24THRUST_300001_SM_1000_NS8cuda_cub4core6detail5shmemE;
	add.s32 	%r1432, %r1431, %r1430;
	st.shared.v2.u32 	[%r1432], {%r92, %r148};
$L__BB3_95:
	setp.eq.s32 	%p359, %r93, %r94;
	@%p359 bra 	$L__BB3_97;
	sub.s32 	%r1433, %r149, %r152;
	shl.b32 	%r1434, %r1433, 3;
	mov.u32 	%r1435, _ZN6thrust24THRUST_300001_SM_1000_NS8cuda_cub4core6detail5shmemE;
	add.s32 	%r1436, %r1435, %r1434;
	st.shared.v2.u32 	[%r1436], {%r93, %r150};
$L__BB3_97:
	bar.sync 	0;
	setp.ge.s32 	%p360, %r1815, %r151;
	@%p360 bra 	$L__BB3_286;
	not.b32 	%r1437, %r1815;
	add.s32 	%r153, %r151, %r1437;
	and.b32  	%r1438, %r153, 768;
	setp.eq.s32 	%p361, %r1438, 768;
	@%p361 bra 	$L__BB3_101;
	shr.u32 	%r1439, %r153, 8;
	add.s32 	%r1440, %r1439, 1;
	and.b32  	%r1441, %r1440, 3;
	shl.b32 	%r1442, %r1815, 3;
	mov.u32 	%r1443, _ZN6thrust24THRUST_300001_SM_1000_NS8cuda_cub4core6detail5shmemE;
	add.s32 	%r1811, %r1443, %r1442;
	add.s32 	%r1810, %r1815, %r152;
	neg.s32 	%r1809, %r1441;
	shl.b32 	%r1444, %r1440, 8;
	and.b32  	%r1445, %r1444, 768;
	add.s32 	%r1815, %r1815, %r1445;
$L__BB3_100:
	.pragma "nounroll";
	mul.wide.s32 	%rd224, %r1810, 4;
	add.s64 	%rd225, %rd1, %rd224;
	add.s64 	%rd226, %rd2, %rd224;
	ld.shared.v2.u32 	{%r1446, %r1447}, [%r1811];
	st.global.u32 	[%rd226], %r1446;
	st.global.u32 	[%rd225], %r1447;
	add.s32 	%r1811, %r1811, 2048;
	add.s32 	%r1810, %r1810, 256;
	add.s32 	%r1809, %r1809, 1;
	setp.ne.s32 	%p362, %r1809, 0;
	@%p362 bra 	$L__BB3_100;
$L__BB3_101:
	setp.lt.u32 	%p363, %r153, 768;
	@%p363 bra 	$L__BB3_286;
	add.s64 	%rd24, %rd2, 2048;
	add.s32 	%r1814, %r1815, %r152;
	add.s64 	%rd25, %rd1, 2048;
	shl.b32 	%r1448, %r1815, 3;
	mov.u32 	%r1449, _ZN6thrust24THRUST_300001_SM_1000_NS8cuda_cub4core6detail5shmemE;
	add.s32 	%r1450, %r1448, %r1449;
	add.s32 	%r1813, %r1450, 4096;
$L__BB3_103:
	mul.wide.s32 	%rd227, %r1814, 4;
	add.s64 	%rd228, %rd24, %rd227;
	add.s64 	%rd229, %rd25, %rd227;
	ld.shared.v2.u32 	{%r1451, %r1452}, [%r1813+-4096];
	st.global.u32 	[%rd228+-2048], %r1451;
	st.global.u32 	[%rd229+-2048], %r1452;
	ld.shared.v2.u32 	{%r1453, %r1454}, [%r1813+-2048];
	st.global.u32 	[%rd228+-1024], %r1453;
	st.global.u32 	[%rd229+-1024], %r1454;
	ld.shared.v2.u32 	{%r1455, %r1456}, [%r1813];
	st.global.u32 	[%rd228], %r1455;
	st.global.u32 	[%rd229], %r1456;
	ld.shared.v2.u32 	{%r1457, %r1458}, [%r1813+2048];
	st.global.u32 	[%rd228+1024], %r1457;
	st.global.u32 	[%rd229+1024], %r1458;
	add.s32 	%r1815, %r1815, 1024;
	add.s32 	%r1814, %r1814, 1024;
	add.s32 	%r1813, %r1813, 8192;
	setp.lt.s32 	%p364, %r1815, %r151;
	@%p364 bra 	$L__BB3_103;
	bra.uni 	$L__BB3_286;
$L__BB3_104:
	setp.eq.s32 	%p342, %r1801, %r86;
	@%p342 bra 	$L__BB3_106;
	mul.wide.s32 	%rd197, %r1805, 4;
	add.s64 	%rd198, %rd2, %rd197;
	st.global.u32 	[%rd198], %r1801;
	add.s64 	%rd199, %rd1, %rd197;
	st.global.u32 	[%rd199], %r1806;
$L__BB3_106:
	setp.eq.s32 	%p343, %r86, %r87;
	@%p343 bra 	$L__BB3_108;
	mul.wide.s32 	%rd200, %r135, 4;
	add.s64 	%rd201, %rd2, %rd200;
	st.global.u32 	[%rd201], %r86;
	add.s64 	%rd202, %rd1, %rd200;
	st.global.u32 	[%rd202], %r136;
$L__BB3_108:
	setp.eq.s32 	%p344, %r87, %r88;
	@%p344 bra 	$L__BB3_110;
	mul.wide.s32 	%rd203, %r137, 4;
	add.s64 	%rd204, %rd2, %rd203;
	st.global.u32 	[%rd204], %r87;
	add.s64 	%rd205, %rd1, %rd203;
	st.global.u32 	[%rd205], %r138;
$L__BB3_110:
	setp.eq.s32 	%p345, %r88, %r89;
	@%p345 bra 	$L__BB3_112;
	mul.wide.s32 	%rd206, %r139, 4;
	add.s64 	%rd207, %rd2, %rd206;
	st.global.u32 	[%rd207], %r88;
	add.s64 	%rd208, %rd1, %rd206;
	st.global.u32 	[%rd208], %r140;
$L__BB3_112:
	setp.eq.s32 	%p346, %r89, %r90;
	@%p346 bra 	$L__BB3_114;
	mul.wide.s32 	%rd209, %r141, 4;
	add.s64 	%rd210, %rd2, %rd209;
	st.global.u32 	[%rd210], %r89;
	add.s64 	%rd211, %rd1, %rd209;
	st.global.u32 	[%rd211], %r142;
$L__BB3_114:
	setp.eq.s32 	%p347, %r90, %r91;
	@%p347 bra 	$L__BB3_116;
	mul.wide.s32 	%rd212, %r143, 4;
	add.s64 	%rd213, %rd2, %rd212;
	st.global.u32 	[%rd213], %r90;
	add.s64 	%rd214, %rd1, %rd212;
	st.global.u32 	[%rd214], %r144;
$L__BB3_116:
	setp.eq.s32 	%p348, %r91, %r92;
	@%p348 bra 	$L__BB3_118;
	mul.wide.s32 	%rd215, %r145, 4;
	add.s64 	%rd216, %rd2, %rd215;
	st.global.u32 	[%rd216], %r91;
	add.s64 	%rd217, %rd1, %rd215;
	st.global.u32 	[%rd217], %r146;
$L__BB3_118:
	setp.eq.s32 	%p349, %r92, %r93;
	@%p349 bra 	$L__BB3_120;
	mul.wide.s32 	%rd218, %r147, 4;
	add.s64 	%rd219, %rd2, %rd218;
	st.global.u32 	[%rd219], %r92;
	add.s64 	%rd220, %rd1, %rd218;
	st.global.u32 	[%rd220], %r148;
$L__BB3_120:
	setp.eq.s32 	%p350, %r93, %r94;
	@%p350 bra 	$L__BB3_286;
	mul.wide.s32 	%rd221, %r149, 4;
	add.s64 	%rd222, %rd2, %rd221;
	st.global.u32 	[%rd222], %r93;
	add.s64 	%rd223, %rd1, %rd221;
	st.global.u32 	[%rd223], %r150;
	bra.uni 	$L__BB3_286;
$L__BB3_122:
	setp.lt.s32 	%p13, %r4, 1;
	@%p13 bra 	$L__BB3_286;
	setp.ne.s32 	%p14, %r2, 0;
	@%p14 bra 	$L__BB3_194;
	mul.wide.u32 	%rd125, %r3, 4;
	add.s64 	%rd124, %rd51, %rd125;
	// begin inline asm
	ld.global.nc.u32 %r1824, [%rd124];
	// end inline asm
	mov.u32 	%r174, %tid.x;
	and.b32  	%r839, %r174, 31;
	and.b32  	%r840, %r174, 992;
	mul.lo.s32 	%r841, %r840, 9;
	or.b32  	%r175, %r841, %r839;
	setp.ge.u32 	%p166, %r175, %r4;
	mov.u32 	%r1816, %r1824;
	@%p166 bra 	$L__BB3_126;
	mul.wide.u32 	%rd127, %r175, 4;
	add.s64 	%rd126, %rd124, %rd127;
	// begin inline asm
	ld.global.nc.u32 %r1816, [%rd126];
	// end inline asm
$L__BB3_126:
	add.s32 	%r843, %r175, 32;
	setp.ge.u32 	%p167, %r843, %r4;
	shl.b32 	%r844, %r175, 2;
	cvt.u64.u32 	%rd128, %r844;
	add.s64 	%rd27, %rd124, %rd128;
	mov.u32 	%r1817, %r1824;
	@%p167 bra 	$L__BB3_128;
	add.s64 	%rd129, %rd27, 128;
	// begin inline asm
	ld.global.nc.u32 %r1817, [%rd129];
	// end inline asm
$L__BB3_128:
	add.s32 	%r846, %r175, 64;
	setp.ge.u32 	%p168, %r846, %r4;
	mov.u32 	%r1818, %r1824;
	@%p168 bra 	$L__BB3_130;
	add.s64 	%rd130, %rd27, 256;
	// begin inline asm
	ld.global.nc.u32 %r1818, [%rd130];
	// end inline asm
$L__BB3_130:
	add.s32 	%r848, %r175, 96;
	setp.ge.u32 	%p169, %r848, %r4;
	mov.u32 	%r1819, %r1824;
	@%p169 bra 	$L__BB3_132;
	add.s64 	%rd131, %rd27, 384;
	// begin inline asm
	ld.global.nc.u32 %r1819, [%rd131];
	// end inline asm
$L__BB3_132:
	add.s32 	%r850, %r175, 128;
	setp.ge.u32 	%p170, %r850, %r4;
	mov.u32 	%r1820, %r1824;
	@%p170 bra 	$L__BB3_134;
	add.s64 	%rd132, %rd27, 512;
	// begin inline asm
	ld.global.nc.u32 %r1820, [%rd132];
	// end inline asm
$L__BB3_134:
	add.s32 	%r852, %r175, 160;
	setp.ge.u32 	%p171, %r852, %r4;
	mov.u32 	%r1821, %r1824;
	@%p171 bra 	$L__BB3_136;
	add.s64 	%rd133, %rd27, 640;
	// begin inline asm
	ld.global.nc.u32 %r1821, [%rd133];
	// end inline asm
$L__BB3_136:
	add.s32 	%r854, %r175, 192;
	setp.ge.u32 	%p172, %r854, %r4;
	mov.u32 	%r1822, %r1824;
	@%p172 bra 	$L__BB3_138;
	add.s64 	%rd134, %rd27, 768;
	// begin inline asm
	ld.global.nc.u32 %r1822, [%rd134];
	// end inline asm
$L__BB3_138:
	add.s32 	%r856, %r175, 224;
	setp.ge.u32 	%p173, %r856, %r4;
	mov.u32 	%r1823, %r1824;
	@%p173 bra 	$L__BB3_140;
	add.s64 	%rd135, %rd27, 896;
	// begin inline asm
	ld.global.nc.u32 %r1823, [%rd135];
	// end inline asm
$L__BB3_140:
	add.s32 	%r858, %r175, 256;
	setp.ge.u32 	%p174, %r858, %r4;
	@%p174 bra 	$L__BB3_142;
	add.s64 	%rd136, %rd27, 1024;
	// begin inline asm
	ld.global.nc.u32 %r1824, [%rd136];
	// end inline asm
$L__BB3_142:
	// begin inline asm
	mov.u32 %r860, %laneid;
	// end inline asm
	shr.u32 	%r195, %r174, 5;
	mad.lo.s32 	%r863, %r195, 288, %r860;
	shl.b32 	%r864, %r863, 2;
	mov.u32 	%r865, _ZN6thrust24THRUST_300001_SM_1000_NS8cuda_cub4core6detail5shmemE;
	add.s32 	%r866, %r865, %r864;
	st.shared.u32 	[%r866], %r1816;
	st.shared.u32 	[%r866+128], %r1817;
	st.shared.u32 	[%r866+256], %r1818;
	st.shared.u32 	[%r866+384], %r1819;
	st.shared.u32 	[%r866+512], %r1820;
	st.shared.u32 	[%r866+640], %r1821;
	st.shared.u32 	[%r866+768], %r1822;
	st.shared.u32 	[%r866+896], %r1823;
	st.shared.u32 	[%r866+1024], %r1824;
	bar.warp.sync 	-1;
	shl.b32 	%r867, %r860, 5;
	add.s32 	%r868, %r866, %r867;
	ld.shared.u32 	%r196, [%r868];
	ld.shared.u32 	%r197, [%r868+4];
	ld.shared.u32 	%r198, [%r868+8];
	ld.shared.u32 	%r199, [%r868+12];
	ld.shared.u32 	%r200, [%r868+16];
	ld.shared.u32 	%r201, [%r868+20];
	ld.shared.u32 	%r202, [%r868+24];
	ld.shared.u32 	%r203, [%r868+28];
	ld.shared.u32 	%r204, [%r868+32];
	bar.sync 	0;
	st.shared.u32 	[%r866], %r1;
	st.shared.u32 	[%r866+128], %r1;
	st.shared.u32 	[%r866+256], %r1;
	st.shared.u32 	[%r866+384], %r1;
	st.shared.u32 	[%r866+512], %r1;
	st.shared.u32 	[%r866+640], %r1;
	st.shared.u32 	[%r866+768], %r1;
	st.shared.u32 	[%r866+896], %r1;
	st.shared.u32 	[%r866+1024], %r1;
	bar.warp.sync 	-1;
	ld.shared.u32 	%r205, [%r868];
	ld.shared.u32 	%r206, [%r868+4];
	ld.shared.u32 	%r207, [%r868+8];
	ld.shared.u32 	%r208, [%r868+12];
	ld.shared.u32 	%r209, [%r868+16];
	ld.shared.u32 	%r210, [%r868+20];
	ld.shared.u32 	%r211, [%r868+24];
	ld.shared.u32 	%r212, [%r868+28];
	ld.shared.u32 	%r213, [%r868+32];
	bar.sync 	0;
	shl.b32 	%r869, %r174, 2;
	add.s32 	%r870, %r865, %r869;
	add.s32 	%r214, %r870, 1148;
	st.shared.u32 	[%r870+1148], %r204;
	bar.sync 	0;
	setp.eq.s32 	%p175, %r174, 0;
	mov.b32 	%r1826, 1;
	@%p175 bra 	$L__BB3_144;
	ld.shared.u32 	%r1825, [%r214+-4];
	setp.ne.s32 	%p176, %r1825, %r196;
	selp.u32 	%r1826, 1, 0, %p176;
$L__BB3_144:
	setp.eq.s32 	%p177, %r174, 0;
	setp.ne.s32 	%p178, %r196, %r197;
	setp.ne.s32 	%p179, %r197, %r198;
	setp.ne.s32 	%p180, %r198, %r199;
	setp.ne.s32 	%p181, %r199, %r200;
	setp.ne.s32 	%p182, %r200, %r201;
	setp.ne.s32 	%p183, %r201, %r202;
	setp.ne.s32 	%p184, %r202, %r203;
	setp.ne.s32 	%p185, %r203, %r204;
	mul.lo.s32 	%r931, %r174, 9;
	setp.eq.s32 	%p186, %r931, %r4;
	selp.u32 	%r932, 1, 0, %p186;
	selp.b32 	%r933, %r932, %r1826, %p186;
	selp.b32 	%r219, %r932, %r933, %p177;
	add.s32 	%r934, %r931, 1;
	setp.eq.s32 	%p187, %r934, %r4;
	or.pred  	%p188, %p187, %p178;
	selp.u32 	%r935, 1, 0, %p188;
	add.s32 	%r936, %r931, 2;
	setp.eq.s32 	%p189, %r936, %r4;
	or.pred  	%p1, %p189, %p179;
	selp.u32 	%r937, 1, 0, %p1;
	add.s32 	%r938, %r931, 3;
	setp.eq.s32 	%p190, %r938, %r4;
	or.pred  	%p2, %p190, %p180;
	selp.u32 	%r939, 1, 0, %p2;
	add.s32 	%r940, %r931, 4;
	setp.eq.s32 	%p191, %r940, %r4;
	or.pred  	%p192, %p191, %p181;
	selp.u32 	%r941, 1, 0, %p192;
	add.s32 	%r942, %r931, 5;
	setp.eq.s32 	%p193, %r942, %r4;
	or.pred  	%p3, %p193, %p182;
	selp.u32 	%r943, 1, 0, %p3;
	add.s32 	%r944, %r931, 6;
	setp.eq.s32 	%p194, %r944, %r4;
	or.pred  	%p4, %p194, %p183;
	selp.u32 	%r945, 1, 0, %p4;
	add.s32 	%r946, %r931, 7;
	setp.eq.s32 	%p195, %r946, %r4;
	or.pred  	%p5, %p195, %p184;
	selp.u32 	%r947, 1, 0, %p5;
	add.s32 	%r948, %r931, 8;
	setp.eq.s32 	%p196, %r948, %r4;
	or.pred  	%p197, %p196, %p185;
	selp.u32 	%r949, 1, 0, %p197;
	add.s32 	%r950, %r219, %r935;
	selp.b32 	%r951, 0, %r205, %p188;
	add.s32 	%r952, %r206, %r951;
	add.s32 	%r953, %r950, %r937;
	selp.b32 	%r954, 0, %r952, %p1;
	add.s32 	%r955, %r207, %r954;
	add.s32 	%r956, %r953, %r939;
	selp.b32 	%r957, 0, %r955, %p2;
	add.s32 	%r958, %r208, %r957;
	add.s32 	%r959, %r956, %r941;
	selp.b32 	%r960, 0, %r958, %p192;
	add.s32 	%r961, %r209, %r960;
	add.s32 	%r962, %r959, %r943;
	selp.b32 	%r963, 0, %r961, %p3;
	add.s32 	%r964, %r210, %r963;
	add.s32 	%r965, %r962, %r945;
	selp.b32 	%r966, 0, %r964, %p4;
	add.s32 	%r967, %r211, %r966;
	add.s32 	%r968, %r965, %r947;
	selp.b32 	%r969, 0, %r967, %p5;
	add.s32 	%r970, %r212, %r969;
	add.s32 	%r872, %r968, %r949;
	selp.b32 	%r971, 0, %r970, %p197;
	add.s32 	%r877, %r213, %r971;
	mov.b32 	%r928, 1;
	mov.b32 	%r929, 0;
	mov.b32 	%r930, -1;
	// begin inline asm
	shfl.sync.up.b32 %r871, %r872, %r928, %r929, %r930;
	// end inline asm
	// begin inline asm
	shfl.sync.up.b32 %r876, %r877, %r928, %r929, %r930;
	// end inline asm
	setp.eq.s32 	%p198, %r872, 0;
	selp.b32 	%r972, %r876, 0, %p198;
	setp.lt.s32 	%p199, %r860, 1;
	selp.b32 	%r973, 0, %r871, %p199;
	add.s32 	%r882, %r973, %r872;
	selp.b32 	%r974, 0, %r972, %p199;
	add.s32 	%r887, %r974, %r877;
	mov.b32 	%r888, 2;
	// begin inline asm
	shfl.sync.up.b32 %r881, %r882, %r888, %r929, %r930;
	// end inline asm
	// begin inline asm
	shfl.sync.up.b32 %r886, %r887, %r888, %r929, %r930;
	// end inline asm
	setp.eq.s32 	%p200, %r882, 0;
	selp.b32 	%r975, %r886, 0, %p200;
	setp.lt.s32 	%p201, %r860, 2;
	selp.b32 	%r976, 0, %r881, %p201;
	add.s32 	%r892, %r976, %r882;
	selp.b32 	%r977, 0, %r975, %p201;
	add.s32 	%r897, %r977, %r887;
	mov.b32 	%r898, 4;
	// begin inline asm
	shfl.sync.up.b32 %r891, %r892, %r898, %r929, %r930;
	// end inline asm
	// begin inline asm
	shfl.sync.up.b32 %r896, %r897, %r898, %r929, %r930;
	// end inline asm
	setp.eq.s32 	%p202, %r892, 0;
	selp.b32 	%r978, %r896, 0, %p202;
	setp.lt.s32 	%p203, %r860, 4;
	selp.b32 	%r979, 0, %r891, %p203;
	add.s32 	%r902, %r979, %r892;
	selp.b32 	%r980, 0, %r978, %p203;
	add.s32 	%r907, %r980, %r897;
	mov.b32 	%r908, 8;
	// begin inline asm
	shfl.sync.up.b32 %r901, %r902, %r908, %r929, %r930;
	// end inline asm
	// begin inline asm
	shfl.sync.up.b32 %r906, %r907, %r908, %r929, %r930;
	// end inline asm
	setp.eq.s32 	%p204, %r902, 0;
	selp.b32 	%r981, %r906, 0, %p204;
	setp.lt.s32 	%p205, %r860, 8;
	selp.b32 	%r982, 0, %r901, %p205;
	add.s32 	%r912, %r982, %r902;
	selp.b32 	%r983, 0, %r981, %p205;
	add.s32 	%r917, %r983, %r907;
	mov.b32 	%r918, 16;
	// begin inline asm
	shfl.sync.up.b32 %r911, %r912, %r918, %r929, %r930;
	// end inline asm
	// begin inline asm
	shfl.sync.up.b32 %r916, %r917, %r918, %r929, %r930;
	// end inline asm
	setp.eq.s32 	%p206, %r912, 0;
	selp.b32 	%r984, %r916, 0, %p206;
	setp.lt.s32 	%p207, %r860, 16;
	selp.b32 	%r985, 0, %r911, %p207;
	add.s32 	%r922, %r985, %r912;
	selp.b32 	%r986, 0, %r984, %p207;
	add.s32 	%r927, %r986, %r917;
	// begin inline asm
	shfl.sync.up.b32 %r921, %r922, %r928, %r929, %r930;
	// end inline asm
	// begin inline asm
	shfl.sync.up.b32 %r926, %r927, %r928, %r929, %r930;
	// end inline asm
	setp.ne.s32 	%p208, %r860, 31;
	@%p208 bra 	$L__BB3_146;
	shl.b32 	%r987, %r195, 3;
	mov.u32 	%r988, _ZN6thrust24THRUST_300001_SM_1000_NS8cuda_cub4core6detail5shmemE;
	add.s32 	%r989, %r988, %r987;
	st.shared.v2.u32 	[%r989], {%r922, %r927};
$L__BB3_146:
	bar.sync 	0;
	ld.shared.v4.u32 	{%r224, %r990, %r225, %r991}, [_ZN6thrust24THRUST_300001_SM_1000_NS8cuda_cub4core6detail5shmemE];
	add.s32 	%r992, %r225, %r224;
	setp.eq.s32 	%p209, %r225, 0;
	selp.b32 	%r993, %r990, 0, %p209;
	add.s32 	%r994, %r993, %r991;
	setp.eq.s32 	%p210, %r195, 2;
	selp.b32 	%r995, %r992, %r224, %p210;
	selp.b32 	%r996, %r994, %r990, %p210;
	ld.shared.v4.u32 	{%r226, %r997, %r227, %r998}, [_ZN6thrust24THRUST_300001_SM_1000_NS8cuda_cub4core6detail5shmemE+16];
	add.s32 	%r999, %r226, %r992;
	setp.eq.s32 	%p211, %r226, 0;
	selp.b32 	%r1000, %r994, 0, %p211;
	add.s32 	%r1001, %r1000, %r997;
	setp.eq.s32 	%p212, %r195, 3;
	selp.b32 	%r1002, %r999, %r995, %p212;
	selp.b32 	%r1003, %r1001, %r996, %p212;
	add.s32 	%r1004, %r227, %r999;
	setp.eq.s32 	%p213, %r227, 0;
	selp.b32 	%r1005, %r1001, 0, %p213;
	add.s32 	%r1006, %r1005, %r998;
	setp.eq.s32 	%p214, %r195, 4;
	selp.b32 	%r1007, %r1004, %r1002, %p214;
	selp.b32 	%r1008, %r1006, %r1003, %p214;
	ld.shared.v4.u32 	{%r228, %r1009, %r229, %r1010}, [_ZN6thrust24THRUST_300001_SM_1000_NS8cuda_cub4core6detail5shmemE+32];
	add.s32 	%r1011, %r228, %r1004;
	setp.eq.s32 	%p215, %r228, 0;
	selp.b32 	%r1012, %r1006, 0, %p215;
	add.s32 	%r1013, %r1012, %r1009;
	setp.eq.s32 	%p216, %r195, 5;
	selp.b32 	%r1014, %r1011, %r1007, %p216;
	selp.b32 	%r1015, %r1013, %r1008, %p216;
	add.s32 	%r1016, %r229, %r1011;
	setp.eq.s32 	%p217, %r229, 0;
	selp.b32 	%r1017, %r1013, 0, %p217;
	add.s32 	%r1018, %r1017, %r1010;
	setp.eq.s32 	%p218, %r195, 6;
	selp.b32 	%r1019, %r1016, %r1014, %p218;
	selp.b32 	%r1020, %r1018, %r1015, %p218;
	ld.shared.v4.u32 	{%r230, %r1021, %r231, %r1022}, [_ZN6thrust24THRUST_300001_SM_1000_NS8cuda_cub4core6detail5shmemE+48];
	add.s32 	%r1023, %r230, %r1016;
	setp.eq.s32 	%p219, %r230, 0;
	selp.b32 	%r1024, %r1018, 0, %p219;
	add.s32 	%r1025, %r1024, %r1021;
	setp.eq.s32 	%p220, %r195, 7;
	selp.b32 	%r1026, %r1023, %r1019, %p220;
	selp.b32 	%r1027, %r1025, %r1020, %p220;
	add.s32 	%r1832, %r231, %r1023;
	setp.eq.s32 	%p221, %r231, 0;
	selp.b32 	%r1028, %r1025, 0, %p221;
	add.s32 	%r233, %r1028, %r1022;
	setp.lt.u32 	%p222, %r174, 32;
	selp.b32 	%r1029, 0, %r1026, %p222;
	selp.b32 	%r1030, 0, %r1027, %p222;
	setp.eq.s32 	%p223, %r921, 0;
	selp.b32 	%r1031, %r1030, 0, %p223;
	add.s32 	%r1032, %r1031, %r926;
	setp.eq.s32 	%p224, %r860, 0;
	selp.b32 	%r1033, 0, %r921, %p224;
	add.s32 	%r234, %r1029, %r1033;
	selp.b32 	%r235, %r1030, %r1032, %p224;
	add.s32 	%r236, %r234, %r219;
	setp.eq.s32 	%p225, %r219, 0;
	selp.b32 	%r1034, %r235, 0, %p225;
	add.s32 	%r237, %r1034, %r205;
	mul.lo.s32 	%r1035, %r174, 9;
	add.s32 	%r1036, %r1035, 1;
	setp.eq.s32 	%p226, %r1036, %r4;
	setp.ne.s32 	%p227, %r196, %r197;
	or.pred  	%p228, %p226, %p227;
	selp.u32 	%r1037, 1, 0, %p228;
	add.s32 	%r1038, %r219, %r1037;
	add.s32 	%r238, %r1038, %r234;
	selp.b32 	%r1039, 0, %r237, %p228;
	add.s32 	%r239, %r206, %r1039;
	selp.u32 	%r1040, 1, 0, %p1;
	add.s32 	%r240, %r238, %r1040;
	selp.b32 	%r1041, 0, %r239, %p1;
	add.s32 	%r241, %r207, %r1041;
	selp.u32 	%r1042, 1, 0, %p2;
	add.s32 	%r242, %r240, %r1042;
	selp.b32 	%r1043, 0, %r241, %p2;
	add.s32 	%r243, %r208, %r1043;
	add.s32 	%r1044, %r1035, 4;
	setp.eq.s32 	%p229, %r1044, %r4;
	setp.ne.s32 	%p230, %r199, %r200;
	or.pred  	%p231, %p229, %p230;
	selp.u32 	%r1045, 1, 0, %p231;
	add.s32 	%r244, %r242, %r1045;
	selp.b32 	%r1046, 0, %r243, %p231;
	add.s32 	%r245, %r209, %r1046;
	selp.u32 	%r1047, 1, 0, %p3;
	add.s32 	%r246, %r244, %r1047;
	selp.b32 	%r1048, 0, %r245, %p3;
	add.s32 	%r247, %r210, %r1048;
	selp.u32 	%r1049, 1, 0, %p4;
	add.s32 	%r248, %r246, %r1049;
	selp.b32 	%r1050, 0, %r247, %p4;
	add.s32 	%r249, %r211, %r1050;
	selp.u32 	%r1051, 1, 0, %p5;
	add.s32 	%r250, %r248, %r1051;
	selp.b32 	%r1052, 0, %r249, %p5;
	add.s32 	%r251, %r212, %r1052;
	setp.lt.s32 	%p232, %r1832, 257;
	@%p232 bra 	$L__BB3_172;
	bar.sync 	0;
	@%p225 bra 	$L__BB3_149;
	shl.b32 	%r1056, %r234, 3;
	mov.u32 	%r1057, _ZN6thrust24THRUST_300001_SM_1000_NS8cuda_cub4core6detail5shmemE;
	add.s32 	%r1058, %r1057, %r1056;
	st.shared.v2.u32 	[%r1058], {%r1825, %r235};
$L__BB3_149:
	mad.lo.s32 	%r1059, %r174, 9, 1;
	setp.ne.s32 	%p249, %r1059, %r4;
	setp.eq.s32 	%p250, %r196, %r197;
	and.pred  	%p251, %p249, %p250;
	@%p251 bra 	$L__BB3_151;
	shl.b32 	%r1060, %r236, 3;
	mov.u32 	%r1061, _ZN6thrust24THRUST_300001_SM_1000_NS8cuda_cub4core6detail5shmemE;
	add.s32 	%r1062, %r1061, %r1060;
	st.shared.v2.u32 	[%r1062], {%r196, %r237};
$L__BB3_151:
	not.pred 	%p252, %p1;
	@%p252 bra 	$L__BB3_153;
	shl.b32 	%r1063, %r238, 3;
	mov.u32 	%r1064, _ZN6thrust24THRUST_300001_SM_1000_NS8cuda_cub4core6detail5shmemE;
	add.s32 	%r1065, %r1064, %r1063;
	st.shared.v2.u32 	[%r1065], {%r197, %r239};
$L__BB3_153:
	not.pred 	%p253, %p2;
	@%p253 bra 	$L__BB3_155;
	shl.b32 	%r1066, %r240, 3;
	mov.u32 	%r1067, _ZN6thrust24THRUST_300001_SM_1000_NS8cuda_cub4core6detail5shmemE;
	add.s32 	%r1068, %r1067, %r1066;
	st.shared.v2.u32 	[%r1068], {%r198, %r241};
$L__BB3_155:
	mad.lo.s32 	%r1069, %r174, 9, 4;
	setp.ne.s32 	%p254, %r1069, %r4;
	setp.eq.s32 	%p255, %r199, %r200;
	and.pred  	%p256, %p254, %p255;
	@%p256 bra 	$L__BB3_157;
	shl.b32 	%r1070, %r242, 3;
	mov.u32 	%r1071, _ZN6thrust24THRUST_300001_SM_1000_NS8cuda_cub4core6detail5shmemE;
	add.s32 	%r1072, %r1071, %r1070;
	st.shared.v2.u32 	[%r1072], {%r199, %r243};
$L__BB3_157:
	not.pred 	%p257, %p3;
	@%p257 bra 	$L__BB3_159;
	shl.b32 	%r1073, %r244, 3;
	mov.u32 	%r1074, _ZN6thrust24THRUST_300001_SM_1000_NS8cuda_cub4core6detail5shmemE;
	add.s32 	%r1075, %r1074, %r1073;
	st.shared.v2.u32 	[%r1075], {%r200, %r245};
$L__BB3_159:
	not.pred 	%p258, %p4;
	@%p258 bra 	$L__BB3_161;
	shl.b32 	%r1076, %r246, 3;
	mov.u32 	%r1077, _ZN6thrust24THRUST_300001_SM_1000_NS8cuda_cub4core6detail5shmemE;
	add.s32 	%r1078, %r1077, %r1076;
	st.shared.v2.u32 	[%r1078], {%r201, %r247};
$L__BB3_161:
	not.pred 	%p259, %p5;
	@%p259 bra 	$L__BB3_163;
	shl.b32 	%r1079, %r248, 3;
	mov.u32 	%r1080, _ZN6thrust24THRUST_300001_SM_1000_NS8cuda_cub4core6detail5shmemE;
	add.s32 	%r1081, %r1080, %r1079;
	st.shared.v2.u32 	[%r1081], {%r202, %r249};
$L__BB3_163:
	mad.lo.s32 	%r1082, %r174, 9, 8;
	setp.ne.s32 	%p260, %r1082, %r4;
	setp.eq.s32 	%p261, %r203, %r204;
	and.pred  	%p262, %p260, %p261;
	@%p262 bra 	$L__BB3_165;
	shl.b32 	%r1083, %r250, 3;
	mov.u32 	%r1084, _ZN6thrust24THRUST_300001_SM_1000_NS8cuda_cub4core6detail5shmemE;
	add.s32 	%r1085, %r1084, %r1083;
	st.shared.v2.u32 	[%r1085], {%r203, %r251};
$L__BB3_165:
	bar.sync 	0;
	setp.ge.u32 	%p263, %r174, %r1832;
	@%p263 bra 	$L__BB3_190;
	add.s32 	%r1086, %r225, %r226;
	add.s32 	%r1087, %r1086, %r227;
	add.s32 	%r1088, %r1087, %r228;
	add.s32 	%r1089, %r1088, %r229;
	add.s32 	%r1090, %r1089, %r230;
	add.s32 	%r1091, %r1090, %r231;
	add.s32 	%r1092, %r1091, %r224;
	not.b32 	%r1093, %r174;
	add.s32 	%r252, %r1092, %r1093;
	and.b32  	%r1094, %r252, 768;
	setp.eq.s32 	%p264, %r1094, 768;
	mov.u32 	%r1831, %r174;
	@%p264 bra 	$L__BB3_169;
	shr.u32 	%r1095, %r252, 8;
	add.s32 	%r1096, %r1095, 1;
	and.b32  	%r1097, %r1096, 3;
	mul.wide.u32 	%rd164, %r174, 4;
	add.s64 	%rd286, %rd1, %rd164;
	add.s64 	%rd285, %rd2, %rd164;
	shl.b32 	%r1098, %r174, 3;
	mov.u32 	%r1099, _ZN6thrust24THRUST_300001_SM_1000_NS8cuda_cub4core6detail5shmemE;
	add.s32 	%r1828, %r1099, %r1098;
	neg.s32 	%r1827, %r1097;
	shl.b32 	%r1100, %r1096, 8;
	and.b32  	%r1101, %r1100, 768;
	add.s32 	%r1831, %r174, %r1101;
$L__BB3_168:
	.pragma "nounroll";
	ld.shared.v2.u32 	{%r1102, %r1103}, [%r1828];
	st.global.u32 	[%rd285], %r1102;
	st.global.u32 	[%rd286], %r1103;
	add.s64 	%rd286, %rd286, 1024;
	add.s64 	%rd285, %rd285, 1024;
	add.s32 	%r1828, %r1828, 2048;
	add.s32 	%r1827, %r1827, 1;
	setp.ne.s32 	%p265, %r1827, 0;
	@%p265 bra 	$L__BB3_168;
$L__BB3_169:
	setp.lt.u32 	%p266, %r252, 768;
	@%p266 bra 	$L__BB3_190;
	mul.wide.u32 	%rd165, %r1831, 4;
	add.s64 	%rd166, %rd165, 2048;
	add.s64 	%rd288, %rd2, %rd166;
	add.s64 	%rd287, %rd1, %rd166;
	shl.b32 	%r1104, %r1831, 3;
	mov.u32 	%r1105, _ZN6thrust24THRUST_300001_SM_1000_NS8cuda_cub4core6detail5shmemE;
	add.s32 	%r1106, %r1104, %r1105;
	add.s32 	%r1830, %r1106, 4096;
$L__BB3_171:
	ld.shared.v2.u32 	{%r1107, %r1108}, [%r1830+-4096];
	st.global.u32 	[%rd288+-2048], %r1107;
	st.global.u32 	[%rd287+-2048], %r1108;
	ld.shared.v2.u32 	{%r1109, %r1110}, [%r1830+-2048];
	st.global.u32 	[%rd288+-1024], %r1109;
	st.global.u32 	[%rd287+-1024], %r1110;
	ld.shared.v2.u32 	{%r1111, %r1112}, [%r1830];
	st.global.u32 	[%rd288], %r1111;
	st.global.u32 	[%rd287], %r1112;
	ld.shared.v2.u32 	{%r1113, %r1114}, [%r1830+2048];
	st.global.u32 	[%rd288+1024], %r1113;
	st.global.u32 	[%rd287+1024], %r1114;
	add.s32 	%r1831, %r1831, 1024;
	add.s64 	%rd288, %rd288, 4096;
	add.s64 	%rd287, %rd287, 4096;
	add.s32 	%r1830, %r1830, 8192;
	setp.lt.s32 	%p267, %r1831, %r1832;
	@%p267 bra 	$L__BB3_171;
	bra.uni 	$L__BB3_190;
$L__BB3_172:
	@%p225 bra 	$L__BB3_174;
	mul.wide.s32 	%rd137, %r234, 4;
	add.s64 	%rd138, %rd2, %rd137;
	st.global.u32 	[%rd138], %r1825;
	add.s64 	%rd139, %rd1, %rd137;
	st.global.u32 	[%rd139], %r235;
$L__BB3_174:
	mad.lo.s32 	%r1053, %r174, 9, 1;
	setp.ne.s32 	%p234, %r1053, %r4;
	setp.eq.s32 	%p235, %r196, %r197;
	and.pred  	%p236, %p234, %p235;
	@%p236 bra 	$L__BB3_176;
	mul.wide.s32 	%rd140, %r236, 4;
	add.s64 	%rd141, %rd2, %rd140;
	st.global.u32 	[%rd141], %r196;
	add.s64 	%rd142, %rd1, %rd140;
	st.global.u32 	[%rd142], %r237;
$L__BB3_176:
	not.pred 	%p237, %p1;
	@%p237 bra 	$L__BB3_178;
	mul.wide.s32 	%rd143, %r238, 4;
	add.s64 	%rd144, %rd2, %rd143;
	st.global.u32 	[%rd144], %r197;
	add.s64 	%rd145, %rd1, %rd143;
	st.global.u32 	[%rd145], %r239;
$L__BB3_178:
	not.pred 	%p238, %p2;
	@%p238 bra 	$L__BB3_180;
	mul.wide.s32 	%rd146, %r240, 4;
	add.s64 	%rd147, %rd2, %rd146;
	st.global.u32 	[%rd147], %r198;
	add.s64 	%rd148, %rd1, %rd146;
	st.global.u32 	[%rd148], %r241;
$L__BB3_180:
	mad.lo.s32 	%r1054, %r174, 9, 4;
	setp.ne.s32 	%p239, %r1054, %r4;
	setp.eq.s32 	%p240, %r199, %r200;
	and.pred  	%p241, %p239, %p240;
	@%p241 bra 	$L__BB3_182;
	mul.wide.s32 	%rd149, %r242, 4;
	add.s64 	%rd150, %rd2, %rd149;
	st.global.u32 	[%rd150], %r199;
	add.s64 	%rd151, %rd1, %rd149;
	st.global.u32 	[%rd151], %r243;
$L__BB3_182:
	not.pred 	%p242, %p3;
	@%p242 bra 	$L__BB3_184;
	mul.wide.s32 	%rd152, %r244, 4;
	add.s64 	%rd153, %rd2, %rd152;
	st.global.u32 	[%rd153], %r200;
	add.s64 	%rd154, %rd1, %rd152;
	st.global.u32 	[%rd154], %r245;
$L__BB3_184:
	not.pred 	%p243, %p4;
	@%p243 bra 	$L__BB3_186;
	mul.wide.s32 	%rd155, %r246, 4;
	add.s64 	%rd156, %rd2, %rd155;
	st.global.u32 	[%rd156], %r201;
	add.s64 	%rd157, %rd1, %rd155;
	st.global.u32 	[%rd157], %r247;
$L__BB3_186:
	not.pred 	%p244, %p5;
	@%p244 bra 	$L__BB3_188;
	mul.wide.s32 	%rd158, %r248, 4;
	add.s64 	%rd159, %rd2, %rd158;
	st.global.u32 	[%rd159], %r202;
	add.s64 	%rd160, %rd1, %rd158;
	st.global.u32 	[%rd160], %r249;
$L__BB3_188:
	mad.lo.s32 	%r1055, %r174, 9, 8;
	setp.ne.s32 	%p245, %r1055, %r4;
	setp.eq.s32 	%p246, %r203, %r204;
	and.pred  	%p247, %p245, %p246;
	@%p247 bra 	$L__BB3_190;
	mul.wide.s32 	%rd161, %r250, 4;
	add.s64 	%rd162, %rd2, %rd161;
	st.global.u32 	[%rd162], %r203;
	add.s64 	%rd163, %rd1, %rd161;
	st.global.u32 	[%rd163], %r251;
$L__BB3_190:
	setp.ne.s32 	%p268, %r174, 255;
	@%p268 bra 	$L__BB3_286;
	setp.ne.s32 	%p269, %r4, 2304;
	@%p269 bra 	$L__BB3_193;
	mul.wide.s32 	%rd167, %r1832, 4;
	add.s64 	%rd168, %rd2, %rd167;
	st.global.u32 	[%rd168], %r204;
	add.s64 	%rd169, %rd1, %rd167;
	st.global.u32 	[%rd169], %r233;
	add.s32 	%r1832, %r1832, 1;
$L__BB3_193:
	ld.param.u64 	%rd279, [_ZN6thrust24THRUST_300001_SM_1000_NS8cuda_cub4core6detail13_kernel_agentINS1_15__reduce_by_key16ReduceByKeyAgentIPiNS0_17constant_iteratorIiNS0_11use_defaultES9_EES7_S7_N4cuda3std3__48equal_toIiEENSD_4plusIiEES7_iEEJS7_SA_S7_S7_S7_N3cub18CUB_300001_SM_100024ReduceByKeyScanTileStateIiiLb1EEESF_SH_iiEEEvDpT0__param_4];
	cvta.to.global.u64 	%rd170, %rd279;
	st.global.u32 	[%rd170], %r1832;
	bra.uni 	$L__BB3_286;
$L__BB3_194:
	mul.wide.u32 	%rd56, %r3, 4;
	add.s64 	%rd55, %rd51, %rd56;
	// begin inline asm
	ld.global.nc.u32 %r1841, [%rd55];
	// end inline asm
	mov.u32 	%r269, %tid.x;
	and.b32  	%r387, %r269, 31;
	and.b32  	%r388, %r269, 992;
	mul.lo.s32 	%r389, %r388, 9;
	or.b32  	%r270, %r389, %r387;
	setp.ge.u32 	%p15, %r270, %r4;
	mov.u32 	%r1833, %r1841;
	@%p15 bra 	$L__BB3_196;
	add.s32 	%r391, %r270, %r3;
	mul.wide.u32 	%rd58, %r391, 4;
	add.s64 	%rd57, %rd51, %rd58;
	// begin inline asm
	ld.global.nc.u32 %r1833, [%rd57];
	// end inline asm
$L__BB3_196:
	add.s32 	%r392, %r270, 32;
	setp.ge.u32 	%p16, %r392, %r4;
	shl.b32 	%r393, %r270, 2;
	cvt.u64.u32 	%rd59, %r393;
	add.s64 	%rd41, %rd55, %rd59;
	mov.u32 	%r1834, %r1841;
	@%p16 bra 	$L__BB3_198;
	add.s64 	%rd60, %rd41, 128;
	// begin inline asm
	ld.global.nc.u32 %r1834, [%rd60];
	// end inline asm
$L__BB3_198:
	add.s32 	%r395, %r270, 64;
	setp.ge.u32 	%p17, %r395, %r4;
	mov.u32 	%r1835, %r1841;
	@%p17 bra 	$L__BB3_200;
	add.s64 	%rd61, %rd41, 256;
	// begin inline asm
	ld.global.nc.u32 %r1835, [%rd61];
	// end inline asm
$L__BB3_200:
	add.s32 	%r397, %r270, 96;
	setp.ge.u32 	%p18, %r397, %r4;
	mov.u32 	%r1836, %r1841;
	@%p18 bra 	$L__BB3_202;
	add.s64 	%rd62, %rd41, 384;
	// begin inline asm
	ld.global.nc.u32 %r1836, [%rd62];
	// end inline asm
$L__BB3_202:
	add.s32 	%r399, %r270, 128;
	setp.ge.u32 	%p19, %r399, %r4;
	mov.u32 	%r1837, %r1841;
	@%p19 bra 	$L__BB3_204;
	add.s64 	%rd63, %rd41, 512;
	// begin inline asm
	ld.global.nc.u32 %r1837, [%rd63];
	// end inline asm
$L__BB3_204:
	add.s32 	%r401, %r270, 160;
	setp.ge.u32 	%p20, %r401, %r4;
	mov.u32 	%r1838, %r1841;
	@%p20 bra 	$L__BB3_206;
	add.s64 	%rd64, %rd41, 640;
	// begin inline asm
	ld.global.nc.u32 %r1838, [%rd64];
	// end inline asm
$L__BB3_206:
	add.s32 	%r403, %r270, 192;
	setp.ge.u32 	%p21, %r403, %r4;
	mov.u32 	%r1839, %r1841;
	@%p21 bra 	$L__BB3_208;
	add.s64 	%rd65, %rd41, 768;
	// begin inline asm
	ld.global.nc.u32 %r1839, [%rd65];
	// end inline asm
$L__BB3_208:
	add.s32 	%r405, %r270, 224;
	setp.ge.u32 	%p22, %r405, %r4;
	mov.u32 	%r1840, %r1841;
	@%p22 bra 	$L__BB3_210;
	add.s64 	%rd66, %rd41, 896;
	// begin inline asm
	ld.global.nc.u32 %r1840, [%rd66];
	// end inline asm
$L__BB3_210:
	add.s32 	%r407, %r270, 256;
	setp.ge.u32 	%p23, %r407, %r4;
	@%p23 bra 	$L__BB3_212;
	add.s64 	%rd67, %rd41, 1024;
	// begin inline asm
	ld.global.nc.u32 %r1841, [%rd67];
	// end inline asm
$L__BB3_212:
	// begin inline asm
	mov.u32 %r409, %laneid;
	// end inline asm
	shr.u32 	%r290, %r269, 5;
	mad.lo.s32 	%r411, %r290, 288, %r409;
	shl.b32 	%r412, %r411, 2;
	mov.u32 	%r413, _ZN6thrust24THRUST_300001_SM_1000_NS8cuda_cub4core6detail5shmemE;
	add.s32 	%r291, %r413, %r412;
	st.shared.u32 	[%r291], %r1833;
	st.shared.u32 	[%r291+128], %r1834;
	st.shared.u32 	[%r291+256], %r1835;
	st.shared.u32 	[%r291+384], %r1836;
	st.shared.u32 	[%r291+512], %r1837;
	st.shared.u32 	[%r291+640], %r1838;
	st.shared.u32 	[%r291+768], %r1839;
	st.shared.u32 	[%r291+896], %r1840;
	st.shared.u32 	[%r291+1024], %r1841;
	bar.warp.sync 	-1;
	shl.b32 	%r414, %r409, 5;
	add.s32 	%r292, %r291, %r414;
	ld.shared.u32 	%r293, [%r292];
	ld.shared.u32 	%r294, [%r292+4];
	ld.shared.u32 	%r295, [%r292+8];
	ld.shared.u32 	%r296, [%r292+12];
	ld.shared.u32 	%r297, [%r292+16];
	ld.shared.u32 	%r298, [%r292+20];
	ld.shared.u32 	%r299, [%r292+24];
	ld.shared.u32 	%r300, [%r292+28];
	ld.shared.u32 	%r301, [%r292+32];
	setp.ne.s32 	%p24, %r269, 0;
	mov.b32 	%r1843, 0;
	@%p24 bra 	$L__BB3_214;
	add.s64 	%rd68, %rd55, -4;
	// begin inline asm
	ld.global.nc.u32 %r1843, [%rd68];
	// end inline asm
$L__BB3_214:
	setp.eq.s32 	%p25, %r269, 0;
	bar.sync 	0;
	st.shared.u32 	[%r291], %r1;
	st.shared.u32 	[%r291+128], %r1;
	st.shared.u32 	[%r291+256], %r1;
	st.shared.u32 	[%r291+384], %r1;
	st.shared.u32 	[%r291+512], %r1;
	st.shared.u32 	[%r291+640], %r1;
	st.shared.u32 	[%r291+768], %r1;
	st.shared.u32 	[%r291+896], %r1;
	st.shared.u32 	[%r291+1024], %r1;
	bar.warp.sync 	-1;
	ld.shared.u32 	%r304, [%r292];
	ld.shared.u32 	%r305, [%r292+4];
	ld.shared.u32 	%r306, [%r292+8];
	ld.shared.u32 	%r307, [%r292+12];
	ld.shared.u32 	%r308, [%r292+16];
	ld.shared.u32 	%r309, [%r292+20];
	ld.shared.u32 	%r310, [%r292+24];
	ld.shared.u32 	%r311, [%r292+28];
	ld.shared.u32 	%r312, [%r292+32];
	bar.sync 	0;
	shl.b32 	%r416, %r269, 2;
	add.s32 	%r418, %r413, %r416;
	add.s32 	%r313, %r418, 1148;
	st.shared.u32 	[%r418+1148], %r301;
	bar.sync 	0;
	@%p25 bra 	$L__BB3_216;
	ld.shared.u32 	%r1843, [%r313+-4];
$L__BB3_216:
	setp.ne.s32 	%p26, %r1843, %r293;
	setp.ne.s32 	%p27, %r293, %r294;
	setp.ne.s32 	%p28, %r294, %r295;
	setp.ne.s32 	%p29, %r295, %r296;
	setp.ne.s32 	%p30, %r296, %r297;
	setp.ne.s32 	%p31, %r297, %r298;
	setp.ne.s32 	%p32, %r298, %r299;
	setp.ne.s32 	%p33, %r299, %r300;
	setp.ne.s32 	%p34, %r300, %r301;
	mul.lo.s32 	%r479, %r269, 9;
	setp.eq.s32 	%p35, %r479, %r4;
	or.pred  	%p36, %p35, %p26;
	selp.u32 	%r480, 1, 0, %p36;
	add.s32 	%r481, %r479, 1;
	setp.eq.s32 	%p37, %r481, %r4;
	or.pred  	%p6, %p37, %p27;
	selp.u32 	%r482, 1, 0, %p6;
	add.s32 	%r483, %r479, 2;
	setp.eq.s32 	%p38, %r483, %r4;
	or.pred  	%p7, %p38, %p28;
	selp.u32 	%r484, 1, 0, %p7;
	add.s32 	%r485, %r479, 3;
	setp.eq.s32 	%p39, %r485, %r4;
	or.pred  	%p40, %p39, %p29;
	selp.u32 	%r486, 1, 0, %p40;
	add.s32 	%r487, %r479, 4;
	setp.eq.s32 	%p41, %r487, %r4;
	or.pred  	%p42, %p41, %p30;
	selp.u32 	%r488, 1, 0, %p42;
	add.s32 	%r489, %r479, 5;
	setp.eq.s32 	%p43, %r489, %r4;
	or.pred  	%p44, %p43, %p31;
	selp.u32 	%r490, 1, 0, %p44;
	add.s32 	%r491, %r479, 6;
	setp.eq.s32 	%p45, %r491, %r4;
	or.pred  	%p8, %p45, %p32;
	selp.u32 	%r492, 1, 0, %p8;
	add.s32 	%r493, %r479, 7;
	setp.eq.s32 	%p46, %r493, %r4;
	or.pred  	%p47, %p46, %p33;
	selp.u32 	%r494, 1, 0, %p47;
	add.s32 	%r495, %r479, 8;
	setp.eq.s32 	%p48, %r495, %r4;
	or.pred  	%p49, %p48, %p34;
	selp.u32 	%r496, 1, 0, %p49;
	add.s32 	%r497, %r482, %r480;
	selp.b32 	%r498, 0, %r304, %p6;
	add.s32 	%r499, %r305, %r498;
	add.s32 	%r500, %r497, %r484;
	selp.b32 	%r501, 0, %r499, %p7;
	add.s32 	%r502, %r306, %r501;
	add.s32 	%r503, %r500, %r486;
	selp.b32 	%r504, 0, %r502, %p40;
	add.s32 	%r505, %r307, %r504;
	add.s32 	%r506, %r503, %r488;
	selp.b32 	%r507, 0, %r505, %p42;
	add.s32 	%r508, %r308, %r507;
	add.s32 	%r509, %r506, %r490;
	selp.b32 	%r510, 0, %r508, %p44;
	add.s32 	%r511, %r309, %r510;
	add.s32 	%r512, %r509, %r492;
	selp.b32 	%r513, 0, %r511, %p8;
	add.s32 	%r514, %r310, %r513;
	add.s32 	%r316, %r512, %r494;
	selp.b32 	%r515, 0, %r514, %p47;
	add.s32 	%r516, %r311, %r515;
	add.s32 	%r420, %r316, %r496;
	selp.b32 	%r517, 0, %r516, %p49;
	add.s32 	%r425, %r312, %r517;
	mov.b32 	%r476, 1;
	mov.b32 	%r477, 0;
	mov.b32 	%r478, -1;
	// begin inline asm
	shfl.sync.up.b32 %r419, %r420, %r476, %r477, %r478;
	// end inline asm
	// begin inline asm
	shfl.sync.up.b32 %r424, %r425, %r476, %r477, %r478;
	// end inline asm
	setp.eq.s32 	%p50, %r420, 0;
	selp.b32 	%r518, %r424, 0, %p50;
	setp.lt.s32 	%p51, %r409, 1;
	selp.b32 	%r519, 0, %r419, %p51;
	add.s32 	%r430, %r519, %r420;
	selp.b32 	%r520, 0, %r518, %p51;
	add.s32 	%r435, %r520, %r425;
	mov.b32 	%r436, 2;
	// begin inline asm
	shfl.sync.up.b32 %r429, %r430, %r436, %r477, %r478;
	// end inline asm
	// begin inline asm
	shfl.sync.up.b32 %r434, %r435, %r436, %r477, %r478;
	// end inline asm
	setp.eq.s32 	%p52, %r430, 0;
	selp.b32 	%r521, %r434, 0, %p52;
	setp.lt.s32 	%p53, %r409, 2;
	selp.b32 	%r522, 0, %r429, %p53;
	add.s32 	%r440, %r522, %r430;
	selp.b32 	%r523, 0, %r521, %p53;
	add.s32 	%r445, %r523, %r435;
	mov.b32 	%r446, 4;
	// begin inline asm
	shfl.sync.up.b32 %r439, %r440, %r446, %r477, %r478;
	// end inline asm
	// begin inline asm
	shfl.sync.up.b32 %r444, %r445, %r446, %r477, %r478;
	// end inline asm
	setp.eq.s32 	%p54, %r440, 0;
	selp.b32 	%r524, %r444, 0, %p54;
	setp.lt.s32 	%p55, %r409, 4;
	selp.b32 	%r525, 0, %r439, %p55;
	add.s32 	%r450, %r525, %r440;
	selp.b32 	%r526, 0, %r524, %p55;
	add.s32 	%r455, %r526, %r445;
	mov.b32 	%r456, 8;
	// begin inline asm
	shfl.sync.up.b32 %r449, %r450, %r456, %r477, %r478;
	// end inline asm
	// begin inline asm
	shfl.sync.up.b32 %r454, %r455, %r456, %r477, %r478;
	// end inline asm
	setp.eq.s32 	%p56, %r450, 0;
	selp.b32 	%r527, %r454, 0, %p56;
	setp.lt.s32 	%p57, %r409, 8;
	selp.b32 	%r528, 0, %r449, %p57;
	add.s32 	%r460, %r528, %r450;
	selp.b32 	%r529, 0, %r527, %p57;
	add.s32 	%r465, %r529, %r455;
	mov.b32 	%r466, 16;
	// begin inline asm
	shfl.sync.up.b32 %r459, %r460, %r466, %r477, %r478;
	// end inline asm
	// begin inline asm
	shfl.sync.up.b32 %r464, %r465, %r466, %r477, %r478;
	// end inline asm
	setp.eq.s32 	%p58, %r460, 0;
	selp.b32 	%r530, %r464, 0, %p58;
	setp.lt.s32 	%p59, %r409, 16;
	selp.b32 	%r531, 0, %r459, %p59;
	add.s32 	%r470, %r531, %r460;
	selp.b32 	%r532, 0, %r530, %p59;
	add.s32 	%r475, %r532, %r465;
	// begin inline asm
	shfl.sync.up.b32 %r1847, %r470, %r476, %r477, %r478;
	// end inline asm
	// begin inline asm
	shfl.sync.up.b32 %r1848, %r475, %r476, %r477, %r478;
	// end inline asm
	setp.ne.s32 	%p60, %r409, 31;
	@%p60 bra 	$L__BB3_218;
	shl.b32 	%r533, %r290, 3;
	mov.u32 	%r534, _ZN6thrust24THRUST_300001_SM_1000_NS8cuda_cub4core6detail5shmemE;
	add.s32 	%r535, %r534, %r533;
	st.shared.v2.u32 	[%r535], {%r470, %r475};
$L__BB3_218:
	bar.sync 	0;
	ld.shared.v4.u32 	{%r536, %r537, %r538, %r539}, [_ZN6thrust24THRUST_300001_SM_1000_NS8cuda_cub4core6detail5shmemE];
	add.s32 	%r540, %r538, %r536;
	setp.eq.s32 	%p61, %r538, 0;
	selp.b32 	%r541, %r537, 0, %p61;
	add.s32 	%r542, %r541, %r539;
	setp.eq.s32 	%p62, %r290, 2;
	selp.b32 	%r543, %r540, %r536, %p62;
	selp.b32 	%r544, %r542, %r537, %p62;
	ld.shared.v4.u32 	{%r545, %r546, %r547, %r548}, [_ZN6thrust24THRUST_300001_SM_1000_NS8cuda_cub4core6detail5shmemE+16];
	add.s32 	%r549, %r545, %r540;
	setp.eq.s32 	%p63, %r545, 0;
	selp.b32 	%r550, %r542, 0, %p63;
	add.s32 	%r551, %r550, %r546;
	setp.eq.s32 	%p64, %r290, 3;
	selp.b32 	%r552, %r549, %r543, %p64;
	selp.b32 	%r553, %r551, %r544, %p64;
	add.s32 	%r554, %r547, %r549;
	setp.eq.s32 	%p65, %r547, 0;
	selp.b32 	%r555, %r551, 0, %p65;
	add.s32 	%r556, %r555, %r548;
	setp.eq.s32 	%p66, %r290, 4;
	selp.b32 	%r557, %r554, %r552, %p66;
	selp.b32 	%r558, %r556, %r553, %p66;
	ld.shared.v4.u32 	{%r559, %r560, %r561, %r562}, [_ZN6thrust24THRUST_300001_SM_1000_NS8cuda_cub4core6detail5shmemE+32];
	add.s32 	%r563, %r559, %r554;
	setp.eq.s32 	%p67, %r559, 0;
	selp.b32 	%r564, %r556, 0, %p67;
	add.s32 	%r565, %r564, %r560;
	setp.eq.s32 	%p68, %r290, 5;
	selp.b32 	%r566, %r563, %r557, %p68;
	selp.b32 	%r567, %r565, %r558, %p68;
	add.s32 	%r568, %r561, %r563;
	setp.eq.s32 	%p69, %r561, 0;
	selp.b32 	%r569, %r565, 0, %p69;
	add.s32 	%r570, %r569, %r562;
	setp.eq.s32 	%p70, %r290, 6;
	selp.b32 	%r571, %r568, %r566, %p70;
	selp.b32 	%r572, %r570, %r567, %p70;
	ld.shared.v4.u32 	{%r573, %r574, %r575, %r576}, [_ZN6thrust24THRUST_300001_SM_1000_NS8cuda_cub4core6detail5shmemE+48];
	add.s32 	%r577, %r573, %r568;
	setp.eq.s32 	%p71, %r573, 0;
	selp.b32 	%r578, %r570, 0, %p71;
	add.s32 	%r579, %r578, %r574;
	setp.eq.s32 	%p72, %r290, 7;
	selp.b32 	%r321, %r577, %r571, %p72;
	selp.b32 	%r322, %r579, %r572, %p72;
	add.s32 	%r323, %r575, %r577;
	setp.eq.s32 	%p73, %r575, 0;
	selp.b32 	%r580, %r579, 0, %p73;
	add.s32 	%r324, %r580, %r576;
	setp.lt.u32 	%p74, %r269, 32;
	@%p74 bra 	$L__BB3_220;
	setp.eq.s32 	%p75, %r1847, 0;
	selp.b32 	%r581, %r322, 0, %p75;
	add.s32 	%r582, %r581, %r1848;
	setp.eq.s32 	%p76, %r409, 0;
	selp.b32 	%r583, 0, %r1847, %p76;
	add.s32 	%r1847, %r321, %r583;
	selp.b32 	%r1848, %r322, %r582, %p76;
	bra.uni 	$L__BB3_236;
$L__BB3_220:
	setp.ne.s32 	%p77, %r269, 0;
	mul.wide.u32 	%rd69, %r2, 16;
	add.s64 	%rd42, %rd3, %rd69;
	@%p77 bra 	$L__BB3_222;
	st.shared.u32 	[_ZN6thrust24THRUST_300001_SM_1000_NS8cuda_cub4core6detail5shmemE+116], %r323;
	st.shared.u32 	[_ZN6thrust24THRUST_300001_SM_1000_NS8cuda_cub4core6detail5shmemE+120], %r324;
	mov.b64 	%rd71, {%r323, %r324};
	add.s64 	%rd70, %rd42, 512;
	mov.b64 	%rd72, 100;
	// begin inline asm
	st.relaxed.gpu.v2.u64 [%rd70], {%rd71, %rd72};
	// end inline asm
$L__BB3_222:
	mov.u32 	%r584, %nctaid.x;
	setp.gt.u32 	%p78, %r584, 499;
	@%p78 bra 	$L__BB3_224;
	membar.cta;
	bra.uni 	$L__BB3_225;
$L__BB3_224:
	mov.b32 	%r585, 450;
	// begin inline asm
	nanosleep.u32 %r585;
	// end inline asm
$L__BB3_225:
	mul.wide.u32 	%rd76, %r269, 16;
	xor.b64  	%rd77, %rd76, -16;
	add.s64 	%rd78, %rd42, %rd77;
	add.s64 	%rd75, %rd78, 512;
$L__BB3_226:
	// begin inline asm
	ld.relaxed.gpu.v2.u64 {%rd73, %rd289}, [%rd75];
	// end inline asm
	setp.eq.s64 	%p79, %rd289, 99;
	mov.b32 	%r586, -1;
	vote.sync.any.pred 	%p80, %p79, %r586;
	@%p80 bra 	$L__BB3_226;
	mov.b64 	{%r590, %r595}, %rd73;
	setp.eq.s64 	%p81, %rd289, 101;
	mov.b32 	%r638, -1;
	vote.sync.ballot.b32 	%r639, %p81, %r638;
	// begin inline asm
	mov.u32 %r588, %lanemask_ge;
	// end inline asm
	and.b32  	%r640, %r639, %r588;
	or.b32  	%r641, %r640, -2147483648;
	add.s32 	%r642, %r641, -1;
	not.b32 	%r643, %r641;
	and.b32  	%r644, %r643, %r642;
	popc.b32 	%r592, %r644;
	mov.b32 	%r596, 1;
	// begin inline asm
	shfl.sync.down.b32 %r589, %r590, %r596, %r592, %r638;
	// end inline asm
	// begin inline asm
	shfl.sync.down.b32 %r594, %r595, %r596, %r592, %r638;
	// end inline asm
	setp.lt.s32 	%p83, %r409, %r592;
	setp.eq.s32 	%p84, %r590, 0;
	selp.b32 	%r645, %r589, 0, %p83;
	add.s32 	%r600, %r645, %r590;
	selp.b32 	%r646, %r594, 0, %p84;
	selp.b32 	%r647, %r646, 0, %p83;
	add.s32 	%r605, %r647, %r595;
	mov.b32 	%r606, 2;
	// begin inline asm
	shfl.sync.down.b32 %r599, %r600, %r606, %r592, %r638;
	// end inline asm
	// begin inline asm
	shfl.sync.down.b32 %r604, %r605, %r606, %r592, %r638;
	// end inline asm
	add.s32 	%r648, %r409, 2;
	setp.gt.s32 	%p85, %r648, %r592;
	setp.eq.s32 	%p86, %r600, 0;
	selp.b32 	%r649, %r604, 0, %p86;
	selp.b32 	%r650, 0, %r599, %p85;
	add.s32 	%r610, %r600, %r650;
	selp.b32 	%r651, 0, %r649, %p85;
	add.s32 	%r615, %r651, %r605;
	mov.b32 	%r616, 4;
	// begin inline asm
	shfl.sync.down.b32 %r609, %r610, %r616, %r592, %r638;
	// end inline asm
	// begin inline asm
	shfl.sync.down.b32 %r614, %r615, %r616, %r592, %r638;
	// end inline asm
	add.s32 	%r652, %r409, 4;
	setp.gt.s32 	%p87, %r652, %r592;
	setp.eq.s32 	%p88, %r610, 0;
	selp.b32 	%r653, %r614, 0, %p88;
	selp.b32 	%r654, 0, %r609, %p87;
	add.s32 	%r620, %r610, %r654;
	selp.b32 	%r655, 0, %r653, %p87;
	add.s32 	%r625, %r615, %r655;
	mov.b32 	%r626, 8;
	// begin inline asm
	shfl.sync.down.b32 %r619, %r620, %r626, %r592, %r638;
	// end inline asm
	// begin inline asm
	shfl.sync.down.b32 %r624, %r625, %r626, %r592, %r638;
	// end inline asm
	add.s32 	%r656, %r409, 8;
	setp.gt.s32 	%p89, %r656, %r592;
	setp.eq.s32 	%p90, %r620, 0;
	selp.b32 	%r657, %r624, 0, %p90;
	selp.b32 	%r658, 0, %r619, %p89;
	add.s32 	%r630, %r620, %r658;
	selp.b32 	%r659, 0, %r657, %p89;
	add.s32 	%r635, %r625, %r659;
	mov.b32 	%r636, 16;
	// begin inline asm
	shfl.sync.down.b32 %r629, %r630, %r636, %r592, %r638;
	// end inline asm
	// begin inline asm
	shfl.sync.down.b32 %r634, %r635, %r636, %r592, %r638;
	// end inline asm
	add.s32 	%r660, %r409, 16;
	setp.gt.s32 	%p91, %r660, %r592;
	setp.eq.s32 	%p92, %r630, 0;
	selp.b32 	%r661, %r634, 0, %p92;
	selp.b32 	%r662, 0, %r629, %p91;
	add.s32 	%r1844, %r662, %r630;
	selp.b32 	%r663, 0, %r661, %p91;
	add.s32 	%r1845, %r635, %r663;
	not.b32 	%r664, %r269;
	add.s32 	%r1846, %r2, %r664;
	add.s64 	%rd45, %rd3, 512;
$L__BB3_228:
	setp.ne.s64 	%p93, %rd289, 101;
	mov.b32 	%r665, -1;
	vote.sync.all.pred 	%p94, %p93, %r665;
	not.pred 	%p95, %p94;
	@%p95 bra 	$L__BB3_232;
	mul.wide.s32 	%rd122, %r1846, 16;
	add.s64 	%rd123, %rd45, %rd122;
	add.s64 	%rd121, %rd123, -512;
$L__BB3_230:
	// begin inline asm
	ld.relaxed.gpu.v2.u64 {%rd119, %rd289}, [%rd121];
	// end inline asm
	setp.eq.s64 	%p151, %rd289, 99;
	mov.b32 	%r758, -1;
	vote.sync.any.pred 	%p152, %p151, %r758;
	@%p152 bra 	$L__BB3_230;
	mov.b64 	{%r761, %r766}, %rd119;
	setp.eq.s64 	%p153, %rd289, 101;
	mov.b32 	%r809, -1;
	vote.sync.ballot.b32 	%r810, %p153, %r809;
	and.b32  	%r811, %r810, %r588;
	or.b32  	%r812, %r811, -2147483648;
	add.s32 	%r813, %r812, -1;
	not.b32 	%r814, %r812;
	and.b32  	%r815, %r814, %r813;
	popc.b32 	%r763, %r815;
	mov.b32 	%r767, 1;
	// begin inline asm
	shfl.sync.down.b32 %r760, %r761, %r767, %r763, %r809;
	// end inline asm
	// begin inline asm
	shfl.sync.down.b32 %r765, %r766, %r767, %r763, %r809;
	// end inline asm
	setp.lt.s32 	%p155, %r409, %r763;
	setp.eq.s32 	%p156, %r761, 0;
	selp.b32 	%r816, %r760, 0, %p155;
	add.s32 	%r771, %r816, %r761;
	selp.b32 	%r817, %r765, 0, %p156;
	selp.b32 	%r818, %r817, 0, %p155;
	add.s32 	%r776, %r818, %r766;
	mov.b32 	%r777, 2;
	// begin inline asm
	shfl.sync.down.b32 %r770, %r771, %r777, %r763, %r809;
	// end inline asm
	// begin inline asm
	shfl.sync.down.b32 %r775, %r776, %r777, %r763, %r809;
	// end inline asm
	add.s32 	%r819, %r409, 2;
	setp.gt.s32 	%p157, %r819, %r763;
	setp.eq.s32 	%p158, %r771, 0;
	selp.b32 	%r820, %r775, 0, %p158;
	selp.b32 	%r821, 0, %r770, %p157;
	add.s32 	%r781, %r771, %r821;
	selp.b32 	%r822, 0, %r820, %p157;
	add.s32 	%r786, %r822, %r776;
	mov.b32 	%r787, 4;
	// begin inline asm
	shfl.sync.down.b32 %r780, %r781, %r787, %r763, %r809;
	// end inline asm
	// begin inline asm
	shfl.sync.down.b32 %r785, %r786, %r787, %r763, %r809;
	// end inline asm
	add.s32 	%r823, %r409, 4;
	setp.gt.s32 	%p159, %r823, %r763;
	setp.eq.s32 	%p160, %r781, 0;
	selp.b32 	%r824, %r785, 0, %p160;
	selp.b32 	%r825, 0, %r780, %p159;
	add.s32 	%r791, %r781, %r825;
	selp.b32 	%r826, 0, %r824, %p159;
	add.s32 	%r796, %r786, %r826;
	mov.b32 	%r797, 8;
	// begin inline asm
	shfl.sync.down.b32 %r790, %r791, %r797, %r763, %r809;
	// end inline asm
	// begin inline asm
	shfl.sync.down.b32 %r795, %r796, %r797, %r763, %r809;
	// end inline asm
	add.s32 	%r827, %r409, 8;
	setp.gt.s32 	%p161, %r827, %r763;
	setp.eq.s32 	%p162, %r791, 0;
	selp.b32 	%r828, %r795, 0, %p162;
	selp.b32 	%r829, 0, %r790, %p161;
	add.s32 	%r801, %r791, %r829;
	selp.b32 	%r830, 0, %r828, %p161;
	add.s32 	%r806, %r796, %r830;
	mov.b32 	%r807, 16;
	// begin inline asm
	shfl.sync.down.b32 %r800, %r801, %r807, %r763, %r809;
	// end inline asm
	// begin inline asm
	shfl.sync.down.b32 %r805, %r806, %r807, %r763, %r809;
	// end inline asm
	add.s32 	%r831, %r409, 16;
	setp.gt.s32 	%p163, %r831, %r763;
	setp.eq.s32 	%p164, %r801, 0;
	selp.b32 	%r832, %r805, 0, %p164;
	selp.b32 	%r833, 0, %r800, %p163;
	selp.b32 	%r834, 0, %r832, %p163;
	add.s32 	%r835, %r806, %r834;
	add.s32 	%r836, %r833, %r1844;
	add.s32 	%r334, %r836, %r801;
	setp.eq.s32 	%p165, %r1844, 0;
	selp.b32 	%r837, %r835, 0, %p165;
	add.s32 	%r1845, %r837, %r1845;
	add.s32 	%r1846, %r1846, -32;
	mov.u32 	%r1844, %r334;
	bra.uni 	$L__BB3_228;
$L__BB3_232:
	@%p77 bra 	$L__BB3_234;
	add.s32 	%r667, %r1844, %r323;
	setp.eq.s32 	%p97, %r323, 0;
	selp.b32 	%r668, %r1845, 0, %p97;
	add.s32 	%r669, %r668, %r324;
	mov.b64 	%rd80, {%r667, %r669};
	add.s64 	%rd79, %rd42, 512;
	mov.b64 	%rd81, 101;
	// begin inline asm
	st.relaxed.gpu.v2.u64 [%rd79], {%rd80, %rd81};
	// end inline asm
	st.shared.u32 	[_ZN6thrust24THRUST_300001_SM_1000_NS8cuda_cub4core6detail5shmemE+100], %r1844;
	st.shared.v2.u32 	[_ZN6thrust24THRUST_300001_SM_1000_NS8cuda_cub4core6detail5shmemE+104], {%r1845, %r667};
	st.shared.u32 	[_ZN6thrust24THRUST_300001_SM_1000_NS8cuda_cub4core6detail5shmemE+112], %r669;
$L__BB3_234:
	setp.ne.s32 	%p98, %r409, 0;
	@%p98 bra 	$L__BB3_236;
	st.shared.v2.u32 	[_ZN6thrust24THRUST_300001_SM_1000_NS8cuda_cub4core6detail5shmemE+72], {%r1844, %r1845};
	mov.u32 	%r1847, %r1844;
	mov.u32 	%r1848, %r1845;
$L__BB3_236:
	setp.eq.s32 	%p99, %r269, 0;
	bar.sync 	0;
	@%p99 bra 	$L__BB3_238;
	ld.shared.v2.u32 	{%r670, %r671}, [_ZN6thrust24THRUST_300001_SM_1000_NS8cuda_cub4core6detail5shmemE+72];
	add.s32 	%r339, %r670, %r1847;
	setp.eq.s32 	%p100, %r1847, 0;
	selp.b32 	%r672, %r671, 0, %p100;
	add.s32 	%r1848, %r672, %r1848;
	mov.u32 	%r1847, %r339;
$L__BB3_238:
	mul.lo.s32 	%r673, %r269, 9;
	setp.eq.s32 	%p101, %r673, %r4;
	setp.ne.s32 	%p102, %r1843, %r293;
	or.pred  	%p103, %p101, %p102;
	selp.u32 	%r674, 1, 0, %p103;
	add.s32 	%r343, %r1847, %r674;
	selp.b32 	%r675, 0, %r1848, %p103;
	add.s32 	%r344, %r675, %r304;
	selp.u32 	%r676, 1, 0, %p6;
	add.s32 	%r677, %r676, %r674;
	add.s32 	%r345, %r677, %r1847;
	selp.b32 	%r678, 0, %r344, %p6;
	add.s32 	%r346, %r305, %r678;
	selp.u32 	%r679, 1, 0, %p7;
	add.s32 	%r347, %r345, %r679;
	selp.b32 	%r680, 0, %r346, %p7;
	add.s32 	%r348, %r306, %r680;
	add.s32 	%r681, %r673, 3;
	setp.eq.s32 	%p104, %r681, %r4;
	setp.ne.s32 	%p105, %r295, %r296;
	or.pred  	%p106, %p104, %p105;
	selp.u32 	%r682, 1, 0, %p106;
	add.s32 	%r349, %r347, %r682;
	selp.b32 	%r683, 0, %r348, %p106;
	add.s32 	%r350, %r307, %r683;
	add.s32 	%r684, %r673, 4;
	setp.eq.s32 	%p107, %r684, %r4;
	setp.ne.s32 	%p108, %r296, %r297;
	or.pred  	%p9, %p107, %p108;
	selp.u32 	%r685, 1, 0, %p9;
	add.s32 	%r351, %r349, %r685;
	selp.b32 	%r686, 0, %r350, %p9;
	add.s32 	%r352, %r308, %r686;
	add.s32 	%r687, %r673, 5;
	setp.eq.s32 	%p109, %r687, %r4;
	setp.ne.s32 	%p110, %r297, %r298;
	or.pred  	%p10, %p109, %p110;
	selp.u32 	%r688, 1, 0, %p10;
	add.s32 	%r353, %r351, %r688;
	selp.b32 	%r689, 0, %r352, %p10;
	add.s32 	%r354, %r309, %r689;
	selp.u32 	%r690, 1, 0, %p8;
	add.s32 	%r355, %r353, %r690;
	selp.b32 	%r691, 0, %r354, %p8;
	add.s32 	%r356, %r310, %r691;
	add.s32 	%r357, %r316, %r1847;
	add.s32 	%r692, %r673, 7;
	setp.eq.s32 	%p111, %r692, %r4;
	setp.ne.s32 	%p112, %r299, %r300;
	or.pred  	%p11, %p111, %p112;
	selp.b32 	%r693, 0, %r356, %p11;
	add.s32 	%r358, %r311, %r693;
	ld.shared.v2.u32 	{%r359, %r360}, [_ZN6thrust24THRUST_300001_SM_1000_NS8cuda_cub4core6detail5shmemE+112];
	ld.shared.u32 	%r1858, [_ZN6thrust24THRUST_300001_SM_1000_NS8cuda_cub4core6detail5shmemE+108];
	ld.shared.u32 	%r362, [_ZN6thrust24THRUST_300001_SM_1000_NS8cuda_cub4core6detail5shmemE+100];
	setp.lt.s32 	%p113, %r360, 257;
	@%p113 bra 	$L__BB3_264;
	bar.sync 	0;
	mul.lo.s32 	%r697, %r269, 9;
	setp.ne.s32 	%p129, %r697, %r4;
	setp.eq.s32 	%p130, %r1843, %r293;
	and.pred  	%p131, %p129, %p130;
	@%p131 bra 	$L__BB3_241;
	sub.s32 	%r698, %r1847, %r362;
	shl.b32 	%r699, %r698, 3;
	mov.u32 	%r700, _ZN6thrust24THRUST_300001_SM_1000_NS8cuda_cub4core6detail5shmemE;
	add.s32 	%r701, %r700, %r699;
	st.shared.v2.u32 	[%r701], {%r1843, %r1848};
$L__BB3_241:
	not.pred 	%p132, %p6;
	@%p132 bra 	$L__BB3_243;
	sub.s32 	%r702, %r343, %r362;
	shl.b32 	%r703, %r702, 3;
	mov.u32 	%r704, _ZN6thrust24THRUST_300001_SM_1000_NS8cuda_cub4core6detail5shmemE;
	add.s32 	%r705, %r704, %r703;
	st.shared.v2.u32 	[%r705], {%r293, %r344};
$L__BB3_243:
	not.pred 	%p133, %p7;
	@%p133 bra 	$L__BB3_245;
	sub.s32 	%r706, %r345, %r362;
	shl.b32 	%r707, %r706, 3;
	mov.u32 	%r708, _ZN6thrust24THRUST_300001_SM_1000_NS8cuda_cub4core6detail5shmemE;
	add.s32 	%r709, %r708, %r707;
	st.shared.v2.u32 	[%r709], {%r294, %r346};
$L__BB3_245:
	mad.lo.s32 	%r710, %r269, 9, 3;
	setp.ne.s32 	%p134, %r710, %r4;
	setp.eq.s32 	%p135, %r295, %r296;
	and.pred  	%p136, %p134, %p135;
	@%p136 bra 	$L__BB3_247;
	sub.s32 	%r711, %r347, %r362;
	shl.b32 	%r712, %r711, 3;
	mov.u32 	%r713, _ZN6thrust24THRUST_300001_SM_1000_NS8cuda_cub4core6detail5shmemE;
	add.s32 	%r714, %r713, %r712;
	st.shared.v2.u32 	[%r714], {%r295, %r348};
$L__BB3_247:
	not.pred 	%p137, %p9;
	@%p137 bra 	$L__BB3_249;
	sub.s32 	%r715, %r349, %r362;
	shl.b32 	%r716, %r715, 3;
	mov.u32 	%r717, _ZN6thrust24THRUST_300001_SM_1000_NS8cuda_cub4core6detail5shmemE;
	add.s32 	%r718, %r717, %r716;
	st.shared.v2.u32 	[%r718], {%r296, %r350};
$L__BB3_249:
	not.pred 	%p138, %p10;
	@%p138 bra 	$L__BB3_251;
	sub.s32 	%r719, %r351, %r362;
	shl.b32 	%r720, %r719, 3;
	mov.u32 	%r721, _ZN6thrust24THRUST_300001_SM_1000_NS8cuda_cub4core6detail5shmemE;
	add.s32 	%r722, %r721, %r720;
	st.shared.v2.u32 	[%r722], {%r297, %r352};
$L__BB3_251:
	not.pred 	%p139, %p8;
	@%p139 bra 	$L__BB3_253;
	sub.s32 	%r723, %r353, %r362;
	shl.b32 	%r724, %r723, 3;
	mov.u32 	%r725, _ZN6thrust24THRUST_300001_SM_1000_NS8cuda_cub4core6detail5shmemE;
	add.s32 	%r726, %r725, %r724;
	st.shared.v2.u32 	[%r726], {%r298, %r354};
$L__BB3_253:
	not.pred 	%p140, %p11;
	@%p140 bra 	$L__BB3_255;
	sub.s32 	%r727, %r355, %r362;
	shl.b32 	%r728, %r727, 3;
	mov.u32 	%r729, _ZN6thrust24THRUST_300001_SM_1000_NS8cuda_cub4core6detail5shmemE;
	add.s32 	%r730, %r729, %r728;
	st.shared.v2.u32 	[%r730], {%r299, %r356};
$L__BB3_255:
	mad.lo.s32 	%r731, %r269, 9, 8;
	setp.ne.s32 	%p141, %r731, %r4;
	setp.eq.s32 	%p142, %r300, %r301;
	and.pred  	%p143, %p141, %p142;
	@%p143 bra 	$L__BB3_257;
	sub.s32 	%r732, %r357, %r362;
	shl.b32 	%r733, %r732, 3;
	mov.u32 	%r734, _ZN6thrust24THRUST_300001_SM_1000_NS8cuda_cub4core6detail5shmemE;
	add.s32 	%r735, %r734, %r733;
	st.shared.v2.u32 	[%r735], {%r300, %r358};
$L__BB3_257:
	bar.sync 	0;
	setp.ge.s32 	%p144, %r269, %r360;
	@%p144 bra 	$L__BB3_282;
	not.b32 	%r736, %r269;
	add.s32 	%r363, %r360, %r736;
	and.b32  	%r737, %r363, 768;
	setp.eq.s32 	%p145, %r737, 768;
	mov.u32 	%r1857, %r269;
	@%p145 bra 	$L__BB3_261;
	shr.u32 	%r738, %r363, 8;
	add.s32 	%r739, %r738, 1;
	and.b32  	%r740, %r739, 3;
	shl.b32 	%r741, %r269, 3;
	mov.u32 	%r742, _ZN6thrust24THRUST_300001_SM_1000_NS8cuda_cub4core6detail5shmemE;
	add.s32 	%r1853, %r742, %r741;
	add.s32 	%r1852, %r269, %r362;
	neg.s32 	%r1851, %r740;
	shl.b32 	%r743, %r739, 8;
	and.b32  	%r744, %r743, 768;
	add.s32 	%r1857, %r269, %r744;
$L__BB3_260:
	.pragma "nounroll";
	mul.wide.s32 	%rd109, %r1852, 4;
	add.s64 	%rd110, %rd1, %rd109;
	add.s64 	%rd111, %rd2, %rd109;
	ld.shared.v2.u32 	{%r745, %r746}, [%r1853];
	st.global.u32 	[%rd111], %r745;
	st.global.u32 	[%rd110], %r746;
	add.s32 	%r1853, %r1853, 2048;
	add.s32 	%r1852, %r1852, 256;
	add.s32 	%r1851, %r1851, 1;
	setp.ne.s32 	%p146, %r1851, 0;
	@%p146 bra 	$L__BB3_260;
$L__BB3_261:
	setp.lt.u32 	%p147, %r363, 768;
	@%p147 bra 	$L__BB3_282;
	add.s64 	%rd49, %rd2, 2048;
	add.s32 	%r1856, %r1857, %r362;
	add.s64 	%rd50, %rd1, 2048;
	shl.b32 	%r747, %r1857, 3;
	mov.u32 	%r748, _ZN6thrust24THRUST_300001_SM_1000_NS8cuda_cub4core6detail5shmemE;
	add.s32 	%r749, %r747, %r748;
	add.s32 	%r1855, %r749, 4096;
$L__BB3_263:
	mul.wide.s32 	%rd112, %r1856, 4;
	add.s64 	%rd113, %rd49, %rd112;
	add.s64 	%rd114, %rd50, %rd112;
	ld.shared.v2.u32 	{%r750, %r751}, [%r1855+-4096];
	st.global.u32 	[%rd113+-2048], %r750;
	st.global.u32 	[%rd114+-2048], %r751;
	ld.shared.v2.u32 	{%r752, %r753}, [%r1855+-2048];
	st.global.u32 	[%rd113+-1024], %r752;
	st.global.u32 	[%rd114+-1024], %r753;
	ld.shared.v2.u32 	{%r754, %r755}, [%r1855];
	st.global.u32 	[%rd113], %r754;
	st.global.u32 	[%rd114], %r755;
	ld.shared.v2.u32 	{%r756, %r757}, [%r1855+2048];
	st.global.u32 	[%rd113+1024], %r756;
	st.global.u32 	[%rd114+1024], %r757;
	add.s32 	%r1857, %r1857, 1024;
	add.s32 	%r1856, %r1856, 1024;
	add.s32 	%r1855, %r1855, 8192;
	setp.lt.s32 	%p148, %r1857, %r360;
	@%p148 bra 	$L__BB3_263;
	bra.uni 	$L__BB3_282;
$L__BB3_264:
	mul.lo.s32 	%r694, %r269, 9;
	setp.ne.s32 	%p114, %r694, %r4;
	setp.eq.s32 	%p115, %r1843, %r293;
	and.pred  	%p116, %p114, %p115;
	@%p116 bra 	$L__BB3_266;
	mul.wide.s32 	%rd82, %r1847, 4;
	add.s64 	%rd83, %rd2, %rd82;
	st.global.u32 	[%rd83], %r1843;
	add.s64 	%rd84, %rd1, %rd82;
	st.global.u32 	[%rd84], %r1848;
$L__BB3_266:
	not.pred 	%p117, %p6;
	@%p117 bra 	$L__BB3_268;
	mul.wide.s32 	%rd85, %r343, 4;
	add.s64 	%rd86, %rd2, %rd85;
	st.global.u32 	[%rd86], %r293;
	add.s64 	%rd87, %rd1, %rd85;
	st.global.u32 	[%rd87], %r344;
$L__BB3_268:
	not.pred 	%p118, %p7;
	@%p118 bra 	$L__BB3_270;
	mul.wide.s32 	%rd88, %r345, 4;
	add.s64 	%rd89, %rd2, %rd88;
	st.global.u32 	[%rd89], %r294;
	add.s64 	%rd90, %rd1, %rd88;
	st.global.u32 	[%rd90], %r346;
$L__BB3_270:
	mad.lo.s32 	%r695, %r269, 9, 3;
	setp.ne.s32 	%p119, %r695, %r4;
	setp.eq.s32 	%p120, %r295, %r296;
	and.pred  	%p121, %p119, %p120;
	@%p121 bra 	$L__BB3_272;
	mul.wide.s32 	%rd91, %r347, 4;
	add.s64 	%rd92, %rd2, %rd91;
	st.global.u32 	[%rd92], %r295;
	add.s64 	%rd93, %rd1, %rd91;
	st.global.u32 	[%rd93], %r348;
$L__BB3_272:
	not.pred 	%p122, %p9;
	@%p122 bra 	$L__BB3_274;
	mul.wide.s32 	%rd94, %r349, 4;
	add.s64 	%rd95, %rd2, %rd94;
	st.global.u32 	[%rd95], %r296;
	add.s64 	%rd96, %rd1, %rd94;
	st.global.u32 	[%rd96], %r350;
$L__BB3_274:
	not.pred 	%p123, %p10;
	@%p123 bra 	$L__BB3_276;
	mul.wide.s32 	%rd97, %r351, 4;
	add.s64 	%rd98, %rd2, %rd97;
	st.global.u32 	[%rd98], %r297;
	add.s64 	%rd99, %rd1, %rd97;
	st.global.u32 	[%rd99], %r352;
$L__BB3_276:
	not.pred 	%p124, %p8;
	@%p124 bra 	$L__BB3_278;
	mul.wide.s32 	%rd100, %r353, 4;
	add.s64 	%rd101, %rd2, %rd100;
	st.global.u32 	[%rd101], %r298;
	add.s64 	%rd102, %rd1, %rd100;
	st.global.u32 	[%rd102], %r354;
$L__BB3_278:
	not.pred 	%p125, %p11;
	@%p125 bra 	$L__BB3_280;
	mul.wide.s32 	%rd103, %r355, 4;
	add.s64 	%rd104, %rd2, %rd103;
	st.global.u32 	[%rd104], %r299;
	add.s64 	%rd105, %rd1, %rd103;
	st.global.u32 	[%rd105], %r356;
$L__BB3_280:
	mad.lo.s32 	%r696, %r269, 9, 8;
	setp.ne.s32 	%p126, %r696, %r4;
	setp.eq.s32 	%p127, %r300, %r301;
	and.pred  	%p128, %p126, %p127;
	@%p128 bra 	$L__BB3_282;
	mul.wide.s32 	%rd106, %r357, 4;
	add.s64 	%rd107, %rd2, %rd106;
	st.global.u32 	[%rd107], %r300;
	add.s64 	%rd108, %rd1, %rd106;
	st.global.u32 	[%rd108], %r358;
$L__BB3_282:
	setp.ne.s32 	%p149, %r269, 255;
	@%p149 bra 	$L__BB3_286;
	setp.ne.s32 	%p150, %r4, 2304;
	@%p150 bra 	$L__BB3_285;
	mul.wide.s32 	%rd115, %r1858, 4;
	add.s64 	%rd116, %rd2, %rd115;
	st.global.u32 	[%rd116], %r301;
	add.s64 	%rd117, %rd1, %rd115;
	st.global.u32 	[%rd117], %r359;
	add.s32 	%r1858, %r1858, 1;
$L__BB3_285:
	ld.param.u64 	%rd278, [_ZN6thrust24THRUST_300001_SM_1000_NS8cuda_cub4core6detail13_kernel_agentINS1_15__reduce_by_key16ReduceByKeyAgentIPiNS0_17constant_iteratorIiNS0_11use_defaultES9_EES7_S7_N4cuda3std3__48equal_toIiEENSD_4plusIiEES7_iEEJS7_SA_S7_S7_S7_N3cub18CUB_300001_SM_100024ReduceByKeyScanTileStateIiiLb1EEESF_SH_iiEEEvDpT0__param_4];
	cvta.to.global.u64 	%rd118, %rd278;
	st.global.u32 	[%rd118], %r1858;
$L__BB3_286:
	ret;

}
	// .globl	_ZN6thrust24THRUST_300001_SM_1000_NS8cuda_cub4core6detail13_kernel_agentINS1_15__reduce_by_key9InitAgentIN3cub18CUB_300001_SM_100024ReduceByKeyScanTileStateIilLb1EEElPlEEJSA_lSB_EEEvDpT0_
.visible .entry _ZN6thrust24THRUST_300001_SM_1000_NS8cuda_cub4core6detail13_kernel_agentINS1_15__reduce_by_key9InitAgentIN3cub18CUB_300001_SM_100024ReduceByKeyScanTileStateIilLb1EEElPlEEJSA_lSB_EEEvDpT0_(
	.param .align 8 .b8 _ZN6thrust24THRUST_300001_SM_1000_NS8cuda_cub4core6detail13_kernel_agentINS1_15__reduce_by_key9InitAgentIN3cub18CUB_300001_SM_100024ReduceByKeyScanTileStateIilLb1EEElPlEEJSA_lSB_EEEvDpT0__param_0[8],
	.param .u64 _ZN6thrust24THRUST_300001_SM_1000_NS8cuda_cub4core6detail13_kernel_agentINS1_15__reduce_by_key9InitAgentIN3cub18CUB_300001_SM_100024ReduceByKeyScanTileStateIilLb1EEElPlEEJSA_lSB_EEEvDpT0__param_1,
	.param .u64 .ptr .align 1 _ZN6thrust24THRUST_300001_SM_1000_NS8cuda_cub4core6detail13_kernel_agentINS1_15__reduce_by_key9InitAgentIN3cub18CUB_300001_SM_100024ReduceByKeyScanTileStateIilLb1EEElPlEEJSA_lSB_EEEvDpT0__param_2
)
.maxntid 128
{
	.reg .pred 	%p<6>;
	.reg .b32 	%r<16>;
	.reg .b64 	%rd<12>;

	ld.param.u64 	%rd3, [_ZN6thrust24THRUST_300001_SM_1000_NS8cuda_cub4core6detail13_kernel_agentINS1_15__reduce_by_key9InitAgentIN3cub18CUB_300001_SM_100024ReduceByKeyScanTileStateIilLb1EEElPlEEJSA_lSB_EEEvDpT0__param_0];
	ld.param.u32 	%r8, [_ZN6thrust24THRUST_300001_SM_1000_NS8cuda_cub4core6detail13_kernel_agentINS1_15__reduce_by_key9InitAgentIN3cub18CUB_300001_SM_100024ReduceByKeyScanTileStateIilLb1EEElPlEEJSA_lSB_EEEvDpT0__param_1];
	ld.param.u64 	%rd2, [_ZN6thrust24THRUST_300001_SM_1000_NS8cuda_cub4core6detail13_kernel_agentINS1_15__reduce_by_key9InitAgentIN3cub18CUB_300001_SM_100024ReduceByKeyScanTileStateIilLb1EEElPlEEJSA_lSB_EEEvDpT0__param_2];
	cvta.to.global.u64 	%rd1, %rd3;
	mov.u32 	%r1, %ctaid.x;
	mov.u32 	%r9, %ntid.x;
	mov.u32 	%r2, %tid.x;
	mad.lo.s32 	%r3, %r1, %r9, %r2;
	setp.ge.s32 	%p1, %r3, %r8;
	@%p1 bra 	$L__BB4_2;
	mul.wide.s32 	%rd4, %r3, 16;
	add.s64 	%rd5, %rd1, %rd4;
	mov.b64 	%rd6, 0;
	mov.b64 	%rd7, 425201762304;
	st.global.v2.u64 	[%rd5+512], {%rd7, %rd6};
$L__BB4_2:
	mov.b32 	%r15, 0;
	setp.ne.s32 	%p2, %r1, 0;
	setp.gt.u32 	%p3, %r2, 31;
	or.pred  	%p4, %p2, %p3;
	@%p4 bra 	$L__BB4_4;
	mul.wide.u32 	%rd8, %r2, 16;
	add.s64 	%rd9, %rd1, %rd8;
	st.global.v4.u32 	[%rd9], {%r15, %r15, %r15, %r15};
$L__BB4_4:
	or.b32  	%r14, %r1, %r2;
	setp.ne.s32 	%p5, %r14, 0;
	@%p5 bra 	$L__BB4_6;
	cvta.to.global.u64 	%rd10, %rd2;
	mov.b64 	%rd11, 0;
	st.global.u64 	[%rd10], %rd11;
$L__BB4_6:
	ret;

}
	// .globl	_ZN6thrust24THRUST_300001_SM_1000_NS8cuda_cub4core6detail13_kernel_agentINS1_15__reduce_by_key16ReduceByKeyAgentIPiNS0_17constant_iteratorIiNS0_11use_defaultES9_EES7_S7_N4cuda3std3__48equal_toIiEENSD_4plusIiEEPllEEJS7_SA_S7_S7_SI_N3cub18CUB_300001_SM_100024ReduceByKeyScanTileStateIilLb1EEESF_SH_llEEEvDpT0_
.visible .entry _ZN6thrust24THRUST_300001_SM_1000_NS8cuda_cub4core6detail13_kernel_agentINS1_15__reduce_by_key16ReduceByKeyAgentIPiNS0_17constant_iteratorIiNS0_11use_defaultES9_EES7_S7_N4cuda3std3__48equal_toIiEENSD_4plusIiEEPllEEJS7_SA_S7_S7_SI_N3cub18CUB_300001_SM_100024ReduceByKeyScanTileStateIilLb1EEESF_SH_llEEEvDpT0_(
	.param .u64 .ptr .align 1 _ZN6thrust24THRUST_300001_SM_1000_NS8cuda_cub4core6detail13_kernel_agentINS1_15__reduce_by_key16ReduceByKeyAgentIPiNS0_17constant_iteratorIiNS0_11use_defaultES9_EES7_S7_N4cuda3std3__48equal_toIiEENSD_4plusIiEEPllEEJS7_SA_S7_S7_SI_N3cub18CUB_300001_SM_100024ReduceByKeyScanTileStateIilLb1EEESF_SH_llEEEvDpT0__param_0,
	.param .align 8 .b8 _ZN6thrust24THRUST_300001_SM_1000_NS8cuda_cub4core6detail13_kernel_agentINS1_15__reduce_by_key16ReduceByKeyAgentIPiNS0_17constant_iteratorIiNS0_11use_defaultES9_EES7_S7_N4cuda3std3__48equal_toIiEENSD_4plusIiEEPllEEJS7_SA_S7_S7_SI_N3cub18CUB_300001_SM_100024ReduceByKeyScanTileStateIilLb1EEESF_SH_llEEEvDpT0__param_1[16],
	.param .u64 .ptr .align 1 _ZN6thrust24THRUST_300001_SM_1000_NS8cuda_cub4core6detail13_kernel_agentINS1_15__reduce_by_key16ReduceByKeyAgentIPiNS0_17constant_iteratorIiNS0_11use_defaultES9_EES7_S7_N4cuda3std3__48equal_toIiEENSD_4plusIiEEPllEEJS7_SA_S7_S7_SI_N3cub18CUB_300001_SM_100024ReduceByKeyScanTileStateIilLb1EEESF_SH_llEEEvDpT0__param_2,
	.param .u64 .ptr .align 1 _ZN6thrust24THRUST_300001_SM_1000_NS8cuda_cub4core6detail13_kernel_agentINS1_15__reduce_by_key16ReduceByKeyAgentIPiNS0_17constant_iteratorIiNS0_11use_defaultES9_EES7_S7_N4cuda3std3__48equal_toIiEENSD_4plusIiEEPllEEJS7_SA_S7_S7_SI_N3cub18CUB_300001_SM_100024ReduceByKeyScanTileStateIilLb1EEESF_SH_llEEEvDpT0__param_3,
	.param .u64 .ptr .align 1 _ZN6thrust24THRUST_300001_SM_1000_NS8cuda_cub4core6detail13_kernel_agentINS1_15__reduce_by_key16ReduceByKeyAgentIPiNS0_17constant_iteratorIiNS0_11use_defaultES9_EES7_S7_N4cuda3std3__48equal_toIiEENSD_4plusIiEEPllEEJS7_SA_S7_S7_SI_N3cub18CUB_300001_SM_100024ReduceByKeyScanTileStateIilLb1EEESF_SH_llEEEvDpT0__param_4,
	.param .align 8 .b8 _ZN6thrust24THRUST_300001_SM_1000_NS8cuda_cub4core6detail13_kernel_agentINS1_15__reduce_by_key16ReduceByKeyAgentIPiNS0_17constant_iteratorIiNS0_11use_defaultES9_EES7_S7_N4cuda3std3__48equal_toIiEENSD_4plusIiEEPllEEJS7_SA_S7_S7_SI_N3cub18CUB_300001_SM_100024ReduceByKeyScanTileStateIilLb1EEESF_SH_llEEEvDpT0__param_5[8],
	.param .align 1 .b8 _ZN6thrust24THRUST_300001_SM_1000_NS8cuda_cub4core6detail13_kernel_agentINS1_15__reduce_by_key16ReduceByKeyAgentIPiNS0_17constant_iteratorIiNS0_11use_defaultES9_EES7_S7_N4cuda3std3__48equal_toIiEENSD_4plusIiEEPllEEJS7_SA_S7_S7_SI_N3cub18CUB_300001_SM_100024ReduceByKeyScanTileStateIilLb1EEESF_SH_llEEEvDpT0__param_6[1],
	.param .align 1 .b8 _ZN6thrust24THRUST_300001_SM_1000_NS8cuda_cub4core6detail13_kernel_agentINS1_15__reduce_by_key16ReduceByKeyAgentIPiNS0_17constant_iteratorIiNS0_11use_defaultES9_EES7_S7_N4cuda3std3__48equal_toIiEENSD_4plusIiEEPllEEJS7_SA_S7_S7_SI_N3cub18CUB_300001_SM_100024ReduceByKeyScanTileStateIilLb1EEESF_SH_llEEEvDpT0__param_7[1],
	.param .u64 _ZN6thrust24THRUST_300001_SM_1000_NS8cuda_cub4core6detail13_kernel_agentINS1_15__reduce_by_key16ReduceByKeyAgentIPiNS0_17constant_iteratorIiNS0_11use_defaultES9_EES7_S7_N4cuda3std3__48equal_toIiEENSD_4plusIiEEPllEEJS7_SA_S7_S7_SI_N3cub18CUB_300001_SM_100024ReduceByKeyScanTileStateIilLb1EEESF_SH_llEEEvDpT0__param_8,
	.param .u64 _ZN6thrust24THRUST_300001_SM_1000_NS8cuda_cub4core6detail13_kernel_agentINS1_15__reduce_by_key16ReduceByKeyAgentIPiNS0_17constant_iteratorIiNS0_11use_defaultES9_EES7_S7_N4cuda3std3__48equal_toIiEENSD_4plusIiEEPllEEJS7_SA_S7_S7_SI_N3cub18CUB_300001_SM_100024ReduceByKeyScanTileStateIilLb1EEESF_SH_llEEEvDpT0__param_9
)
.maxntid 256
{
	.reg .pred 	%p<442>;
	.reg .b32 	%r<2026>;
	.reg .b64 	%rd<796>;

	ld.param.u64 	%rd210, [_ZN6thrust24THRUST_300001_SM_1000_NS8cuda_cub4core6detail13_kernel_agentINS1_15__reduce_by_key16ReduceByKeyAgentIPiNS0_17constant_iteratorIiNS0_11use_defaultES9_EES7_S7_N4cuda3std3__48equal_toIiEENSD_4plusIiEEPllEEJS7_SA_S7_S7_SI_N3cub18CUB_300001_SM_100024ReduceByKeyScanTileStateIilLb1EEESF_SH_llEEEvDpT0__param_0];
	ld.param.u64 	%rd3, [_ZN6thrust24THRUST_300001_SM_1000_NS8cuda_cub4core6detail13_kernel_agentINS1_15__reduce_by_key16ReduceByKeyAgentIPiNS0_17constant_iteratorIiNS0_11use_defaultES9_EES7_S7_N4cuda3std3__48equal_toIiEENSD_4plusIiEEPllEEJS7_SA_S7_S7_SI_N3cub18CUB_300001_SM_100024ReduceByKeyScanTileStateIilLb1EEESF_SH_llEEEvDpT0__param_5];
	ld.param.u32 	%r1, [_ZN6thrust24THRUST_300001_SM_1000_NS8cuda_cub4core6detail13_kernel_agentINS1_15__reduce_by_key16ReduceByKeyAgentIPiNS0_17constant_iteratorIiNS0_11use_defaultES9_EES7_S7_N4cuda3std3__48equal_toIiEENSD_4plusIiEEPllEEJS7_SA_S7_S7_SI_N3cub18CUB_300001_SM_100024ReduceByKeyScanTileStateIilLb1EEESF_SH_llEEEvDpT0__param_1+8];
	ld.param.u64 	%rd213, [_ZN6thrust24THRUST_300001_SM_1000_NS8cuda_cub4core6detail13_kernel_agentINS1_15__reduce_by_key16ReduceByKeyAgentIPiNS0_17constant_iteratorIiNS0_11use_defaultES9_EES7_S7_N4cuda3std3__48equal_toIiEENSD_4plusIiEEPllEEJS7_SA_S7_S7_SI_N3cub18CUB_300001_SM_100024ReduceByKeyScanTileStateIilLb1EEESF_SH_llEEEvDpT0__param_2];
	ld.param.u64 	%rd214, [_ZN6thrust24THRUST_300001_SM_1000_NS8cuda_cub4core6detail13_kernel_agentINS1_15__reduce_by_key16ReduceByKeyAgentIPiNS0_17constant_iteratorIiNS0_11use_defaultES9_EES7_S7_N4cuda3std3__48equal_toIiEENSD_4plusIiEEPllEEJS7_SA_S7_S7_SI_N3cub18CUB_300001_SM_100024ReduceByKeyScanTileStateIilLb1EEESF_SH_llEEEvDpT0__param_3];
	ld.param.u64 	%rd212, [_ZN6thrust24THRUST_300001_SM_1000_NS8cuda_cub4core6detail13_kernel_agentINS1_15__reduce_by_key16ReduceByKeyAgentIPiNS0_17constant_iteratorIiNS0_11use_defaultES9_EES7_S7_N4cuda3std3__48equal_toIiEENSD_4plusIiEEPllEEJS7_SA_S7_S7_SI_N3cub18CUB_300001_SM_100024ReduceByKeyScanTileStateIilLb1EEESF_SH_llEEEvDpT0__param_8];
	cvta.to.global.u64 	%rd1, %rd214;
	cvta.to.global.u64 	%rd2, %rd213;
	mov.u32 	%r2, %ctaid.x;
	mul.wide.u32 	%rd4, %r2, 2304;
	sub.s64 	%rd5, %rd212, %rd4;
	setp.lt.s64 	%p12, %rd5, 2305;
	@%p12 bra 	$L__BB5_142;
	setp.ne.s32 	%p262, %r2, 0;
	@%p262 bra 	$L__BB5_52;
	mov.u32 	%r3, %tid.x;
	and.b32  	%r1717, %r3, 31;
	and.b32  	%r1718, %r3, 992;
	mul.lo.s32 	%r1719, %r1718, 9;
	or.b32  	%r1720, %r1719, %r1717;
	cvt.u64.u32 	%rd652, %r1720;
	add.s64 	%rd653, %rd4, %rd652;
	shl.b64 	%rd654, %rd653, 2;
	add.s64 	%rd642, %rd210, %rd654;
	// begin inline asm
	ld.global.nc.u32 %r1706, [%rd642];
	// end inline asm
	add.s64 	%rd643, %rd642, 128;
	// begin inline asm
	ld.global.nc.u32 %r1707, [%rd643];
	// end inline asm
	add.s64 	%rd644, %rd642, 256;
	// begin inline asm
	ld.global.nc.u32 %r1708, [%rd644];
	// end inline asm
	add.s64 	%rd645, %rd642, 384;
	// begin inline asm
	ld.global.nc.u32 %r1709, [%rd645];
	// end inline asm
	add.s64 	%rd646, %rd642, 512;
	// begin inline asm
	ld.global.nc.u32 %r1710, [%rd646];
	// end inline asm
	add.s64 	%rd647, %rd642, 640;
	// begin inline asm
	ld.global.nc.u32 %r1711, [%rd647];
	// end inline asm
	add.s64 	%rd648, %rd642, 768;
	// begin inline asm
	ld.global.nc.u32 %r1712, [%rd648];
	// end inline asm
	add.s64 	%rd649, %rd642, 896;
	// begin inline asm
	ld.global.nc.u32 %r1713, [%rd649];
	// end inline asm
	add.s64 	%rd650, %rd642, 1024;
	// begin inline asm
	ld.global.nc.u32 %r1714, [%rd650];
	// end inline asm
	// begin inline asm
	mov.u32 %r1715, %laneid;
	// end inline asm
	shr.u32 	%r5, %r3, 5;
	mad.lo.s32 	%r1721, %r5, 288, %r1715;
	shl.b32 	%r1722, %r1721, 2;
	mov.u32 	%r1723, _ZN6thrust24THRUST_300001_SM_1000_NS8cuda_cub4core6detail5shmemE;
	add.s32 	%r1724, %r1723, %r1722;
	st.shared.u32 	[%r1724], %r1706;
	st.shared.u32 	[%r1724+128], %r1707;
	st.shared.u32 	[%r1724+256], %r1708;
	st.shared.u32 	[%r1724+384], %r1709;
	st.shared.u32 	[%r1724+512], %r1710;
	st.shared.u32 	[%r1724+640], %r1711;
	st.shared.u32 	[%r1724+768], %r1712;
	st.shared.u32 	[%r1724+896], %r1713;
	st.shared.u32 	[%r1724+1024], %r1714;
	bar.warp.sync 	-1;
	shl.b32 	%r1725, %r1715, 5;
	add.s32 	%r1726, %r1724, %r1725;
	ld.shared.u32 	%r6, [%r1726];
	ld.shared.u32 	%r7, [%r1726+4];
	ld.shared.u32 	%r8, [%r1726+8];
	ld.shared.u32 	%r9, [%r1726+12];
	ld.shared.u32 	%r10, [%r1726+16];
	ld.shared.u32 	%r11, [%r1726+20];
	ld.shared.u32 	%r12, [%r1726+24];
	ld.shared.u32 	%r13, [%r1726+28];
	ld.shared.u32 	%r14, [%r1726+32];
	bar.sync 	0;
	st.shared.u32 	[%r1724], %r1;
	st.shared.u32 	[%r1724+128], %r1;
	st.shared.u32 	[%r1724+256], %r1;
	st.shared.u32 	[%r1724+384], %r1;
	st.shared.u32 	[%r1724+512], %r1;
	st.shared.u32 	[%r1724+640], %r1;
	st.shared.u32 	[%r1724+768], %r1;
	st.shared.u32 	[%r1724+896], %r1;
	st.shared.u32 	[%r1724+1024], %r1;
	bar.warp.sync 	-1;
	ld.shared.u32 	%r15, [%r1726];
	ld.shared.u32 	%r16, [%r1726+4];
	ld.shared.u32 	%r17, [%r1726+8];
	ld.shared.u32 	%r18, [%r1726+12];
	ld.shared.u32 	%r19, [%r1726+16];
	ld.shared.u32 	%r20, [%r1726+20];
	ld.shared.u32 	%r21, [%r1726+24];
	ld.shared.u32 	%r22, [%r1726+28];
	ld.shared.u32 	%r23, [%r1726+32];
	bar.sync 	0;
	shl.b32 	%r1727, %r3, 2;
	add.s32 	%r1728, %r1723, %r1727;
	add.s32 	%r24, %r1728, 1240;
	st.shared.u32 	[%r1728+1240], %r14;
	bar.sync 	0;
	setp.eq.s32 	%p372, %r3, 0;
	mov.b64 	%rd746, 0;
	@%p372 bra 	$L__BB5_4;
	ld.shared.u32 	%r1968, [%r24+-4];
	setp.ne.s32 	%p373, %r1968, %r6;
	selp.u64 	%rd746, 1, 0, %p373;
$L__BB5_4:
	setp.ne.s32 	%p374, %r6, %r7;
	selp.u64 	%rd655, 1, 0, %p374;
	setp.ne.s32 	%p375, %r7, %r8;
	selp.u64 	%rd656, 1, 0, %p375;
	setp.ne.s32 	%p376, %r8, %r9;
	selp.u64 	%rd657, 1, 0, %p376;
	setp.ne.s32 	%p377, %r9, %r10;
	selp.u64 	%rd658, 1, 0, %p377;
	setp.ne.s32 	%p378, %r10, %r11;
	selp.u64 	%rd659, 1, 0, %p378;
	setp.ne.s32 	%p379, %r11, %r12;
	selp.u64 	%rd660, 1, 0, %p379;
	setp.ne.s32 	%p380, %r12, %r13;
	selp.u64 	%rd661, 1, 0, %p380;
	setp.ne.s32 	%p381, %r13, %r14;
	selp.u64 	%rd662, 1, 0, %p381;
	add.s64 	%rd8, %rd746, %rd655;
	selp.b32 	%r1849, 0, %r15, %p374;
	add.s32 	%r1850, %r16, %r1849;
	add.s64 	%rd9, %rd8, %rd656;
	selp.b32 	%r1851, 0, %r1850, %p375;
	add.s32 	%r1852, %r17, %r1851;
	add.s64 	%rd10, %rd9, %rd657;
	selp.b32 	%r1853, 0, %r1852, %p376;
	add.s32 	%r1854, %r18, %r1853;
	add.s64 	%rd11, %rd10, %rd658;
	selp.b32 	%r1855, 0, %r1854, %p377;
	add.s32 	%r1856, %r19, %r1855;
	add.s64 	%rd12, %rd11, %rd659;
	selp.b32 	%r1857, 0, %r1856, %p378;
	add.s32 	%r1858, %r20, %r1857;
	add.s64 	%rd13, %rd12, %rd660;
	selp.b32 	%r1859, 0, %r1858, %p379;
	add.s32 	%r1860, %r21, %r1859;
	add.s64 	%rd14, %rd13, %rd661;
	selp.b32 	%r1861, 0, %r1860, %p380;
	add.s32 	%r1862, %r22, %r1861;
	add.s64 	%rd663, %rd14, %rd662;
	mov.b64 	{%r1730, %r1735}, %rd663;
	selp.b32 	%r1863, 0, %r1862, %p381;
	add.s32 	%r1740, %r23, %r1863;
	mov.b32 	%r1846, 1;
	mov.b32 	%r1847, 0;
	mov.b32 	%r1848, -1;
	// begin inline asm
	shfl.sync.up.b32 %r1729, %r1730, %r1846, %r1847, %r1848;
	// end inline asm
	// begin inline asm
	shfl.sync.up.b32 %r1734, %r1735, %r1846, %r1847, %r1848;
	// end inline asm
	mov.b64 	%rd664, {%r1729, %r1734};
	// begin inline asm
	shfl.sync.up.b32 %r1739, %r1740, %r1846, %r1847, %r1848;
	// end inline asm
	// begin inline asm
	shfl.sync.up.b32 %r1744, %r1745, %r1846, %r1847, %r1848;
	// end inline asm
	setp.eq.s64 	%p382, %rd663, 0;
	selp.b32 	%r1864, %r1739, 0, %p382;
	setp.lt.s32 	%p383, %r1715, 1;
	selp.b64 	%rd665, 0, %rd664, %p383;
	add.s64 	%rd666, %rd665, %rd663;
	mov.b64 	{%r1750, %r1755}, %rd666;
	selp.b32 	%r1865, 0, %r1864, %p383;
	add.s32 	%r1760, %r1865, %r1740;
	mov.b32 	%r1766, 2;
	// begin inline asm
	shfl.sync.up.b32 %r1749, %r1750, %r1766, %r1847, %r1848;
	// end inline asm
	// begin inline asm
	shfl.sync.up.b32 %r1754, %r1755, %r1766, %r1847, %r1848;
	// end inline asm
	mov.b64 	%rd667, {%r1749, %r1754};
	// begin inline asm
	shfl.sync.up.b32 %r1759, %r1760, %r1766, %r1847, %r1848;
	// end inline asm
	// begin inline asm
	shfl.sync.up.b32 %r1764, %r1765, %r1766, %r1847, %r1848;
	// end inline asm
	setp.eq.s64 	%p384, %rd666, 0;
	selp.b32 	%r1866, %r1759, 0, %p384;
	setp.lt.s32 	%p385, %r1715, 2;
	selp.b64 	%rd668, 0, %rd667, %p385;
	add.s64 	%rd669, %rd668, %rd666;
	mov.b64 	{%r1770, %r1775}, %rd669;
	selp.b32 	%r1867, 0, %r1866, %p385;
	add.s32 	%r1780, %r1867, %r1760;
	mov.b32 	%r1786, 4;
	// begin inline asm
	shfl.sync.up.b32 %r1769, %r1770, %r1786, %r1847, %r1848;
	// end inline asm
	// begin inline asm
	shfl.sync.up.b32 %r1774, %r1775, %r1786, %r1847, %r1848;
	// end inline asm
	mov.b64 	%rd670, {%r1769, %r1774};
	// begin inline asm
	shfl.sync.up.b32 %r1779, %r1780, %r1786, %r1847, %r1848;
	// end inline asm
	// begin inline asm
	shfl.sync.up.b32 %r1784, %r1785, %r1786, %r1847, %r1848;
	// end inline asm
	setp.eq.s64 	%p386, %rd669, 0;
	selp.b32 	%r1868, %r1779, 0, %p386;
	setp.lt.s32 	%p387, %r1715, 4;
	selp.b64 	%rd671, 0, %rd670, %p387;
	add.s64 	%rd672, %rd671, %rd669;
	mov.b64 	{%r1790, %r1795}, %rd672;
	selp.b32 	%r1869, 0, %r1868, %p387;
	add.s32 	%r1800, %r1869, %r1780;
	mov.b32 	%r1806, 8;
	// begin inline asm
	shfl.sync.up.b32 %r1789, %r1790, %r1806, %r1847, %r1848;
	// end inline asm
	// begin inline asm
	shfl.sync.up.b32 %r1794, %r1795, %r1806, %r1847, %r1848;
	// end inline asm
	mov.b64 	%rd673, {%r1789, %r1794};
	// begin inline asm
	shfl.sync.up.b32 %r1799, %r1800, %r1806, %r1847, %r1848;
	// end inline asm
	// begin inline asm
	shfl.sync.up.b32 %r1804, %r1805, %r1806, %r1847, %r1848;
	// end inline asm
	setp.eq.s64 	%p388, %rd672, 0;
	selp.b32 	%r1870, %r1799, 0, %p388;
	setp.lt.s32 	%p389, %r1715, 8;
	selp.b64 	%rd674, 0, %rd673, %p389;
	add.s64 	%rd675, %rd674, %rd672;
	mov.b64 	{%r1810, %r1815}, %rd675;
	selp.b32 	%r1871, 0, %r1870, %p389;
	add.s32 	%r1820, %r1871, %r1800;
	mov.b32 	%r1826, 16;
	// begin inline asm
	shfl.sync.up.b32 %r1809, %r1810, %r1826, %r1847, %r1848;
	// end inline asm
	// begin inline asm
	shfl.sync.up.b32 %r1814, %r1815, %r1826, %r1847, %r1848;
	// end inline asm
	mov.b64 	%rd676, {%r1809, %r1814};
	// begin inline asm
	shfl.sync.up.b32 %r1819, %r1820, %r1826, %r1847, %r1848;
	// end inline asm
	// begin inline asm
	shfl.sync.up.b32 %r1824, %r1825, %r1826, %r1847, %r1848;
	// end inline asm
	setp.eq.s64 	%p390, %rd675, 0;
	selp.b32 	%r1872, %r1819, 0, %p390;
	setp.lt.s32 	%p391, %r1715, 16;
	selp.b64 	%rd677, 0, %rd676, %p391;
	add.s64 	%rd15, %rd677, %rd675;
	mov.b64 	{%r1830, %r1835}, %rd15;
	selp.b32 	%r1873, 0, %r1872, %p391;
	add.s32 	%r1840, %r1873, %r1820;
	// begin inline asm
	shfl.sync.up.b32 %r1829, %r1830, %r1846, %r1847, %r1848;
	// end inline asm
	// begin inline asm
	shfl.sync.up.b32 %r1834, %r1835, %r1846, %r1847, %r1848;
	// end inline asm
	// begin inline asm
	shfl.sync.up.b32 %r1839, %r1840, %r1846, %r1847, %r1848;
	// end inline asm
	// begin inline asm
	shfl.sync.up.b32 %r1844, %r1845, %r1846, %r1847, %r1848;
	// end inline asm
	setp.ne.s32 	%p392, %r1715, 31;
	@%p392 bra 	$L__BB5_6;
	shl.b32 	%r1874, %r5, 4;
	mov.u32 	%r1875, _ZN6thrust24THRUST_300001_SM_1000_NS8cuda_cub4core6detail5shmemE;
	add.s32 	%r1876, %r1875, %r1874;
	st.shared.u64 	[%r1876], %rd15;
	st.shared.u32 	[%r1876+8], %r1840;
$L__BB5_6:
	mov.b64 	%rd678, {%r1829, %r1834};
	setp.ne.s32 	%p393, %r12, %r13;
	setp.ne.s32 	%p394, %r11, %r12;
	setp.ne.s32 	%p395, %r10, %r11;
	setp.ne.s32 	%p396, %r9, %r10;
	setp.ne.s32 	%p397, %r8, %r9;
	setp.ne.s32 	%p398, %r7, %r8;
	setp.ne.s32 	%p399, %r6, %r7;
	setp.ne.s32 	%p400, %r3, 0;
	bar.sync 	0;
	ld.shared.u64 	%rd679, [_ZN6thrust24THRUST_300001_SM_1000_NS8cuda_cub4core6detail5shmemE];
	ld.shared.u32 	%r1877, [_ZN6thrust24THRUST_300001_SM_1000_NS8cuda_cub4core6detail5shmemE+8];
	ld.shared.u64 	%rd680, [_ZN6thrust24THRUST_300001_SM_1000_NS8cuda_cub4core6detail5shmemE+16];
	ld.shared.u32 	%r1878, [_ZN6thrust24THRUST_300001_SM_1000_NS8cuda_cub4core6detail5shmemE+24];
	add.s64 	%rd681, %rd680, %rd679;
	setp.eq.s64 	%p401, %rd680, 0;
	selp.b32 	%r1879, %r1877, 0, %p401;
	add.s32 	%r1880, %r1879, %r1878;
	setp.eq.s32 	%p402, %r5, 2;
	selp.b64 	%rd682, %rd681, %rd679, %p402;
	selp.b32 	%r1881, %r1880, %r1877, %p402;
	ld.shared.u64 	%rd683, [_ZN6thrust24THRUST_300001_SM_1000_NS8cuda_cub4core6detail5shmemE+32];
	ld.shared.u32 	%r1882, [_ZN6thrust24THRUST_300001_SM_1000_NS8cuda_cub4core6detail5shmemE+40];
	add.s64 	%rd684, %rd683, %rd681;
	setp.eq.s64 	%p403, %rd683, 0;
	selp.b32 	%r1883, %r1880, 0, %p403;
	add.s32 	%r1884, %r1883, %r1882;
	setp.eq.s32 	%p404, %r5, 3;
	selp.b64 	%rd685, %rd684, %rd682, %p404;
	selp.b32 	%r1885, %r1884, %r1881, %p404;
	ld.shared.u64 	%rd686, [_ZN6thrust24THRUST_300001_SM_1000_NS8cuda_cub4core6detail5shmemE+48];
	ld.shared.u32 	%r1886, [_ZN6thrust24THRUST_300001_SM_1000_NS8cuda_cub4core6detail5shmemE+56];
	add.s64 	%rd687, %rd686, %rd684;
	setp.eq.s64 	%p405, %rd686, 0;
	selp.b32 	%r1887, %r1884, 0, %p405;
	add.s32 	%r1888, %r1887, %r1886;
	setp.eq.s32 	%p406, %r5, 4;
	selp.b64 	%rd688, %rd687, %rd685, %p406;
	selp.b32 	%r1889, %r1888, %r1885, %p406;
	ld.shared.u64 	%rd689, [_ZN6thrust24THRUST_300001_SM_1000_NS8cuda_cub4core6detail5shmemE+64];
	ld.shared.u32 	%r1890, [_ZN6thrust24THRUST_300001_SM_1000_NS8cuda_cub4core6detail5shmemE+72];
	add.s64 	%rd690, %rd689, %rd687;
	setp.eq.s64 	%p407, %rd689, 0;
	selp.b32 	%r1891, %r1888, 0, %p407;
	add.s32 	%r1892, %r1891, %r1890;
	setp.eq.s32 	%p408, %r5, 5;
	selp.b64 	%rd691, %rd690, %rd688, %p408;
	selp.b32 	%r1893, %r1892, %r1889, %p408;
	ld.shared.u64 	%rd692, [_ZN6thrust24THRUST_300001_SM_1000_NS8cuda_cub4core6detail5shmemE+80];
	ld.shared.u32 	%r1894, [_ZN6thrust24THRUST_300001_SM_1000_NS8cuda_cub4core6detail5shmemE+88];
	add.s64 	%rd693, %rd692, %rd690;
	setp.eq.s64 	%p409, %rd692, 0;
	selp.b32 	%r1895, %r1892, 0, %p409;
	add.s32 	%r1896, %r1895, %r1894;
	setp.eq.s32 	%p410, %r5, 6;
	selp.b64 	%rd694, %rd693, %rd691, %p410;
	selp.b32 	%r1897, %r1896, %r1893, %p410;
	ld.shared.u64 	%rd695, [_ZN6thrust24THRUST_300001_SM_1000_NS8cuda_cub4core6detail5shmemE+96];
	ld.shared.u32 	%r1898, [_ZN6thrust24THRUST_300001_SM_1000_NS8cuda_cub4core6detail5shmemE+104];
	add.s64 	%rd696, %rd695, %rd693;
	setp.eq.s64 	%p411, %rd695, 0;
	selp.b32 	%r1899, %r1896, 0, %p411;
	add.s32 	%r1900, %r1899, %r1898;
	setp.eq.s32 	%p412, %r5, 7;
	selp.b64 	%rd697, %rd696, %rd694, %p412;
	selp.b32 	%r1901, %r1900, %r1897, %p412;
	ld.shared.u64 	%rd698, [_ZN6thrust24THRUST_300001_SM_1000_NS8cuda_cub4core6detail5shmemE+112];
	ld.shared.u32 	%r1902, [_ZN6thrust24THRUST_300001_SM_1000_NS8cuda_cub4core6detail5shmemE+120];
	add.s64 	%rd16, %rd698, %rd696;
	setp.eq.s64 	%p413, %rd698, 0;
	selp.b32 	%r1903, %r1900, 0, %p413;
	add.s32 	%r31, %r1903, %r1902;
	setp.lt.u32 	%p414, %r3, 32;
	selp.b64 	%rd699, 0, %rd697, %p414;
	selp.b32 	%r1904, 0, %r1901, %p414;
	setp.eq.s64 	%p415, %rd678, 0;
	selp.b32 	%r1905, %r1904, 0, %p415;
	add.s32 	%r1906, %r1905, %r1839;
	setp.eq.s32 	%p416, %r1715, 0;
	selp.b32 	%r32, %r1904, %r1906, %p416;
	selp.b64 	%rd700, 0, %rd678, %p416;
	add.s64 	%rd17, %rd699, %rd700;
	add.s64 	%rd18, %rd17, %rd746;
	setp.eq.s64 	%p417, %rd746, 0;
	selp.b32 	%r1907, %r32, 0, %p417;
	add.s32 	%r33, %r1907, %r15;
	add.s64 	%rd19, %rd8, %rd17;
	selp.b32 	%r1908, 0, %r33, %p399;
	add.s32 	%r34, %r16, %r1908;
	add.s64 	%rd20, %rd9, %rd17;
	selp.b32 	%r1909, 0, %r34, %p398;
	add.s32 	%r35, %r17, %r1909;
	add.s64 	%rd21, %rd10, %rd17;
	selp.b32 	%r1910, 0, %r35, %p397;
	add.s32 	%r36, %r18, %r1910;
	add.s64 	%rd22, %rd11, %rd17;
	selp.b32 	%r1911, 0, %r36, %p396;
	add.s32 	%r37, %r19, %r1911;
	add.s64 	%rd23, %rd12, %rd17;
	selp.b32 	%r1912, 0, %r37, %p395;
	add.s32 	%r38, %r20, %r1912;
	add.s64 	%rd24, %rd13, %rd17;
	selp.b32 	%r1913, 0, %r38, %p394;
	add.s32 	%r39, %r21, %r1913;
	add.s64 	%rd25, %rd14, %rd17;
	selp.b32 	%r1914, 0, %r39, %p393;
	add.s32 	%r40, %r22, %r1914;
	@%p400 bra 	$L__BB5_8;
	mov.b32 	%r1915, 101;
	mov.b64 	%rd702, {%r31, %r1915};
	add.s64 	%rd701, %rd3, 512;
	// begin inline asm
	st.relaxed.gpu.v2.u64 [%rd701], {%rd702, %rd16};
	// end inline asm
$L__BB5_8:
	setp.lt.s64 	%p418, %rd16, 257;
	@%p418 bra 	$L__BB5_34;
	bar.sync 	0;
	@%p417 bra 	$L__BB5_11;
	cvt.u32.u64 	%r1916, %rd17;
	shl.b32 	%r1917, %r1916, 3;
	mov.u32 	%r1918, _ZN6thrust24THRUST_300001_SM_1000_NS8cuda_cub4core6detail5shmemE;
	add.s32 	%r1919, %r1918, %r1917;
	st.shared.v2.u32 	[%r1919], {%r1968, %r32};
$L__BB5_11:
	setp.eq.s32 	%p429, %r6, %r7;
	@%p429 bra 	$L__BB5_13;
	cvt.u32.u64 	%r1920, %rd18;
	shl.b32 	%r1921, %r1920, 3;
	mov.u32 	%r1922, _ZN6thrust24THRUST_300001_SM_1000_NS8cuda_cub4core6detail5shmemE;
	add.s32 	%r1923, %r1922, %r1921;
	st.shared.v2.u32 	[%r1923], {%r6, %r33};
$L__BB5_13:
	setp.eq.s32 	%p430, %r7, %r8;
	@%p430 bra 	$L__BB5_15;
	cvt.u32.u64 	%r1924, %rd19;
	shl.b32 	%r1925, %r1924, 3;
	mov.u32 	%r1926, _ZN6thrust24THRUST_300001_SM_1000_NS8cuda_cub4core6detail5shmemE;
	add.s32 	%r1927, %r1926, %r1925;
	st.shared.v2.u32 	[%r1927], {%r7, %r34};
$L__BB5_15:
	setp.eq.s32 	%p431, %r8, %r9;
	@%p431 bra 	$L__BB5_17;
	cvt.u32.u64 	%r1928, %rd20;
	shl.b32 	%r1929, %r1928, 3;
	mov.u32 	%r1930, _ZN6thrust24THRUST_300001_SM_1000_NS8cuda_cub4core6detail5shmemE;
	add.s32 	%r1931, %r1930, %r1929;
	st.shared.v2.u32 	[%r1931], {%r8, %r35};
$L__BB5_17:
	setp.eq.s32 	%p432, %r9, %r10;
	@%p432 bra 	$L__BB5_19;
	cvt.u32.u64 	%r1932, %rd21;
	shl.b32 	%r1933, %r1932, 3;
	mov.u32 	%r1934, _ZN6thrust24THRUST_300001_SM_1000_NS8cuda_cub4core6detail5shmemE;
	add.s32 	%r1935, %r1934, %r1933;
	st.shared.v2.u32 	[%r1935], {%r9, %r36};
$L__BB5_19:
	setp.eq.s32 	%p433, %r10, %r11;
	@%p433 bra 	$L__BB5_21;
	cvt.u32.u64 	%r1936, %rd22;
	shl.b32 	%r1937, %r1936, 3;
	mov.u32 	%r1938, _ZN6thrust24THRUST_300001_SM_1000_NS8cuda_cub4core6detail5shmemE;
	add.s32 	%r1939, %r1938, %r1937;
	st.shared.v2.u32 	[%r1939], {%r10, %r37};
$L__BB5_21:
	setp.eq.s32 	%p434, %r11, %r12;
	@%p434 bra 	$L__BB5_23;
	cvt.u32.u64 	%r1940, %rd23;
	shl.b32 	%r1941, %r1940, 3;
	mov.u32 	%r1942, _ZN6thrust24THRUST_300001_SM_1000_NS8cuda_cub4core6detail5shmemE;
	add.s32 	%r1943, %r1942, %r1941;
	st.shared.v2.u32 	[%r1943], {%r11, %r38};
$L__BB5_23:
	setp.eq.s32 	%p435, %r12, %r13;
	@%p435 bra 	$L__BB5_25;
	cvt.u32.u64 	%r1944, %rd24;
	shl.b32 	%r1945, %r1944, 3;
	mov.u32 	%r1946, _ZN6thrust24THRUST_300001_SM_1000_NS8cuda_cub4core6detail5shmemE;
	add.s32 	%r1947, %r1946, %r1945;
	st.shared.v2.u32 	[%r1947], {%r12, %r39};
$L__BB5_25:
	setp.eq.s32 	%p436, %r13, %r14;
	@%p436 bra 	$L__BB5_27;
	cvt.u32.u64 	%r1948, %rd25;
	shl.b32 	%r1949, %r1948, 3;
	mov.u32 	%r1950, _ZN6thrust24THRUST_300001_SM_1000_NS8cuda_cub4core6detail5shmemE;
	add.s32 	%r1951, %r1950, %r1949;
	st.shared.v2.u32 	[%r1951], {%r13, %r40};
$L__BB5_27:
	bar.sync 	0;
	cvt.u64.u32 	%rd751, %r3;
	setp.le.u64 	%p437, %rd16, %rd751;
	@%p437 bra 	$L__BB5_326;
	not.b64 	%rd731, %rd751;
	add.s64 	%rd27, %rd16, %rd731;
	shr.u64 	%rd732, %rd27, 8;
	add.s64 	%rd733, %rd732, 1;
	and.b64  	%rd747, %rd733, 3;
	and.b64  	%rd734, %rd27, 768;
	setp.eq.s64 	%p438, %rd734, 768;
	@%p438 bra 	$L__BB5_31;
	shl.b64 	%rd735, %rd751, 2;
	add.s64 	%rd749, %rd1, %rd735;
	add.s64 	%rd748, %rd2, %rd735;
	shl.b32 	%r1952, %r3, 3;
	mov.u32 	%r1953, _ZN6thrust24THRUST_300001_SM_1000_NS8cuda_cub4core6detail5shmemE;
	add.s32 	%r1969, %r1953, %r1952;
	shl.b64 	%rd736, %rd747, 8;
	add.s64 	%rd751, %rd736, %rd751;
$L__BB5_30:
	.pragma "nounroll";
	ld.shared.v2.u32 	{%r1954, %r1955}, [%r1969];
	st.global.u32 	[%rd748], %r1954;
	st.global.u32 	[%rd749], %r1955;
	add.s64 	%rd749, %rd749, 1024;
	add.s64 	%rd748, %rd748, 1024;
	add.s32 	%r1969, %r1969, 2048;
	add.s64 	%rd747, %rd747, -1;
	setp.ne.s64 	%p439, %rd747, 0;
	@%p439 bra 	$L__BB5_30;
$L__BB5_31:
	setp.lt.u64 	%p440, %rd27, 768;
	@%p440 bra 	$L__BB5_326;
	mov.u32 	%r1958, _ZN6thrust24THRUST_300001_SM_1000_NS8cuda_cub4core6detail5shmemE;
$L__BB5_33:
	cvt.u32.u64 	%r1956, %rd751;
	shl.b32 	%r1957, %r1956, 3;
	add.s32 	%r1959, %r1958, %r1957;
	ld.shared.v2.u32 	{%r1960, %r1961}, [%r1959];
	shl.b64 	%rd737, %rd751, 2;
	add.s64 	%rd738, %rd2, %rd737;
	st.global.u32 	[%rd738], %r1960;
	add.s64 	%rd739, %rd1, %rd737;
	st.global.u32 	[%rd739], %r1961;
	ld.shared.v2.u32 	{%r1962, %r1963}, [%r1959+2048];
	and.b64  	%rd740, %rd737, 17179869180;
	add.s64 	%rd741, %rd2, %rd740;
	st.global.u32 	[%rd741+1024], %r1962;
	add.s64 	%rd742, %rd1, %rd740;
	st.global.u32 	[%rd742+1024], %r1963;
	ld.shared.v2.u32 	{%r1964, %r1965}, [%r1959+4096];
	st.global.u32 	[%rd741+2048], %r1964;
	st.global.u32 	[%rd742+2048], %r1965;
	ld.shared.v2.u32 	{%r1966, %r1967}, [%r1959+6144];
	st.global.u32 	[%rd741+3072], %r1966;
	st.global.u32 	[%rd742+3072], %r1967;
	add.s64 	%rd743, %rd751, 1024;
	and.b64  	%rd751, %rd743, 4294967295;
	setp.gt.u64 	%p441, %rd16, %rd751;
	@%p441 bra 	$L__BB5_33;
	bra.uni 	$L__BB5_326;
$L__BB5_34:
	@%p417 bra 	$L__BB5_36;
	shl.b64 	%rd704, %rd17, 2;
	add.s64 	%rd705, %rd2, %rd704;
	st.global.u32 	[%rd705], %r1968;
	add.s64 	%rd706, %rd1, %rd704;
	st.global.u32 	[%rd706], %r32;
$L__BB5_36:
	setp.eq.s32 	%p420, %r6, %r7;
	@%p420 bra 	$L__BB5_38;
	shl.b64 	%rd707, %rd18, 2;
	add.s64 	%rd708, %rd2, %rd707;
	st.global.u32 	[%rd708], %r6;
	add.s64 	%rd709, %rd1, %rd707;
	st.global.u32 	[%rd709], %r33;
$L__BB5_38:
	setp.eq.s32 	%p421, %r7, %r8;
	@%p421 bra 	$L__BB5_40;
	shl.b64 	%rd710, %rd19, 2;
	add.s64 	%rd711, %rd2, %rd710;
	st.global.u32 	[%rd711], %r7;
	add.s64 	%rd712, %rd1, %rd710;
	st.global.u32 	[%rd712], %r34;
$L__BB5_40:
	setp.eq.s32 	%p422, %r8, %r9;
	@%p422 bra 	$L__BB5_42;
	shl.b64 	%rd713, %rd20, 2;
	add.s64 	%rd714, %rd2, %rd713;
	st.global.u32 	[%rd714], %r8;
	add.s64 	%rd715, %rd1, %rd713;
	st.global.u32 	[%rd715], %r35;
$L__BB5_42:
	setp.eq.s32 	%p423, %r9, %r10;
	@%p423 bra 	$L__BB5_44;
	shl.b64 	%rd716, %rd21, 2;
	add.s64 	%rd717, %rd2, %rd716;
	st.global.u32 	[%rd717], %r9;
	add.s64 	%rd718, %rd1, %rd716;
	st.global.u32 	[%rd718], %r36;
$L__BB5_44:
	setp.eq.s32 	%p424, %r10, %r11;
	@%p424 bra 	$L__BB5_46;
	shl.b64 	%rd719, %rd22, 2;
	add.s64 	%rd720, %rd2, %rd719;
	st.global.u32 	[%rd720], %r10;
	add.s64 	%rd721, %rd1, %rd719;
	st.global.u32 	[%rd721], %r37;
$L__BB5_46:
	setp.eq.s32 	%p425, %r11, %r12;
	@%p425 bra 	$L__BB5_48;
	shl.b64 	%rd722, %rd23, 2;
	add.s64 	%rd723, %rd2, %rd722;
	st.global.u32 	[%rd723], %r11;
	add.s64 	%rd724, %rd1, %rd722;
	st.global.u32 	[%rd724], %r38;
$L__BB5_48:
	setp.eq.s32 	%p426, %r12, %r13;
	@%p426 bra 	$L__BB5_50;
	shl.b64 	%rd725, %rd24, 2;
	add.s64 	%rd726, %rd2, %rd725;
	st.global.u32 	[%rd726], %r12;
	add.s64 	%rd727, %rd1, %rd725;
	st.global.u32 	[%rd727], %r39;
$L__BB5_50:
	setp.eq.s32 	%p427, %r13, %r14;
	@%p427 bra 	$L__BB5_326;
	shl.b64 	%rd728, %rd25, 2;
	add.s64 	%rd729, %rd2, %rd728;
	st.global.u32 	[%rd729], %r13;
	add.s64 	%rd730, %rd1, %rd728;
	st.global.u32 	[%rd730], %r40;
	bra.uni 	$L__BB5_326;
$L__BB5_52:
	mov.u32 	%r44, %tid.x;
	and.b32  	%r1201, %r44, 31;
	and.b32  	%r1202, %r44, 992;
	mul.lo.s32 	%r1203, %r1202, 9;
	or.b32  	%r1204, %r1203, %r1201;
	cvt.u64.u32 	%rd514, %r1204;
	add.s64 	%rd515, %rd4, %rd514;
	shl.b64 	%rd516, %rd515, 2;
	add.s64 	%rd505, %rd210, %rd516;
	// begin inline asm
	ld.global.nc.u32 %r1190, [%rd505];
	// end inline asm
	add.s64 	%rd506, %rd505, 128;
	// begin inline asm
	ld.global.nc.u32 %r1191, [%rd506];
	// end inline asm
	add.s64 	%rd507, %rd505, 256;
	// begin inline asm
	ld.global.nc.u32 %r1192, [%rd507];
	// end inline asm
	add.s64 	%rd508, %rd505, 384;
	// begin inline asm
	ld.global.nc.u32 %r1193, [%rd508];
	// end inline asm
	add.s64 	%rd509, %rd505, 512;
	// begin inline asm
	ld.global.nc.u32 %r1194, [%rd509];
	// end inline asm
	add.s64 	%rd510, %rd505, 640;
	// begin inline asm
	ld.global.nc.u32 %r1195, [%rd510];
	// end inline asm
	add.s64 	%rd511, %rd505, 768;
	// begin inline asm
	ld.global.nc.u32 %r1196, [%rd511];
	// end inline asm
	add.s64 	%rd512, %rd505, 896;
	// begin inline asm
	ld.global.nc.u32 %r1197, [%rd512];
	// end inline asm
	add.s64 	%rd513, %rd505, 1024;
	// begin inline asm
	ld.global.nc.u32 %r1198, [%rd513];
	// end inline asm
	// begin inline asm
	mov.u32 %r1199, %laneid;
	// end inline asm
	shr.u32 	%r46, %r44, 5;
	mad.lo.s32 	%r1205, %r46, 288, %r1199;
	shl.b32 	%r1206, %r1205, 2;
	mov.u32 	%r1207, _ZN6thrust24THRUST_300001_SM_1000_NS8cuda_cub4core6detail5shmemE;
	add.s32 	%r47, %r1207, %r1206;
	st.shared.u32 	[%r47], %r1190;
	st.shared.u32 	[%r47+128], %r1191;
	st.shared.u32 	[%r47+256], %r1192;
	st.shared.u32 	[%r47+384], %r1193;
	st.shared.u32 	[%r47+512], %r1194;
	st.shared.u32 	[%r47+640], %r1195;
	st.shared.u32 	[%r47+768], %r1196;
	st.shared.u32 	[%r47+896], %r1197;
	st.shared.u32 	[%r47+1024], %r1198;
	bar.warp.sync 	-1;
	shl.b32 	%r1208, %r1199, 5;
	add.s32 	%r48, %r47, %r1208;
	ld.shared.u32 	%r49, [%r48];
	ld.shared.u32 	%r50, [%r48+4];
	ld.shared.u32 	%r51, [%r48+8];
	ld.shared.u32 	%r52, [%r48+12];
	ld.shared.u32 	%r53, [%r48+16];
	ld.shared.u32 	%r54, [%r48+20];
	ld.shared.u32 	%r55, [%r48+24];
	ld.shared.u32 	%r56, [%r48+28];
	ld.shared.u32 	%r57, [%r48+32];
	setp.ne.s32 	%p263, %r44, 0;
	mov.b32 	%r1971, 0;
	@%p263 bra 	$L__BB5_54;
	shl.b64 	%rd518, %rd4, 2;
	add.s64 	%rd519, %rd210, %rd518;
	add.s64 	%rd517, %rd519, -4;
	// begin inline asm
	ld.global.nc.u32 %r1971, [%rd517];
	// end inline asm
$L__BB5_54:
	setp.eq.s32 	%p264, %r44, 0;
	bar.sync 	0;
	st.shared.u32 	[%r47], %r1;
	st.shared.u32 	[%r47+128], %r1;
	st.shared.u32 	[%r47+256], %r1;
	st.shared.u32 	[%r47+384], %r1;
	st.shared.u32 	[%r47+512], %r1;
	st.shared.u32 	[%r47+640], %r1;
	st.shared.u32 	[%r47+768], %r1;
	st.shared.u32 	[%r47+896], %r1;
	st.shared.u32 	[%r47+1024], %r1;
	bar.warp.sync 	-1;
	ld.shared.u32 	%r60, [%r48];
	ld.shared.u32 	%r61, [%r48+4];
	ld.shared.u32 	%r62, [%r48+8];
	ld.shared.u32 	%r63, [%r48+12];
	ld.shared.u32 	%r64, [%r48+16];
	ld.shared.u32 	%r65, [%r48+20];
	ld.shared.u32 	%r66, [%r48+24];
	ld.shared.u32 	%r67, [%r48+28];
	ld.shared.u32 	%r68, [%r48+32];
	bar.sync 	0;
	shl.b32 	%r1210, %r44, 2;
	add.s32 	%r1212, %r1207, %r1210;
	add.s32 	%r69, %r1212, 1240;
	st.shared.u32 	[%r1212+1240], %r57;
	bar.sync 	0;
	@%p264 bra 	$L__BB5_56;
	ld.shared.u32 	%r1971, [%r69+-4];
$L__BB5_56:
	setp.ne.s32 	%p265, %r1971, %r49;
	selp.u64 	%rd520, 1, 0, %p265;
	setp.ne.s32 	%p266, %r49, %r50;
	selp.u64 	%rd521, 1, 0, %p266;
	setp.ne.s32 	%p267, %r50, %r51;
	selp.u64 	%rd522, 1, 0, %p267;
	setp.ne.s32 	%p268, %r51, %r52;
	selp.u64 	%rd523, 1, 0, %p268;
	setp.ne.s32 	%p269, %r52, %r53;
	selp.u64 	%rd524, 1, 0, %p269;
	setp.ne.s32 	%p270, %r53, %r54;
	selp.u64 	%rd525, 1, 0, %p270;
	setp.ne.s32 	%p271, %r54, %r55;
	selp.u64 	%rd526, 1, 0, %p271;
	setp.ne.s32 	%p272, %r55, %r56;
	selp.u64 	%rd527, 1, 0, %p272;
	setp.ne.s32 	%p273, %r56, %r57;
	selp.u64 	%rd528, 1, 0, %p273;
	add.s64 	%rd529, %rd521, %rd520;
	selp.b32 	%r1333, 0, %r60, %p266;
	add.s32 	%r1334, %r61, %r1333;
	add.s64 	%rd530, %rd529, %rd522;
	selp.b32 	%r1335, 0, %r1334, %p267;
	add.s32 	%r1336, %r62, %r1335;
	add.s64 	%rd41, %rd530, %rd523;
	selp.b32 	%r1337, 0, %r1336, %p268;
	add.s32 	%r1338, %r63, %r1337;
	add.s64 	%rd42, %rd41, %rd524;
	selp.b32 	%r1339, 0, %r1338, %p269;
	add.s32 	%r1340, %r64, %r1339;
	add.s64 	%rd43, %rd42, %rd525;
	selp.b32 	%r1341, 0, %r1340, %p270;
	add.s32 	%r1342, %r65, %r1341;
	add.s64 	%rd44, %rd43, %rd526;
	selp.b32 	%r1343, 0, %r1342, %p271;
	add.s32 	%r1344, %r66, %r1343;
	add.s64 	%rd45, %rd44, %rd527;
	selp.b32 	%r1345, 0, %r1344, %p272;
	add.s32 	%r1346, %r67, %r1345;
	add.s64 	%rd531, %rd45, %rd528;
	mov.b64 	{%r1214, %r1219}, %rd531;
	selp.b32 	%r1347, 0, %r1346, %p273;
	add.s32 	%r1224, %r68, %r1347;
	mov.b32 	%r1330, 1;
	mov.b32 	%r1331, 0;
	mov.b32 	%r1332, -1;
	// begin inline asm
	shfl.sync.up.b32 %r1213, %r1214, %r1330, %r1331, %r1332;
	// end inline asm
	// begin inline asm
	shfl.sync.up.b32 %r1218, %r1219, %r1330, %r1331, %r1332;
	// end inline asm
	mov.b64 	%rd532, {%r1213, %r1218};
	// begin inline asm
	shfl.sync.up.b32 %r1223, %r1224, %r1330, %r1331, %r1332;
	// end inline asm
	// begin inline asm
	shfl.sync.up.b32 %r1228, %r1229, %r1330, %r1331, %r1332;
	// end inline asm
	setp.eq.s64 	%p274, %rd531, 0;
	selp.b32 	%r1348, %r1223, 0, %p274;
	setp.lt.s32 	%p275, %r1199, 1;
	selp.b64 	%rd533, 0, %rd532, %p275;
	add.s64 	%rd534, %rd533, %rd531;
	mov.b64 	{%r1234, %r1239}, %rd534;
	selp.b32 	%r1349, 0, %r1348, %p275;
	add.s32 	%r1244, %r1349, %r1224;
	mov.b32 	%r1250, 2;
	// begin inline asm
	shfl.sync.up.b32 %r1233, %r1234, %r1250, %r1331, %r1332;
	// end inline asm
	// begin inline asm
	shfl.sync.up.b32 %r1238, %r1239, %r1250, %r1331, %r1332;
	// end inline asm
	mov.b64 	%rd535, {%r1233, %r1238};
	// begin inline asm
	shfl.sync.up.b32 %r1243, %r1244, %r1250, %r1331, %r1332;
	// end inline asm
	// begin inline asm
	shfl.sync.up.b32 %r1248, %r1249, %r1250, %r1331, %r1332;
	// end inline asm
	setp.eq.s64 	%p276, %rd534, 0;
	selp.b32 	%r1350, %r1243, 0, %p276;
	setp.lt.s32 	%p277, %r1199, 2;
	selp.b64 	%rd536, 0, %rd535, %p277;
	add.s64 	%rd537, %rd536, %rd534;
	mov.b64 	{%r1254, %r1259}, %rd537;
	selp.b32 	%r1351, 0, %r1350, %p277;
	add.s32 	%r1264, %r1351, %r1244;
	mov.b32 	%r1270, 4;
	// begin inline asm
	shfl.sync.up.b32 %r1253, %r1254, %r1270, %r1331, %r1332;
	// end inline asm
	// begin inline asm
	shfl.sync.up.b32 %r1258, %r1259, %r1270, %r1331, %r1332;
	// end inline asm
	mov.b64 	%rd538, {%r1253, %r1258};
	// begin inline asm
	shfl.sync.up.b32 %r1263, %r1264, %r1270, %r1331, %r1332;
	// end inline asm
	// begin inline asm
	shfl.sync.up.b32 %r1268, %r1269, %r1270, %r1331, %r1332;
	// end inline asm
	setp.eq.s64 	%p278, %rd537, 0;
	selp.b32 	%r1352, %r1263, 0, %p278;
	setp.lt.s32 	%p279, %r1199, 4;
	selp.b64 	%rd539, 0, %rd538, %p279;
	add.s64 	%rd540, %rd539, %rd537;
	mov.b64 	{%r1274, %r1279}, %rd540;
	selp.b32 	%r1353, 0, %r1352, %p279;
	add.s32 	%r1284, %r1353, %r1264;
	mov.b32 	%r1290, 8;
	// begin inline asm
	shfl.sync.up.b32 %r1273, %r1274, %r1290, %r1331, %r1332;
	// end inline asm
	// begin inline asm
	shfl.sync.up.b32 %r1278, %r1279, %r1290, %r1331, %r1332;
	// end inline asm
	mov.b64 	%rd541, {%r1273, %r1278};
	// begin inline asm
	shfl.sync.up.b32 %r1283, %r1284, %r1290, %r1331, %r1332;
	// end inline asm
	// begin inline asm
	shfl.sync.up.b32 %r1288, %r1289, %r1290, %r1331, %r1332;
	// end inline asm
	setp.eq.s64 	%p280, %rd540, 0;
	selp.b32 	%r1354, %r1283, 0, %p280;
	setp.lt.s32 	%p281, %r1199, 8;
	selp.b64 	%rd542, 0, %rd541, %p281;
	add.s64 	%rd543, %rd542, %rd540;
	mov.b64 	{%r1294, %r1299}, %rd543;
	selp.b32 	%r1355, 0, %r1354, %p281;
	add.s32 	%r1304, %r1355, %r1284;
	mov.b32 	%r1310, 16;
	// begin inline asm
	shfl.sync.up.b32 %r1293, %r1294, %r1310, %r1331, %r1332;
	// end inline asm
	// begin inline asm
	shfl.sync.up.b32 %r1298, %r1299, %r1310, %r1331, %r1332;
	// end inline asm
	mov.b64 	%rd544, {%r1293, %r1298};
	// begin inline asm
	shfl.sync.up.b32 %r1303, %r1304, %r1310, %r1331, %r1332;
	// end inline asm
	// begin inline asm
	shfl.sync.up.b32 %r1308, %r1309, %r1310, %r1331, %r1332;
	// end inline asm
	setp.eq.s64 	%p282, %rd543, 0;
	selp.b32 	%r1356, %r1303, 0, %p282;
	setp.lt.s32 	%p283, %r1199, 16;
	selp.b64 	%rd545, 0, %rd544, %p283;
	add.s64 	%rd46, %rd545, %rd543;
	mov.b64 	{%r1314, %r1319}, %rd46;
	selp.b32 	%r1357, 0, %r1356, %p283;
	add.s32 	%r1324, %r1357, %r1304;
	// begin inline asm
	shfl.sync.up.b32 %r1313, %r1314, %r1330, %r1331, %r1332;
	// end inline asm
	// begin inline asm
	shfl.sync.up.b32 %r1318, %r1319, %r1330, %r1331, %r1332;
	// end inline asm
	mov.b64 	%rd763, {%r1313, %r1318};
	// begin inline asm
	shfl.sync.up.b32 %r1985, %r1324, %r1330, %r1331, %r1332;
	// end inline asm
	// begin inline asm
	shfl.sync.up.b32 %r1328, %r1329, %r1330, %r1331, %r1332;
	// end inline asm
	setp.ne.s32 	%p284, %r1199, 31;
	@%p284 bra 	$L__BB5_58;
	shl.b32 	%r1358, %r46, 4;
	mov.u32 	%r1359, _ZN6thrust24THRUST_300001_SM_1000_NS8cuda_cub4core6detail5shmemE;
	add.s32 	%r1360, %r1359, %r1358;
	st.shared.u64 	[%r1360], %rd46;
	st.shared.u32 	[%r1360+8], %r1324;
$L__BB5_58:
	bar.sync 	0;
	ld.shared.u64 	%rd546, [_ZN6thrust24THRUST_300001_SM_1000_NS8cuda_cub4core6detail5shmemE];
	ld.shared.u32 	%r1361, [_ZN6thrust24THRUST_300001_SM_1000_NS8cuda_cub4core6detail5shmemE+8];
	ld.shared.u64 	%rd547, [_ZN6thrust24THRUST_300001_SM_1000_NS8cuda_cub4core6detail5shmemE+16];
	ld.shared.u32 	%r1362, [_ZN6thrust24THRUST_300001_SM_1000_NS8cuda_cub4core6detail5shmemE+24];
	add.s64 	%rd548, %rd547, %rd546;
	setp.eq.s64 	%p285, %rd547, 0;
	selp.b32 	%r1363, %r1361, 0, %p285;
	add.s32 	%r1364, %r1363, %r1362;
	setp.eq.s32 	%p286, %r46, 2;
	selp.b64 	%rd549, %rd548, %rd546, %p286;
	selp.b32 	%r1365, %r1364, %r1361, %p286;
	ld.shared.u64 	%rd550, [_ZN6thrust24THRUST_300001_SM_1000_NS8cuda_cub4core6detail5shmemE+32];
	ld.shared.u32 	%r1366, [_ZN6thrust24THRUST_300001_SM_1000_NS8cuda_cub4core6detail5shmemE+40];
	add.s64 	%rd551, %rd550, %rd548;
	setp.eq.s64 	%p287, %rd550, 0;
	selp.b32 	%r1367, %r1364, 0, %p287;
	add.s32 	%r1368, %r1367, %r1366;
	setp.eq.s32 	%p288, %r46, 3;
	selp.b64 	%rd552, %rd551, %rd549, %p288;
	selp.b32 	%r1369, %r1368, %r1365, %p288;
	ld.shared.u64 	%rd553, [_ZN6thrust24THRUST_300001_SM_1000_NS8cuda_cub4core6detail5shmemE+48];
	ld.shared.u32 	%r1370, [_ZN6thrust24THRUST_300001_SM_1000_NS8cuda_cub4core6detail5shmemE+56];
	add.s64 	%rd554, %rd553, %rd551;
	setp.eq.s64 	%p289, %rd553, 0;
	selp.b32 	%r1371, %r1368, 0, %p289;
	add.s32 	%r1372, %r1371, %r1370;
	setp.eq.s32 	%p290, %r46, 4;
	selp.b64 	%rd555, %rd554, %rd552, %p290;
	selp.b32 	%r1373, %r1372, %r1369, %p290;
	ld.shared.u64 	%rd556, [_ZN6thrust24THRUST_300001_SM_1000_NS8cuda_cub4core6detail5shmemE+64];
	ld.shared.u32 	%r1374, [_ZN6thrust24THRUST_300001_SM_1000_NS8cuda_cub4core6detail5shmemE+72];
	add.s64 	%rd557, %rd556, %rd554;
	setp.eq.s64 	%p291, %rd556, 0;
	selp.b32 	%r1375, %r1372, 0, %p291;
	add.s32 	%r1376, %r1375, %r1374;
	setp.eq.s32 	%p292, %r46, 5;
	selp.b64 	%rd558, %rd557, %rd555, %p292;
	selp.b32 	%r1377, %r1376, %r1373, %p292;
	ld.shared.u64 	%rd559, [_ZN6thrust24THRUST_300001_SM_1000_NS8cuda_cub4core6detail5shmemE+80];
	ld.shared.u32 	%r1378, [_ZN6thrust24THRUST_300001_SM_1000_NS8cuda_cub4core6detail5shmemE+88];
	add.s64 	%rd560, %rd559, %rd557;
	setp.eq.s64 	%p293, %rd559, 0;
	selp.b32 	%r1379, %r1376, 0, %p293;
	add.s32 	%r1380, %r1379, %r1378;
	setp.eq.s32 	%p294, %r46, 6;
	selp.b64 	%rd561, %rd560, %rd558, %p294;
	selp.b32 	%r1381, %r1380, %r1377, %p294;
	ld.shared.u64 	%rd562, [_ZN6thrust24THRUST_300001_SM_1000_NS8cuda_cub4core6detail5shmemE+96];
	ld.shared.u32 	%r1382, [_ZN6thrust24THRUST_300001_SM_1000_NS8cuda_cub4core6detail5shmemE+104];
	add.s64 	%rd563, %rd562, %rd560;
	setp.eq.s64 	%p295, %rd562, 0;
	selp.b32 	%r1383, %r1380, 0, %p295;
	add.s32 	%r1384, %r1383, %r1382;
	setp.eq.s32 	%p296, %r46, 7;
	selp.b64 	%rd48, %rd563, %rd561, %p296;
	selp.b32 	%r74, %r1384, %r1381, %p296;
	ld.shared.u64 	%rd564, [_ZN6thrust24THRUST_300001_SM_1000_NS8cuda_cub4core6detail5shmemE+112];
	ld.shared.u32 	%r1385, [_ZN6thrust24THRUST_300001_SM_1000_NS8cuda_cub4core6detail5shmemE+120];
	add.s64 	%rd49, %rd564, %rd563;
	setp.eq.s64 	%p297, %rd564, 0;
	selp.b32 	%r1386, %r1384, 0, %p297;
	add.s32 	%r75, %r1386, %r1385;
	setp.lt.u32 	%p298, %r44, 32;
	@%p298 bra 	$L__BB5_60;
	setp.eq.s64 	%p299, %rd763, 0;
	selp.b32 	%r1387, %r74, 0, %p299;
	add.s32 	%r1388, %r1387, %r1985;
	setp.eq.s32 	%p300, %r1199, 0;
	selp.b64 	%rd565, 0, %rd763, %p300;
	add.s64 	%rd763, %rd48, %rd565;
	selp.b32 	%r1985, %r74, %r1388, %p300;
	bra.uni 	$L__BB5_96;
$L__BB5_60:
	setp.ne.s32 	%p301, %r44, 0;
	mul.wide.u32 	%rd566, %r2, 16;
	add.s64 	%rd51, %rd3, %rd566;
	@%p301 bra 	$L__BB5_62;
	st.shared.u64 	[_ZN6thrust24THRUST_300001_SM_1000_NS8cuda_cub4core6detail5shmemE+200], %rd49;
	st.shared.u32 	[_ZN6thrust24THRUST_300001_SM_1000_NS8cuda_cub4core6detail5shmemE+208], %r75;
	mov.b32 	%r1389, 100;
	mov.b64 	%rd568, {%r75, %r1389};
	add.s64 	%rd567, %rd51, 512;
	// begin inline asm
	st.relaxed.gpu.v2.u64 [%rd567], {%rd568, %rd49};
	// end inline asm
$L__BB5_62:
	not.b32 	%r77, %r44;
	mov.u32 	%r1390, %nctaid.x;
	setp.gt.u32 	%p302, %r1390, 499;
	@%p302 bra 	$L__BB5_64;
	membar.cta;
	bra.uni 	$L__BB5_65;
$L__BB5_64:
	mov.b32 	%r1391, 450;
	// begin inline asm
	nanosleep.u32 %r1391;
	// end inline asm
$L__BB5_65:
	mul.wide.s32 	%rd570, %r77, 16;
	add.s64 	%rd571, %rd51, %rd570;
	add.s64 	%rd52, %rd571, 512;
$L__BB5_66:
	// begin inline asm
	ld.relaxed.gpu.v2.u64 {%rd572, %rd753}, [%rd52];
	// end inline asm
	mov.b64 	{%r1973, %r1978}, %rd572;
	setp.eq.s32 	%p303, %r1978, 99;
	mov.b32 	%r1392, -1;
	vote.sync.any.pred 	%p304, %p303, %r1392;
	@%p304 bra 	$L__BB5_66;
	setp.eq.s32 	%p305, %r1978, 101;
	mov.b32 	%r1414, -1;
	vote.sync.ballot.b32 	%r1415, %p305, %r1414;
	// begin inline asm
	mov.u32 %r1394, %lanemask_ge;
	// end inline asm
	and.b32  	%r1416, %r1415, %r1394;
	or.b32  	%r1417, %r1416, -2147483648;
	add.s32 	%r1418, %r1417, -1;
	not.b32 	%r1419, %r1417;
	and.b32  	%r1420, %r1419, %r1418;
	popc.b32 	%r81, %r1420;
	mov.b64 	{%r1396, %r1401}, %rd753;
	mov.b32 	%r1412, 1;
	// begin inline asm
	shfl.sync.down.b32 %r1395, %r1396, %r1412, %r81, %r1414;
	// end inline asm
	// begin inline asm
	shfl.sync.down.b32 %r1400, %r1401, %r1412, %r81, %r1414;
	// end inline asm
	// begin inline asm
	shfl.sync.down.b32 %r1405, %r1973, %r1412, %r81, %r1414;
	// end inline asm
	// begin inline asm
	shfl.sync.down.b32 %r1410, %r1411, %r1412, %r81, %r1414;
	// end inline asm
	setp.ge.s32 	%p307, %r1199, %r81;
	@%p307 bra 	$L__BB5_69;
	mov.b64 	%rd575, {%r1395, %r1400};
	add.s64 	%rd54, %rd753, %rd575;
	setp.eq.s64 	%p308, %rd753, 0;
	selp.b32 	%r1421, %r1405, 0, %p308;
	add.s32 	%r1973, %r1421, %r1973;
	mov.u64 	%rd753, %rd54;
$L__BB5_69:
	mov.b64 	{%r1423, %r1428}, %rd753;
	mov.b32 	%r1439, 2;
	mov.b32 	%r1441, -1;
	// begin inline asm
	shfl.sync.down.b32 %r1422, %r1423, %r1439, %r81, %r1441;
	// end inline asm
	// begin inline asm
	shfl.sync.down.b32 %r1427, %r1428, %r1439, %r81, %r1441;
	// end inline asm
	// begin inline asm
	shfl.sync.down.b32 %r1432, %r1973, %r1439, %r81, %r1441;
	// end inline asm
	// begin inline asm
	shfl.sync.down.b32 %r1437, %r1438, %r1439, %r81, %r1441;
	// end inline asm
	add.s32 	%r90, %r1199, 2;
	setp.gt.s32 	%p309, %r90, %r81;
	@%p309 bra 	$L__BB5_71;
	mov.b64 	%rd576, {%r1422, %r1427};
	add.s64 	%rd56, %rd753, %rd576;
	setp.eq.s64 	%p310, %rd753, 0;
	selp.b32 	%r1442, %r1432, 0, %p310;
	add.s32 	%r1973, %r1442, %r1973;
	mov.u64 	%rd753, %rd56;
$L__BB5_71:
	mov.b64 	{%r1444, %r1449}, %rd753;
	mov.b32 	%r1460, 4;
	mov.b32 	%r1462, -1;
	// begin inline asm
	shfl.sync.down.b32 %r1443, %r1444, %r1460, %r81, %r1462;
	// end inline asm
	// begin inline asm
	shfl.sync.down.b32 %r1448, %r1449, %r1460, %r81, %r1462;
	// end inline asm
	// begin inline asm
	shfl.sync.down.b32 %r1453, %r1973, %r1460, %r81, %r1462;
	// end inline asm
	// begin inline asm
	shfl.sync.down.b32 %r1458, %r1459, %r1460, %r81, %r1462;
	// end inline asm
	add.s32 	%r96, %r1199, 4;
	setp.gt.s32 	%p311, %r96, %r81;
	@%p311 bra 	$L__BB5_73;
	mov.b64 	%rd577, {%r1443, %r1448};
	add.s64 	%rd58, %rd753, %rd577;
	setp.eq.s64 	%p312, %rd753, 0;
	selp.b32 	%r1463, %r1453, 0, %p312;
	add.s32 	%r1973, %r1463, %r1973;
	mov.u64 	%rd753, %rd58;
$L__BB5_73:
	mov.b64 	{%r1465, %r1470}, %rd753;
	mov.b32 	%r1481, 8;
	mov.b32 	%r1483, -1;
	// begin inline asm
	shfl.sync.down.b32 %r1464, %r1465, %r1481, %r81, %r1483;
	// end inline asm
	// begin inline asm
	shfl.sync.down.b32 %r1469, %r1470, %r1481, %r81, %r1483;
	// end inline asm
	// begin inline asm
	shfl.sync.down.b32 %r1474, %r1973, %r1481, %r81, %r1483;
	// end inline asm
	// begin inline asm
	shfl.sync.down.b32 %r1479, %r1480, %r1481, %r81, %r1483;
	// end inline asm
	add.s32 	%r102, %r1199, 8;
	setp.gt.s32 	%p313, %r102, %r81;
	@%p313 bra 	$L__BB5_75;
	mov.b64 	%rd578, {%r1464, %r1469};
	add.s64 	%rd60, %rd753, %rd578;
	setp.eq.s64 	%p314, %rd753, 0;
	selp.b32 	%r1484, %r1474, 0, %p314;
	add.s32 	%r1973, %r1484, %r1973;
	mov.u64 	%rd753, %rd60;
$L__BB5_75:
	mov.b64 	{%r1486, %r1491}, %rd753;
	mov.b32 	%r1502, 16;
	mov.b32 	%r1504, -1;
	// begin inline asm
	shfl.sync.down.b32 %r1485, %r1486, %r1502, %r81, %r1504;
	// end inline asm
	// begin inline asm
	shfl.sync.down.b32 %r1490, %r1491, %r1502, %r81, %r1504;
	// end inline asm
	// begin inline asm
	shfl.sync.down.b32 %r1495, %r1973, %r1502, %r81, %r1504;
	// end inline asm
	// begin inline asm
	shfl.sync.down.b32 %r1500, %r1501, %r1502, %r81, %r1504;
	// end inline asm
	add.s32 	%r108, %r1199, 16;
	setp.gt.s32 	%p315, %r108, %r81;
	@%p315 bra 	$L__BB5_77;
	mov.b64 	%rd579, {%r1485, %r1490};
	add.s64 	%rd62, %rd753, %rd579;
	setp.eq.s64 	%p316, %rd753, 0;
	selp.b32 	%r1505, %r1495, 0, %p316;
	add.s32 	%r1973, %r1505, %r1973;
	mov.u64 	%rd753, %rd62;
$L__BB5_77:
	not.b32 	%r1506, %r44;
	add.s32 	%r1979, %r2, %r1506;
	add.s64 	%rd64, %rd3, 512;
$L__BB5_78:
	setp.ne.s32 	%p317, %r1978, 101;
	mov.b32 	%r1507, -1;
	vote.sync.all.pred 	%p318, %p317, %r1507;
	not.pred 	%p319, %p318;
	@%p319 bra 	$L__BB5_92;
	mul.wide.s32 	%rd635, %r1979, 16;
	add.s64 	%rd636, %rd64, %rd635;
	add.s64 	%rd634, %rd636, -512;
$L__BB5_80:
	// begin inline asm
	ld.relaxed.gpu.v2.u64 {%rd632, %rd759}, [%rd634];
	// end inline asm
	mov.b64 	{%r1981, %r1978}, %rd632;
	setp.eq.s32 	%p357, %r1978, 99;
	mov.b32 	%r1592, -1;
	vote.sync.any.pred 	%p358, %p357, %r1592;
	@%p358 bra 	$L__BB5_80;
	setp.eq.s32 	%p359, %r1978, 101;
	mov.b32 	%r1613, -1;
	vote.sync.ballot.b32 	%r1614, %p359, %r1613;
	and.b32  	%r1615, %r1614, %r1394;
	or.b32  	%r1616, %r1615, -2147483648;
	add.s32 	%r1617, %r1616, -1;
	not.b32 	%r1618, %r1616;
	and.b32  	%r1619, %r1618, %r1617;
	popc.b32 	%r117, %r1619;
	mov.b64 	{%r1595, %r1600}, %rd759;
	mov.b32 	%r1611, 1;
	// begin inline asm
	shfl.sync.down.b32 %r1594, %r1595, %r1611, %r117, %r1613;
	// end inline asm
	// begin inline asm
	shfl.sync.down.b32 %r1599, %r1600, %r1611, %r117, %r1613;
	// end inline asm
	// begin inline asm
	shfl.sync.down.b32 %r1604, %r1981, %r1611, %r117, %r1613;
	// end inline asm
	// begin inline asm
	shfl.sync.down.b32 %r1609, %r1610, %r1611, %r117, %r1613;
	// end inline asm
	setp.ge.s32 	%p361, %r1199, %r117;
	@%p361 bra 	$L__BB5_83;
	mov.b64 	%rd637, {%r1594, %r1599};
	add.s64 	%rd67, %rd759, %rd637;
	setp.eq.s64 	%p362, %rd759, 0;
	selp.b32 	%r1620, %r1604, 0, %p362;
	add.s32 	%r1981, %r1620, %r1981;
	mov.u64 	%rd759, %rd67;
$L__BB5_83:
	mov.b64 	{%r1622, %r1627}, %rd759;
	mov.b32 	%r1638, 2;
	mov.b32 	%r1640, -1;
	// begin inline asm
	shfl.sync.down.b32 %r1621, %r1622, %r1638, %r117, %r1640;
	// end inline asm
	// begin inline asm
	shfl.sync.down.b32 %r1626, %r1627, %r1638, %r117, %r1640;
	// end inline asm
	// begin inline asm
	shfl.sync.down.b32 %r1631, %r1981, %r1638, %r117, %r1640;
	// end inline asm
	// begin inline asm
	shfl.sync.down.b32 %r1636, %r1637, %r1638, %r117, %r1640;
	// end inline asm
	setp.gt.s32 	%p363, %r90, %r117;
	@%p363 bra 	$L__BB5_85;
	mov.b64 	%rd638, {%r1621, %r1626};
	add.s64 	%rd69, %rd759, %rd638;
	setp.eq.s64 	%p364, %rd759, 0;
	selp.b32 	%r1641, %r1631, 0, %p364;
	add.s32 	%r1981, %r1641, %r1981;
	mov.u64 	%rd759, %rd69;
$L__BB5_85:
	mov.b64 	{%r1643, %r1648}, %rd759;
	mov.b32 	%r1659, 4;
	mov.b32 	%r1661, -1;
	// begin inline asm
	shfl.sync.down.b32 %r1642, %r1643, %r1659, %r117, %r1661;
	// end inline asm
	// begin inline asm
	shfl.sync.down.b32 %r1647, %r1648, %r1659, %r117, %r1661;
	// end inline asm
	// begin inline asm
	shfl.sync.down.b32 %r1652, %r1981, %r1659, %r117, %r1661;
	// end inline asm
	// begin inline asm
	shfl.sync.down.b32 %r1657, %r1658, %r1659, %r117, %r1661;
	// end inline asm
	setp.gt.s32 	%p365, %r96, %r117;
	@%p365 bra 	$L__BB5_87;
	mov.b64 	%rd639, {%r1642, %r1647};
	add.s64 	%rd71, %rd759, %rd639;
	setp.eq.s64 	%p366, %rd759, 0;
	selp.b32 	%r1662, %r1652, 0, %p366;
	add.s32 	%r1981, %r1662, %r1981;
	mov.u64 	%rd759, %rd71;
$L__BB5_87:
	mov.b64 	{%r1664, %r1669}, %rd759;
	mov.b32 	%r1680, 8;
	mov.b32 	%r1682, -1;
	// begin inline asm
	shfl.sync.down.b32 %r1663, %r1664, %r1680, %r117, %r1682;
	// end inline asm
	// begin inline asm
	shfl.sync.down.b32 %r1668, %r1669, %r1680, %r117, %r1682;
	// end inline asm
	// begin inline asm
	shfl.sync.down.b32 %r1673, %r1981, %r1680, %r117, %r1682;
	// end inline asm
	// begin inline asm
	shfl.sync.down.b32 %r1678, %r1679, %r1680, %r117, %r1682;
	// end inline asm
	setp.gt.s32 	%p367, %r102, %r117;
	@%p367 bra 	$L__BB5_89;
	mov.b64 	%rd640, {%r1663, %r1668};
	add.s64 	%rd73, %rd759, %rd640;
	setp.eq.s64 	%p368, %rd759, 0;
	selp.b32 	%r1683, %r1673, 0, %p368;
	add.s32 	%r1981, %r1683, %r1981;
	mov.u64 	%rd759, %rd73;
$L__BB5_89:
	mov.b64 	{%r1685, %r1690}, %rd759;
	mov.b32 	%r1701, 16;
	mov.b32 	%r1703, -1;
	// begin inline asm
	shfl.sync.down.b32 %r1684, %r1685, %r1701, %r117, %r1703;
	// end inline asm
	// begin inline asm
	shfl.sync.down.b32 %r1689, %r1690, %r1701, %r117, %r1703;
	// end inline asm
	// begin inline asm
	shfl.sync.down.b32 %r1694, %r1981, %r1701, %r117, %r1703;
	// end inline asm
	// begin inline asm
	shfl.sync.down.b32 %r1699, %r1700, %r1701, %r117, %r1703;
	// end inline asm
	setp.gt.s32 	%p369, %r108, %r117;
	@%p369 bra 	$L__BB5_91;
	mov.b64 	%rd641, {%r1684, %r1689};
	add.s64 	%rd75, %rd759, %rd641;
	setp.eq.s64 	%p370, %rd759, 0;
	selp.b32 	%r1704, %r1694, 0, %p370;
	add.s32 	%r1981, %r1704, %r1981;
	mov.u64 	%rd759, %rd75;
$L__BB5_91:
	add.s64 	%rd77, %rd759, %rd753;
	setp.eq.s64 	%p371, %rd753, 0;
	selp.b32 	%r1705, %r1981, 0, %p371;
	add.s32 	%r1973, %r1705, %r1973;
	add.s32 	%r1979, %r1979, -32;
	mov.u64 	%rd753, %rd77;
	bra.uni 	$L__BB5_78;
$L__BB5_92:
	@%p301 bra 	$L__BB5_94;
	add.s64 	%rd582, %rd753, %rd49;
	setp.eq.s64 	%p321, %rd49, 0;
	selp.b32 	%r1509, %r1973, 0, %p321;
	add.s32 	%r1510, %r1509, %r75;
	mov.b32 	%r1511, 101;
	mov.b64 	%rd581, {%r1510, %r1511};
	add.s64 	%rd580, %rd51, 512;
	// begin inline asm
	st.relaxed.gpu.v2.u64 [%rd580], {%rd581, %rd582};
	// end inline asm
	st.shared.u64 	[_ZN6thrust24THRUST_300001_SM_1000_NS8cuda_cub4core6detail5shmemE+168], %rd753;
	st.shared.u32 	[_ZN6thrust24THRUST_300001_SM_1000_NS8cuda_cub4core6detail5shmemE+176], %r1973;
	st.shared.u64 	[_ZN6thrust24THRUST_300001_SM_1000_NS8cuda_cub4core6detail5shmemE+184], %rd582;
	st.shared.u32 	[_ZN6thrust24THRUST_300001_SM_1000_NS8cuda_cub4core6detail5shmemE+192], %r1510;
$L__BB5_94:
	setp.ne.s32 	%p322, %r1199, 0;
	@%p322 bra 	$L__BB5_96;
	st.shared.u64 	[_ZN6thrust24THRUST_300001_SM_1000_NS8cuda_cub4core6detail5shmemE+136], %rd753;
	st.shared.u32 	[_ZN6thrust24THRUST_300001_SM_1000_NS8cuda_cub4core6detail5shmemE+144], %r1973;
	mov.u64 	%rd763, %rd753;
	mov.u32 	%r1985, %r1973;
$L__BB5_96:
	setp.eq.s32 	%p323, %r44, 0;
	bar.sync 	0;
	@%p323 bra 	$L__BB5_98;
	ld.shared.u32 	%r1512, [_ZN6thrust24THRUST_300001_SM_1000_NS8cuda_cub4core6detail5shmemE+144];
	ld.shared.u64 	%rd583, [_ZN6thrust24THRUST_300001_SM_1000_NS8cuda_cub4core6detail5shmemE+136];
	add.s64 	%rd79, %rd583, %rd763;
	setp.eq.s64 	%p324, %rd763, 0;
	selp.b32 	%r1513, %r1512, 0, %p324;
	add.s32 	%r1985, %r1513, %r1985;
	mov.u64 	%rd763, %rd79;
$L__BB5_98:
	setp.ne.s32 	%p325, %r55, %r56;
	setp.ne.s32 	%p326, %r54, %r55;
	setp.ne.s32 	%p327, %r53, %r54;
	setp.ne.s32 	%p328, %r52, %r53;
	setp.ne.s32 	%p329, %r51, %r52;
	setp.ne.s32 	%p330, %r50, %r51;
	setp.ne.s32 	%p331, %r49, %r50;
	setp.ne.s32 	%p332, %r1971, %r49;
	selp.u64 	%rd584, 1, 0, %p332;
	add.s64 	%rd81, %rd763, %rd584;
	selp.b32 	%r1514, 0, %r1985, %p332;
	add.s32 	%r148, %r1514, %r60;
	selp.u64 	%rd585, 1, 0, %p331;
	add.s64 	%rd586, %rd585, %rd584;
	add.s64 	%rd82, %rd586, %rd763;
	selp.b32 	%r1515, 0, %r148, %p331;
	add.s32 	%r149, %r61, %r1515;
	selp.u64 	%rd587, 1, 0, %p330;
	add.s64 	%rd83, %rd82, %rd587;
	selp.b32 	%r1516, 0, %r149, %p330;
	add.s32 	%r150, %r62, %r1516;
	add.s64 	%rd84, %rd41, %rd763;
	selp.b32 	%r1517, 0, %r150, %p329;
	add.s32 	%r151, %r63, %r1517;
	add.s64 	%rd85, %rd42, %rd763;
	selp.b32 	%r1518, 0, %r151, %p328;
	add.s32 	%r152, %r64, %r1518;
	add.s64 	%rd86, %rd43, %rd763;
	selp.b32 	%r1519, 0, %r152, %p327;
	add.s32 	%r153, %r65, %r1519;
	add.s64 	%rd87, %rd44, %rd763;
	selp.b32 	%r1520, 0, %r153, %p326;
	add.s32 	%r154, %r66, %r1520;
	add.s64 	%rd88, %rd45, %rd763;
	selp.b32 	%r1521, 0, %r154, %p325;
	add.s32 	%r155, %r67, %r1521;
	ld.shared.u64 	%rd89, [_ZN6thrust24THRUST_300001_SM_1000_NS8cuda_cub4core6detail5shmemE+200];
	ld.shared.u64 	%rd90, [_ZN6thrust24THRUST_300001_SM_1000_NS8cuda_cub4core6detail5shmemE+168];
	setp.lt.s64 	%p333, %rd89, 257;
	@%p333 bra 	$L__BB5_124;
	setp.eq.s32 	%p343, %r1971, %r49;
	bar.sync 	0;
	@%p343 bra 	$L__BB5_101;
	cvt.u32.u64 	%r1522, %rd90;
	cvt.u32.u64 	%r1523, %rd763;
	sub.s32 	%r1524, %r1523, %r1522;
	shl.b32 	%r1525, %r1524, 3;
	mov.u32 	%r1526, _ZN6thrust24THRUST_300001_SM_1000_NS8cuda_cub4core6detail5shmemE;
	add.s32 	%r1527, %r1526, %r1525;
	st.shared.v2.u32 	[%r1527], {%r1971, %r1985};
$L__BB5_101:
	setp.eq.s32 	%p344, %r49, %r50;
	@%p344 bra 	$L__BB5_103;
	cvt.u32.u64 	%r1528, %rd90;
	cvt.u32.u64 	%r1529, %rd81;
	sub.s32 	%r1530, %r1529, %r1528;
	shl.b32 	%r1531, %r1530, 3;
	mov.u32 	%r1532, _ZN6thrust24THRUST_300001_SM_1000_NS8cuda_cub4core6detail5shmemE;
	add.s32 	%r1533, %r1532, %r1531;
	st.shared.v2.u32 	[%r1533], {%r49, %r148};
$L__BB5_103:
	setp.eq.s32 	%p345, %r50, %r51;
	@%p345 bra 	$L__BB5_105;
	cvt.u32.u64 	%r1534, %rd90;
	cvt.u32.u64 	%r1535, %rd82;
	sub.s32 	%r1536, %r1535, %r1534;
	shl.b32 	%r1537, %r1536, 3;
	mov.u32 	%r1538, _ZN6thrust24THRUST_300001_SM_1000_NS8cuda_cub4core6detail5shmemE;
	add.s32 	%r1539, %r1538, %r1537;
	st.shared.v2.u32 	[%r1539], {%r50, %r149};
$L__BB5_105:
	setp.eq.s32 	%p346, %r51, %r52;
	@%p346 bra 	$L__BB5_107;
	cvt.u32.u64 	%r1540, %rd90;
	cvt.u32.u64 	%r1541, %rd83;
	sub.s32 	%r1542, %r1541, %r1540;
	shl.b32 	%r1543, %r1542, 3;
	mov.u32 	%r1544, _ZN6thrust24THRUST_300001_SM_1000_NS8cuda_cub4core6detail5shmemE;
	add.s32 	%r1545, %r1544, %r1543;
	st.shared.v2.u32 	[%r1545], {%r51, %r150};
$L__BB5_107:
	setp.eq.s32 	%p347, %r52, %r53;
	@%p347 bra 	$L__BB5_109;
	cvt.u32.u64 	%r1546, %rd90;
	cvt.u32.u64 	%r1547, %rd84;
	sub.s32 	%r1548, %r1547, %r1546;
	shl.b32 	%r1549, %r1548, 3;
	mov.u32 	%r1550, _ZN6thrust24THRUST_300001_SM_1000_NS8cuda_cub4core6detail5shmemE;
	add.s32 	%r1551, %r1550, %r1549;
	st.shared.v2.u32 	[%r1551], {%r52, %r151};
$L__BB5_109:
	setp.eq.s32 	%p348, %r53, %r54;
	@%p348 bra 	$L__BB5_111;
	cvt.u32.u64 	%r1552, %rd90;
	cvt.u32.u64 	%r1553, %rd85;
	sub.s32 	%r1554, %r1553, %r1552;
	shl.b32 	%r1555, %r1554, 3;
	mov.u32 	%r1556, _ZN6thrust24THRUST_300001_SM_1000_NS8cuda_cub4core6detail5shmemE;
	add.s32 	%r1557, %r1556, %r1555;
	st.shared.v2.u32 	[%r1557], {%r53, %r152};
$L__BB5_111:
	setp.eq.s32 	%p349, %r54, %r55;
	@%p349 bra 	$L__BB5_113;
	cvt.u32.u64 	%r1558, %rd90;
	cvt.u32.u64 	%r1559, %rd86;
	sub.s32 	%r1560, %r1559, %r1558;
	shl.b32 	%r1561, %r1560, 3;
	mov.u32 	%r1562, _ZN6thrust24THRUST_300001_SM_1000_NS8cuda_cub4core6detail5shmemE;
	add.s32 	%r1563, %r1562, %r1561;
	st.shared.v2.u32 	[%r1563], {%r54, %r153};
$L__BB5_113:
	setp.eq.s32 	%p350, %r55, %r56;
	@%p350 bra 	$L__BB5_115;
	cvt.u32.u64 	%r1564, %rd90;
	cvt.u32.u64 	%r1565, %rd87;
	sub.s32 	%r1566, %r1565, %r1564;
	shl.b32 	%r1567, %r1566, 3;
	mov.u32 	%r1568, _ZN6thrust24THRUST_300001_SM_1000_NS8cuda_cub4core6detail5shmemE;
	add.s32 	%r1569, %r1568, %r1567;
	st.shared.v2.u32 	[%r1569], {%r55, %r154};
$L__BB5_115:
	setp.eq.s32 	%p351, %r56, %r57;
	@%p351 bra 	$L__BB5_117;
	cvt.u32.u64 	%r1570, %rd90;
	cvt.u32.u64 	%r1571, %rd88;
	sub.s32 	%r1572, %r1571, %r1570;
	shl.b32 	%r1573, %r1572, 3;
	mov.u32 	%r1574, _ZN6thrust24THRUST_300001_SM_1000_NS8cuda_cub4core6detail5shmemE;
	add.s32 	%r1575, %r1574, %r1573;
	st.shared.v2.u32 	[%r1575], {%r56, %r155};
$L__BB5_117:
	bar.sync 	0;
	cvt.u64.u32 	%rd769, %r44;
	setp.le.u64 	%p352, %rd89, %rd769;
	@%p352 bra 	$L__BB5_326;
	not.b64 	%rd615, %rd769;
	add.s64 	%rd92, %rd89, %rd615;
	shr.u64 	%rd616, %rd92, 8;
	add.s64 	%rd617, %rd616, 1;
	and.b64  	%rd765, %rd617, 3;
	and.b64  	%rd618, %rd92, 768;
	setp.eq.s64 	%p353, %rd618, 768;
	@%p353 bra 	$L__BB5_121;
	add.s64 	%rd619, %rd90, %rd769;
	shl.b64 	%rd620, %rd619, 2;
	add.s64 	%rd767, %rd1, %rd620;
	add.s64 	%rd766, %rd2, %rd620;
	shl.b32 	%r1576, %r44, 3;
	mov.u32 	%r1577, _ZN6thrust24THRUST_300001_SM_1000_NS8cuda_cub4core6detail5shmemE;
	add.s32 	%r1987, %r1577, %r1576;
	shl.b64 	%rd621, %rd765, 8;
	add.s64 	%rd769, %rd621, %rd769;
$L__BB5_120:
	.pragma "nounroll";
	ld.shared.v2.u32 	{%r1578, %r1579}, [%r1987];
	st.global.u32 	[%rd766], %r1578;
	st.global.u32 	[%rd767], %r1579;
	add.s64 	%rd767, %rd767, 1024;
	add.s64 	%rd766, %rd766, 1024;
	add.s32 	%r1987, %r1987, 2048;
	add.s64 	%rd765, %rd765, -1;
	setp.ne.s64 	%p354, %rd765, 0;
	@%p354 bra 	$L__BB5_120;
$L__BB5_121:
	setp.lt.u64 	%p355, %rd92, 768;
	@%p355 bra 	$L__BB5_326;
	mov.u32 	%r1582, _ZN6thrust24THRUST_300001_SM_1000_NS8cuda_cub4core6detail5shmemE;
$L__BB5_123:
	cvt.u32.u64 	%r1580, %rd769;
	add.s64 	%rd622, %rd769, %rd90;
	shl.b32 	%r1581, %r1580, 3;
	add.s32 	%r1583, %r1582, %r1581;
	ld.shared.v2.u32 	{%r1584, %r1585}, [%r1583];
	shl.b64 	%rd623, %rd622, 2;
	add.s64 	%rd624, %rd2, %rd623;
	st.global.u32 	[%rd624], %r1584;
	add.s64 	%rd625, %rd1, %rd623;
	st.global.u32 	[%rd625], %r1585;
	and.b64  	%rd626, %rd769, 4294967295;
	add.s64 	%rd627, %rd90, %rd626;
	ld.shared.v2.u32 	{%r1586, %r1587}, [%r1583+2048];
	shl.b64 	%rd628, %rd627, 2;
	add.s64 	%rd629, %rd2, %rd628;
	st.global.u32 	[%rd629+1024], %r1586;
	add.s64 	%rd630, %rd1, %rd628;
	st.global.u32 	[%rd630+1024], %r1587;
	ld.shared.v2.u32 	{%r1588, %r1589}, [%r1583+4096];
	st.global.u32 	[%rd629+2048], %r1588;
	st.global.u32 	[%rd630+2048], %r1589;
	ld.shared.v2.u32 	{%r1590, %r1591}, [%r1583+6144];
	st.global.u32 	[%rd629+3072], %r1590;
	st.global.u32 	[%rd630+3072], %r1591;
	add.s64 	%rd631, %rd769, 1024;
	and.b64  	%rd769, %rd631, 4294967295;
	setp.gt.u64 	%p356, %rd89, %rd769;
	@%p356 bra 	$L__BB5_123;
	bra.uni 	$L__BB5_326;
$L__BB5_124:
	setp.eq.s32 	%p334, %r1971, %r49;
	@%p334 bra 	$L__BB5_126;
	shl.b64 	%rd588, %rd763, 2;
	add.s64 	%rd589, %rd2, %rd588;
	st.global.u32 	[%rd589], %r1971;
	add.s64 	%rd590, %rd1, %rd588;
	st.global.u32 	[%rd590], %r1985;
$L__BB5_126:
	setp.eq.s32 	%p335, %r49, %r50;
	@%p335 bra 	$L__BB5_128;
	shl.b64 	%rd591, %rd81, 2;
	add.s64 	%rd592, %rd2, %rd591;
	st.global.u32 	[%rd592], %r49;
	add.s64 	%rd593, %rd1, %rd591;
	st.global.u32 	[%rd593], %r148;
$L__BB5_128:
	setp.eq.s32 	%p336, %r50, %r51;
	@%p336 bra 	$L__BB5_130;
	shl.b64 	%rd594, %rd82, 2;
	add.s64 	%rd595, %rd2, %rd594;
	st.global.u32 	[%rd595], %r50;
	add.s64 	%rd596, %rd1, %rd594;
	st.global.u32 	[%rd596], %r149;
$L__BB5_130:
	setp.eq.s32 	%p337, %r51, %r52;
	@%p337 bra 	$L__BB5_132;
	shl.b64 	%rd597, %rd83, 2;
	add.s64 	%rd598, %rd2, %rd597;
	st.global.u32 	[%rd598], %r51;
	add.s64 	%rd599, %rd1, %rd597;
	st.global.u32 	[%rd599], %r150;
$L__BB5_132:
	setp.eq.s32 	%p338, %r52, %r53;
	@%p338 bra 	$L__BB5_134;
	shl.b64 	%rd600, %rd84, 2;
	add.s64 	%rd601, %rd2, %rd600;
	st.global.u32 	[%rd601], %r52;
	add.s64 	%rd602, %rd1, %rd600;
	st.global.u32 	[%rd602], %r151;
$L__BB5_134:
	setp.eq.s32 	%p339, %r53, %r54;
	@%p339 bra 	$L__BB5_136;
	shl.b64 	%rd603, %rd85, 2;
	add.s64 	%rd604, %rd2, %rd603;
	st.global.u32 	[%rd604], %r53;
	add.s64 	%rd605, %rd1, %rd603;
	st.global.u32 	[%rd605], %r152;
$L__BB5_136:
	setp.eq.s32 	%p340, %r54, %r55;
	@%p340 bra 	$L__BB5_138;
	shl.b64 	%rd606, %rd86, 2;
	add.s64 	%rd607, %rd2, %rd606;
	st.global.u32 	[%rd607], %r54;
	add.s64 	%rd608, %rd1, %rd606;
	st.global.u32 	[%rd608], %r153;
$L__BB5_138:
	setp.eq.s32 	%p341, %r55, %r56;
	@%p341 bra 	$L__BB5_140;
	shl.b64 	%rd609, %rd87, 2;
	add.s64 	%rd610, %rd2, %rd609;
	st.global.u32 	[%rd610], %r55;
	add.s64 	%rd611, %rd1, %rd609;
	st.global.u32 	[%rd611], %r154;
$L__BB5_140:
	setp.eq.s32 	%p342, %r56, %r57;
	@%p342 bra 	$L__BB5_326;
	shl.b64 	%rd612, %rd88, 2;
	add.s64 	%rd613, %rd2, %rd612;
	st.global.u32 	[%rd613], %r56;
	add.s64 	%rd614, %rd1, %rd612;
	st.global.u32 	[%rd614], %r155;
	bra.uni 	$L__BB5_326;
$L__BB5_142:
	setp.lt.s64 	%p13, %rd5, 1;
	@%p13 bra 	$L__BB5_326;
	setp.ne.s32 	%p14, %r2, 0;
	@%p14 bra 	$L__BB5_214;
	cvt.u32.u64 	%r159, %rd212;
	shl.b64 	%rd384, %rd4, 2;
	add.s64 	%rd383, %rd210, %rd384;
	// begin inline asm
	ld.global.nc.u32 %r1996, [%rd383];
	// end inline asm
	mov.u32 	%r161, %tid.x;
	and.b32  	%r901, %r161, 31;
	and.b32  	%r902, %r161, 992;
	mul.lo.s32 	%r903, %r902, 9;
	or.b32  	%r162, %r903, %r901;
	setp.ge.s32 	%p160, %r162, %r159;
	shl.b32 	%r904, %r162, 2;
	cvt.u64.u32 	%rd385, %r904;
	add.s64 	%rd106, %rd383, %rd385;
	mov.u32 	%r1988, %r1996;
	@%p160 bra 	$L__BB5_146;
	// begin inline asm
	ld.global.nc.u32 %r1988, [%rd106];
	// end inline asm
$L__BB5_146:
	add.s32 	%r906, %r162, 32;
	setp.ge.s32 	%p161, %r906, %r159;
	mov.u32 	%r1989, %r1996;
	@%p161 bra 	$L__BB5_148;
	add.s64 	%rd387, %rd106, 128;
	// begin inline asm
	ld.global.nc.u32 %r1989, [%rd387];
	// end inline asm
$L__BB5_148:
	add.s32 	%r908, %r162, 64;
	setp.ge.s32 	%p162, %r908, %r159;
	mov.u32 	%r1990, %r1996;
	@%p162 bra 	$L__BB5_150;
	add.s64 	%rd388, %rd106, 256;
	// begin inline asm
	ld.global.nc.u32 %r1990, [%rd388];
	// end inline asm
$L__BB5_150:
	add.s32 	%r910, %r162, 96;
	setp.ge.s32 	%p163, %r910, %r159;
	mov.u32 	%r1991, %r1996;
	@%p163 bra 	$L__BB5_152;
	add.s64 	%rd389, %rd106, 384;
	// begin inline asm
	ld.global.nc.u32 %r1991, [%rd389];
	// end inline asm
$L__BB5_152:
	add.s32 	%r912, %r162, 128;
	setp.ge.s32 	%p164, %r912, %r159;
	mov.u32 	%r1992, %r1996;
	@%p164 bra 	$L__BB5_154;
	add.s64 	%rd390, %rd106, 512;
	// begin inline asm
	ld.global.nc.u32 %r1992, [%rd390];
	// end inline asm
$L__BB5_154:
	add.s32 	%r914, %r162, 160;
	setp.ge.s32 	%p165, %r914, %r159;
	mov.u32 	%r1993, %r1996;
	@%p165 bra 	$L__BB5_156;
	add.s64 	%rd391, %rd106, 640;
	// begin inline asm
	ld.global.nc.u32 %r1993, [%rd391];
	// end inline asm
$L__BB5_156:
	add.s32 	%r916, %r162, 192;
	setp.ge.s32 	%p166, %r916, %r159;
	mov.u32 	%r1994, %r1996;
	@%p166 bra 	$L__BB5_158;
	add.s64 	%rd392, %rd106, 768;
	// begin inline asm
	ld.global.nc.u32 %r1994, [%rd392];
	// end inline asm
$L__BB5_158:
	add.s32 	%r918, %r162, 224;
	setp.ge.s32 	%p167, %r918, %r159;
	mov.u32 	%r1995, %r1996;
	@%p167 bra 	$L__BB5_160;
	add.s64 	%rd393, %rd106, 896;
	// begin inline asm
	ld.global.nc.u32 %r1995, [%rd393];
	// end inline asm
$L__BB5_160:
	add.s32 	%r920, %r162, 256;
	setp.ge.s32 	%p168, %r920, %r159;
	@%p168 bra 	$L__BB5_162;
	add.s64 	%rd394, %rd106, 1024;
	// begin inline asm
	ld.global.nc.u32 %r1996, [%rd394];
	// end inline asm
$L__BB5_162:
	// begin inline asm
	mov.u32 %r922, %laneid;
	// end inline asm
	shr.u32 	%r182, %r161, 5;
	mad.lo.s32 	%r924, %r182, 288, %r922;
	shl.b32 	%r925, %r924, 2;
	mov.u32 	%r926, _ZN6thrust24THRUST_300001_SM_1000_NS8cuda_cub4core6detail5shmemE;
	add.s32 	%r927, %r926, %r925;
	st.shared.u32 	[%r927], %r1988;
	st.shared.u32 	[%r927+128], %r1989;
	st.shared.u32 	[%r927+256], %r1990;
	st.shared.u32 	[%r927+384], %r1991;
	st.shared.u32 	[%r927+512], %r1992;
	st.shared.u32 	[%r927+640], %r1993;
	st.shared.u32 	[%r927+768], %r1994;
	st.shared.u32 	[%r927+896], %r1995;
	st.shared.u32 	[%r927+1024], %r1996;
	bar.warp.sync 	-1;
	shl.b32 	%r928, %r922, 5;
	add.s32 	%r929, %r927, %r928;
	ld.shared.u32 	%r183, [%r929];
	ld.shared.u32 	%r184, [%r929+4];
	ld.shared.u32 	%r185, [%r929+8];
	ld.shared.u32 	%r186, [%r929+12];
	ld.shared.u32 	%r187, [%r929+16];
	ld.shared.u32 	%r188, [%r929+20];
	ld.shared.u32 	%r189, [%r929+24];
	ld.shared.u32 	%r190, [%r929+28];
	ld.shared.u32 	%r191, [%r929+32];
	bar.sync 	0;
	st.shared.u32 	[%r927], %r1;
	st.shared.u32 	[%r927+128], %r1;
	st.shared.u32 	[%r927+256], %r1;
	st.shared.u32 	[%r927+384], %r1;
	st.shared.u32 	[%r927+512], %r1;
	st.shared.u32 	[%r927+640], %r1;
	st.shared.u32 	[%r927+768], %r1;
	st.shared.u32 	[%r927+896], %r1;
	st.shared.u32 	[%r927+1024], %r1;
	bar.warp.sync 	-1;
	ld.shared.u32 	%r192, [%r929];
	ld.shared.u32 	%r193, [%r929+4];
	ld.shared.u32 	%r194, [%r929+8];
	ld.shared.u32 	%r195, [%r929+12];
	ld.shared.u32 	%r196, [%r929+16];
	ld.shared.u32 	%r197, [%r929+20];
	ld.shared.u32 	%r198, [%r929+24];
	ld.shared.u32 	%r199, [%r929+28];
	ld.shared.u32 	%r200, [%r929+32];
	bar.sync 	0;
	shl.b32 	%r930, %r161, 2;
	add.s32 	%r931, %r926, %r930;
	add.s32 	%r201, %r931, 1240;
	st.shared.u32 	[%r931+1240], %r191;
	bar.sync 	0;
	setp.eq.s32 	%p169, %r161, 0;
	mov.b64 	%rd770, 1;
	@%p169 bra 	$L__BB5_164;
	ld.shared.u32 	%r1997, [%r201+-4];
	setp.ne.s32 	%p170, %r1997, %r183;
	selp.u64 	%rd770, 1, 0, %p170;
$L__BB5_164:
	setp.eq.s32 	%p171, %r161, 0;
	setp.ne.s32 	%p172, %r183, %r184;
	setp.ne.s32 	%p173, %r184, %r185;
	setp.ne.s32 	%p174, %r185, %r186;
	setp.ne.s32 	%p175, %r186, %r187;
	setp.ne.s32 	%p176, %r187, %r188;
	setp.ne.s32 	%p177, %r188, %r189;
	setp.ne.s32 	%p178, %r189, %r190;
	setp.ne.s32 	%p179, %r190, %r191;
	mul.lo.s32 	%r1052, %r161, 9;
	cvt.u64.u32 	%rd396, %r1052;
	setp.eq.s64 	%p180, %rd5, %rd396;
	selp.u64 	%rd397, 1, 0, %p180;
	selp.b64 	%rd398, %rd397, %rd770, %p180;
	selp.b64 	%rd109, %rd397, %rd398, %p171;
	add.s32 	%r1053, %r1052, 1;
	cvt.u64.u32 	%rd399, %r1053;
	setp.eq.s64 	%p181, %rd5, %rd399;
	or.pred  	%p1, %p181, %p172;
	selp.u64 	%rd400, 1, 0, %p1;
	add.s32 	%r1054, %r1052, 2;
	cvt.u64.u32 	%rd401, %r1054;
	setp.eq.s64 	%p182, %rd5, %rd401;
	or.pred  	%p2, %p182, %p173;
	selp.u64 	%rd402, 1, 0, %p2;
	add.s32 	%r1055, %r1052, 3;
	cvt.u64.u32 	%rd403, %r1055;
	setp.eq.s64 	%p183, %rd5, %rd403;
	or.pred  	%p3, %p183, %p174;
	selp.u64 	%rd404, 1, 0, %p3;
	add.s32 	%r1056, %r1052, 4;
	cvt.u64.u32 	%rd405, %r1056;
	setp.eq.s64 	%p184, %rd5, %rd405;
	or.pred  	%p4, %p184, %p175;
	selp.u64 	%rd406, 1, 0, %p4;
	add.s32 	%r1057, %r1052, 5;
	cvt.u64.u32 	%rd407, %r1057;
	setp.eq.s64 	%p185, %rd5, %rd407;
	or.pred  	%p186, %p185, %p176;
	selp.u64 	%rd408, 1, 0, %p186;
	add.s32 	%r1058, %r1052, 6;
	cvt.u64.u32 	%rd409, %r1058;
	setp.eq.s64 	%p187, %rd5, %rd409;
	or.pred  	%p188, %p187, %p177;
	selp.u64 	%rd410, 1, 0, %p188;
	add.s32 	%r1059, %r1052, 7;
	cvt.u64.u32 	%rd411, %r1059;
	setp.eq.s64 	%p189, %rd5, %rd411;
	or.pred  	%p5, %p189, %p178;
	selp.u64 	%rd412, 1, 0, %p5;
	add.s32 	%r1060, %r1052, 8;
	cvt.u64.u32 	%rd413, %r1060;
	setp.eq.s64 	%p190, %rd5, %rd413;
	or.pred  	%p191, %p190, %p179;
	selp.u64 	%rd414, 1, 0, %p191;
	add.s64 	%rd110, %rd109, %rd400;
	selp.b32 	%r1061, 0, %r192, %p1;
	add.s32 	%r1062, %r193, %r1061;
	add.s64 	%rd111, %rd110, %rd402;
	selp.b32 	%r1063, 0, %r1062, %p2;
	add.s32 	%r1064, %r194, %r1063;
	add.s64 	%rd112, %rd111, %rd404;
	selp.b32 	%r1065, 0, %r1064, %p3;
	add.s32 	%r1066, %r195, %r1065;
	add.s64 	%rd113, %rd112, %rd406;
	selp.b32 	%r1067, 0, %r1066, %p4;
	add.s32 	%r1068, %r196, %r1067;
	add.s64 	%rd114, %rd113, %rd408;
	selp.b32 	%r1069, 0, %r1068, %p186;
	add.s32 	%r1070, %r197, %r1069;
	add.s64 	%rd115, %rd114, %rd410;
	selp.b32 	%r1071, 0, %r1070, %p188;
	add.s32 	%r1072, %r198, %r1071;
	add.s64 	%rd116, %rd115, %rd412;
	selp.b32 	%r1073, 0, %r1072, %p5;
	add.s32 	%r1074, %r199, %r1073;
	add.s64 	%rd415, %rd116, %rd414;
	mov.b64 	{%r933, %r938}, %rd415;
	selp.b32 	%r1075, 0, %r1074, %p191;
	add.s32 	%r943, %r200, %r1075;
	mov.b32 	%r1049, 1;
	mov.b32 	%r1050, 0;
	mov.b32 	%r1051, -1;
	// begin inline asm
	shfl.sync.up.b32 %r932, %r933, %r1049, %r1050, %r1051;
	// end inline asm
	// begin inline asm
	shfl.sync.up.b32 %r937, %r938, %r1049, %r1050, %r1051;
	// end inline asm
	mov.b64 	%rd416, {%r932, %r937};
	// begin inline asm
	shfl.sync.up.b32 %r942, %r943, %r1049, %r1050, %r1051;
	// end inline asm
	// begin inline asm
	shfl.sync.up.b32 %r947, %r948, %r1049, %r1050, %r1051;
	// end inline asm
	setp.eq.s64 	%p192, %rd415, 0;
	selp.b32 	%r1076, %r942, 0, %p192;
	setp.lt.s32 	%p193, %r922, 1;
	selp.b64 	%rd417, 0, %rd416, %p193;
	add.s64 	%rd418, %rd417, %rd415;
	mov.b64 	{%r953, %r958}, %rd418;
	selp.b32 	%r1077, 0, %r1076, %p193;
	add.s32 	%r963, %r1077, %r943;
	mov.b32 	%r969, 2;
	// begin inline asm
	shfl.sync.up.b32 %r952, %r953, %r969, %r1050, %r1051;
	// end inline asm
	// begin inline asm
	shfl.sync.up.b32 %r957, %r958, %r969, %r1050, %r1051;
	// end inline asm
	mov.b64 	%rd419, {%r952, %r957};
	// begin inline asm
	shfl.sync.up.b32 %r962, %r963, %r969, %r1050, %r1051;
	// end inline asm
	// begin inline asm
	shfl.sync.up.b32 %r967, %r968, %r969, %r1050, %r1051;
	// end inline asm
	setp.eq.s64 	%p194, %rd418, 0;
	selp.b32 	%r1078, %r962, 0, %p194;
	setp.lt.s32 	%p195, %r922, 2;
	selp.b64 	%rd420, 0, %rd419, %p195;
	add.s64 	%rd421, %rd420, %rd418;
	mov.b64 	{%r973, %r978}, %rd421;
	selp.b32 	%r1079, 0, %r1078, %p195;
	add.s32 	%r983, %r1079, %r963;
	mov.b32 	%r989, 4;
	// begin inline asm
	shfl.sync.up.b32 %r972, %r973, %r989, %r1050, %r1051;
	// end inline asm
	// begin inline asm
	shfl.sync.up.b32 %r977, %r978, %r989, %r1050, %r1051;
	// end inline asm
	mov.b64 	%rd422, {%r972, %r977};
	// begin inline asm
	shfl.sync.up.b32 %r982, %r983, %r989, %r1050, %r1051;
	// end inline asm
	// begin inline asm
	shfl.sync.up.b32 %r987, %r988, %r989, %r1050, %r1051;
	// end inline asm
	setp.eq.s64 	%p196, %rd421, 0;
	selp.b32 	%r1080, %r982, 0, %p196;
	setp.lt.s32 	%p197, %r922, 4;
	selp.b64 	%rd423, 0, %rd422, %p197;
	add.s64 	%rd424, %rd423, %rd421;
	mov.b64 	{%r993, %r998}, %rd424;
	selp.b32 	%r1081, 0, %r1080, %p197;
	add.s32 	%r1003, %r1081, %r983;
	mov.b32 	%r1009, 8;
	// begin inline asm
	shfl.sync.up.b32 %r992, %r993, %r1009, %r1050, %r1051;
	// end inline asm
	// begin inline asm
	shfl.sync.up.b32 %r997, %r998, %r1009, %r1050, %r1051;
	// end inline asm
	mov.b64 	%rd425, {%r992, %r997};
	// begin inline asm
	shfl.sync.up.b32 %r1002, %r1003, %r1009, %r1050, %r1051;
	// end inline asm
	// begin inline asm
	shfl.sync.up.b32 %r1007, %r1008, %r1009, %r1050, %r1051;
	// end inline asm
	setp.eq.s64 	%p198, %rd424, 0;
	selp.b32 	%r1082, %r1002, 0, %p198;
	setp.lt.s32 	%p199, %r922, 8;
	selp.b64 	%rd426, 0, %rd425, %p199;
	add.s64 	%rd427, %rd426, %rd424;
	mov.b64 	{%r1013, %r1018}, %rd427;
	selp.b32 	%r1083, 0, %r1082, %p199;
	add.s32 	%r1023, %r1083, %r1003;
	mov.b32 	%r1029, 16;
	// begin inline asm
	shfl.sync.up.b32 %r1012, %r1013, %r1029, %r1050, %r1051;
	// end inline asm
	// begin inline asm
	shfl.sync.up.b32 %r1017, %r1018, %r1029, %r1050, %r1051;
	// end inline asm
	mov.b64 	%rd428, {%r1012, %r1017};
	// begin inline asm
	shfl.sync.up.b32 %r1022, %r1023, %r1029, %r1050, %r1051;
	// end inline asm
	// begin inline asm
	shfl.sync.up.b32 %r1027, %r1028, %r1029, %r1050, %r1051;
	// end inline asm
	setp.eq.s64 	%p200, %rd427, 0;
	selp.b32 	%r1084, %r1022, 0, %p200;
	setp.lt.s32 	%p201, %r922, 16;
	selp.b64 	%rd429, 0, %rd428, %p201;
	add.s64 	%rd117, %rd429, %rd427;
	mov.b64 	{%r1033, %r1038}, %rd117;
	selp.b32 	%r1085, 0, %r1084, %p201;
	add.s32 	%r1043, %r1085, %r1023;
	// begin inline asm
	shfl.sync.up.b32 %r1032, %r1033, %r1049, %r1050, %r1051;
	// end inline asm
	// begin inline asm
	shfl.sync.up.b32 %r1037, %r1038, %r1049, %r1050, %r1051;
	// end inline asm
	// begin inline asm
	shfl.sync.up.b32 %r1042, %r1043, %r1049, %r1050, %r1051;
	// end inline asm
	// begin inline asm
	shfl.sync.up.b32 %r1047, %r1048, %r1049, %r1050, %r1051;
	// end inline asm
	setp.ne.s32 	%p202, %r922, 31;
	@%p202 bra 	$L__BB5_166;
	shl.b32 	%r1086, %r182, 4;
	mov.u32 	%r1087, _ZN6thrust24THRUST_300001_SM_1000_NS8cuda_cub4core6detail5shmemE;
	add.s32 	%r1088, %r1087, %r1086;
	st.shared.u64 	[%r1088], %rd117;
	st.shared.u32 	[%r1088+8], %r1043;
$L__BB5_166:
	mov.b64 	%rd430, {%r1032, %r1037};
	bar.sync 	0;
	ld.shared.u64 	%rd431, [_ZN6thrust24THRUST_300001_SM_1000_NS8cuda_cub4core6detail5shmemE];
	ld.shared.u32 	%r1089, [_ZN6thrust24THRUST_300001_SM_1000_NS8cuda_cub4core6detail5shmemE+8];
	ld.shared.u64 	%rd432, [_ZN6thrust24THRUST_300001_SM_1000_NS8cuda_cub4core6detail5shmemE+16];
	ld.shared.u32 	%r1090, [_ZN6thrust24THRUST_300001_SM_1000_NS8cuda_cub4core6detail5shmemE+24];
	add.s64 	%rd433, %rd432, %rd431;
	setp.eq.s64 	%p203, %rd432, 0;
	selp.b32 	%r1091, %r1089, 0, %p203;
	add.s32 	%r1092, %r1091, %r1090;
	setp.eq.s32 	%p204, %r182, 2;
	selp.b64 	%rd434, %rd433, %rd431, %p204;
	selp.b32 	%r1093, %r1092, %r1089, %p204;
	ld.shared.u64 	%rd435, [_ZN6thrust24THRUST_300001_SM_1000_NS8cuda_cub4core6detail5shmemE+32];
	ld.shared.u32 	%r1094, [_ZN6thrust24THRUST_300001_SM_1000_NS8cuda_cub4core6detail5shmemE+40];
	add.s64 	%rd436, %rd435, %rd433;
	setp.eq.s64 	%p205, %rd435, 0;
	selp.b32 	%r1095, %r1092, 0, %p205;
	add.s32 	%r1096, %r1095, %r1094;
	setp.eq.s32 	%p206, %r182, 3;
	selp.b64 	%rd437, %rd436, %rd434, %p206;
	selp.b32 	%r1097, %r1096, %r1093, %p206;
	ld.shared.u64 	%rd438, [_ZN6thrust24THRUST_300001_SM_1000_NS8cuda_cub4core6detail5shmemE+48];
	ld.shared.u32 	%r1098, [_ZN6thrust24THRUST_300001_SM_1000_NS8cuda_cub4core6detail5shmemE+56];
	add.s64 	%rd439, %rd438, %rd436;
	setp.eq.s64 	%p207, %rd438, 0;
	selp.b32 	%r1099, %r1096, 0, %p207;
	add.s32 	%r1100, %r1099, %r1098;
	setp.eq.s32 	%p208, %r182, 4;
	selp.b64 	%rd440, %rd439, %rd437, %p208;
	selp.b32 	%r1101, %r1100, %r1097, %p208;
	ld.shared.u64 	%rd441, [_ZN6thrust24THRUST_300001_SM_1000_NS8cuda_cub4core6detail5shmemE+64];
	ld.shared.u32 	%r1102, [_ZN6thrust24THRUST_300001_SM_1000_NS8cuda_cub4core6detail5shmemE+72];
	add.s64 	%rd442, %rd441, %rd439;
	setp.eq.s64 	%p209, %rd441, 0;
	selp.b32 	%r1103, %r1100, 0, %p209;
	add.s32 	%r1104, %r1103, %r1102;
	setp.eq.s32 	%p210, %r182, 5;
	selp.b64 	%rd443, %rd442, %rd440, %p210;
	selp.b32 	%r1105, %r1104, %r1101, %p210;
	ld.shared.u64 	%rd444, [_ZN6thrust24THRUST_300001_SM_1000_NS8cuda_cub4core6detail5shmemE+80];
	ld.shared.u32 	%r1106, [_ZN6thrust24THRUST_300001_SM_1000_NS8cuda_cub4core6detail5shmemE+88];
	add.s64 	%rd445, %rd444, %rd442;
	setp.eq.s64 	%p211, %rd444, 0;
	selp.b32 	%r1107, %r1104, 0, %p211;
	add.s32 	%r1108, %r1107, %r1106;
	setp.eq.s32 	%p212, %r182, 6;
	selp.b64 	%rd446, %rd445, %rd443, %p212;
	selp.b32 	%r1109, %r1108, %r1105, %p212;
	ld.shared.u64 	%rd447, [_ZN6thrust24THRUST_300001_SM_1000_NS8cuda_cub4core6detail5shmemE+96];
	ld.shared.u32 	%r1110, [_ZN6thrust24THRUST_300001_SM_1000_NS8cuda_cub4core6detail5shmemE+104];
	add.s64 	%rd448, %rd447, %rd445;
	setp.eq.s64 	%p213, %rd447, 0;
	selp.b32 	%r1111, %r1108, 0, %p213;
	add.s32 	%r1112, %r1111, %r1110;
	setp.eq.s32 	%p214, %r182, 7;
	selp.b64 	%rd449, %rd448, %rd446, %p214;
	selp.b32 	%r1113, %r1112, %r1109, %p214;
	ld.shared.u64 	%rd450, [_ZN6thrust24THRUST_300001_SM_1000_NS8cuda_cub4core6detail5shmemE+112];
	ld.shared.u32 	%r1114, [_ZN6thrust24THRUST_300001_SM_1000_NS8cuda_cub4core6detail5shmemE+120];
	add.s64 	%rd776, %rd450, %rd448;
	setp.eq.s64 	%p215, %rd450, 0;
	selp.b32 	%r1115, %r1112, 0, %p215;
	add.s32 	%r208, %r1115, %r1114;
	setp.lt.u32 	%p216, %r161, 32;
	selp.b64 	%rd451, 0, %rd449, %p216;
	selp.b32 	%r1116, 0, %r1113, %p216;
	setp.eq.s64 	%p217, %rd430, 0;
	selp.b32 	%r1117, %r1116, 0, %p217;
	add.s32 	%r1118, %r1117, %r1042;
	setp.eq.s32 	%p218, %r922, 0;
	selp.b64 	%rd452, 0, %rd430, %p218;
	add.s64 	%rd119, %rd451, %rd452;
	selp.b32 	%r209, %r1116, %r1118, %p218;
	add.s64 	%rd120, %rd119, %rd109;
	setp.eq.s64 	%p219, %rd109, 0;
	selp.b32 	%r1119, %r209, 0, %p219;
	add.s32 	%r210, %r1119, %r192;
	add.s64 	%rd121, %rd110, %rd119;
	selp.b32 	%r1120, 0, %r210, %p1;
	add.s32 	%r211, %r193, %r1120;
	add.s64 	%rd122, %rd111, %rd119;
	selp.b32 	%r1121, 0, %r211, %p2;
	add.s32 	%r212, %r194, %r1121;
	add.s64 	%rd123, %rd112, %rd119;
	selp.b32 	%r1122, 0, %r212, %p3;
	add.s32 	%r213, %r195, %r1122;
	add.s64 	%rd124, %rd113, %rd119;
	selp.b32 	%r1123, 0, %r213, %p4;
	add.s32 	%r214, %r196, %r1123;
	add.s64 	%rd125, %rd114, %rd119;
	mul.lo.s32 	%r1124, %r161, 9;
	add.s32 	%r1125, %r1124, 5;
	cvt.u64.u32 	%rd453, %r1125;
	setp.eq.s64 	%p220, %rd5, %rd453;
	setp.ne.s32 	%p221, %r187, %r188;
	selp.b32 	%r1126, 0, %r214, %p221;
	selp.b32 	%r1127, 0, %r1126, %p220;
	add.s32 	%r215, %r197, %r1127;
	add.s64 	%rd126, %rd115, %rd119;
	add.s32 	%r1128, %r1124, 6;
	cvt.u64.u32 	%rd454, %r1128;
	setp.eq.s64 	%p222, %rd5, %rd454;
	setp.ne.s32 	%p223, %r188, %r189;
	selp.b32 	%r1129, 0, %r215, %p223;
	selp.b32 	%r1130, 0, %r1129, %p222;
	add.s32 	%r216, %r198, %r1130;
	add.s64 	%rd127, %rd116, %rd119;
	selp.b32 	%r1131, 0, %r216, %p5;
	add.s32 	%r217, %r199, %r1131;
	setp.lt.s64 	%p224, %rd776, 257;
	@%p224 bra 	$L__BB5_192;
	bar.sync 	0;
	@%p219 bra 	$L__BB5_169;
	cvt.u32.u64 	%r1135, %rd119;
	shl.b32 	%r1136, %r1135, 3;
	mov.u32 	%r1137, _ZN6thrust24THRUST_300001_SM_1000_NS8cuda_cub4core6detail5shmemE;
	add.s32 	%r1138, %r1137, %r1136;
	st.shared.v2.u32 	[%r1138], {%r1997, %r209};
$L__BB5_169:
	not.pred 	%p241, %p1;
	@%p241 bra 	$L__BB5_171;
	cvt.u32.u64 	%r1139, %rd120;
	shl.b32 	%r1140, %r1139, 3;
	mov.u32 	%r1141, _ZN6thrust24THRUST_300001_SM_1000_NS8cuda_cub4core6detail5shmemE;
	add.s32 	%r1142, %r1141, %r1140;
	st.shared.v2.u32 	[%r1142], {%r183, %r210};
$L__BB5_171:
	not.pred 	%p242, %p2;
	@%p242 bra 	$L__BB5_173;
	cvt.u32.u64 	%r1143, %rd121;
	shl.b32 	%r1144, %r1143, 3;
	mov.u32 	%r1145, _ZN6thrust24THRUST_300001_SM_1000_NS8cuda_cub4core6detail5shmemE;
	add.s32 	%r1146, %r1145, %r1144;
	st.shared.v2.u32 	[%r1146], {%r184, %r211};
$L__BB5_173:
	not.pred 	%p243, %p3;
	@%p243 bra 	$L__BB5_175;
	cvt.u32.u64 	%r1147, %rd122;
	shl.b32 	%r1148, %r1147, 3;
	mov.u32 	%r1149, _ZN6thrust24THRUST_300001_SM_1000_NS8cuda_cub4core6detail5shmemE;
	add.s32 	%r1150, %r1149, %r1148;
	st.shared.v2.u32 	[%r1150], {%r185, %r212};
$L__BB5_175:
	not.pred 	%p244, %p4;
	@%p244 bra 	$L__BB5_177;
	cvt.u32.u64 	%r1151, %rd123;
	shl.b32 	%r1152, %r1151, 3;
	mov.u32 	%r1153, _ZN6thrust24THRUST_300001_SM_1000_NS8cuda_cub4core6detail5shmemE;
	add.s32 	%r1154, %r1153, %r1152;
	st.shared.v2.u32 	[%r1154], {%r186, %r213};
$L__BB5_177:
	mad.lo.s32 	%r1155, %r161, 9, 5;
	cvt.u64.u32 	%rd485, %r1155;
	setp.ne.s64 	%p245, %rd5, %rd485;
	setp.eq.s32 	%p246, %r187, %r188;
	and.pred  	%p247, %p245, %p246;
	@%p247 bra 	$L__BB5_179;
	cvt.u32.u64 	%r1156, %rd124;
	shl.b32 	%r1157, %r1156, 3;
	mov.u32 	%r1158, _ZN6thrust24THRUST_300001_SM_1000_NS8cuda_cub4core6detail5shmemE;
	add.s32 	%r1159, %r1158, %r1157;
	st.shared.v2.u32 	[%r1159], {%r187, %r214};
$L__BB5_179:
	mad.lo.s32 	%r1160, %r161, 9, 6;
	cvt.u64.u32 	%rd486, %r1160;
	setp.ne.s64 	%p248, %rd5, %rd486;
	setp.eq.s32 	%p249, %r188, %r189;
	and.pred  	%p250, %p248, %p249;
	@%p250 bra 	$L__BB5_181;
	cvt.u32.u64 	%r1161, %rd125;
	shl.b32 	%r1162, %r1161, 3;
	mov.u32 	%r1163, _ZN6thrust24THRUST_300001_SM_1000_NS8cuda_cub4core6detail5shmemE;
	add.s32 	%r1164, %r1163, %r1162;
	st.shared.v2.u32 	[%r1164], {%r188, %r215};
$L__BB5_181:
	not.pred 	%p251, %p5;
	@%p251 bra 	$L__BB5_183;
	cvt.u32.u64 	%r1165, %rd126;
	shl.b32 	%r1166, %r1165, 3;
	mov.u32 	%r1167, _ZN6thrust24THRUST_300001_SM_1000_NS8cuda_cub4core6detail5shmemE;
	add.s32 	%r1168, %r1167, %r1166;
	st.shared.v2.u32 	[%r1168], {%r189, %r216};
$L__BB5_183:
	mad.lo.s32 	%r1169, %r161, 9, 8;
	cvt.u64.u32 	%rd487, %r1169;
	setp.ne.s64 	%p252, %rd5, %rd487;
	setp.eq.s32 	%p253, %r190, %r191;
	and.pred  	%p254, %p252, %p253;
	@%p254 bra 	$L__BB5_185;
	cvt.u32.u64 	%r1170, %rd127;
	shl.b32 	%r1171, %r1170, 3;
	mov.u32 	%r1172, _ZN6thrust24THRUST_300001_SM_1000_NS8cuda_cub4core6detail5shmemE;
	add.s32 	%r1173, %r1172, %r1171;
	st.shared.v2.u32 	[%r1173], {%r190, %r217};
$L__BB5_185:
	bar.sync 	0;
	cvt.u64.u32 	%rd775, %r161;
	setp.le.u64 	%p255, %rd776, %rd775;
	@%p255 bra 	$L__BB5_210;
	not.b64 	%rd488, %rd775;
	add.s64 	%rd129, %rd776, %rd488;
	shr.u64 	%rd489, %rd129, 8;
	add.s64 	%rd490, %rd489, 1;
	and.b64  	%rd771, %rd490, 3;
	and.b64  	%rd491, %rd129, 768;
	setp.eq.s64 	%p256, %rd491, 768;
	@%p256 bra 	$L__BB5_189;
	shl.b64 	%rd492, %rd775, 2;
	add.s64 	%rd773, %rd1, %rd492;
	add.s64 	%rd772, %rd2, %rd492;
	shl.b32 	%r1174, %r161, 3;
	mov.u32 	%r1175, _ZN6thrust24THRUST_300001_SM_1000_NS8cuda_cub4core6detail5shmemE;
	add.s32 	%r1998, %r1175, %r1174;
	shl.b64 	%rd493, %rd771, 8;
	add.s64 	%rd775, %rd493, %rd775;
$L__BB5_188:
	.pragma "nounroll";
	ld.shared.v2.u32 	{%r1176, %r1177}, [%r1998];
	st.global.u32 	[%rd772], %r1176;
	st.global.u32 	[%rd773], %r1177;
	add.s64 	%rd773, %rd773, 1024;
	add.s64 	%rd772, %rd772, 1024;
	add.s32 	%r1998, %r1998, 2048;
	add.s64 	%rd771, %rd771, -1;
	setp.ne.s64 	%p257, %rd771, 0;
	@%p257 bra 	$L__BB5_188;
$L__BB5_189:
	setp.lt.u64 	%p258, %rd129, 768;
	@%p258 bra 	$L__BB5_210;
	mov.u32 	%r1180, _ZN6thrust24THRUST_300001_SM_1000_NS8cuda_cub4core6detail5shmemE;
$L__BB5_191:
	cvt.u32.u64 	%r1178, %rd775;
	shl.b32 	%r1179, %r1178, 3;
	add.s32 	%r1181, %r1180, %r1179;
	ld.shared.v2.u32 	{%r1182, %r1183}, [%r1181];
	shl.b64 	%rd494, %rd775, 2;
	add.s64 	%rd495, %rd2, %rd494;
	st.global.u32 	[%rd495], %r1182;
	add.s64 	%rd496, %rd1, %rd494;
	st.global.u32 	[%rd496], %r1183;
	ld.shared.v2.u32 	{%r1184, %r1185}, [%r1181+2048];
	and.b64  	%rd497, %rd494, 17179869180;
	add.s64 	%rd498, %rd2, %rd497;
	st.global.u32 	[%rd498+1024], %r1184;
	add.s64 	%rd499, %rd1, %rd497;
	st.global.u32 	[%rd499+1024], %r1185;
	ld.shared.v2.u32 	{%r1186, %r1187}, [%r1181+4096];
	st.global.u32 	[%rd498+2048], %r1186;
	st.global.u32 	[%rd499+2048], %r1187;
	ld.shared.v2.u32 	{%r1188, %r1189}, [%r1181+6144];
	st.global.u32 	[%rd498+3072], %r1188;
	st.global.u32 	[%rd499+3072], %r1189;
	add.s64 	%rd500, %rd775, 1024;
	and.b64  	%rd775, %rd500, 4294967295;
	setp.gt.u64 	%p259, %rd776, %rd775;
	@%p259 bra 	$L__BB5_191;
	bra.uni 	$L__BB5_210;
$L__BB5_192:
	@%p219 bra 	$L__BB5_194;
	shl.b64 	%rd455, %rd119, 2;
	add.s64 	%rd456, %rd2, %rd455;
	st.global.u32 	[%rd456], %r1997;
	add.s64 	%rd457, %rd1, %rd455;
	st.global.u32 	[%rd457], %r209;
$L__BB5_194:
	not.pred 	%p226, %p1;
	@%p226 bra 	$L__BB5_196;
	shl.b64 	%rd458, %rd120, 2;
	add.s64 	%rd459, %rd2, %rd458;
	st.global.u32 	[%rd459], %r183;
	add.s64 	%rd460, %rd1, %rd458;
	st.global.u32 	[%rd460], %r210;
$L__BB5_196:
	not.pred 	%p227, %p2;
	@%p227 bra 	$L__BB5_198;
	shl.b64 	%rd461, %rd121, 2;
	add.s64 	%rd462, %rd2, %rd461;
	st.global.u32 	[%rd462], %r184;
	add.s64 	%rd463, %rd1, %rd461;
	st.global.u32 	[%rd463], %r211;
$L__BB5_198:
	not.pred 	%p228, %p3;
	@%p228 bra 	$L__BB5_200;
	shl.b64 	%rd464, %rd122, 2;
	add.s64 	%rd465, %rd2, %rd464;
	st.global.u32 	[%rd465], %r185;
	add.s64 	%rd466, %rd1, %rd464;
	st.global.u32 	[%rd466], %r212;
$L__BB5_200:
	not.pred 	%p229, %p4;
	@%p229 bra 	$L__BB5_202;
	shl.b64 	%rd467, %rd123, 2;
	add.s64 	%rd468, %rd2, %rd467;
	st.global.u32 	[%rd468], %r186;
	add.s64 	%rd469, %rd1, %rd467;
	st.global.u32 	[%rd469], %r213;
$L__BB5_202:
	mad.lo.s32 	%r1132, %r161, 9, 5;
	cvt.u64.u32 	%rd470, %r1132;
	setp.ne.s64 	%p230, %rd5, %rd470;
	setp.eq.s32 	%p231, %r187, %r188;
	and.pred  	%p232, %p230, %p231;
	@%p232 bra 	$L__BB5_204;
	shl.b64 	%rd471, %rd124, 2;
	add.s64 	%rd472, %rd2, %rd471;
	st.global.u32 	[%rd472], %r187;
	add.s64 	%rd473, %rd1, %rd471;
	st.global.u32 	[%rd473], %r214;
$L__BB5_204:
	mad.lo.s32 	%r1133, %r161, 9, 6;
	cvt.u64.u32 	%rd474, %r1133;
	setp.ne.s64 	%p233, %rd5, %rd474;
	setp.eq.s32 	%p234, %r188, %r189;
	and.pred  	%p235, %p233, %p234;
	@%p235 bra 	$L__BB5_206;
	shl.b64 	%rd475, %rd125, 2;
	add.s64 	%rd476, %rd2, %rd475;
	st.global.u32 	[%rd476], %r188;
	add.s64 	%rd477, %rd1, %rd475;
	st.global.u32 	[%rd477], %r215;
$L__BB5_206:
	not.pred 	%p236, %p5;
	@%p236 bra 	$L__BB5_208;
	shl.b64 	%rd478, %rd126, 2;
	add.s64 	%rd479, %rd2, %rd478;
	st.global.u32 	[%rd479], %r189;
	add.s64 	%rd480, %rd1, %rd478;
	st.global.u32 	[%rd480], %r216;
$L__BB5_208:
	mad.lo.s32 	%r1134, %r161, 9, 8;
	cvt.u64.u32 	%rd481, %r1134;
	setp.ne.s64 	%p237, %rd5, %rd481;
	setp.eq.s32 	%p238, %r190, %r191;
	and.pred  	%p239, %p237, %p238;
	@%p239 bra 	$L__BB5_210;
	shl.b64 	%rd482, %rd127, 2;
	add.s64 	%rd483, %rd2, %rd482;
	st.global.u32 	[%rd483], %r190;
	add.s64 	%rd484, %rd1, %rd482;
	st.global.u32 	[%rd484], %r217;
$L__BB5_210:
	setp.ne.s32 	%p260, %r161, 255;
	@%p260 bra 	$L__BB5_326;
	setp.ne.s64 	%p261, %rd5, 2304;
	@%p261 bra 	$L__BB5_213;
	shl.b64 	%rd501, %rd776, 2;
	add.s64 	%rd502, %rd2, %rd501;
	st.global.u32 	[%rd502], %r191;
	add.s64 	%rd503, %rd1, %rd501;
	st.global.u32 	[%rd503], %r208;
	add.s64 	%rd776, %rd776, 1;
$L__BB5_213:
	ld.param.u64 	%rd745, [_ZN6thrust24THRUST_300001_SM_1000_NS8cuda_cub4core6detail13_kernel_agentINS1_15__reduce_by_key16ReduceByKeyAgentIPiNS0_17constant_iteratorIiNS0_11use_defaultES9_EES7_S7_N4cuda3std3__48equal_toIiEENSD_4plusIiEEPllEEJS7_SA_S7_S7_SI_N3cub18CUB_300001_SM_100024ReduceByKeyScanTileStateIilLb1EEESF_SH_llEEEvDpT0__param_4];
	cvta.to.global.u64 	%rd504, %rd745;
	st.global.u64 	[%rd504], %rd776;
	bra.uni 	$L__BB5_326;
$L__BB5_214:
	cvt.u32.u64 	%r221, %rd5;
	shl.b64 	%rd216, %rd4, 2;
	add.s64 	%rd215, %rd210, %rd216;
	// begin inline asm
	ld.global.nc.u32 %r2007, [%rd215];
	// end inline asm
	mov.u32 	%r223, %tid.x;
	and.b32  	%r358, %r223, 31;
	and.b32  	%r359, %r223, 992;
	mul.lo.s32 	%r360, %r359, 9;
	or.b32  	%r224, %r360, %r358;
	setp.ge.u32 	%p15, %r224, %r221;
	shl.b32 	%r361, %r224, 2;
	cvt.u64.u32 	%rd217, %r361;
	add.s64 	%rd146, %rd215, %rd217;
	mov.u32 	%r1999, %r2007;
	@%p15 bra 	$L__BB5_216;
	// begin inline asm
	ld.global.nc.u32 %r1999, [%rd146];
	// end inline asm
$L__BB5_216:
	add.s32 	%r363, %r224, 32;
	setp.ge.u32 	%p16, %r363, %r221;
	mov.u32 	%r2000, %r2007;
	@%p16 bra 	$L__BB5_218;
	add.s64 	%rd219, %rd146, 128;
	// begin inline asm
	ld.global.nc.u32 %r2000, [%rd219];
	// end inline asm
$L__BB5_218:
	add.s32 	%r365, %r224, 64;
	setp.ge.u32 	%p17, %r365, %r221;
	mov.u32 	%r2001, %r2007;
	@%p17 bra 	$L__BB5_220;
	add.s64 	%rd220, %rd146, 256;
	// begin inline asm
	ld.global.nc.u32 %r2001, [%rd220];
	// end inline asm
$L__BB5_220:
	add.s32 	%r367, %r224, 96;
	setp.ge.u32 	%p18, %r367, %r221;
	mov.u32 	%r2002, %r2007;
	@%p18 bra 	$L__BB5_222;
	add.s64 	%rd221, %rd146, 384;
	// begin inline asm
	ld.global.nc.u32 %r2002, [%rd221];
	// end inline asm
$L__BB5_222:
	add.s32 	%r369, %r224, 128;
	setp.ge.u32 	%p19, %r369, %r221;
	mov.u32 	%r2003, %r2007;
	@%p19 bra 	$L__BB5_224;
	add.s64 	%rd222, %rd146, 512;
	// begin inline asm
	ld.global.nc.u32 %r2003, [%rd222];
	// end inline asm
$L__BB5_224:
	add.s32 	%r371, %r224, 160;
	setp.ge.u32 	%p20, %r371, %r221;
	mov.u32 	%r2004, %r2007;
	@%p20 bra 	$L__BB5_226;
	add.s64 	%rd223, %rd146, 640;
	// begin inline asm
	ld.global.nc.u32 %r2004, [%rd223];
	// end inline asm
$L__BB5_226:
	add.s32 	%r373, %r224, 192;
	setp.ge.u32 	%p21, %r373, %r221;
	mov.u32 	%r2005, %r2007;
	@%p21 bra 	$L__BB5_228;
	add.s64 	%rd224, %rd146, 768;
	// begin inline asm
	ld.global.nc.u32 %r2005, [%rd224];
	// end inline asm
$L__BB5_228:
	add.s32 	%r375, %r224, 224;
	setp.ge.u32 	%p22, %r375, %r221;
	mov.u32 	%r2006, %r2007;
	@%p22 bra 	$L__BB5_230;
	add.s64 	%rd225, %rd146, 896;
	// begin inline asm
	ld.global.nc.u32 %r2006, [%rd225];
	// end inline asm
$L__BB5_230:
	add.s32 	%r377, %r224, 256;
	setp.ge.u32 	%p23, %r377, %r221;
	@%p23 bra 	$L__BB5_232;
	add.s64 	%rd226, %rd146, 1024;
	// begin inline asm
	ld.global.nc.u32 %r2007, [%rd226];
	// end inline asm
$L__BB5_232:
	// begin inline asm
	mov.u32 %r379, %laneid;
	// end inline asm
	shr.u32 	%r244, %r223, 5;
	mad.lo.s32 	%r381, %r244, 288, %r379;
	shl.b32 	%r382, %r381, 2;
	mov.u32 	%r383, _ZN6thrust24THRUST_300001_SM_1000_NS8cuda_cub4core6detail5shmemE;
	add.s32 	%r245, %r383, %r382;
	st.shared.u32 	[%r245], %r1999;
	st.shared.u32 	[%r245+128], %r2000;
	st.shared.u32 	[%r245+256], %r2001;
	st.shared.u32 	[%r245+384], %r2002;
	st.shared.u32 	[%r245+512], %r2003;
	st.shared.u32 	[%r245+640], %r2004;
	st.shared.u32 	[%r245+768], %r2005;
	st.shared.u32 	[%r245+896], %r2006;
	st.shared.u32 	[%r245+1024], %r2007;
	bar.warp.sync 	-1;
	shl.b32 	%r384, %r379, 5;
	add.s32 	%r246, %r245, %r384;
	ld.shared.u32 	%r247, [%r246];
	ld.shared.u32 	%r248, [%r246+4];
	ld.shared.u32 	%r249, [%r246+8];
	ld.shared.u32 	%r250, [%r246+12];
	ld.shared.u32 	%r251, [%r246+16];
	ld.shared.u32 	%r252, [%r246+20];
	ld.shared.u32 	%r253, [%r246+24];
	ld.shared.u32 	%r254, [%r246+28];
	ld.shared.u32 	%r255, [%r246+32];
	setp.ne.s32 	%p24, %r223, 0;
	mov.b32 	%r2009, 0;
	@%p24 bra 	$L__BB5_234;
	add.s64 	%rd227, %rd215, -4;
	// begin inline asm
	ld.global.nc.u32 %r2009, [%rd227];
	// end inline asm
$L__BB5_234:
	setp.eq.s32 	%p25, %r223, 0;
	bar.sync 	0;
	st.shared.u32 	[%r245], %r1;
	st.shared.u32 	[%r245+128], %r1;
	st.shared.u32 	[%r245+256], %r1;
	st.shared.u32 	[%r245+384], %r1;
	st.shared.u32 	[%r245+512], %r1;
	st.shared.u32 	[%r245+640], %r1;
	st.shared.u32 	[%r245+768], %r1;
	st.shared.u32 	[%r245+896], %r1;
	st.shared.u32 	[%r245+1024], %r1;
	bar.warp.sync 	-1;
	ld.shared.u32 	%r258, [%r246];
	ld.shared.u32 	%r259, [%r246+4];
	ld.shared.u32 	%r260, [%r246+8];
	ld.shared.u32 	%r261, [%r246+12];
	ld.shared.u32 	%r262, [%r246+16];
	ld.shared.u32 	%r263, [%r246+20];
	ld.shared.u32 	%r264, [%r246+24];
	ld.shared.u32 	%r265, [%r246+28];
	ld.shared.u32 	%r266, [%r246+32];
	bar.sync 	0;
	shl.b32 	%r386, %r223, 2;
	add.s32 	%r388, %r383, %r386;
	add.s32 	%r267, %r388, 1240;
	st.shared.u32 	[%r388+1240], %r255;
	bar.sync 	0;
	@%p25 bra 	$L__BB5_236;
	ld.shared.u32 	%r2009, [%r267+-4];
$L__BB5_236:
	setp.ne.s32 	%p26, %r2009, %r247;
	setp.ne.s32 	%p27, %r247, %r248;
	setp.ne.s32 	%p28, %r248, %r249;
	setp.ne.s32 	%p29, %r249, %r250;
	setp.ne.s32 	%p30, %r250, %r251;
	setp.ne.s32 	%p31, %r251, %r252;
	setp.ne.s32 	%p32, %r252, %r253;
	setp.ne.s32 	%p33, %r253, %r254;
	setp.ne.s32 	%p34, %r254, %r255;
	mul.lo.s32 	%r509, %r223, 9;
	cvt.u64.u32 	%rd228, %r509;
	setp.eq.s64 	%p35, %rd5, %rd228;
	or.pred  	%p36, %p35, %p26;
	selp.u64 	%rd229, 1, 0, %p36;
	add.s32 	%r510, %r509, 1;
	cvt.u64.u32 	%rd230, %r510;
	setp.eq.s64 	%p37, %rd5, %rd230;
	or.pred  	%p6, %p37, %p27;
	selp.u64 	%rd231, 1, 0, %p6;
	add.s32 	%r511, %r509, 2;
	cvt.u64.u32 	%rd232, %r511;
	setp.eq.s64 	%p38, %rd5, %rd232;
	or.pred  	%p7, %p38, %p28;
	selp.u64 	%rd233, 1, 0, %p7;
	add.s32 	%r512, %r509, 3;
	cvt.u64.u32 	%rd234, %r512;
	setp.eq.s64 	%p39, %rd5, %rd234;
	or.pred  	%p40, %p39, %p29;
	selp.u64 	%rd235, 1, 0, %p40;
	add.s32 	%r513, %r509, 4;
	cvt.u64.u32 	%rd236, %r513;
	setp.eq.s64 	%p41, %rd5, %rd236;
	or.pred  	%p8, %p41, %p30;
	selp.u64 	%rd237, 1, 0, %p8;
	add.s32 	%r514, %r509, 5;
	cvt.u64.u32 	%rd238, %r514;
	setp.eq.s64 	%p42, %rd5, %rd238;
	or.pred  	%p9, %p42, %p31;
	selp.u64 	%rd239, 1, 0, %p9;
	add.s32 	%r515, %r509, 6;
	cvt.u64.u32 	%rd240, %r515;
	setp.eq.s64 	%p43, %rd5, %rd240;
	or.pred  	%p10, %p43, %p32;
	selp.u64 	%rd241, 1, 0, %p10;
	add.s32 	%r516, %r509, 7;
	cvt.u64.u32 	%rd242, %r516;
	setp.eq.s64 	%p44, %rd5, %rd242;
	or.pred  	%p45, %p44, %p33;
	selp.u64 	%rd243, 1, 0, %p45;
	add.s32 	%r517, %r509, 8;
	cvt.u64.u32 	%rd244, %r517;
	setp.eq.s64 	%p46, %rd5, %rd244;
	or.pred  	%p47, %p46, %p34;
	selp.u64 	%rd245, 1, 0, %p47;
	add.s64 	%rd246, %rd231, %rd229;
	selp.b32 	%r518, 0, %r258, %p6;
	add.s32 	%r519, %r259, %r518;
	add.s64 	%rd247, %rd246, %rd233;
	selp.b32 	%r520, 0, %r519, %p7;
	add.s32 	%r521, %r260, %r520;
	add.s64 	%rd248, %rd247, %rd235;
	selp.b32 	%r522, 0, %r521, %p40;
	add.s32 	%r523, %r261, %r522;
	add.s64 	%rd249, %rd248, %rd237;
	selp.b32 	%r524, 0, %r523, %p8;
	add.s32 	%r525, %r262, %r524;
	add.s64 	%rd250, %rd249, %rd239;
	selp.b32 	%r526, 0, %r525, %p9;
	add.s32 	%r527, %r263, %r526;
	add.s64 	%rd251, %rd250, %rd241;
	selp.b32 	%r528, 0, %r527, %p10;
	add.s32 	%r529, %r264, %r528;
	add.s64 	%rd252, %rd251, %rd243;
	selp.b32 	%r530, 0, %r529, %p45;
	add.s32 	%r531, %r265, %r530;
	add.s64 	%rd253, %rd252, %rd245;
	mov.b64 	{%r390, %r395}, %rd253;
	selp.b32 	%r532, 0, %r531, %p47;
	add.s32 	%r400, %r266, %r532;
	mov.b32 	%r506, 1;
	mov.b32 	%r507, 0;
	mov.b32 	%r508, -1;
	// begin inline asm
	shfl.sync.up.b32 %r389, %r390, %r506, %r507, %r508;
	// end inline asm
	// begin inline asm
	shfl.sync.up.b32 %r394, %r395, %r506, %r507, %r508;
	// end inline asm
	mov.b64 	%rd254, {%r389, %r394};
	// begin inline asm
	shfl.sync.up.b32 %r399, %r400, %r506, %r507, %r508;
	// end inline asm
	// begin inline asm
	shfl.sync.up.b32 %r404, %r405, %r506, %r507, %r508;
	// end inline asm
	setp.eq.s64 	%p48, %rd253, 0;
	selp.b32 	%r533, %r399, 0, %p48;
	setp.lt.s32 	%p49, %r379, 1;
	selp.b64 	%rd255, 0, %rd254, %p49;
	add.s64 	%rd256, %rd255, %rd253;
	mov.b64 	{%r410, %r415}, %rd256;
	selp.b32 	%r534, 0, %r533, %p49;
	add.s32 	%r420, %r534, %r400;
	mov.b32 	%r426, 2;
	// begin inline asm
	shfl.sync.up.b32 %r409, %r410, %r426, %r507, %r508;
	// end inline asm
	// begin inline asm
	shfl.sync.up.b32 %r414, %r415, %r426, %r507, %r508;
	// end inline asm
	mov.b64 	%rd257, {%r409, %r414};
	// begin inline asm
	shfl.sync.up.b32 %r419, %r420, %r426, %r507, %r508;
	// end inline asm
	// begin inline asm
	shfl.sync.up.b32 %r424, %r425, %r426, %r507, %r508;
	// end inline asm
	setp.eq.s64 	%p50, %rd256, 0;
	selp.b32 	%r535, %r419, 0, %p50;
	setp.lt.s32 	%p51, %r379, 2;
	selp.b64 	%rd258, 0, %rd257, %p51;
	add.s64 	%rd259, %rd258, %rd256;
	mov.b64 	{%r430, %r435}, %rd259;
	selp.b32 	%r536, 0, %r535, %p51;
	add.s32 	%r440, %r536, %r420;
	mov.b32 	%r446, 4;
	// begin inline asm
	shfl.sync.up.b32 %r429, %r430, %r446, %r507, %r508;
	// end inline asm
	// begin inline asm
	shfl.sync.up.b32 %r434, %r435, %r446, %r507, %r508;
	// end inline asm
	mov.b64 	%rd260, {%r429, %r434};
	// begin inline asm
	shfl.sync.up.b32 %r439, %r440, %r446, %r507, %r508;
	// end inline asm
	// begin inline asm
	shfl.sync.up.b32 %r444, %r445, %r446, %r507, %r508;
	// end inline asm
	setp.eq.s64 	%p52, %rd259, 0;
	selp.b32 	%r537, %r439, 0, %p52;
	setp.lt.s32 	%p53, %r379, 4;
	selp.b64 	%rd261, 0, %rd260, %p53;
	add.s64 	%rd262, %rd261, %rd259;
	mov.b64 	{%r450, %r455}, %rd262;
	selp.b32 	%r538, 0, %r537, %p53;
	add.s32 	%r460, %r538, %r440;
	mov.b32 	%r466, 8;
	// begin inline asm
	shfl.sync.up.b32 %r449, %r450, %r466, %r507, %r508;
	// end inline asm
	// begin inline asm
	shfl.sync.up.b32 %r454, %r455, %r466, %r507, %r508;
	// end inline asm
	mov.b64 	%rd263, {%r449, %r454};
	// begin inline asm
	shfl.sync.up.b32 %r459, %r460, %r466, %r507, %r508;
	// end inline asm
	// begin inline asm
	shfl.sync.up.b32 %r464, %r465, %r466, %r507, %r508;
	// end inline asm
	setp.eq.s64 	%p54, %rd262, 0;
	selp.b32 	%r539, %r459, 0, %p54;
	setp.lt.s32 	%p55, %r379, 8;
	selp.b64 	%rd264, 0, %rd263, %p55;
	add.s64 	%rd265, %rd264, %rd262;
	mov.b64 	{%r470, %r475}, %rd265;
	selp.b32 	%r540, 0, %r539, %p55;
	add.s32 	%r480, %r540, %r460;
	mov.b32 	%r486, 16;
	// begin inline asm
	shfl.sync.up.b32 %r469, %r470, %r486, %r507, %r508;
	// end inline asm
	// begin inline asm
	shfl.sync.up.b32 %r474, %r475, %r486, %r507, %r508;
	// end inline asm
	mov.b64 	%rd266, {%r469, %r474};
	// begin inline asm
	shfl.sync.up.b32 %r479, %r480, %r486, %r507, %r508;
	// end inline asm
	// begin inline asm
	shfl.sync.up.b32 %r484, %r485, %r486, %r507, %r508;
	// end inline asm
	setp.eq.s64 	%p56, %rd265, 0;
	selp.b32 	%r541, %r479, 0, %p56;
	setp.lt.s32 	%p57, %r379, 16;
	selp.b64 	%rd267, 0, %rd266, %p57;
	add.s64 	%rd147, %rd267, %rd265;
	mov.b64 	{%r490, %r495}, %rd147;
	selp.b32 	%r542, 0, %r541, %p57;
	add.s32 	%r500, %r542, %r480;
	// begin inline asm
	shfl.sync.up.b32 %r489, %r490, %r506, %r507, %r508;
	// end inline asm
	// begin inline asm
	shfl.sync.up.b32 %r494, %r495, %r506, %r507, %r508;
	// end inline asm
	mov.b64 	%rd788, {%r489, %r494};
	// begin inline asm
	shfl.sync.up.b32 %r2023, %r500, %r506, %r507, %r508;
	// end inline asm
	// begin inline asm
	shfl.sync.up.b32 %r504, %r505, %r506, %r507, %r508;
	// end inline asm
	setp.ne.s32 	%p58, %r379, 31;
	@%p58 bra 	$L__BB5_238;
	shl.b32 	%r543, %r244, 4;
	mov.u32 	%r544, _ZN6thrust24THRUST_300001_SM_1000_NS8cuda_cub4core6detail5shmemE;
	add.s32 	%r545, %r544, %r543;
	st.shared.u64 	[%r545], %rd147;
	st.shared.u32 	[%r545+8], %r500;
$L__BB5_238:
	bar.sync 	0;
	ld.shared.u64 	%rd268, [_ZN6thrust24THRUST_300001_SM_1000_NS8cuda_cub4core6detail5shmemE];
	ld.shared.u32 	%r546, [_ZN6thrust24THRUST_300001_SM_1000_NS8cuda_cub4core6detail5shmemE+8];
	ld.shared.u64 	%rd269, [_ZN6thrust24THRUST_300001_SM_1000_NS8cuda_cub4core6detail5shmemE+16];
	ld.shared.u32 	%r547, [_ZN6thrust24THRUST_300001_SM_1000_NS8cuda_cub4core6detail5shmemE+24];
	add.s64 	%rd270, %rd269, %rd268;
	setp.eq.s64 	%p59, %rd269, 0;
	selp.b32 	%r548, %r546, 0, %p59;
	add.s32 	%r549, %r548, %r547;
	setp.eq.s32 	%p60, %r244, 2;
	selp.b64 	%rd271, %rd270, %rd268, %p60;
	selp.b32 	%r550, %r549, %r546, %p60;
	ld.shared.u64 	%rd272, [_ZN6thrust24THRUST_300001_SM_1000_NS8cuda_cub4core6detail5shmemE+32];
	ld.shared.u32 	%r551, [_ZN6thrust24THRUST_300001_SM_1000_NS8cuda_cub4core6detail5shmemE+40];
	add.s64 	%rd273, %rd272, %rd270;
	setp.eq.s64 	%p61, %rd272, 0;
	selp.b32 	%r552, %r549, 0, %p61;
	add.s32 	%r553, %r552, %r551;
	setp.eq.s32 	%p62, %r244, 3;
	selp.b64 	%rd274, %rd273, %rd271, %p62;
	selp.b32 	%r554, %r553, %r550, %p62;
	ld.shared.u64 	%rd275, [_ZN6thrust24THRUST_300001_SM_1000_NS8cuda_cub4core6detail5shmemE+48];
	ld.shared.u32 	%r555, [_ZN6thrust24THRUST_300001_SM_1000_NS8cuda_cub4core6detail5shmemE+56];
	add.s64 	%rd276, %rd275, %rd273;
	setp.eq.s64 	%p63, %rd275, 0;
	selp.b32 	%r556, %r553, 0, %p63;
	add.s32 	%r557, %r556, %r555;
	setp.eq.s32 	%p64, %r244, 4;
	selp.b64 	%rd277, %rd276, %rd274, %p64;
	selp.b32 	%r558, %r557, %r554, %p64;
	ld.shared.u64 	%rd278, [_ZN6thrust24THRUST_300001_SM_1000_NS8cuda_cub4core6detail5shmemE+64];
	ld.shared.u32 	%r559, [_ZN6thrust24THRUST_300001_SM_1000_NS8cuda_cub4core6detail5shmemE+72];
	add.s64 	%rd279, %rd278, %rd276;
	setp.eq.s64 	%p65, %rd278, 0;
	selp.b32 	%r560, %r557, 0, %p65;
	add.s32 	%r561, %r560, %r559;
	setp.eq.s32 	%p66, %r244, 5;
	selp.b64 	%rd280, %rd279, %rd277, %p66;
	selp.b32 	%r562, %r561, %r558, %p66;
	ld.shared.u64 	%rd281, [_ZN6thrust24THRUST_300001_SM_1000_NS8cuda_cub4core6detail5shmemE+80];
	ld.shared.u32 	%r563, [_ZN6thrust24THRUST_300001_SM_1000_NS8cuda_cub4core6detail5shmemE+88];
	add.s64 	%rd282, %rd281, %rd279;
	setp.eq.s64 	%p67, %rd281, 0;
	selp.b32 	%r564, %r561, 0, %p67;
	add.s32 	%r565, %r564, %r563;
	setp.eq.s32 	%p68, %r244, 6;
	selp.b64 	%rd283, %rd282, %rd280, %p68;
	selp.b32 	%r566, %r565, %r562, %p68;
	ld.shared.u64 	%rd284, [_ZN6thrust24THRUST_300001_SM_1000_NS8cuda_cub4core6detail5shmemE+96];
	ld.shared.u32 	%r567, [_ZN6thrust24THRUST_300001_SM_1000_NS8cuda_cub4core6detail5shmemE+104];
	add.s64 	%rd285, %rd284, %rd282;
	setp.eq.s64 	%p69, %rd284, 0;
	selp.b32 	%r568, %r565, 0, %p69;
	add.s32 	%r569, %r568, %r567;
	setp.eq.s32 	%p70, %r244, 7;
	selp.b64 	%rd149, %rd285, %rd283, %p70;
	selp.b32 	%r272, %r569, %r566, %p70;
	ld.shared.u64 	%rd286, [_ZN6thrust24THRUST_300001_SM_1000_NS8cuda_cub4core6detail5shmemE+112];
	ld.shared.u32 	%r570, [_ZN6thrust24THRUST_300001_SM_1000_NS8cuda_cub4core6detail5shmemE+120];
	add.s64 	%rd150, %rd286, %rd285;
	setp.eq.s64 	%p71, %rd286, 0;
	selp.b32 	%r571, %r569, 0, %p71;
	add.s32 	%r273, %r571, %r570;
	setp.lt.u32 	%p72, %r223, 32;
	@%p72 bra 	$L__BB5_240;
	setp.eq.s64 	%p73, %rd788, 0;
	selp.b32 	%r572, %r272, 0, %p73;
	add.s32 	%r573, %r572, %r2023;
	setp.eq.s32 	%p74, %r379, 0;
	selp.b64 	%rd287, 0, %rd788, %p74;
	add.s64 	%rd788, %rd149, %rd287;
	selp.b32 	%r2023, %r272, %r573, %p74;
	bra.uni 	$L__BB5_276;
$L__BB5_240:
	setp.ne.s32 	%p75, %r223, 0;
	mul.wide.u32 	%rd288, %r2, 16;
	add.s64 	%rd152, %rd3, %rd288;
	@%p75 bra 	$L__BB5_242;
	st.shared.u64 	[_ZN6thrust24THRUST_300001_SM_1000_NS8cuda_cub4core6detail5shmemE+200], %rd150;
	st.shared.u32 	[_ZN6thrust24THRUST_300001_SM_1000_NS8cuda_cub4core6detail5shmemE+208], %r273;
	mov.b32 	%r574, 100;
	mov.b64 	%rd290, {%r273, %r574};
	add.s64 	%rd289, %rd152, 512;
	// begin inline asm
	st.relaxed.gpu.v2.u64 [%rd289], {%rd290, %rd150};
	// end inline asm
$L__BB5_242:
	mov.u32 	%r575, %nctaid.x;
	setp.gt.u32 	%p76, %r575, 499;
	@%p76 bra 	$L__BB5_244;
	membar.cta;
	bra.uni 	$L__BB5_245;
$L__BB5_244:
	mov.b32 	%r576, 450;
	// begin inline asm
	nanosleep.u32 %r576;
	// end inline asm
$L__BB5_245:
	mul.wide.u32 	%rd292, %r223, 16;
	xor.b64  	%rd293, %rd292, -16;
	add.s64 	%rd294, %rd152, %rd293;
	add.s64 	%rd153, %rd294, 512;
$L__BB5_246:
	// begin inline asm
	ld.relaxed.gpu.v2.u64 {%rd295, %rd778}, [%rd153];
	// end inline asm
	mov.b64 	{%r2011, %r2016}, %rd295;
	setp.eq.s32 	%p77, %r2016, 99;
	mov.b32 	%r577, -1;
	vote.sync.any.pred 	%p78, %p77, %r577;
	@%p78 bra 	$L__BB5_246;
	setp.eq.s32 	%p79, %r2016, 101;
	mov.b32 	%r599, -1;
	vote.sync.ballot.b32 	%r600, %p79, %r599;
	// begin inline asm
	mov.u32 %r579, %lanemask_ge;
	// end inline asm
	and.b32  	%r601, %r600, %r579;
	or.b32  	%r602, %r601, -2147483648;
	add.s32 	%r603, %r602, -1;
	not.b32 	%r604, %r602;
	and.b32  	%r605, %r604, %r603;
	popc.b32 	%r278, %r605;
	mov.b64 	{%r581, %r586}, %rd778;
	mov.b32 	%r597, 1;
	// begin inline asm
	shfl.sync.down.b32 %r580, %r581, %r597, %r278, %r599;
	// end inline asm
	// begin inline asm
	shfl.sync.down.b32 %r585, %r586, %r597, %r278, %r599;
	// end inline asm
	// begin inline asm
	shfl.sync.down.b32 %r590, %r2011, %r597, %r278, %r599;
	// end inline asm
	// begin inline asm
	shfl.sync.down.b32 %r595, %r596, %r597, %r278, %r599;
	// end inline asm
	setp.ge.s32 	%p81, %r379, %r278;
	@%p81 bra 	$L__BB5_249;
	mov.b64 	%rd298, {%r580, %r585};
	add.s64 	%rd155, %rd778, %rd298;
	setp.eq.s64 	%p82, %rd778, 0;
	selp.b32 	%r606, %r590, 0, %p82;
	add.s32 	%r2011, %r606, %r2011;
	mov.u64 	%rd778, %rd155;
$L__BB5_249:
	mov.b64 	{%r608, %r613}, %rd778;
	mov.b32 	%r624, 2;
	mov.b32 	%r626, -1;
	// begin inline asm
	shfl.sync.down.b32 %r607, %r608, %r624, %r278, %r626;
	// end inline asm
	// begin inline asm
	shfl.sync.down.b32 %r612, %r613, %r624, %r278, %r626;
	// end inline asm
	// begin inline asm
	shfl.sync.down.b32 %r617, %r2011, %r624, %r278, %r626;
	// end inline asm
	// begin inline asm
	shfl.sync.down.b32 %r622, %r623, %r624, %r278, %r626;
	// end inline asm
	add.s32 	%r287, %r379, 2;
	setp.gt.s32 	%p83, %r287, %r278;
	@%p83 bra 	$L__BB5_251;
	mov.b64 	%rd299, {%r607, %r612};
	add.s64 	%rd157, %rd778, %rd299;
	setp.eq.s64 	%p84, %rd778, 0;
	selp.b32 	%r627, %r617, 0, %p84;
	add.s32 	%r2011, %r627, %r2011;
	mov.u64 	%rd778, %rd157;
$L__BB5_251:
	mov.b64 	{%r629, %r634}, %rd778;
	mov.b32 	%r645, 4;
	mov.b32 	%r647, -1;
	// begin inline asm
	shfl.sync.down.b32 %r628, %r629, %r645, %r278, %r647;
	// end inline asm
	// begin inline asm
	shfl.sync.down.b32 %r633, %r634, %r645, %r278, %r647;
	// end inline asm
	// begin inline asm
	shfl.sync.down.b32 %r638, %r2011, %r645, %r278, %r647;
	// end inline asm
	// begin inline asm
	shfl.sync.down.b32 %r643, %r644, %r645, %r278, %r647;
	// end inline asm
	add.s32 	%r293, %r379, 4;
	setp.gt.s32 	%p85, %r293, %r278;
	@%p85 bra 	$L__BB5_253;
	mov.b64 	%rd300, {%r628, %r633};
	add.s64 	%rd159, %rd778, %rd300;
	setp.eq.s64 	%p86, %rd778, 0;
	selp.b32 	%r648, %r638, 0, %p86;
	add.s32 	%r2011, %r648, %r2011;
	mov.u64 	%rd778, %rd159;
$L__BB5_253:
	mov.b64 	{%r650, %r655}, %rd778;
	mov.b32 	%r666, 8;
	mov.b32 	%r668, -1;
	// begin inline asm
	shfl.sync.down.b32 %r649, %r650, %r666, %r278, %r668;
	// end inline asm
	// begin inline asm
	shfl.sync.down.b32 %r654, %r655, %r666, %r278, %r668;
	// end inline asm
	// begin inline asm
	shfl.sync.down.b32 %r659, %r2011, %r666, %r278, %r668;
	// end inline asm
	// begin inline asm
	shfl.sync.down.b32 %r664, %r665, %r666, %r278, %r668;
	// end inline asm
	add.s32 	%r299, %r379, 8;
	setp.gt.s32 	%p87, %r299, %r278;
	@%p87 bra 	$L__BB5_255;
	mov.b64 	%rd301, {%r649, %r654};
	add.s64 	%rd161, %rd778, %rd301;
	setp.eq.s64 	%p88, %rd778, 0;
	selp.b32 	%r669, %r659, 0, %p88;
	add.s32 	%r2011, %r669, %r2011;
	mov.u64 	%rd778, %rd161;
$L__BB5_255:
	mov.b64 	{%r671, %r676}, %rd778;
	mov.b32 	%r687, 16;
	mov.b32 	%r689, -1;
	// begin inline asm
	shfl.sync.down.b32 %r670, %r671, %r687, %r278, %r689;
	// end inline asm
	// begin inline asm
	shfl.sync.down.b32 %r675, %r676, %r687, %r278, %r689;
	// end inline asm
	// begin inline asm
	shfl.sync.down.b32 %r680, %r2011, %r687, %r278, %r689;
	// end inline asm
	// begin inline asm
	shfl.sync.down.b32 %r685, %r686, %r687, %r278, %r689;
	// end inline asm
	add.s32 	%r305, %r379, 16;
	setp.gt.s32 	%p89, %r305, %r278;
	@%p89 bra 	$L__BB5_257;
	mov.b64 	%rd302, {%r670, %r675};
	add.s64 	%rd163, %rd778, %rd302;
	setp.eq.s64 	%p90, %rd778, 0;
	selp.b32 	%r690, %r680, 0, %p90;
	add.s32 	%r2011, %r690, %r2011;
	mov.u64 	%rd778, %rd163;
$L__BB5_257:
	not.b32 	%r691, %r223;
	add.s32 	%r2017, %r2, %r691;
	add.s64 	%rd165, %rd3, 512;
$L__BB5_258:
	setp.ne.s32 	%p91, %r2016, 101;
	mov.b32 	%r692, -1;
	vote.sync.all.pred 	%p92, %p91, %r692;
	not.pred 	%p93, %p92;
	@%p93 bra 	$L__BB5_272;
	mul.wide.s32 	%rd376, %r2017, 16;
	add.s64 	%rd377, %rd165, %rd376;
	add.s64 	%rd375, %rd377, -512;
$L__BB5_260:
	// begin inline asm
	ld.relaxed.gpu.v2.u64 {%rd373, %rd784}, [%rd375];
	// end inline asm
	mov.b64 	{%r2019, %r2016}, %rd373;
	setp.eq.s32 	%p145, %r2016, 99;
	mov.b32 	%r786, -1;
	vote.sync.any.pred 	%p146, %p145, %r786;
	@%p146 bra 	$L__BB5_260;
	setp.eq.s32 	%p147, %r2016, 101;
	mov.b32 	%r807, -1;
	vote.sync.ballot.b32 	%r808, %p147, %r807;
	and.b32  	%r809, %r808, %r579;
	or.b32  	%r810, %r809, -2147483648;
	add.s32 	%r811, %r810, -1;
	not.b32 	%r812, %r810;
	and.b32  	%r813, %r812, %r811;
	popc.b32 	%r314, %r813;
	mov.b64 	{%r789, %r794}, %rd784;
	mov.b32 	%r805, 1;
	// begin inline asm
	shfl.sync.down.b32 %r788, %r789, %r805, %r314, %r807;
	// end inline asm
	// begin inline asm
	shfl.sync.down.b32 %r793, %r794, %r805, %r314, %r807;
	// end inline asm
	// begin inline asm
	shfl.sync.down.b32 %r798, %r2019, %r805, %r314, %r807;
	// end inline asm
	// begin inline asm
	shfl.sync.down.b32 %r803, %r804, %r805, %r314, %r807;
	// end inline asm
	setp.ge.s32 	%p149, %r379, %r314;
	@%p149 bra 	$L__BB5_263;
	mov.b64 	%rd378, {%r788, %r793};
	add.s64 	%rd168, %rd784, %rd378;
	setp.eq.s64 	%p150, %rd784, 0;
	selp.b32 	%r814, %r798, 0, %p150;
	add.s32 	%r2019, %r814, %r2019;
	mov.u64 	%rd784, %rd168;
$L__BB5_263:
	mov.b64 	{%r816, %r821}, %rd784;
	mov.b32 	%r832, 2;
	mov.b32 	%r834, -1;
	// begin inline asm
	shfl.sync.down.b32 %r815, %r816, %r832, %r314, %r834;
	// end inline asm
	// begin inline asm
	shfl.sync.down.b32 %r820, %r821, %r832, %r314, %r834;
	// end inline asm
	// begin inline asm
	shfl.sync.down.b32 %r825, %r2019, %r832, %r314, %r834;
	// end inline asm
	// begin inline asm
	shfl.sync.down.b32 %r830, %r831, %r832, %r314, %r834;
	// end inline asm
	setp.gt.s32 	%p151, %r287, %r314;
	@%p151 bra 	$L__BB5_265;
	mov.b64 	%rd379, {%r815, %r820};
	add.s64 	%rd170, %rd784, %rd379;
	setp.eq.s64 	%p152, %rd784, 0;
	selp.b32 	%r835, %r825, 0, %p152;
	add.s32 	%r2019, %r835, %r2019;
	mov.u64 	%rd784, %rd170;
$L__BB5_265:
	mov.b64 	{%r837, %r842}, %rd784;
	mov.b32 	%r853, 4;
	mov.b32 	%r855, -1;
	// begin inline asm
	shfl.sync.down.b32 %r836, %r837, %r853, %r314, %r855;
	// end inline asm
	// begin inline asm
	shfl.sync.down.b32 %r841, %r842, %r853, %r314, %r855;
	// end inline asm
	// begin inline asm
	shfl.sync.down.b32 %r846, %r2019, %r853, %r314, %r855;
	// end inline asm
	// begin inline asm
	shfl.sync.down.b32 %r851, %r852, %r853, %r314, %r855;
	// end inline asm
	setp.gt.s32 	%p153, %r293, %r314;
	@%p153 bra 	$L__BB5_267;
	mov.b64 	%rd380, {%r836, %r841};
	add.s64 	%rd172, %rd784, %rd380;
	setp.eq.s64 	%p154, %rd784, 0;
	selp.b32 	%r856, %r846, 0, %p154;
	add.s32 	%r2019, %r856, %r2019;
	mov.u64 	%rd784, %rd172;
$L__BB5_267:
	mov.b64 	{%r858, %r863}, %rd784;
	mov.b32 	%r874, 8;
	mov.b32 	%r876, -1;
	// begin inline asm
	shfl.sync.down.b32 %r857, %r858, %r874, %r314, %r876;
	// end inline asm
	// begin inline asm
	shfl.sync.down.b32 %r862, %r863, %r874, %r314, %r876;
	// end inline asm
	// begin inline asm
	shfl.sync.down.b32 %r867, %r2019, %r874, %r314, %r876;
	// end inline asm
	// begin inline asm
	shfl.sync.down.b32 %r872, %r873, %r874, %r314, %r876;
	// end inline asm
	setp.gt.s32 	%p155, %r299, %r314;
	@%p155 bra 	$L__BB5_269;
	mov.b64 	%rd381, {%r857, %r862};
	add.s64 	%rd174, %rd784, %rd381;
	setp.eq.s64 	%p156, %rd784, 0;
	selp.b32 	%r877, %r867, 0, %p156;
	add.s32 	%r2019, %r877, %r2019;
	mov.u64 	%rd784, %rd174;
$L__BB5_269:
	mov.b64 	{%r879, %r884}, %rd784;
	mov.b32 	%r895, 16;
	mov.b32 	%r897, -1;
	// begin inline asm
	shfl.sync.down.b32 %r878, %r879, %r895, %r314, %r897;
	// end inline asm
	// begin inline asm
	shfl.sync.down.b32 %r883, %r884, %r895, %r314, %r897;
	// end inline asm
	// begin inline asm
	shfl.sync.down.b32 %r888, %r2019, %r895, %r314, %r897;
	// end inline asm
	// begin inline asm
	shfl.sync.down.b32 %r893, %r894, %r895, %r314, %r897;
	// end inline asm
	setp.gt.s32 	%p157, %r305, %r314;
	@%p157 bra 	$L__BB5_271;
	mov.b64 	%rd382, {%r878, %r883};
	add.s64 	%rd176, %rd784, %rd382;
	setp.eq.s64 	%p158, %rd784, 0;
	selp.b32 	%r898, %r888, 0, %p158;
	add.s32 	%r2019, %r898, %r2019;
	mov.u64 	%rd784, %rd176;
$L__BB5_271:
	add.s64 	%rd178, %rd784, %rd778;
	setp.eq.s64 	%p159, %rd778, 0;
	selp.b32 	%r899, %r2019, 0, %p159;
	add.s32 	%r2011, %r899, %r2011;
	add.s32 	%r2017, %r2017, -32;
	mov.u64 	%rd778, %rd178;
	bra.uni 	$L__BB5_258;
$L__BB5_272:
	setp.ne.s32 	%p94, %r223, 0;
	@%p94 bra 	$L__BB5_274;
	add.s64 	%rd305, %rd778, %rd150;
	setp.eq.s64 	%p95, %rd150, 0;
	selp.b32 	%r694, %r2011, 0, %p95;
	add.s32 	%r695, %r694, %r273;
	mov.b32 	%r696, 101;
	mov.b64 	%rd304, {%r695, %r696};
	add.s64 	%rd303, %rd152, 512;
	// begin inline asm
	st.relaxed.gpu.v2.u64 [%rd303], {%rd304, %rd305};
	// end inline asm
	st.shared.u64 	[_ZN6thrust24THRUST_300001_SM_1000_NS8cuda_cub4core6detail5shmemE+168], %rd778;
	st.shared.u32 	[_ZN6thrust24THRUST_300001_SM_1000_NS8cuda_cub4core6detail5shmemE+176], %r2011;
	st.shared.u64 	[_ZN6thrust24THRUST_300001_SM_1000_NS8cuda_cub4core6detail5shmemE+184], %rd305;
	st.shared.u32 	[_ZN6thrust24THRUST_300001_SM_1000_NS8cuda_cub4core6detail5shmemE+192], %r695;
$L__BB5_274:
	setp.ne.s32 	%p96, %r379, 0;
	@%p96 bra 	$L__BB5_276;
	st.shared.u64 	[_ZN6thrust24THRUST_300001_SM_1000_NS8cuda_cub4core6detail5shmemE+136], %rd778;
	st.shared.u32 	[_ZN6thrust24THRUST_300001_SM_1000_NS8cuda_cub4core6detail5shmemE+144], %r2011;
	mov.u64 	%rd788, %rd778;
	mov.u32 	%r2023, %r2011;
$L__BB5_276:
	setp.eq.s32 	%p97, %r223, 0;
	bar.sync 	0;
	@%p97 bra 	$L__BB5_278;
	ld.shared.u32 	%r697, [_ZN6thrust24THRUST_300001_SM_1000_NS8cuda_cub4core6detail5shmemE+144];
	ld.shared.u64 	%rd306, [_ZN6thrust24THRUST_300001_SM_1000_NS8cuda_cub4core6detail5shmemE+136];
	add.s64 	%rd180, %rd306, %rd788;
	setp.eq.s64 	%p98, %rd788, 0;
	selp.b32 	%r698, %r697, 0, %p98;
	add.s32 	%r2023, %r698, %r2023;
	mov.u64 	%rd788, %rd180;
$L__BB5_278:
	mul.lo.s32 	%r699, %r223, 9;
	cvt.u64.u32 	%rd307, %r699;
	setp.eq.s64 	%p99, %rd5, %rd307;
	setp.ne.s32 	%p100, %r2009, %r247;
	or.pred  	%p101, %p99, %p100;
	selp.u64 	%rd308, 1, 0, %p101;
	add.s64 	%rd182, %rd788, %rd308;
	selp.b32 	%r700, 0, %r2023, %p101;
	add.s32 	%r345, %r700, %r258;
	selp.u64 	%rd309, 1, 0, %p6;
	add.s64 	%rd310, %rd309, %rd308;
	add.s64 	%rd183, %rd310, %rd788;
	selp.b32 	%r701, 0, %r345, %p6;
	add.s32 	%r346, %r259, %r701;
	selp.u64 	%rd311, 1, 0, %p7;
	add.s64 	%rd184, %rd183, %rd311;
	selp.b32 	%r702, 0, %r346, %p7;
	add.s32 	%r347, %r260, %r702;
	add.s32 	%r703, %r699, 3;
	cvt.u64.u32 	%rd312, %r703;
	setp.eq.s64 	%p102, %rd5, %rd312;
	setp.ne.s32 	%p103, %r249, %r250;
	or.pred  	%p11, %p102, %p103;
	selp.u64 	%rd313, 1, 0, %p11;
	add.s64 	%rd185, %rd184, %rd313;
	selp.b32 	%r704, 0, %r347, %p11;
	add.s32 	%r348, %r261, %r704;
	selp.u64 	%rd314, 1, 0, %p8;
	add.s64 	%rd186, %rd185, %rd314;
	selp.b32 	%r705, 0, %r348, %p8;
	add.s32 	%r349, %r262, %r705;
	selp.u64 	%rd315, 1, 0, %p9;
	add.s64 	%rd187, %rd186, %rd315;
	selp.b32 	%r706, 0, %r349, %p9;
	add.s32 	%r350, %r263, %r706;
	selp.u64 	%rd316, 1, 0, %p10;
	add.s64 	%rd188, %rd187, %rd316;
	selp.b32 	%r707, 0, %r350, %p10;
	add.s32 	%r351, %r264, %r707;
	add.s32 	%r708, %r699, 7;
	cvt.u64.u32 	%rd317, %r708;
	setp.eq.s64 	%p104, %rd5, %rd317;
	setp.ne.s32 	%p105, %r253, %r254;
	or.pred  	%p106, %p104, %p105;
	selp.u64 	%rd318, 1, 0, %p106;
	add.s64 	%rd189, %rd188, %rd318;
	selp.b32 	%r709, 0, %r351, %p106;
	add.s32 	%r352, %r265, %r709;
	ld.shared.u64 	%rd190, [_ZN6thrust24THRUST_300001_SM_1000_NS8cuda_cub4core6detail5shmemE+200];
	ld.shared.u64 	%rd795, [_ZN6thrust24THRUST_300001_SM_1000_NS8cuda_cub4core6detail5shmemE+184];
	ld.shared.u32 	%r353, [_ZN6thrust24THRUST_300001_SM_1000_NS8cuda_cub4core6detail5shmemE+192];
	ld.shared.u64 	%rd192, [_ZN6thrust24THRUST_300001_SM_1000_NS8cuda_cub4core6detail5shmemE+168];
	setp.lt.s64 	%p107, %rd190, 257;
	@%p107 bra 	$L__BB5_304;
	bar.sync 	0;
	mul.lo.s32 	%r713, %r223, 9;
	cvt.u64.u32 	%rd349, %r713;
	setp.ne.s64 	%p123, %rd5, %rd349;
	setp.eq.s32 	%p124, %r2009, %r247;
	and.pred  	%p125, %p123, %p124;
	@%p125 bra 	$L__BB5_281;
	cvt.u32.u64 	%r714, %rd192;
	cvt.u32.u64 	%r715, %rd788;
	sub.s32 	%r716, %r715, %r714;
	shl.b32 	%r717, %r716, 3;
	mov.u32 	%r718, _ZN6thrust24THRUST_300001_SM_1000_NS8cuda_cub4core6detail5shmemE;
	add.s32 	%r719, %r718, %r717;
	st.shared.v2.u32 	[%r719], {%r2009, %r2023};
$L__BB5_281:
	not.pred 	%p126, %p6;
	@%p126 bra 	$L__BB5_283;
	cvt.u32.u64 	%r720, %rd192;
	cvt.u32.u64 	%r721, %rd182;
	sub.s32 	%r722, %r721, %r720;
	shl.b32 	%r723, %r722, 3;
	mov.u32 	%r724, _ZN6thrust24THRUST_300001_SM_1000_NS8cuda_cub4core6detail5shmemE;
	add.s32 	%r725, %r724, %r723;
	st.shared.v2.u32 	[%r725], {%r247, %r345};
$L__BB5_283:
	not.pred 	%p127, %p7;
	@%p127 bra 	$L__BB5_285;
	cvt.u32.u64 	%r726, %rd192;
	cvt.u32.u64 	%r727, %rd183;
	sub.s32 	%r728, %r727, %r726;
	shl.b32 	%r729, %r728, 3;
	mov.u32 	%r730, _ZN6thrust24THRUST_300001_SM_1000_NS8cuda_cub4core6detail5shmemE;
	add.s32 	%r731, %r730, %r729;
	st.shared.v2.u32 	[%r731], {%r248, %r346};
$L__BB5_285:
	not.pred 	%p128, %p11;
	@%p128 bra 	$L__BB5_287;
	cvt.u32.u64 	%r732, %rd192;
	cvt.u32.u64 	%r733, %rd184;
	sub.s32 	%r734, %r733, %r732;
	shl.b32 	%r735, %r734, 3;
	mov.u32 	%r736, _ZN6thrust24THRUST_300001_SM_1000_NS8cuda_cub4core6detail5shmemE;
	add.s32 	%r737, %r736, %r735;
	st.shared.v2.u32 	[%r737], {%r249, %r347};
$L__BB5_287:
	not.pred 	%p129, %p8;
	@%p129 bra 	$L__BB5_289;
	cvt.u32.u64 	%r738, %rd192;
	cvt.u32.u64 	%r739, %rd185;
	sub.s32 	%r740, %r739, %r738;
	shl.b32 	%r741, %r740, 3;
	mov.u32 	%r742, _ZN6thrust24THRUST_300001_SM_1000_NS8cuda_cub4core6detail5shmemE;
	add.s32 	%r743, %r742, %r741;
	st.shared.v2.u32 	[%r743], {%r250, %r348};
$L__BB5_289:
	not.pred 	%p130, %p9;
	@%p130 bra 	$L__BB5_291;
	cvt.u32.u64 	%r744, %rd192;
	cvt.u32.u64 	%r745, %rd186;
	sub.s32 	%r746, %r745, %r744;
	shl.b32 	%r747, %r746, 3;
	mov.u32 	%r748, _ZN6thrust24THRUST_300001_SM_1000_NS8cuda_cub4core6detail5shmemE;
	add.s32 	%r749, %r748, %r747;
	st.shared.v2.u32 	[%r749], {%r251, %r349};
$L__BB5_291:
	not.pred 	%p131, %p10;
	@%p131 bra 	$L__BB5_293;
	cvt.u32.u64 	%r750, %rd192;
	cvt.u32.u64 	%r751, %rd187;
	sub.s32 	%r752, %r751, %r750;
	shl.b32 	%r753, %r752, 3;
	mov.u32 	%r754, _ZN6thrust24THRUST_300001_SM_1000_NS8cuda_cub4core6detail5shmemE;
	add.s32 	%r755, %r754, %r753;
	st.shared.v2.u32 	[%r755], {%r252, %r350};
$L__BB5_293:
	mad.lo.s32 	%r756, %r223, 9, 7;
	cvt.u64.u32 	%rd350, %r756;
	setp.ne.s64 	%p132, %rd5, %rd350;
	setp.eq.s32 	%p133, %r253, %r254;
	and.pred  	%p134, %p132, %p133;
	@%p134 bra 	$L__BB5_295;
	cvt.u32.u64 	%r757, %rd192;
	cvt.u32.u64 	%r758, %rd188;
	sub.s32 	%r759, %r758, %r757;
	shl.b32 	%r760, %r759, 3;
	mov.u32 	%r761, _ZN6thrust24THRUST_300001_SM_1000_NS8cuda_cub4core6detail5shmemE;
	add.s32 	%r762, %r761, %r760;
	st.shared.v2.u32 	[%r762], {%r253, %r351};
$L__BB5_295:
	mad.lo.s32 	%r763, %r223, 9, 8;
	cvt.u64.u32 	%rd351, %r763;
	setp.ne.s64 	%p135, %rd5, %rd351;
	setp.eq.s32 	%p136, %r254, %r255;
	and.pred  	%p137, %p135, %p136;
	@%p137 bra 	$L__BB5_297;
	cvt.u32.u64 	%r764, %rd192;
	cvt.u32.u64 	%r765, %rd189;
	sub.s32 	%r766, %r765, %r764;
	shl.b32 	%r767, %r766, 3;
	mov.u32 	%r768, _ZN6thrust24THRUST_300001_SM_1000_NS8cuda_cub4core6detail5shmemE;
	add.s32 	%r769, %r768, %r767;
	st.shared.v2.u32 	[%r769], {%r254, %r352};
$L__BB5_297:
	bar.sync 	0;
	cvt.u64.u32 	%rd794, %r223;
	setp.le.u64 	%p138, %rd190, %rd794;
	@%p138 bra 	$L__BB5_322;
	not.b64 	%rd352, %rd794;
	add.s64 	%rd194, %rd190, %rd352;
	shr.u64 	%rd353, %rd194, 8;
	add.s64 	%rd354, %rd353, 1;
	and.b64  	%rd790, %rd354, 3;
	and.b64  	%rd355, %rd194, 768;
	setp.eq.s64 	%p139, %rd355, 768;
	@%p139 bra 	$L__BB5_301;
	add.s64 	%rd356, %rd192, %rd794;
	shl.b64 	%rd357, %rd356, 2;
	add.s64 	%rd792, %rd1, %rd357;
	add.s64 	%rd791, %rd2, %rd357;
	shl.b32 	%r770, %r223, 3;
	mov.u32 	%r771, _ZN6thrust24THRUST_300001_SM_1000_NS8cuda_cub4core6detail5shmemE;
	add.s32 	%r2025, %r771, %r770;
	shl.b64 	%rd358, %rd790, 8;
	add.s64 	%rd794, %rd358, %rd794;
$L__BB5_300:
	.pragma "nounroll";
	ld.shared.v2.u32 	{%r772, %r773}, [%r2025];
	st.global.u32 	[%rd791], %r772;
	st.global.u32 	[%rd792], %r773;
	add.s64 	%rd792, %rd792, 1024;
	add.s64 	%rd791, %rd791, 1024;
	add.s32 	%r2025, %r2025, 2048;
	add.s64 	%rd790, %rd790, -1;
	setp.ne.s64 	%p140, %rd790, 0;
	@%p140 bra 	$L__BB5_300;
$L__BB5_301:
	setp.lt.u64 	%p141, %rd194, 768;
	@%p141 bra 	$L__BB5_322;
	mov.u32 	%r776, _ZN6thrust24THRUST_300001_SM_1000_NS8cuda_cub4core6detail5shmemE;
$L__BB5_303:
	cvt.u32.u64 	%r774, %rd794;
	add.s64 	%rd359, %rd794, %rd192;
	shl.b32 	%r775, %r774, 3;
	add.s32 	%r777, %r776, %r775;
	ld.shared.v2.u32 	{%r778, %r779}, [%r777];
	shl.b64 	%rd360, %rd359, 2;
	add.s64 	%rd361, %rd2, %rd360;
	st.global.u32 	[%rd361], %r778;
	add.s64 	%rd362, %rd1, %rd360;
	st.global.u32 	[%rd362], %r779;
	and.b64  	%rd363, %rd794, 4294967295;
	add.s64 	%rd364, %rd192, %rd363;
	ld.shared.v2.u32 	{%r780, %r781}, [%r777+2048];
	shl.b64 	%rd365, %rd364, 2;
	add.s64 	%rd366, %rd2, %rd365;
	st.global.u32 	[%rd366+1024], %r780;
	add.s64 	%rd367, %rd1, %rd365;
	st.global.u32 	[%rd367+1024], %r781;
	ld.shared.v2.u32 	{%r782, %r783}, [%r777+4096];
	st.global.u32 	[%rd366+2048], %r782;
	st.global.u32 	[%rd367+2048], %r783;
	ld.shared.v2.u32 	{%r784, %r785}, [%r777+6144];
	st.global.u32 	[%rd366+3072], %r784;
	st.global.u32 	[%rd367+3072], %r785;
	add.s64 	%rd368, %rd794, 1024;
	and.b64  	%rd794, %rd368, 4294967295;
	setp.gt.u64 	%p142, %rd190, %rd794;
	@%p142 bra 	$L__BB5_303;
	bra.uni 	$L__BB5_322;
$L__BB5_304:
	mul.lo.s32 	%r710, %r223, 9;
	cvt.u64.u32 	%rd319, %r710;
	setp.ne.s64 	%p108, %rd5, %rd319;
	setp.eq.s32 	%p109, %r2009, %r247;
	and.pred  	%p110, %p108, %p109;
	@%p110 bra 	$L__BB5_306;
	shl.b64 	%rd320, %rd788, 2;
	add.s64 	%rd321, %rd2, %rd320;
	st.global.u32 	[%rd321], %r2009;
	add.s64 	%rd322, %rd1, %rd320;
	st.global.u32 	[%rd322], %r2023;
$L__BB5_306:
	not.pred 	%p111, %p6;
	@%p111 bra 	$L__BB5_308;
	shl.b64 	%rd323, %rd182, 2;
	add.s64 	%rd324, %rd2, %rd323;
	st.global.u32 	[%rd324], %r247;
	add.s64 	%rd325, %rd1, %rd323;
	st.global.u32 	[%rd325], %r345;
$L__BB5_308:
	not.pred 	%p112, %p7;
	@%p112 bra 	$L__BB5_310;
	shl.b64 	%rd326, %rd183, 2;
	add.s64 	%rd327, %rd2, %rd326;
	st.global.u32 	[%rd327], %r248;
	add.s64 	%rd328, %rd1, %rd326;
	st.global.u32 	[%rd328], %r346;
$L__BB5_310:
	not.pred 	%p113, %p11;
	@%p113 bra 	$L__BB5_312;
	shl.b64 	%rd329, %rd184, 2;
	add.s64 	%rd330, %rd2, %rd329;
	st.global.u32 	[%rd330], %r249;
	add.s64 	%rd331, %rd1, %rd329;
	st.global.u32 	[%rd331], %r347;
$L__BB5_312:
	not.pred 	%p114, %p8;
	@%p114 bra 	$L__BB5_314;
	shl.b64 	%rd332, %rd185, 2;
	add.s64 	%rd333, %rd2, %rd332;
	st.global.u32 	[%rd333], %r250;
	add.s64 	%rd334, %rd1, %rd332;
	st.global.u32 	[%rd334], %r348;
$L__BB5_314:
	not.pred 	%p115, %p9;
	@%p115 bra 	$L__BB5_316;
	shl.b64 	%rd335, %rd186, 2;
	add.s64 	%rd336, %rd2, %rd335;
	st.global.u32 	[%rd336], %r251;
	add.s64 	%rd337, %rd1, %rd335;
	st.global.u32 	[%rd337], %r349;
$L__BB5_316:
	not.pred 	%p116, %p10;
	@%p116 bra 	$L__BB5_318;
	shl.b64 	%rd338, %rd187, 2;
	add.s64 	%rd339, %rd2, %rd338;
	st.global.u32 	[%rd339], %r252;
	add.s64 	%rd340, %rd1, %rd338;
	st.global.u32 	[%rd340], %r350;
$L__BB5_318:
	mad.lo.s32 	%r711, %r223, 9, 7;
	cvt.u64.u32 	%rd341, %r711;
	setp.ne.s64 	%p117, %rd5, %rd341;
	setp.eq.s32 	%p118, %r253, %r254;
	and.pred  	%p119, %p117, %p118;
	@%p119 bra 	$L__BB5_320;
	shl.b64 	%rd342, %rd188, 2;
	add.s64 	%rd343, %rd2, %rd342;
	st.global.u32 	[%rd343], %r253;
	add.s64 	%rd344, %rd1, %rd342;
	st.global.u32 	[%rd344], %r351;
$L__BB5_320:
	mad.lo.s32 	%r712, %r223, 9, 8;
	cvt.u64.u32 	%rd345, %r712;
	setp.ne.s64 	%p120, %rd5, %rd345;
	setp.eq.s32 	%p121, %r254, %r255;
	and.pred  	%p122, %p120, %p121;
	@%p122 bra 	$L__BB5_322;
	shl.b64 	%rd346, %rd189, 2;
	add.s64 	%rd347, %rd2, %rd346;
	st.global.u32 	[%rd347], %r254;
	add.s64 	%rd348, %rd1, %rd346;
	st.global.u32 	[%rd348], %r352;
$L__BB5_322:
	setp.ne.s32 	%p143, %r223, 255;
	@%p143 bra 	$L__BB5_326;
	setp.ne.s64 	%p144, %rd5, 2304;
	@%p144 bra 	$L__BB5_325;
	shl.b64 	%rd369, %rd795, 2;
	add.s64 	%rd370, %rd2, %rd369;
	st.global.u32 	[%rd370], %r255;
	add.s64 	%rd371, %rd1, %rd369;
	st.global.u32 	[%rd371], %r353;
	add.s64 	%rd795, %rd795, 1;
$L__BB5_325:
	ld.param.u64 	%rd744, [_ZN6thrust24THRUST_300001_SM_1000_NS8cuda_cub4core6detail13_kernel_agentINS1_15__reduce_by_key16ReduceByKeyAgentIPiNS0_17constant_iteratorIiNS0_11use_defaultES9_EES7_S7_N4cuda3std3__48equal_toIiEENSD_4plusIiEEPllEEJS7_SA_S7_S7_SI_N3cub18CUB_300001_SM_100024ReduceByKeyScanTileStateIilLb1EEESF_SH_llEEEvDpT0__param_4];
	cvta.to.global.u64 	%rd372, %rd744;
	st.global.u64 	[%rd372], %rd795;
$L__BB5_326:
	ret;

}
	// .globl	_ZN6thrust24THRUST_300001_SM_1000_NS8cuda_cub4core6detail13_kernel_agentINS1_15__reduce_by_key9InitAgentIN3cub18CUB_300001_SM_100024ReduceByKeyScanTileStateIfiLb1EEEiPiEEJSA_iSB_EEEvDpT0_
.visible .entry _ZN6thrust24THRUST_300001_SM_1000_NS8cuda_cub4core6detail13_kernel_agentINS1_15__reduce_by_key9InitAgentIN3cub18CUB_300001_SM_100024ReduceByKeyScanTileStateIfiLb1EEEiPiEEJSA_iSB_EEEvDpT0_(
	.param .align 8 .b8 _ZN6thrust24THRUST_300001_SM_1000_NS8cuda_cub4core6detail13_kernel_agentINS1_15__reduce_by_key9InitAgentIN3cub18CUB_300001_SM_100024ReduceByKeyScanTileStateIfiLb1EEEiPiEEJSA_iSB_EEEvDpT0__param_0[8],
	.param .u32 _ZN6thrust24THRUST_300001_SM_1000_NS8cuda_cub4core6detail13_kernel_agentINS1_15__reduce_by_key9InitAgentIN3cub18CUB_300001_SM_100024ReduceByKeyScanTileStateIfiLb1EEEiPiEEJSA_iSB_EEEvDpT0__param_1,
	.param .u64 .ptr .align 1 _ZN6thrust24THRUST_300001_SM_1000_NS8cuda_cub4core6detail13_kernel_agentINS1_15__reduce_by_key9InitAgentIN3cub18CUB_300001_SM_100024ReduceByKeyScanTileStateIfiLb1EEEiPiEEJSA_iSB_EEEvDpT0__param_2
)
.maxntid 128
{
	.reg .pred 	%p<6>;
	.reg .b32 	%r<9>;
	.reg .b64 	%rd<12>;

	ld.param.u64 	%rd3, [_ZN6thrust24THRUST_300001_SM_1000_NS8cuda_cub4core6detail13_kernel_agentINS1_15__reduce_by_key9InitAgentIN3cub18CUB_300001_SM_100024ReduceByKeyScanTileStateIfiLb1EEEiPiEEJSA_iSB_EEEvDpT0__param_0];
	ld.param.u32 	%r4, [_ZN6thrust24THRUST_300001_SM_1000_NS8cuda_cub4core6detail13_kernel_agentINS1_15__reduce_by_key9InitAgentIN3cub18CUB_300001_SM_100024ReduceByKeyScanTileStateIfiLb1EEEiPiEEJSA_iSB_EEEvDpT0__param_1];
	ld.param.u64 	%rd2, [_ZN6thrust24THRUST_300001_SM_1000_NS8cuda_cub4core6detail13_kernel_agentINS1_15__reduce_by_key9InitAgentIN3cub18CUB_300001_SM_100024ReduceByKeyScanTileStateIfiLb1EEEiPiEEJSA_iSB_EEEvDpT0__param_2];
	cvta.to.global.u64 	%rd1, %rd3;
	mov.u32 	%r1, %ctaid.x;
	mov.u32 	%r5, %ntid.x;
	mov.u32 	%r2, %tid.x;
	mad.lo.s32 	%r3, %r1, %r5, %r2;
	setp.ge.s32 	%p1, %r3, %r4;
	@%p1 bra 	$L__BB6_2;
	mul.wide.s32 	%rd4, %r3, 16;
	add.s64 	%rd5, %rd1, %rd4;
	mov.b64 	%rd6, 99;
	mov.b64 	%rd7, 0;
	st.global.v2.u64 	[%rd5+512], {%rd7, %rd6};
$L__BB6_2:
	setp.ne.s32 	%p2, %r1, 0;
	setp.gt.u32 	%p3, %r2, 31;
	or.pred  	%p4, %p2, %p3;
	@%p4 bra 	$L__BB6_4;
	mul.wide.u32 	%rd8, %r2, 16;
	add.s64 	%rd9, %rd1, %rd8;
	mov.b64 	%rd10, 0;
	st.global.v2.u64 	[%rd9], {%rd10, %rd10};
$L__BB6_4:
	or.b32  	%r7, %r1, %r2;
	setp.ne.s32 	%p5, %r7, 0;
	@%p5 bra 	$L__BB6_6;
	cvta.to.global.u64 	%rd11, %rd2;
	mov.b32 	%r8, 0;
	st.global.u32 	[%rd11], %r8;
$L__BB6_6:
	ret;

}
	// .globl	_ZN6thrust24THRUST_300001_SM_1000_NS8cuda_cub4core6detail13_kernel_agentINS1_15__reduce_by_key16ReduceByKeyAgentIPiPfNS0_16discard_iteratorINS0_11use_defaultEEES8_N4cuda3std3__48equal_toIiEENSE_4plusIfEES7_iEEJS7_S8_SB_S8_S7_N3cub18CUB_300001_SM_100024ReduceByKeyScanTileStateIfiLb1EEESG_SI_iiEEEvDpT0_
.visible .entry _ZN6thrust24THRUST_300001_SM_1000_NS8cuda_cub4core6detail13_kernel_agentINS1_15__reduce_by_key16ReduceByKeyAgentIPiPfNS0_16discard_iteratorINS0_11use_defaultEEES8_N4cuda3std3__48equal_toIiEENSE_4plusIfEES7_iEEJS7_S8_SB_S8_S7_N3cub18CUB_300001_SM_100024ReduceByKeyScanTileStateIfiLb1EEESG_SI_iiEEEvDpT0_(
	.param .u64 .ptr .align 1 _ZN6thrust24THRUST_300001_SM_1000_NS8cuda_cub4core6detail13_kernel_agentINS1_15__reduce_by_key16ReduceByKeyAgentIPiPfNS0_16discard_iteratorINS0_11use_defaultEEES8_N4cuda3std3__48equal_toIiEENSE_4plusIfEES7_iEEJS7_S8_SB_S8_S7_N3cub18CUB_300001_SM_100024ReduceByKeyScanTileStateIfiLb1EEESG_SI_iiEEEvDpT0__param_0,
	.param .u64 .ptr .align 1 _ZN6thrust24THRUST_300001_SM_1000_NS8cuda_cub4core6detail13_kernel_agentINS1_15__reduce_by_key16ReduceByKeyAgentIPiPfNS0_16discard_iteratorINS0_11use_defaultEEES8_N4cuda3std3__48equal_toIiEENSE_4plusIfEES7_iEEJS7_S8_SB_S8_S7_N3cub18CUB_300001_SM_100024ReduceByKeyScanTileStateIfiLb1EEESG_SI_iiEEEvDpT0__param_1,
	.param .align 8 .b8 _ZN6thrust24THRUST_300001_SM_1000_NS8cuda_cub4core6detail13_kernel_agentINS1_15__reduce_by_key16ReduceByKeyAgentIPiPfNS0_16discard_iteratorINS0_11use_defaultEEES8_N4cuda3std3__48equal_toIiEENSE_4plusIfEES7_iEEJS7_S8_SB_S8_S7_N3cub18CUB_300001_SM_100024ReduceByKeyScanTileStateIfiLb1EEESG_SI_iiEEEvDpT0__param_2[16],
	.param .u64 .ptr .align 1 _ZN6thrust24THRUST_300001_SM_1000_NS8cuda_cub4core6detail13_kernel_agentINS1_15__reduce_by_key16ReduceByKeyAgentIPiPfNS0_16discard_iteratorINS0_11use_defaultEEES8_N4cuda3std3__48equal_toIiEENSE_4plusIfEES7_iEEJS7_S8_SB_S8_S7_N3cub18CUB_300001_SM_100024ReduceByKeyScanTileStateIfiLb1EEESG_SI_iiEEEvDpT0__param_3,
	.param .u64 .ptr .align 1 _ZN6thrust24THRUST_300001_SM_1000_NS8cuda_cub4core6detail13_kernel_agentINS1_15__reduce_by_key16ReduceByKeyAgentIPiPfNS0_16discard_iteratorINS0_11use_defaultEEES8_N4cuda3std3__48equal_toIiEENSE_4plusIfEES7_iEEJS7_S8_SB_S8_S7_N3cub18CUB_300001_SM_100024ReduceByKeyScanTileStateIfiLb1EEESG_SI_iiEEEvDpT0__param_4,
	.param .align 8 .b8 _ZN6thrust24THRUST_300001_SM_1000_NS8cuda_cub4core6detail13_kernel_agentINS1_15__reduce_by_key16ReduceByKeyAgentIPiPfNS0_16discard_iteratorINS0_11use_defaultEEES8_N4cuda3std3__48equal_toIiEENSE_4plusIfEES7_iEEJS7_S8_SB_S8_S7_N3cub18CUB_300001_SM_100024ReduceByKeyScanTileStateIfiLb1EEESG_SI_iiEEEvDpT0__param_5[8],
	.param .align 1 .b8 _ZN6thrust24THRUST_300001_SM_1000_NS8cuda_cub4core6detail13_kernel_agentINS1_15__reduce_by_key16ReduceByKeyAgentIPiPfNS0_16discard_iteratorINS0_11use_defaultEEES8_N4cuda3std3__48equal_toIiEENSE_4plusIfEES7_iEEJS7_S8_SB_S8_S7_N3cub18CUB_300001_SM_100024ReduceByKeyScanTileStateIfiLb1EEESG_SI_iiEEEvDpT0__param_6[1],
	.param .align 1 .b8 _ZN6thrust24THRUST_300001_SM_1000_NS8cuda_cub4core6detail13_kernel_agentINS1_15__reduce_by_key16ReduceByKeyAgentIPiPfNS0_16discard_iteratorINS0_11use_defaultEEES8_N4cuda3std3__48equal_toIiEENSE_4plusIfEES7_iEEJS7_S8_SB_S8_S7_N3cub18CUB_300001_SM_100024ReduceByKeyScanTileStateIfiLb1EEESG_SI_iiEEEvDpT0__param_7[1],
	.param .u32 _ZN6thrust24THRUST_300001_SM_1000_NS8cuda_cub4core6detail13_kernel_agentINS1_15__reduce_by_key16ReduceByKeyAgentIPiPfNS0_16discard_iteratorINS0_11use_defaultEEES8_N4cuda3std3__48equal_toIiEENSE_4plusIfEES7_iEEJS7_S8_SB_S8_S7_N3cub18CUB_300001_SM_100024ReduceByKeyScanTileStateIfiLb1EEESG_SI_iiEEEvDpT0__param_8,
	.param .u32 _ZN6thrust24THRUST_300001_SM_1000_NS8cuda_cub4core6detail13_kernel_agentINS1_15__reduce_by_key16ReduceByKeyAgentIPiPfNS0_16discard_iteratorINS0_11use_defaultEEES8_N4cuda3std3__48equal_toIiEENSE_4plusIfEES7_iEEJS7_S8_SB_S8_S7_N3cub18CUB_300001_SM_100024ReduceByKeyScanTileStateIfiLb1EEESG_SI_iiEEEvDpT0__param_9
)
.maxntid 256
{
	.reg .pred 	%p<425>;
	.reg .b32 	%r<1565>;
	.reg .b32 	%f<510>;
	.reg .b64 	%rd<290>;

	ld.param.u64 	%rd2, [_ZN6thrust24THRUST_300001_SM_1000_NS8cuda_cub4core6detail13_kernel_agentINS1_15__reduce_by_key16ReduceByKeyAgentIPiPfNS0_16discard_iteratorINS0_11use_defaultEEES8_N4cuda3std3__48equal_toIiEENSE_4plusIfEES7_iEEJS7_S8_SB_S8_S7_N3cub18CUB_300001_SM_100024ReduceByKeyScanTileStateIfiLb1EEESG_SI_iiEEEvDpT0__param_5];
	ld.param.u64 	%rd44, [_ZN6thrust24THRUST_300001_SM_1000_NS8cuda_cub4core6detail13_kernel_agentINS1_15__reduce_by_key16ReduceByKeyAgentIPiPfNS0_16discard_iteratorINS0_11use_defaultEEES8_N4cuda3std3__48equal_toIiEENSE_4plusIfEES7_iEEJS7_S8_SB_S8_S7_N3cub18CUB_300001_SM_100024ReduceByKeyScanTileStateIfiLb1EEESG_SI_iiEEEvDpT0__param_3];
	ld.param.u32 	%r350, [_ZN6thrust24THRUST_300001_SM_1000_NS8cuda_cub4core6detail13_kernel_agentINS1_15__reduce_by_key16ReduceByKeyAgentIPiPfNS0_16discard_iteratorINS0_11use_defaultEEES8_N4cuda3std3__48equal_toIiEENSE_4plusIfEES7_iEEJS7_S8_SB_S8_S7_N3cub18CUB_300001_SM_100024ReduceByKeyScanTileStateIfiLb1EEESG_SI_iiEEEvDpT0__param_8];
	cvta.to.global.u64 	%rd1, %rd44;
	mov.u32 	%r1, %ctaid.x;
	mul.lo.s32 	%r2, %r1, 2304;
	sub.s32 	%r3, %r350, %r2;
	setp.lt.s32 	%p18, %r3, 2305;
	@%p18 bra 	$L__BB7_122;
	setp.ne.s32 	%p244, %r1, 0;
	@%p244 bra 	$L__BB7_52;
	ld.param.u64 	%rd281, [_ZN6thrust24THRUST_300001_SM_1000_NS8cuda_cub4core6detail13_kernel_agentINS1_15__reduce_by_key16ReduceByKeyAgentIPiPfNS0_16discard_iteratorINS0_11use_defaultEEES8_N4cuda3std3__48equal_toIiEENSE_4plusIfEES7_iEEJS7_S8_SB_S8_S7_N3cub18CUB_300001_SM_100024ReduceByKeyScanTileStateIfiLb1EEESG_SI_iiEEEvDpT0__param_1];
	ld.param.u64 	%rd276, [_ZN6thrust24THRUST_300001_SM_1000_NS8cuda_cub4core6detail13_kernel_agentINS1_15__reduce_by_key16ReduceByKeyAgentIPiPfNS0_16discard_iteratorINS0_11use_defaultEEES8_N4cuda3std3__48equal_toIiEENSE_4plusIfEES7_iEEJS7_S8_SB_S8_S7_N3cub18CUB_300001_SM_100024ReduceByKeyScanTileStateIfiLb1EEESG_SI_iiEEEvDpT0__param_0];
	mov.u32 	%r1493, %tid.x;
	and.b32  	%r1316, %r1493, 31;
	and.b32  	%r1317, %r1493, 992;
	add.s32 	%r1318, %r2, %r1316;
	mad.lo.s32 	%r1319, %r1317, 9, %r1318;
	mul.wide.u32 	%rd246, %r1319, 4;
	add.s64 	%rd228, %rd276, %rd246;
	// begin inline asm
	ld.global.nc.u32 %r1295, [%rd228];
	// end inline asm
	add.s64 	%rd229, %rd228, 128;
	// begin inline asm
	ld.global.nc.u32 %r1296, [%rd229];
	// end inline asm
	add.s64 	%rd230, %rd228, 256;
	// begin inline asm
	ld.global.nc.u32 %r1297, [%rd230];
	// end inline asm
	add.s64 	%rd231, %rd228, 384;
	// begin inline asm
	ld.global.nc.u32 %r1298, [%rd231];
	// end inline asm
	add.s64 	%rd232, %rd228, 512;
	// begin inline asm
	ld.global.nc.u32 %r1299, [%rd232];
	// end inline asm
	add.s64 	%rd233, %rd228, 640;
	// begin inline asm
	ld.global.nc.u32 %r1300, [%rd233];
	// end inline asm
	add.s64 	%rd234, %rd228, 768;
	// begin inline asm
	ld.global.nc.u32 %r1301, [%rd234];
	// end inline asm
	add.s64 	%rd235, %rd228, 896;
	// begin inline asm
	ld.global.nc.u32 %r1302, [%rd235];
	// end inline asm
	add.s64 	%rd236, %rd228, 1024;
	// begin inline asm
	ld.global.nc.u32 %r1303, [%rd236];
	// end inline asm
	// begin inline asm
	mov.u32 %r1304, %laneid;
	// end inline asm
	shr.u32 	%r6, %r1493, 5;
	mad.lo.s32 	%r1320, %r6, 288, %r1304;
	shl.b32 	%r1321, %r1320, 2;
	mov.u32 	%r1322, _ZN6thrust24THRUST_300001_SM_1000_NS8cuda_cub4core6detail5shmemE;
	add.s32 	%r1323, %r1322, %r1321;
	st.shared.u32 	[%r1323], %r1295;
	st.shared.u32 	[%r1323+128], %r1296;
	st.shared.u32 	[%r1323+256], %r1297;
	st.shared.u32 	[%r1323+384], %r1298;
	st.shared.u32 	[%r1323+512], %r1299;
	st.shared.u32 	[%r1323+640], %r1300;
	st.shared.u32 	[%r1323+768], %r1301;
	st.shared.u32 	[%r1323+896], %r1302;
	st.shared.u32 	[%r1323+1024], %r1303;
	bar.warp.sync 	-1;
	shl.b32 	%r1324, %r1304, 5;
	add.s32 	%r1325, %r1323, %r1324;
	ld.shared.u32 	%r7, [%r1325];
	ld.shared.u32 	%r8, [%r1325+4];
	ld.shared.u32 	%r9, [%r1325+8];
	ld.shared.u32 	%r10, [%r1325+12];
	ld.shared.u32 	%r11, [%r1325+16];
	ld.shared.u32 	%r12, [%r1325+20];
	ld.shared.u32 	%r13, [%r1325+24];
	ld.shared.u32 	%r14, [%r1325+28];
	ld.shared.u32 	%r15, [%r1325+32];
	bar.sync 	0;
	add.s64 	%rd237, %rd281, %rd246;
	// begin inline asm
	ld.global.nc.u32 %r1305, [%rd237];
	// end inline asm
	add.s64 	%rd238, %rd237, 128;
	// begin inline asm
	ld.global.nc.u32 %r1306, [%rd238];
	// end inline asm
	add.s64 	%rd239, %rd237, 256;
	// begin inline asm
	ld.global.nc.u32 %r1307, [%rd239];
	// end inline asm
	add.s64 	%rd240, %rd237, 384;
	// begin inline asm
	ld.global.nc.u32 %r1308, [%rd240];
	// end inline asm
	add.s64 	%rd241, %rd237, 512;
	// begin inline asm
	ld.global.nc.u32 %r1309, [%rd241];
	// end inline asm
	add.s64 	%rd242, %rd237, 640;
	// begin inline asm
	ld.global.nc.u32 %r1310, [%rd242];
	// end inline asm
	add.s64 	%rd243, %rd237, 768;
	// begin inline asm
	ld.global.nc.u32 %r1311, [%rd243];
	// end inline asm
	add.s64 	%rd244, %rd237, 896;
	// begin inline asm
	ld.global.nc.u32 %r1312, [%rd244];
	// end inline asm
	add.s64 	%rd245, %rd237, 1024;
	// begin inline asm
	ld.global.nc.u32 %r1313, [%rd245];
	// end inline asm
	st.shared.u32 	[%r1323], %r1305;
	st.shared.u32 	[%r1323+128], %r1306;
	st.shared.u32 	[%r1323+256], %r1307;
	st.shared.u32 	[%r1323+384], %r1308;
	st.shared.u32 	[%r1323+512], %r1309;
	st.shared.u32 	[%r1323+640], %r1310;
	st.shared.u32 	[%r1323+768], %r1311;
	st.shared.u32 	[%r1323+896], %r1312;
	st.shared.u32 	[%r1323+1024], %r1313;
	bar.warp.sync 	-1;
	ld.shared.f32 	%f1, [%r1325];
	ld.shared.f32 	%f2, [%r1325+4];
	ld.shared.f32 	%f3, [%r1325+8];
	ld.shared.f32 	%f4, [%r1325+12];
	ld.shared.f32 	%f5, [%r1325+16];
	ld.shared.f32 	%f6, [%r1325+20];
	ld.shared.f32 	%f7, [%r1325+24];
	ld.shared.f32 	%f8, [%r1325+28];
	ld.shared.f32 	%f9, [%r1325+32];
	bar.sync 	0;
	shl.b32 	%r1326, %r1493, 2;
	add.s32 	%r1327, %r1322, %r1326;
	add.s32 	%r16, %r1327, 1148;
	st.shared.u32 	[%r1327+1148], %r15;
	bar.sync 	0;
	setp.eq.s32 	%p354, %r1493, 0;
	mov.b32 	%r1487, 0;
	@%p354 bra 	$L__BB7_4;
	ld.shared.u32 	%r1488, [%r16+-4];
	setp.ne.s32 	%p355, %r1488, %r7;
	selp.u32 	%r1487, 1, 0, %p355;
$L__BB7_4:
	setp.ne.s32 	%p356, %r7, %r8;
	selp.u32 	%r1388, 1, 0, %p356;
	setp.ne.s32 	%p357, %r8, %r9;
	selp.u32 	%r1389, 1, 0, %p357;
	setp.ne.s32 	%p358, %r9, %r10;
	selp.u32 	%r1390, 1, 0, %p358;
	setp.ne.s32 	%p359, %r10, %r11;
	selp.u32 	%r1391, 1, 0, %p359;
	setp.ne.s32 	%p360, %r11, %r12;
	selp.u32 	%r1392, 1, 0, %p360;
	setp.ne.s32 	%p361, %r12, %r13;
	selp.u32 	%r1393, 1, 0, %p361;
	setp.ne.s32 	%p362, %r13, %r14;
	selp.u32 	%r1394, 1, 0, %p362;
	setp.ne.s32 	%p363, %r14, %r15;
	selp.u32 	%r1395, 1, 0, %p363;
	add.s32 	%r21, %r1487, %r1388;
	add.f32 	%f423, %f1, %f2;
	selp.f32 	%f424, %f2, %f423, %p356;
	add.s32 	%r22, %r21, %r1389;
	add.f32 	%f425, %f424, %f3;
	selp.f32 	%f426, %f3, %f425, %p357;
	add.s32 	%r23, %r22, %r1390;
	add.f32 	%f427, %f426, %f4;
	selp.f32 	%f428, %f4, %f427, %p358;
	add.s32 	%r24, %r23, %r1391;
	add.f32 	%f429, %f428, %f5;
	selp.f32 	%f430, %f5, %f429, %p359;
	add.s32 	%r25, %r24, %r1392;
	add.f32 	%f431, %f430, %f6;
	selp.f32 	%f432, %f6, %f431, %p360;
	add.s32 	%r26, %r25, %r1393;
	add.f32 	%f433, %f432, %f7;
	selp.f32 	%f434, %f7, %f433, %p361;
	add.s32 	%r1396, %r26, %r1394;
	add.f32 	%f435, %f434, %f8;
	selp.f32 	%f436, %f8, %f435, %p362;
	add.s32 	%r1329, %r1396, %r1395;
	add.f32 	%f437, %f436, %f9;
	selp.f32 	%f438, %f9, %f437, %p363;
	mov.b32 	%r1385, 1;
	mov.b32 	%r1386, 0;
	mov.b32 	%r1387, -1;
	// begin inline asm
	shfl.sync.up.b32 %r1328, %r1329, %r1385, %r1386, %r1387;
	// end inline asm
	mov.b32 	%r1334, %f438;
	// begin inline asm
	shfl.sync.up.b32 %r1333, %r1334, %r1385, %r1386, %r1387;
	// end inline asm
	mov.b32 	%f439, %r1333;
	setp.eq.s32 	%p364, %r1329, 0;
	add.f32 	%f440, %f438, %f439;
	selp.f32 	%f441, %f440, %f438, %p364;
	setp.lt.s32 	%p365, %r1304, 1;
	selp.f32 	%f442, %f438, %f441, %p365;
	selp.b32 	%r1397, 0, %r1328, %p365;
	add.s32 	%r1339, %r1397, %r1329;
	mov.b32 	%r1345, 2;
	// begin inline asm
	shfl.sync.up.b32 %r1338, %r1339, %r1345, %r1386, %r1387;
	// end inline asm
	mov.b32 	%r1344, %f442;
	// begin inline asm
	shfl.sync.up.b32 %r1343, %r1344, %r1345, %r1386, %r1387;
	// end inline asm
	mov.b32 	%f443, %r1343;
	setp.eq.s32 	%p366, %r1339, 0;
	add.f32 	%f444, %f442, %f443;
	selp.f32 	%f445, %f444, %f442, %p366;
	setp.lt.s32 	%p367, %r1304, 2;
	selp.f32 	%f446, %f442, %f445, %p367;
	selp.b32 	%r1398, 0, %r1338, %p367;
	add.s32 	%r1349, %r1398, %r1339;
	mov.b32 	%r1355, 4;
	// begin inline asm
	shfl.sync.up.b32 %r1348, %r1349, %r1355, %r1386, %r1387;
	// end inline asm
	mov.b32 	%r1354, %f446;
	// begin inline asm
	shfl.sync.up.b32 %r1353, %r1354, %r1355, %r1386, %r1387;
	// end inline asm
	mov.b32 	%f447, %r1353;
	setp.eq.s32 	%p368, %r1349, 0;
	add.f32 	%f448, %f446, %f447;
	selp.f32 	%f449, %f448, %f446, %p368;
	setp.lt.s32 	%p369, %r1304, 4;
	selp.f32 	%f450, %f446, %f449, %p369;
	selp.b32 	%r1399, 0, %r1348, %p369;
	add.s32 	%r1359, %r1399, %r1349;
	mov.b32 	%r1365, 8;
	// begin inline asm
	shfl.sync.up.b32 %r1358, %r1359, %r1365, %r1386, %r1387;
	// end inline asm
	mov.b32 	%r1364, %f450;
	// begin inline asm
	shfl.sync.up.b32 %r1363, %r1364, %r1365, %r1386, %r1387;
	// end inline asm
	mov.b32 	%f451, %r1363;
	setp.eq.s32 	%p370, %r1359, 0;
	add.f32 	%f452, %f450, %f451;
	selp.f32 	%f453, %f452, %f450, %p370;
	setp.lt.s32 	%p371, %r1304, 8;
	selp.f32 	%f454, %f450, %f453, %p371;
	selp.b32 	%r1400, 0, %r1358, %p371;
	add.s32 	%r1369, %r1400, %r1359;
	mov.b32 	%r1375, 16;
	// begin inline asm
	shfl.sync.up.b32 %r1368, %r1369, %r1375, %r1386, %r1387;
	// end inline asm
	mov.b32 	%r1374, %f454;
	// begin inline asm
	shfl.sync.up.b32 %r1373, %r1374, %r1375, %r1386, %r1387;
	// end inline asm
	mov.b32 	%f455, %r1373;
	setp.eq.s32 	%p372, %r1369, 0;
	add.f32 	%f456, %f454, %f455;
	selp.f32 	%f10, %f456, %f454, %p372;
	setp.lt.s32 	%p373, %r1304, 16;
	selp.f32 	%f457, %f454, %f10, %p373;
	selp.b32 	%r1401, 0, %r1368, %p373;
	add.s32 	%r1379, %r1401, %r1369;
	// begin inline asm
	shfl.sync.up.b32 %r1378, %r1379, %r1385, %r1386, %r1387;
	// end inline asm
	mov.b32 	%r1384, %f457;
	// begin inline asm
	shfl.sync.up.b32 %r1383, %r1384, %r1385, %r1386, %r1387;
	// end inline asm
	setp.ne.s32 	%p374, %r1304, 31;
	@%p374 bra 	$L__BB7_6;
	shl.b32 	%r1402, %r6, 3;
	mov.u32 	%r1403, _ZN6thrust24THRUST_300001_SM_1000_NS8cuda_cub4core6detail5shmemE;
	add.s32 	%r1404, %r1403, %r1402;
	mov.b32 	%r1405, %f10;
	st.shared.v2.u32 	[%r1404], {%r1379, %r1405};
$L__BB7_6:
	mov.b32 	%f458, %r1383;
	setp.ne.s32 	%p375, %r13, %r14;
	setp.ne.s32 	%p376, %r12, %r13;
	setp.ne.s32 	%p377, %r11, %r12;
	setp.ne.s32 	%p378, %r10, %r11;
	setp.ne.s32 	%p379, %r9, %r10;
	setp.ne.s32 	%p380, %r8, %r9;
	setp.ne.s32 	%p381, %r7, %r8;
	setp.ne.s32 	%p382, %r1493, 0;
	bar.sync 	0;
	ld.shared.v4.u32 	{%r30, %r1406, %r31, %r1407}, [_ZN6thrust24THRUST_300001_SM_1000_NS8cuda_cub4core6detail5shmemE];
	mov.b32 	%f459, %r1407;
	mov.b32 	%f460, %r1406;
	shr.u32 	%r1408, %r1493, 5;
	add.s32 	%r1409, %r31, %r30;
	setp.eq.s32 	%p383, %r31, 0;
	add.f32 	%f461, %f460, %f459;
	selp.f32 	%f462, %f461, %f459, %p383;
	setp.eq.s32 	%p384, %r1408, 2;
	selp.f32 	%f463, %f462, %f460, %p384;
	selp.b32 	%r1410, %r1409, %r30, %p384;
	ld.shared.v4.u32 	{%r32, %r1411, %r33, %r1412}, [_ZN6thrust24THRUST_300001_SM_1000_NS8cuda_cub4core6detail5shmemE+16];
	mov.b32 	%f464, %r1412;
	mov.b32 	%f465, %r1411;
	add.s32 	%r1413, %r32, %r1409;
	setp.eq.s32 	%p385, %r32, 0;
	add.f32 	%f466, %f462, %f465;
	selp.f32 	%f467, %f466, %f465, %p385;
	setp.eq.s32 	%p386, %r1408, 3;
	selp.f32 	%f468, %f467, %f463, %p386;
	selp.b32 	%r1414, %r1413, %r1410, %p386;
	add.s32 	%r1415, %r33, %r1413;
	setp.eq.s32 	%p387, %r33, 0;
	add.f32 	%f469, %f467, %f464;
	selp.f32 	%f470, %f469, %f464, %p387;
	setp.eq.s32 	%p388, %r1408, 4;
	selp.f32 	%f471, %f470, %f468, %p388;
	selp.b32 	%r1416, %r1415, %r1414, %p388;
	ld.shared.v4.u32 	{%r34, %r1417, %r35, %r1418}, [_ZN6thrust24THRUST_300001_SM_1000_NS8cuda_cub4core6detail5shmemE+32];
	mov.b32 	%f472, %r1418;
	mov.b32 	%f473, %r1417;
	add.s32 	%r1419, %r34, %r1415;
	setp.eq.s32 	%p389, %r34, 0;
	add.f32 	%f474, %f470, %f473;
	selp.f32 	%f475, %f474, %f473, %p389;
	setp.eq.s32 	%p390, %r1408, 5;
	selp.f32 	%f476, %f475, %f471, %p390;
	selp.b32 	%r1420, %r1419, %r1416, %p390;
	add.s32 	%r1421, %r35, %r1419;
	setp.eq.s32 	%p391, %r35, 0;
	add.f32 	%f477, %f475, %f472;
	selp.f32 	%f478, %f477, %f472, %p391;
	setp.eq.s32 	%p392, %r1408, 6;
	selp.f32 	%f479, %f478, %f476, %p392;
	selp.b32 	%r1422, %r1421, %r1420, %p392;
	ld.shared.v4.u32 	{%r36, %r1423, %r37, %r1424}, [_ZN6thrust24THRUST_300001_SM_1000_NS8cuda_cub4core6detail5shmemE+48];
	mov.b32 	%f480, %r1424;
	mov.b32 	%f481, %r1423;
	add.s32 	%r1425, %r36, %r1421;
	setp.eq.s32 	%p393, %r36, 0;
	add.f32 	%f482, %f478, %f481;
	selp.f32 	%f483, %f482, %f481, %p393;
	setp.eq.s32 	%p394, %r1408, 7;
	selp.f32 	%f484, %f483, %f479, %p394;
	selp.b32 	%r1426, %r1425, %r1422, %p394;
	add.s32 	%r38, %r37, %r1425;
	setp.eq.s32 	%p395, %r37, 0;
	add.f32 	%f485, %f483, %f480;
	selp.f32 	%f11, %f485, %f480, %p395;
	setp.eq.s32 	%p396, %r1426, 0;
	add.f32 	%f486, %f484, 0f00000000;
	selp.f32 	%f487, %f486, %f484, %p396;
	setp.lt.u32 	%p397, %r1493, 32;
	selp.f32 	%f488, 0f00000000, %f487, %p397;
	selp.b32 	%r1427, 0, %r1426, %p397;
	setp.eq.s32 	%p398, %r1378, 0;
	add.f32 	%f489, %f488, %f458;
	selp.f32 	%f490, %f489, %f458, %p398;
	setp.eq.s32 	%p399, %r1304, 0;
	selp.f32 	%f12, %f488, %f490, %p399;
	selp.b32 	%r1428, 0, %r1378, %p399;
	add.s32 	%r39, %r1427, %r1428;
	add.s32 	%r40, %r39, %r1487;
	setp.eq.s32 	%p400, %r1487, 0;
	add.f32 	%f491, %f1, %f12;
	selp.f32 	%f13, %f491, %f1, %p400;
	add.s32 	%r41, %r21, %r39;
	add.f32 	%f492, %f13, %f2;
	selp.f32 	%f14, %f2, %f492, %p381;
	add.s32 	%r42, %r22, %r39;
	add.f32 	%f493, %f14, %f3;
	selp.f32 	%f15, %f3, %f493, %p380;
	add.s32 	%r43, %r23, %r39;
	add.f32 	%f494, %f15, %f4;
	selp.f32 	%f16, %f4, %f494, %p379;
	add.s32 	%r44, %r24, %r39;
	add.f32 	%f495, %f16, %f5;
	selp.f32 	%f17, %f5, %f495, %p378;
	add.s32 	%r45, %r25, %r39;
	add.f32 	%f496, %f17, %f6;
	selp.f32 	%f18, %f6, %f496, %p377;
	add.s32 	%r46, %r26, %r39;
	add.f32 	%f497, %f18, %f7;
	selp.f32 	%f19, %f7, %f497, %p376;
	selp.u32 	%r1429, 1, 0, %p375;
	add.s32 	%r47, %r46, %r1429;
	add.f32 	%f498, %f19, %f8;
	selp.f32 	%f20, %f8, %f498, %p375;
	@%p382 bra 	$L__BB7_8;
	add.s64 	%rd247, %rd2, 512;
	mov.b32 	%r1430, %f11;
	mov.b64 	%rd248, {%r38, %r1430};
	mov.b64 	%rd249, 101;
	// begin inline asm
	st.relaxed.gpu.v2.u64 [%rd247], {%rd248, %rd249};
	// end inline asm
$L__BB7_8:
	setp.lt.s32 	%p401, %r38, 257;
	@%p401 bra 	$L__BB7_34;
	bar.sync 	0;
	@%p400 bra 	$L__BB7_11;
	shl.b32 	%r1431, %r39, 3;
	mov.u32 	%r1432, _ZN6thrust24THRUST_300001_SM_1000_NS8cuda_cub4core6detail5shmemE;
	add.s32 	%r1433, %r1432, %r1431;
	mov.b32 	%r1434, %f12;
	st.shared.v2.u32 	[%r1433], {%r1488, %r1434};
$L__BB7_11:
	setp.eq.s32 	%p412, %r7, %r8;
	@%p412 bra 	$L__BB7_13;
	shl.b32 	%r1435, %r40, 3;
	mov.u32 	%r1436, _ZN6thrust24THRUST_300001_SM_1000_NS8cuda_cub4core6detail5shmemE;
	add.s32 	%r1437, %r1436, %r1435;
	mov.b32 	%r1438, %f13;
	st.shared.v2.u32 	[%r1437], {%r7, %r1438};
$L__BB7_13:
	setp.eq.s32 	%p413, %r8, %r9;
	@%p413 bra 	$L__BB7_15;
	shl.b32 	%r1439, %r41, 3;
	mov.u32 	%r1440, _ZN6thrust24THRUST_300001_SM_1000_NS8cuda_cub4core6detail5shmemE;
	add.s32 	%r1441, %r1440, %r1439;
	mov.b32 	%r1442, %f14;
	st.shared.v2.u32 	[%r1441], {%r8, %r1442};
$L__BB7_15:
	setp.eq.s32 	%p414, %r9, %r10;
	@%p414 bra 	$L__BB7_17;
	shl.b32 	%r1443, %r42, 3;
	mov.u32 	%r1444, _ZN6thrust24THRUST_300001_SM_1000_NS8cuda_cub4core6detail5shmemE;
	add.s32 	%r1445, %r1444, %r1443;
	mov.b32 	%r1446, %f15;
	st.shared.v2.u32 	[%r1445], {%r9, %r1446};
$L__BB7_17:
	setp.eq.s32 	%p415, %r10, %r11;
	@%p415 bra 	$L__BB7_19;
	shl.b32 	%r1447, %r43, 3;
	mov.u32 	%r1448, _ZN6thrust24THRUST_300001_SM_1000_NS8cuda_cub4core6detail5shmemE;
	add.s32 	%r1449, %r1448, %r1447;
	mov.b32 	%r1450, %f16;
	st.shared.v2.u32 	[%r1449], {%r10, %r1450};
$L__BB7_19:
	setp.eq.s32 	%p416, %r11, %r12;
	@%p416 bra 	$L__BB7_21;
	shl.b32 	%r1451, %r44, 3;
	mov.u32 	%r1452, _ZN6thrust24THRUST_300001_SM_1000_NS8cuda_cub4core6detail5shmemE;
	add.s32 	%r1453, %r1452, %r1451;
	mov.b32 	%r1454, %f17;
	st.shared.v2.u32 	[%r1453], {%r11, %r1454};
$L__BB7_21:
	setp.eq.s32 	%p417, %r12, %r13;
	@%p417 bra 	$L__BB7_23;
	shl.b32 	%r1455, %r45, 3;
	mov.u32 	%r1456, _ZN6thrust24THRUST_300001_SM_1000_NS8cuda_cub4core6detail5shmemE;
	add.s32 	%r1457, %r1456, %r1455;
	mov.b32 	%r1458, %f18;
	st.shared.v2.u32 	[%r1457], {%r12, %r1458};
$L__BB7_23:
	setp.eq.s32 	%p418, %r13, %r14;
	@%p418 bra 	$L__BB7_25;
	shl.b32 	%r1459, %r46, 3;
	mov.u32 	%r1460, _ZN6thrust24THRUST_300001_SM_1000_NS8cuda_cub4core6detail5shmemE;
	add.s32 	%r1461, %r1460, %r1459;
	mov.b32 	%r1462, %f19;
	st.shared.v2.u32 	[%r1461], {%r13, %r1462};
$L__BB7_25:
	setp.eq.s32 	%p419, %r14, %r15;
	@%p419 bra 	$L__BB7_27;
	shl.b32 	%r1463, %r47, 3;
	mov.u32 	%r1464, _ZN6thrust24THRUST_300001_SM_1000_NS8cuda_cub4core6detail5shmemE;
	add.s32 	%r1465, %r1464, %r1463;
	mov.b32 	%r1466, %f20;
	st.shared.v2.u32 	[%r1465], {%r14, %r1466};
$L__BB7_27:
	bar.sync 	0;
	setp.ge.u32 	%p420, %r1493, %r38;
	@%p420 bra 	$L__BB7_322;
	add.s32 	%r1467, %r31, %r32;
	add.s32 	%r1468, %r1467, %r33;
	add.s32 	%r1469, %r1468, %r34;
	add.s32 	%r1470, %r1469, %r35;
	add.s32 	%r1471, %r1470, %r36;
	add.s32 	%r1472, %r1471, %r37;
	add.s32 	%r1473, %r1472, %r30;
	not.b32 	%r1474, %r1493;
	add.s32 	%r48, %r1473, %r1474;
	and.b32  	%r1475, %r48, 768;
	setp.eq.s32 	%p421, %r1475, 768;
	@%p421 bra 	$L__BB7_31;
	shr.u32 	%r1476, %r48, 8;
	add.s32 	%r1477, %r1476, 1;
	and.b32  	%r1478, %r1477, 3;
	mul.wide.u32 	%rd268, %r1493, 4;
	add.s64 	%rd284, %rd1, %rd268;
	shl.b32 	%r1479, %r1493, 3;
	mov.u32 	%r1480, _ZN6thrust24THRUST_300001_SM_1000_NS8cuda_cub4core6detail5shmemE;
	add.s32 	%r1481, %r1479, %r1480;
	add.s32 	%r1490, %r1481, 4;
	neg.s32 	%r1489, %r1478;
	shl.b32 	%r1482, %r1477, 8;
	and.b32  	%r1483, %r1482, 768;
	add.s32 	%r1493, %r1493, %r1483;
$L__BB7_30:
	.pragma "nounroll";
	ld.shared.f32 	%f499, [%r1490];
	st.global.f32 	[%rd284], %f499;
	add.s64 	%rd284, %rd284, 1024;
	add.s32 	%r1490, %r1490, 2048;
	add.s32 	%r1489, %r1489, 1;
	setp.ne.s32 	%p422, %r1489, 0;
	@%p422 bra 	$L__BB7_30;
$L__BB7_31:
	setp.lt.u32 	%p423, %r48, 768;
	@%p423 bra 	$L__BB7_322;
	mul.wide.u32 	%rd269, %r1493, 4;
	add.s64 	%rd270, %rd269, %rd1;
	add.s64 	%rd285, %rd270, 2048;
	shl.b32 	%r1484, %r1493, 3;
	mov.u32 	%r1485, _ZN6thrust24THRUST_300001_SM_1000_NS8cuda_cub4core6detail5shmemE;
	add.s32 	%r1486, %r1484, %r1485;
	add.s32 	%r1492, %r1486, 4100;
$L__BB7_33:
	ld.shared.f32 	%f500, [%r1492+-4096];
	st.global.f32 	[%rd285+-2048], %f500;
	ld.shared.f32 	%f501, [%r1492+-2048];
	st.global.f32 	[%rd285+-1024], %f501;
	ld.shared.f32 	%f502, [%r1492];
	st.global.f32 	[%rd285], %f502;
	ld.shared.f32 	%f503, [%r1492+2048];
	st.global.f32 	[%rd285+1024], %f503;
	add.s32 	%r1493, %r1493, 1024;
	add.s64 	%rd285, %rd285, 4096;
	add.s32 	%r1492, %r1492, 8192;
	setp.lt.s32 	%p424, %r1493, %r38;
	@%p424 bra 	$L__BB7_33;
	bra.uni 	$L__BB7_322;
$L__BB7_34:
	setp.eq.s32 	%p402, %r1487, 0;
	@%p402 bra 	$L__BB7_36;
	mul.wide.s32 	%rd250, %r39, 4;
	add.s64 	%rd251, %rd1, %rd250;
	st.global.f32 	[%rd251], %f12;
$L__BB7_36:
	setp.eq.s32 	%p403, %r7, %r8;
	@%p403 bra 	$L__BB7_38;
	mul.wide.s32 	%rd252, %r40, 4;
	add.s64 	%rd253, %rd1, %rd252;
	st.global.f32 	[%rd253], %f13;
$L__BB7_38:
	setp.eq.s32 	%p404, %r8, %r9;
	@%p404 bra 	$L__BB7_40;
	mul.wide.s32 	%rd254, %r41, 4;
	add.s64 	%rd255, %rd1, %rd254;
	st.global.f32 	[%rd255], %f14;
$L__BB7_40:
	setp.eq.s32 	%p405, %r9, %r10;
	@%p405 bra 	$L__BB7_42;
	mul.wide.s32 	%rd256, %r42, 4;
	add.s64 	%rd257, %rd1, %rd256;
	st.global.f32 	[%rd257], %f15;
$L__BB7_42:
	setp.eq.s32 	%p406, %r10, %r11;
	@%p406 bra 	$L__BB7_44;
	mul.wide.s32 	%rd258, %r43, 4;
	add.s64 	%rd259, %rd1, %rd258;
	st.global.f32 	[%rd259], %f16;
$L__BB7_44:
	setp.eq.s32 	%p407, %r11, %r12;
	@%p407 bra 	$L__BB7_46;
	mul.wide.s32 	%rd260, %r44, 4;
	add.s64 	%rd261, %rd1, %rd260;
	st.global.f32 	[%rd261], %f17;
$L__BB7_46:
	setp.eq.s32 	%p408, %r12, %r13;
	@%p408 bra 	$L__BB7_48;
	mul.wide.s32 	%rd262, %r45, 4;
	add.s64 	%rd263, %rd1, %rd262;
	st.global.f32 	[%rd263], %f18;
$L__BB7_48:
	setp.eq.s32 	%p409, %r13, %r14;
	@%p409 bra 	$L__BB7_50;
	mul.wide.s32 	%rd264, %r46, 4;
	add.s64 	%rd265, %rd1, %rd264;
	st.global.f32 	[%rd265], %f19;
$L__BB7_50:
	setp.eq.s32 	%p410, %r14, %r15;
	@%p410 bra 	$L__BB7_322;
	mul.wide.s32 	%rd266, %r47, 4;
	add.s64 	%rd267, %rd1, %rd266;
	st.global.f32 	[%rd267], %f20;
	bra.uni 	$L__BB7_322;
$L__BB7_52:
	ld.param.u64 	%rd274, [_ZN6thrust24THRUST_300001_SM_1000_NS8cuda_cub4core6detail13_kernel_agentINS1_15__reduce_by_key16ReduceByKeyAgentIPiPfNS0_16discard_iteratorINS0_11use_defaultEEES8_N4cuda3std3__48equal_toIiEENSE_4plusIfEES7_iEEJS7_S8_SB_S8_S7_N3cub18CUB_300001_SM_100024ReduceByKeyScanTileStateIfiLb1EEESG_SI_iiEEEvDpT0__param_0];
	mov.u32 	%r1506, %tid.x;
	and.b32  	%r945, %r1506, 31;
	and.b32  	%r946, %r1506, 992;
	add.s32 	%r947, %r2, %r945;
	mad.lo.s32 	%r63, %r946, 9, %r947;
	mul.wide.u32 	%rd174, %r63, 4;
	add.s64 	%rd165, %rd274, %rd174;
	// begin inline asm
	ld.global.nc.u32 %r934, [%rd165];
	// end inline asm
	add.s64 	%rd166, %rd165, 128;
	// begin inline asm
	ld.global.nc.u32 %r935, [%rd166];
	// end inline asm
	add.s64 	%rd167, %rd165, 256;
	// begin inline asm
	ld.global.nc.u32 %r936, [%rd167];
	// end inline asm
	add.s64 	%rd168, %rd165, 384;
	// begin inline asm
	ld.global.nc.u32 %r937, [%rd168];
	// end inline asm
	add.s64 	%rd169, %rd165, 512;
	// begin inline asm
	ld.global.nc.u32 %r938, [%rd169];
	// end inline asm
	add.s64 	%rd170, %rd165, 640;
	// begin inline asm
	ld.global.nc.u32 %r939, [%rd170];
	// end inline asm
	add.s64 	%rd171, %rd165, 768;
	// begin inline asm
	ld.global.nc.u32 %r940, [%rd171];
	// end inline asm
	add.s64 	%rd172, %rd165, 896;
	// begin inline asm
	ld.global.nc.u32 %r941, [%rd172];
	// end inline asm
	add.s64 	%rd173, %rd165, 1024;
	// begin inline asm
	ld.global.nc.u32 %r942, [%rd173];
	// end inline asm
	// begin inline asm
	mov.u32 %r943, %laneid;
	// end inline asm
	shr.u32 	%r65, %r1506, 5;
	mad.lo.s32 	%r948, %r65, 288, %r943;
	shl.b32 	%r949, %r948, 2;
	mov.u32 	%r950, _ZN6thrust24THRUST_300001_SM_1000_NS8cuda_cub4core6detail5shmemE;
	add.s32 	%r66, %r950, %r949;
	st.shared.u32 	[%r66], %r934;
	st.shared.u32 	[%r66+128], %r935;
	st.shared.u32 	[%r66+256], %r936;
	st.shared.u32 	[%r66+384], %r937;
	st.shared.u32 	[%r66+512], %r938;
	st.shared.u32 	[%r66+640], %r939;
	st.shared.u32 	[%r66+768], %r940;
	st.shared.u32 	[%r66+896], %r941;
	st.shared.u32 	[%r66+1024], %r942;
	bar.warp.sync 	-1;
	shl.b32 	%r951, %r943, 5;
	add.s32 	%r67, %r66, %r951;
	ld.shared.u32 	%r68, [%r67];
	ld.shared.u32 	%r69, [%r67+4];
	ld.shared.u32 	%r70, [%r67+8];
	ld.shared.u32 	%r71, [%r67+12];
	ld.shared.u32 	%r72, [%r67+16];
	ld.shared.u32 	%r73, [%r67+20];
	ld.shared.u32 	%r74, [%r67+24];
	ld.shared.u32 	%r75, [%r67+28];
	ld.shared.u32 	%r76, [%r67+32];
	setp.ne.s32 	%p245, %r1506, 0;
	mov.b32 	%r1495, 0;
	@%p245 bra 	$L__BB7_54;
	ld.param.u64 	%rd275, [_ZN6thrust24THRUST_300001_SM_1000_NS8cuda_cub4core6detail13_kernel_agentINS1_15__reduce_by_key16ReduceByKeyAgentIPiPfNS0_16discard_iteratorINS0_11use_defaultEEES8_N4cuda3std3__48equal_toIiEENSE_4plusIfEES7_iEEJS7_S8_SB_S8_S7_N3cub18CUB_300001_SM_100024ReduceByKeyScanTileStateIfiLb1EEESG_SI_iiEEEvDpT0__param_0];
	mul.wide.u32 	%rd176, %r2, 4;
	add.s64 	%rd177, %rd275, %rd176;
	add.s64 	%rd175, %rd177, -4;
	// begin inline asm
	ld.global.nc.u32 %r1495, [%rd175];
	// end inline asm
$L__BB7_54:
	ld.param.u64 	%rd280, [_ZN6thrust24THRUST_300001_SM_1000_NS8cuda_cub4core6detail13_kernel_agentINS1_15__reduce_by_key16ReduceByKeyAgentIPiPfNS0_16discard_iteratorINS0_11use_defaultEEES8_N4cuda3std3__48equal_toIiEENSE_4plusIfEES7_iEEJS7_S8_SB_S8_S7_N3cub18CUB_300001_SM_100024ReduceByKeyScanTileStateIfiLb1EEESG_SI_iiEEEvDpT0__param_1];
	setp.eq.s32 	%p246, %r1506, 0;
	bar.sync 	0;
	add.s64 	%rd178, %rd280, %rd174;
	// begin inline asm
	ld.global.nc.u32 %r953, [%rd178];
	// end inline asm
	add.s64 	%rd179, %rd178, 128;
	// begin inline asm
	ld.global.nc.u32 %r954, [%rd179];
	// end inline asm
	add.s64 	%rd180, %rd178, 256;
	// begin inline asm
	ld.global.nc.u32 %r955, [%rd180];
	// end inline asm
	add.s64 	%rd181, %rd178, 384;
	// begin inline asm
	ld.global.nc.u32 %r956, [%rd181];
	// end inline asm
	add.s64 	%rd182, %rd178, 512;
	// begin inline asm
	ld.global.nc.u32 %r957, [%rd182];
	// end inline asm
	add.s64 	%rd183, %rd178, 640;
	// begin inline asm
	ld.global.nc.u32 %r958, [%rd183];
	// end inline asm
	add.s64 	%rd184, %rd178, 768;
	// begin inline asm
	ld.global.nc.u32 %r959, [%rd184];
	// end inline asm
	add.s64 	%rd185, %rd178, 896;
	// begin inline asm
	ld.global.nc.u32 %r960, [%rd185];
	// end inline asm
	add.s64 	%rd186, %rd178, 1024;
	// begin inline asm
	ld.global.nc.u32 %r961, [%rd186];
	// end inline asm
	st.shared.u32 	[%r66], %r953;
	st.shared.u32 	[%r66+128], %r954;
	st.shared.u32 	[%r66+256], %r955;
	st.shared.u32 	[%r66+384], %r956;
	st.shared.u32 	[%r66+512], %r957;
	st.shared.u32 	[%r66+640], %r958;
	st.shared.u32 	[%r66+768], %r959;
	st.shared.u32 	[%r66+896], %r960;
	st.shared.u32 	[%r66+1024], %r961;
	bar.warp.sync 	-1;
	ld.shared.f32 	%f21, [%r67];
	ld.shared.f32 	%f22, [%r67+4];
	ld.shared.f32 	%f23, [%r67+8];
	ld.shared.f32 	%f24, [%r67+12];
	ld.shared.f32 	%f25, [%r67+16];
	ld.shared.f32 	%f26, [%r67+20];
	ld.shared.f32 	%f27, [%r67+24];
	ld.shared.f32 	%f28, [%r67+28];
	ld.shared.f32 	%f29, [%r67+32];
	bar.sync 	0;
	shl.b32 	%r962, %r1506, 2;
	add.s32 	%r964, %r950, %r962;
	add.s32 	%r79, %r964, 1148;
	st.shared.u32 	[%r964+1148], %r76;
	bar.sync 	0;
	@%p246 bra 	$L__BB7_56;
	ld.shared.u32 	%r1495, [%r79+-4];
$L__BB7_56:
	setp.ne.s32 	%p247, %r1495, %r68;
	selp.u32 	%r1025, 1, 0, %p247;
	setp.ne.s32 	%p248, %r68, %r69;
	selp.u32 	%r1026, 1, 0, %p248;
	setp.ne.s32 	%p249, %r69, %r70;
	selp.u32 	%r1027, 1, 0, %p249;
	setp.ne.s32 	%p250, %r70, %r71;
	selp.u32 	%r1028, 1, 0, %p250;
	setp.ne.s32 	%p251, %r71, %r72;
	selp.u32 	%r1029, 1, 0, %p251;
	setp.ne.s32 	%p252, %r72, %r73;
	selp.u32 	%r1030, 1, 0, %p252;
	setp.ne.s32 	%p253, %r73, %r74;
	selp.u32 	%r1031, 1, 0, %p253;
	setp.ne.s32 	%p254, %r74, %r75;
	selp.u32 	%r1032, 1, 0, %p254;
	setp.ne.s32 	%p255, %r75, %r76;
	selp.u32 	%r1033, 1, 0, %p255;
	add.s32 	%r1034, %r1026, %r1025;
	add.f32 	%f301, %f21, %f22;
	selp.f32 	%f302, %f22, %f301, %p248;
	add.s32 	%r1035, %r1034, %r1027;
	add.f32 	%f303, %f302, %f23;
	selp.f32 	%f304, %f23, %f303, %p249;
	add.s32 	%r1036, %r1035, %r1028;
	add.f32 	%f305, %f304, %f24;
	selp.f32 	%f306, %f24, %f305, %p250;
	add.s32 	%r1037, %r1036, %r1029;
	add.f32 	%f307, %f306, %f25;
	selp.f32 	%f308, %f25, %f307, %p251;
	add.s32 	%r1038, %r1037, %r1030;
	add.f32 	%f309, %f308, %f26;
	selp.f32 	%f310, %f26, %f309, %p252;
	add.s32 	%r1039, %r1038, %r1031;
	add.f32 	%f311, %f310, %f27;
	selp.f32 	%f312, %f27, %f311, %p253;
	add.s32 	%r1040, %r1039, %r1032;
	add.f32 	%f313, %f312, %f28;
	selp.f32 	%f314, %f28, %f313, %p254;
	add.s32 	%r966, %r1040, %r1033;
	add.f32 	%f315, %f314, %f29;
	selp.f32 	%f316, %f29, %f315, %p255;
	mov.b32 	%r1022, 1;
	mov.b32 	%r1023, 0;
	mov.b32 	%r1024, -1;
	// begin inline asm
	shfl.sync.up.b32 %r965, %r966, %r1022, %r1023, %r1024;
	// end inline asm
	mov.b32 	%r971, %f316;
	// begin inline asm
	shfl.sync.up.b32 %r970, %r971, %r1022, %r1023, %r1024;
	// end inline asm
	mov.b32 	%f317, %r970;
	setp.eq.s32 	%p256, %r966, 0;
	add.f32 	%f318, %f316, %f317;
	selp.f32 	%f319, %f318, %f316, %p256;
	setp.lt.s32 	%p257, %r943, 1;
	selp.b32 	%r1041, 0, %r965, %p257;
	add.s32 	%r976, %r1041, %r966;
	selp.f32 	%f320, %f316, %f319, %p257;
	mov.b32 	%r982, 2;
	// begin inline asm
	shfl.sync.up.b32 %r975, %r976, %r982, %r1023, %r1024;
	// end inline asm
	mov.b32 	%r981, %f320;
	// begin inline asm
	shfl.sync.up.b32 %r980, %r981, %r982, %r1023, %r1024;
	// end inline asm
	mov.b32 	%f321, %r980;
	setp.eq.s32 	%p258, %r976, 0;
	add.f32 	%f322, %f320, %f321;
	selp.f32 	%f323, %f322, %f320, %p258;
	setp.lt.s32 	%p259, %r943, 2;
	selp.b32 	%r1042, 0, %r975, %p259;
	add.s32 	%r986, %r1042, %r976;
	selp.f32 	%f324, %f320, %f323, %p259;
	mov.b32 	%r992, 4;
	// begin inline asm
	shfl.sync.up.b32 %r985, %r986, %r992, %r1023, %r1024;
	// end inline asm
	mov.b32 	%r991, %f324;
	// begin inline asm
	shfl.sync.up.b32 %r990, %r991, %r992, %r1023, %r1024;
	// end inline asm
	mov.b32 	%f325, %r990;
	setp.eq.s32 	%p260, %r986, 0;
	add.f32 	%f326, %f324, %f325;
	selp.f32 	%f327, %f326, %f324, %p260;
	setp.lt.s32 	%p261, %r943, 4;
	selp.b32 	%r1043, 0, %r985, %p261;
	add.s32 	%r996, %r1043, %r986;
	selp.f32 	%f328, %f324, %f327, %p261;
	mov.b32 	%r1002, 8;
	// begin inline asm
	shfl.sync.up.b32 %r995, %r996, %r1002, %r1023, %r1024;
	// end inline asm
	mov.b32 	%r1001, %f328;
	// begin inline asm
	shfl.sync.up.b32 %r1000, %r1001, %r1002, %r1023, %r1024;
	// end inline asm
	mov.b32 	%f329, %r1000;
	setp.eq.s32 	%p262, %r996, 0;
	add.f32 	%f330, %f328, %f329;
	selp.f32 	%f331, %f330, %f328, %p262;
	setp.lt.s32 	%p263, %r943, 8;
	selp.b32 	%r1044, 0, %r995, %p263;
	add.s32 	%r1006, %r1044, %r996;
	selp.f32 	%f332, %f328, %f331, %p263;
	mov.b32 	%r1012, 16;
	// begin inline asm
	shfl.sync.up.b32 %r1005, %r1006, %r1012, %r1023, %r1024;
	// end inline asm
	mov.b32 	%r1011, %f332;
	// begin inline asm
	shfl.sync.up.b32 %r1010, %r1011, %r1012, %r1023, %r1024;
	// end inline asm
	mov.b32 	%f333, %r1010;
	setp.eq.s32 	%p264, %r1006, 0;
	add.f32 	%f334, %f332, %f333;
	selp.f32 	%f30, %f334, %f332, %p264;
	setp.lt.s32 	%p265, %r943, 16;
	selp.b32 	%r1045, 0, %r1005, %p265;
	add.s32 	%r1016, %r1045, %r1006;
	selp.f32 	%f335, %f332, %f30, %p265;
	// begin inline asm
	shfl.sync.up.b32 %r1498, %r1016, %r1022, %r1023, %r1024;
	// end inline asm
	mov.b32 	%r1021, %f335;
	// begin inline asm
	shfl.sync.up.b32 %r1020, %r1021, %r1022, %r1023, %r1024;
	// end inline asm
	mov.b32 	%f505, %r1020;
	setp.ne.s32 	%p266, %r943, 31;
	@%p266 bra 	$L__BB7_58;
	shl.b32 	%r1046, %r65, 3;
	mov.u32 	%r1047, _ZN6thrust24THRUST_300001_SM_1000_NS8cuda_cub4core6detail5shmemE;
	add.s32 	%r1048, %r1047, %r1046;
	mov.b32 	%r1049, %f30;
	st.shared.v2.u32 	[%r1048], {%r1016, %r1049};
$L__BB7_58:
	bar.sync 	0;
	ld.shared.v4.u32 	{%r1050, %r1051, %r1052, %r1053}, [_ZN6thrust24THRUST_300001_SM_1000_NS8cuda_cub4core6detail5shmemE];
	mov.b32 	%f336, %r1053;
	mov.b32 	%f337, %r1051;
	add.s32 	%r1054, %r1052, %r1050;
	setp.eq.s32 	%p267, %r1052, 0;
	add.f32 	%f338, %f337, %f336;
	selp.f32 	%f339, %f338, %f336, %p267;
	setp.eq.s32 	%p268, %r65, 2;
	selp.b32 	%r1055, %r1054, %r1050, %p268;
	selp.f32 	%f340, %f339, %f337, %p268;
	ld.shared.v4.u32 	{%r1056, %r1057, %r1058, %r1059}, [_ZN6thrust24THRUST_300001_SM_1000_NS8cuda_cub4core6detail5shmemE+16];
	mov.b32 	%f341, %r1059;
	mov.b32 	%f342, %r1057;
	add.s32 	%r1060, %r1056, %r1054;
	setp.eq.s32 	%p269, %r1056, 0;
	add.f32 	%f343, %f339, %f342;
	selp.f32 	%f344, %f343, %f342, %p269;
	setp.eq.s32 	%p270, %r65, 3;
	selp.b32 	%r1061, %r1060, %r1055, %p270;
	selp.f32 	%f345, %f344, %f340, %p270;
	add.s32 	%r1062, %r1058, %r1060;
	setp.eq.s32 	%p271, %r1058, 0;
	add.f32 	%f346, %f344, %f341;
	selp.f32 	%f347, %f346, %f341, %p271;
	setp.eq.s32 	%p272, %r65, 4;
	selp.b32 	%r1063, %r1062, %r1061, %p272;
	selp.f32 	%f348, %f347, %f345, %p272;
	ld.shared.v4.u32 	{%r1064, %r1065, %r1066, %r1067}, [_ZN6thrust24THRUST_300001_SM_1000_NS8cuda_cub4core6detail5shmemE+32];
	mov.b32 	%f349, %r1067;
	mov.b32 	%f350, %r1065;
	add.s32 	%r1068, %r1064, %r1062;
	setp.eq.s32 	%p273, %r1064, 0;
	add.f32 	%f351, %f347, %f350;
	selp.f32 	%f352, %f351, %f350, %p273;
	setp.eq.s32 	%p274, %r65, 5;
	selp.b32 	%r1069, %r1068, %r1063, %p274;
	selp.f32 	%f353, %f352, %f348, %p274;
	add.s32 	%r1070, %r1066, %r1068;
	setp.eq.s32 	%p275, %r1066, 0;
	add.f32 	%f354, %f352, %f349;
	selp.f32 	%f355, %f354, %f349, %p275;
	setp.eq.s32 	%p276, %r65, 6;
	selp.b32 	%r1071, %r1070, %r1069, %p276;
	selp.f32 	%f356, %f355, %f353, %p276;
	ld.shared.v4.u32 	{%r1072, %r1073, %r1074, %r1075}, [_ZN6thrust24THRUST_300001_SM_1000_NS8cuda_cub4core6detail5shmemE+48];
	mov.b32 	%f357, %r1075;
	mov.b32 	%f358, %r1073;
	add.s32 	%r1076, %r1072, %r1070;
	setp.eq.s32 	%p277, %r1072, 0;
	add.f32 	%f359, %f355, %f358;
	selp.f32 	%f360, %f359, %f358, %p277;
	setp.eq.s32 	%p278, %r65, 7;
	selp.b32 	%r84, %r1076, %r1071, %p278;
	selp.f32 	%f32, %f360, %f356, %p278;
	add.s32 	%r85, %r1074, %r1076;
	setp.eq.s32 	%p279, %r1074, 0;
	add.f32 	%f361, %f360, %f357;
	selp.f32 	%f33, %f361, %f357, %p279;
	setp.lt.u32 	%p280, %r1506, 32;
	@%p280 bra 	$L__BB7_60;
	setp.eq.s32 	%p281, %r1498, 0;
	add.f32 	%f362, %f32, %f505;
	selp.f32 	%f363, %f362, %f505, %p281;
	setp.eq.s32 	%p282, %r943, 0;
	selp.b32 	%r1077, 0, %r1498, %p282;
	add.s32 	%r1498, %r84, %r1077;
	selp.f32 	%f505, %f32, %f363, %p282;
	bra.uni 	$L__BB7_76;
$L__BB7_60:
	setp.ne.s32 	%p283, %r1506, 0;
	mul.wide.u32 	%rd188, %r1, 16;
	add.s64 	%rd9, %rd2, %rd188;
	@%p283 bra 	$L__BB7_62;
	st.shared.u32 	[_ZN6thrust24THRUST_300001_SM_1000_NS8cuda_cub4core6detail5shmemE+116], %r85;
	st.shared.f32 	[_ZN6thrust24THRUST_300001_SM_1000_NS8cuda_cub4core6detail5shmemE+120], %f33;
	add.s64 	%rd189, %rd9, 512;
	mov.b32 	%r1078, %f33;
	mov.b64 	%rd190, {%r85, %r1078};
	mov.b64 	%rd191, 100;
	// begin inline asm
	st.relaxed.gpu.v2.u64 [%rd189], {%rd190, %rd191};
	// end inline asm
$L__BB7_62:
	mov.u32 	%r1079, %nctaid.x;
	setp.gt.u32 	%p284, %r1079, 499;
	@%p284 bra 	$L__BB7_64;
	membar.cta;
	bra.uni 	$L__BB7_65;
$L__BB7_64:
	mov.b32 	%r1080, 450;
	// begin inline asm
	nanosleep.u32 %r1080;
	// end inline asm
$L__BB7_65:
	mul.wide.u32 	%rd192, %r1506, 16;
	xor.b64  	%rd193, %rd192, -16;
	add.s64 	%rd194, %rd9, %rd193;
	add.s64 	%rd10, %rd194, 512;
$L__BB7_66:
	// begin inline asm
	ld.relaxed.gpu.v2.u64 {%rd195, %rd286}, [%rd10];
	// end inline asm
	setp.eq.s64 	%p285, %rd286, 99;
	mov.b32 	%r1081, -1;
	vote.sync.any.pred 	%p286, %p285, %r1081;
	@%p286 bra 	$L__BB7_66;
	mov.b64 	{%r1134, %r1090}, %rd195;
	mov.b32 	%f364, %r1090;
	cvt.u32.u64 	%r1085, %rd195;
	setp.eq.s64 	%p287, %rd286, 101;
	mov.b32 	%r1133, -1;
	vote.sync.ballot.b32 	%r1135, %p287, %r1133;
	// begin inline asm
	mov.u32 %r1083, %lanemask_ge;
	// end inline asm
	and.b32  	%r1136, %r1135, %r1083;
	or.b32  	%r1137, %r1136, -2147483648;
	add.s32 	%r1138, %r1137, -1;
	not.b32 	%r1139, %r1137;
	and.b32  	%r1140, %r1139, %r1138;
	popc.b32 	%r1087, %r1140;
	mov.b32 	%r1091, 1;
	// begin inline asm
	shfl.sync.down.b32 %r1084, %r1085, %r1091, %r1087, %r1133;
	// end inline asm
	// begin inline asm
	shfl.sync.down.b32 %r1089, %r1090, %r1091, %r1087, %r1133;
	// end inline asm
	mov.b32 	%f365, %r1089;
	setp.lt.s32 	%p289, %r943, %r1087;
	setp.eq.s32 	%p290, %r1085, 0;
	add.f32 	%f366, %f364, %f365;
	selp.b32 	%r1141, %r1084, 0, %p289;
	add.s32 	%r1095, %r1141, %r1085;
	selp.f32 	%f367, %f366, %f364, %p290;
	selp.f32 	%f368, %f367, %f364, %p289;
	mov.b32 	%r1101, 2;
	// begin inline asm
	shfl.sync.down.b32 %r1094, %r1095, %r1101, %r1087, %r1133;
	// end inline asm
	mov.b32 	%r1100, %f368;
	// begin inline asm
	shfl.sync.down.b32 %r1099, %r1100, %r1101, %r1087, %r1133;
	// end inline asm
	mov.b32 	%f369, %r1099;
	add.s32 	%r1142, %r943, 2;
	setp.gt.s32 	%p291, %r1142, %r1087;
	setp.eq.s32 	%p292, %r1095, 0;
	add.f32 	%f370, %f368, %f369;
	selp.f32 	%f371, %f370, %f368, %p292;
	selp.b32 	%r1143, 0, %r1094, %p291;
	add.s32 	%r1105, %r1095, %r1143;
	selp.f32 	%f372, %f368, %f371, %p291;
	mov.b32 	%r1111, 4;
	// begin inline asm
	shfl.sync.down.b32 %r1104, %r1105, %r1111, %r1087, %r1133;
	// end inline asm
	mov.b32 	%r1110, %f372;
	// begin inline asm
	shfl.sync.down.b32 %r1109, %r1110, %r1111, %r1087, %r1133;
	// end inline asm
	mov.b32 	%f373, %r1109;
	add.s32 	%r1144, %r943, 4;
	setp.gt.s32 	%p293, %r1144, %r1087;
	setp.eq.s32 	%p294, %r1105, 0;
	add.f32 	%f374, %f372, %f373;
	selp.f32 	%f375, %f374, %f372, %p294;
	selp.b32 	%r1145, 0, %r1104, %p293;
	add.s32 	%r1115, %r1105, %r1145;
	selp.f32 	%f376, %f372, %f375, %p293;
	mov.b32 	%r1121, 8;
	// begin inline asm
	shfl.sync.down.b32 %r1114, %r1115, %r1121, %r1087, %r1133;
	// end inline asm
	mov.b32 	%r1120, %f376;
	// begin inline asm
	shfl.sync.down.b32 %r1119, %r1120, %r1121, %r1087, %r1133;
	// end inline asm
	mov.b32 	%f377, %r1119;
	add.s32 	%r1146, %r943, 8;
	setp.gt.s32 	%p295, %r1146, %r1087;
	setp.eq.s32 	%p296, %r1115, 0;
	add.f32 	%f378, %f376, %f377;
	selp.f32 	%f379, %f378, %f376, %p296;
	selp.b32 	%r1147, 0, %r1114, %p295;
	add.s32 	%r1125, %r1115, %r1147;
	selp.f32 	%f380, %f376, %f379, %p295;
	mov.b32 	%r1131, 16;
	// begin inline asm
	shfl.sync.down.b32 %r1124, %r1125, %r1131, %r1087, %r1133;
	// end inline asm
	mov.b32 	%r1130, %f380;
	// begin inline asm
	shfl.sync.down.b32 %r1129, %r1130, %r1131, %r1087, %r1133;
	// end inline asm
	mov.b32 	%f381, %r1129;
	add.s32 	%r1148, %r943, 16;
	setp.gt.s32 	%p297, %r1148, %r1087;
	setp.eq.s32 	%p298, %r1125, 0;
	add.f32 	%f382, %f380, %f381;
	selp.f32 	%f383, %f382, %f380, %p298;
	selp.b32 	%r1149, 0, %r1124, %p297;
	add.s32 	%r1496, %r1149, %r1125;
	selp.f32 	%f504, %f380, %f383, %p297;
	not.b32 	%r1150, %r1506;
	add.s32 	%r1497, %r1, %r1150;
	add.s64 	%rd13, %rd2, 512;
$L__BB7_68:
	setp.ne.s64 	%p299, %rd286, 101;
	mov.b32 	%r1151, -1;
	vote.sync.all.pred 	%p300, %p299, %r1151;
	not.pred 	%p301, %p300;
	@%p301 bra 	$L__BB7_72;
	mul.wide.s32 	%rd226, %r1497, 16;
	add.s64 	%rd227, %rd13, %rd226;
	add.s64 	%rd225, %rd227, -512;
$L__BB7_70:
	// begin inline asm
	ld.relaxed.gpu.v2.u64 {%rd223, %rd286}, [%rd225];
	// end inline asm
	setp.eq.s64 	%p339, %rd286, 99;
	mov.b32 	%r1226, -1;
	vote.sync.any.pred 	%p340, %p339, %r1226;
	@%p340 bra 	$L__BB7_70;
	mov.b64 	{%r1278, %r1234}, %rd223;
	mov.b32 	%f401, %r1234;
	cvt.u32.u64 	%r1229, %rd223;
	setp.eq.s64 	%p341, %rd286, 101;
	mov.b32 	%r1277, -1;
	vote.sync.ballot.b32 	%r1279, %p341, %r1277;
	and.b32  	%r1280, %r1279, %r1083;
	or.b32  	%r1281, %r1280, -2147483648;
	add.s32 	%r1282, %r1281, -1;
	not.b32 	%r1283, %r1281;
	and.b32  	%r1284, %r1283, %r1282;
	popc.b32 	%r1231, %r1284;
	mov.b32 	%r1235, 1;
	// begin inline asm
	shfl.sync.down.b32 %r1228, %r1229, %r1235, %r1231, %r1277;
	// end inline asm
	// begin inline asm
	shfl.sync.down.b32 %r1233, %r1234, %r1235, %r1231, %r1277;
	// end inline asm
	mov.b32 	%f402, %r1233;
	setp.lt.s32 	%p343, %r943, %r1231;
	setp.eq.s32 	%p344, %r1229, 0;
	add.f32 	%f403, %f401, %f402;
	selp.b32 	%r1285, %r1228, 0, %p343;
	add.s32 	%r1239, %r1285, %r1229;
	selp.f32 	%f404, %f403, %f401, %p344;
	selp.f32 	%f405, %f404, %f401, %p343;
	mov.b32 	%r1245, 2;
	// begin inline asm
	shfl.sync.down.b32 %r1238, %r1239, %r1245, %r1231, %r1277;
	// end inline asm
	mov.b32 	%r1244, %f405;
	// begin inline asm
	shfl.sync.down.b32 %r1243, %r1244, %r1245, %r1231, %r1277;
	// end inline asm
	mov.b32 	%f406, %r1243;
	add.s32 	%r1286, %r943, 2;
	setp.gt.s32 	%p345, %r1286, %r1231;
	setp.eq.s32 	%p346, %r1239, 0;
	add.f32 	%f407, %f405, %f406;
	selp.f32 	%f408, %f407, %f405, %p346;
	selp.b32 	%r1287, 0, %r1238, %p345;
	add.s32 	%r1249, %r1239, %r1287;
	selp.f32 	%f409, %f405, %f408, %p345;
	mov.b32 	%r1255, 4;
	// begin inline asm
	shfl.sync.down.b32 %r1248, %r1249, %r1255, %r1231, %r1277;
	// end inline asm
	mov.b32 	%r1254, %f409;
	// begin inline asm
	shfl.sync.down.b32 %r1253, %r1254, %r1255, %r1231, %r1277;
	// end inline asm
	mov.b32 	%f410, %r1253;
	add.s32 	%r1288, %r943, 4;
	setp.gt.s32 	%p347, %r1288, %r1231;
	setp.eq.s32 	%p348, %r1249, 0;
	add.f32 	%f411, %f409, %f410;
	selp.f32 	%f412, %f411, %f409, %p348;
	selp.b32 	%r1289, 0, %r1248, %p347;
	add.s32 	%r1259, %r1249, %r1289;
	selp.f32 	%f413, %f409, %f412, %p347;
	mov.b32 	%r1265, 8;
	// begin inline asm
	shfl.sync.down.b32 %r1258, %r1259, %r1265, %r1231, %r1277;
	// end inline asm
	mov.b32 	%r1264, %f413;
	// begin inline asm
	shfl.sync.down.b32 %r1263, %r1264, %r1265, %r1231, %r1277;
	// end inline asm
	mov.b32 	%f414, %r1263;
	add.s32 	%r1290, %r943, 8;
	setp.gt.s32 	%p349, %r1290, %r1231;
	setp.eq.s32 	%p350, %r1259, 0;
	add.f32 	%f415, %f413, %f414;
	selp.f32 	%f416, %f415, %f413, %p350;
	selp.b32 	%r1291, 0, %r1258, %p349;
	add.s32 	%r1269, %r1259, %r1291;
	selp.f32 	%f417, %f413, %f416, %p349;
	mov.b32 	%r1275, 16;
	// begin inline asm
	shfl.sync.down.b32 %r1268, %r1269, %r1275, %r1231, %r1277;
	// end inline asm
	mov.b32 	%r1274, %f417;
	// begin inline asm
	shfl.sync.down.b32 %r1273, %r1274, %r1275, %r1231, %r1277;
	// end inline asm
	mov.b32 	%f418, %r1273;
	add.s32 	%r1292, %r943, 16;
	setp.gt.s32 	%p351, %r1292, %r1231;
	setp.eq.s32 	%p352, %r1269, 0;
	add.f32 	%f419, %f417, %f418;
	selp.f32 	%f420, %f419, %f417, %p352;
	selp.b32 	%r1293, 0, %r1268, %p351;
	selp.f32 	%f421, %f417, %f420, %p351;
	add.s32 	%r1294, %r1293, %r1496;
	add.s32 	%r92, %r1294, %r1269;
	setp.eq.s32 	%p353, %r1496, 0;
	add.f32 	%f422, %f504, %f421;
	selp.f32 	%f504, %f422, %f504, %p353;
	add.s32 	%r1497, %r1497, -32;
	mov.u32 	%r1496, %r92;
	bra.uni 	$L__BB7_68;
$L__BB7_72:
	setp.ne.s32 	%p302, %r1506, 0;
	@%p302 bra 	$L__BB7_74;
	add.s32 	%r1153, %r1496, %r85;
	setp.eq.s32 	%p303, %r85, 0;
	add.f32 	%f384, %f33, %f504;
	selp.f32 	%f385, %f384, %f33, %p303;
	add.s64 	%rd198, %rd9, 512;
	mov.b32 	%r1154, %f385;
	mov.b64 	%rd199, {%r1153, %r1154};
	mov.b64 	%rd200, 101;
	// begin inline asm
	st.relaxed.gpu.v2.u64 [%rd198], {%rd199, %rd200};
	// end inline asm
	st.shared.u32 	[_ZN6thrust24THRUST_300001_SM_1000_NS8cuda_cub4core6detail5shmemE+100], %r1496;
	mov.b32 	%r1155, %f504;
	st.shared.v2.u32 	[_ZN6thrust24THRUST_300001_SM_1000_NS8cuda_cub4core6detail5shmemE+104], {%r1155, %r1153};
	st.shared.f32 	[_ZN6thrust24THRUST_300001_SM_1000_NS8cuda_cub4core6detail5shmemE+112], %f385;
$L__BB7_74:
	setp.ne.s32 	%p304, %r943, 0;
	@%p304 bra 	$L__BB7_76;
	mov.b32 	%r1156, %f504;
	st.shared.v2.u32 	[_ZN6thrust24THRUST_300001_SM_1000_NS8cuda_cub4core6detail5shmemE+72], {%r1496, %r1156};
	mov.u32 	%r1498, %r1496;
	mov.f32 	%f505, %f504;
$L__BB7_76:
	setp.eq.s32 	%p305, %r1506, 0;
	bar.sync 	0;
	@%p305 bra 	$L__BB7_78;
	ld.shared.v2.u32 	{%r1157, %r1158}, [_ZN6thrust24THRUST_300001_SM_1000_NS8cuda_cub4core6detail5shmemE+72];
	mov.b32 	%f386, %r1158;
	add.s32 	%r95, %r1157, %r1498;
	setp.eq.s32 	%p306, %r1498, 0;
	add.f32 	%f387, %f505, %f386;
	selp.f32 	%f505, %f387, %f505, %p306;
	mov.u32 	%r1498, %r95;
$L__BB7_78:
	setp.ne.s32 	%p307, %r74, %r75;
	setp.ne.s32 	%p308, %r73, %r74;
	setp.ne.s32 	%p309, %r72, %r73;
	setp.ne.s32 	%p310, %r71, %r72;
	setp.ne.s32 	%p311, %r70, %r71;
	setp.ne.s32 	%p312, %r69, %r70;
	setp.ne.s32 	%p313, %r68, %r69;
	setp.ne.s32 	%p314, %r1495, %r68;
	selp.u32 	%r1159, 1, 0, %p314;
	add.s32 	%r97, %r1498, %r1159;
	add.f32 	%f388, %f505, %f21;
	selp.f32 	%f41, %f21, %f388, %p314;
	selp.u32 	%r1160, 1, 0, %p313;
	add.s32 	%r1161, %r1160, %r1159;
	add.s32 	%r98, %r1161, %r1498;
	add.f32 	%f389, %f41, %f22;
	selp.f32 	%f42, %f22, %f389, %p313;
	selp.u32 	%r1162, 1, 0, %p312;
	add.s32 	%r99, %r98, %r1162;
	add.f32 	%f390, %f42, %f23;
	selp.f32 	%f43, %f23, %f390, %p312;
	selp.u32 	%r1163, 1, 0, %p311;
	add.s32 	%r100, %r99, %r1163;
	add.f32 	%f391, %f43, %f24;
	selp.f32 	%f44, %f24, %f391, %p311;
	selp.u32 	%r1164, 1, 0, %p310;
	add.s32 	%r101, %r100, %r1164;
	add.f32 	%f392, %f44, %f25;
	selp.f32 	%f45, %f25, %f392, %p310;
	selp.u32 	%r1165, 1, 0, %p309;
	add.s32 	%r102, %r101, %r1165;
	add.f32 	%f393, %f45, %f26;
	selp.f32 	%f46, %f26, %f393, %p309;
	selp.u32 	%r1166, 1, 0, %p308;
	add.s32 	%r103, %r102, %r1166;
	add.f32 	%f394, %f46, %f27;
	selp.f32 	%f47, %f27, %f394, %p308;
	selp.u32 	%r1167, 1, 0, %p307;
	add.s32 	%r104, %r103, %r1167;
	add.f32 	%f395, %f47, %f28;
	selp.f32 	%f48, %f28, %f395, %p307;
	ld.shared.u32 	%r105, [_ZN6thrust24THRUST_300001_SM_1000_NS8cuda_cub4core6detail5shmemE+116];
	ld.shared.u32 	%r106, [_ZN6thrust24THRUST_300001_SM_1000_NS8cuda_cub4core6detail5shmemE+100];
	setp.lt.s32 	%p315, %r105, 257;
	@%p315 bra 	$L__BB7_104;
	setp.eq.s32 	%p325, %r1495, %r68;
	bar.sync 	0;
	@%p325 bra 	$L__BB7_81;
	sub.s32 	%r1168, %r1498, %r106;
	shl.b32 	%r1169, %r1168, 3;
	mov.u32 	%r1170, _ZN6thrust24THRUST_300001_SM_1000_NS8cuda_cub4core6detail5shmemE;
	add.s32 	%r1171, %r1170, %r1169;
	mov.b32 	%r1172, %f505;
	st.shared.v2.u32 	[%r1171], {%r1495, %r1172};
$L__BB7_81:
	setp.eq.s32 	%p326, %r68, %r69;
	@%p326 bra 	$L__BB7_83;
	sub.s32 	%r1173, %r97, %r106;
	shl.b32 	%r1174, %r1173, 3;
	mov.u32 	%r1175, _ZN6thrust24THRUST_300001_SM_1000_NS8cuda_cub4core6detail5shmemE;
	add.s32 	%r1176, %r1175, %r1174;
	mov.b32 	%r1177, %f41;
	st.shared.v2.u32 	[%r1176], {%r68, %r1177};
$L__BB7_83:
	setp.eq.s32 	%p327, %r69, %r70;
	@%p327 bra 	$L__BB7_85;
	sub.s32 	%r1178, %r98, %r106;
	shl.b32 	%r1179, %r1178, 3;
	mov.u32 	%r1180, _ZN6thrust24THRUST_300001_SM_1000_NS8cuda_cub4core6detail5shmemE;
	add.s32 	%r1181, %r1180, %r1179;
	mov.b32 	%r1182, %f42;
	st.shared.v2.u32 	[%r1181], {%r69, %r1182};
$L__BB7_85:
	setp.eq.s32 	%p328, %r70, %r71;
	@%p328 bra 	$L__BB7_87;
	sub.s32 	%r1183, %r99, %r106;
	shl.b32 	%r1184, %r1183, 3;
	mov.u32 	%r1185, _ZN6thrust24THRUST_300001_SM_1000_NS8cuda_cub4core6detail5shmemE;
	add.s32 	%r1186, %r1185, %r1184;
	mov.b32 	%r1187, %f43;
	st.shared.v2.u32 	[%r1186], {%r70, %r1187};
$L__BB7_87:
	setp.eq.s32 	%p329, %r71, %r72;
	@%p329 bra 	$L__BB7_89;
	sub.s32 	%r1188, %r100, %r106;
	shl.b32 	%r1189, %r1188, 3;
	mov.u32 	%r1190, _ZN6thrust24THRUST_300001_SM_1000_NS8cuda_cub4core6detail5shmemE;
	add.s32 	%r1191, %r1190, %r1189;
	mov.b32 	%r1192, %f44;
	st.shared.v2.u32 	[%r1191], {%r71, %r1192};
$L__BB7_89:
	setp.eq.s32 	%p330, %r72, %r73;
	@%p330 bra 	$L__BB7_91;
	sub.s32 	%r1193, %r101, %r106;
	shl.b32 	%r1194, %r1193, 3;
	mov.u32 	%r1195, _ZN6thrust24THRUST_300001_SM_1000_NS8cuda_cub4core6detail5shmemE;
	add.s32 	%r1196, %r1195, %r1194;
	mov.b32 	%r1197, %f45;
	st.shared.v2.u32 	[%r1196], {%r72, %r1197};
$L__BB7_91:
	setp.eq.s32 	%p331, %r73, %r74;
	@%p331 bra 	$L__BB7_93;
	sub.s32 	%r1198, %r102, %r106;
	shl.b32 	%r1199, %r1198, 3;
	mov.u32 	%r1200, _ZN6thrust24THRUST_300001_SM_1000_NS8cuda_cub4core6detail5shmemE;
	add.s32 	%r1201, %r1200, %r1199;
	mov.b32 	%r1202, %f46;
	st.shared.v2.u32 	[%r1201], {%r73, %r1202};
$L__BB7_93:
	setp.eq.s32 	%p332, %r74, %r75;
	@%p332 bra 	$L__BB7_95;
	sub.s32 	%r1203, %r103, %r106;
	shl.b32 	%r1204, %r1203, 3;
	mov.u32 	%r1205, _ZN6thrust24THRUST_300001_SM_1000_NS8cuda_cub4core6detail5shmemE;
	add.s32 	%r1206, %r1205, %r1204;
	mov.b32 	%r1207, %f47;
	st.shared.v2.u32 	[%r1206], {%r74, %r1207};
$L__BB7_95:
	setp.eq.s32 	%p333, %r75, %r76;
	@%p333 bra 	$L__BB7_97;
	sub.s32 	%r1208, %r104, %r106;
	shl.b32 	%r1209, %r1208, 3;
	mov.u32 	%r1210, _ZN6thrust24THRUST_300001_SM_1000_NS8cuda_cub4core6detail5shmemE;
	add.s32 	%r1211, %r1210, %r1209;
	mov.b32 	%r1212, %f48;
	st.shared.v2.u32 	[%r1211], {%r75, %r1212};
$L__BB7_97:
	bar.sync 	0;
	setp.ge.s32 	%p334, %r1506, %r105;
	@%p334 bra 	$L__BB7_322;
	not.b32 	%r1213, %r1506;
	add.s32 	%r107, %r105, %r1213;
	and.b32  	%r1214, %r107, 768;
	setp.eq.s32 	%p335, %r1214, 768;
	@%p335 bra 	$L__BB7_101;
	shr.u32 	%r1215, %r107, 8;
	add.s32 	%r1216, %r1215, 1;
	and.b32  	%r1217, %r1216, 3;
	shl.b32 	%r1218, %r1506, 3;
	mov.u32 	%r1219, _ZN6thrust24THRUST_300001_SM_1000_NS8cuda_cub4core6detail5shmemE;
	add.s32 	%r1220, %r1218, %r1219;
	add.s32 	%r1502, %r1220, 4;
	add.s32 	%r1501, %r1506, %r106;
	neg.s32 	%r1500, %r1217;
	shl.b32 	%r1221, %r1216, 8;
	and.b32  	%r1222, %r1221, 768;
	add.s32 	%r1506, %r1506, %r1222;
$L__BB7_100:
	.pragma "nounroll";
	mul.wide.s32 	%rd219, %r1501, 4;
	add.s64 	%rd220, %rd1, %rd219;
	ld.shared.f32 	%f396, [%r1502];
	st.global.f32 	[%rd220], %f396;
	add.s32 	%r1502, %r1502, 2048;
	add.s32 	%r1501, %r1501, 256;
	add.s32 	%r1500, %r1500, 1;
	setp.ne.s32 	%p336, %r1500, 0;
	@%p336 bra 	$L__BB7_100;
$L__BB7_101:
	setp.lt.u32 	%p337, %r107, 768;
	@%p337 bra 	$L__BB7_322;
	add.s64 	%rd17, %rd1, 2048;
	add.s32 	%r1505, %r1506, %r106;
	shl.b32 	%r1223, %r1506, 3;
	mov.u32 	%r1224, _ZN6thrust24THRUST_300001_SM_1000_NS8cuda_cub4core6detail5shmemE;
	add.s32 	%r1225, %r1223, %r1224;
	add.s32 	%r1504, %r1225, 4100;
$L__BB7_103:
	mul.wide.s32 	%rd221, %r1505, 4;
	add.s64 	%rd222, %rd17, %rd221;
	ld.shared.f32 	%f397, [%r1504+-4096];
	st.global.f32 	[%rd222+-2048], %f397;
	ld.shared.f32 	%f398, [%r1504+-2048];
	st.global.f32 	[%rd222+-1024], %f398;
	ld.shared.f32 	%f399, [%r1504];
	st.global.f32 	[%rd222], %f399;
	ld.shared.f32 	%f400, [%r1504+2048];
	st.global.f32 	[%rd222+1024], %f400;
	add.s32 	%r1506, %r1506, 1024;
	add.s32 	%r1505, %r1505, 1024;
	add.s32 	%r1504, %r1504, 8192;
	setp.lt.s32 	%p338, %r1506, %r105;
	@%p338 bra 	$L__BB7_103;
	bra.uni 	$L__BB7_322;
$L__BB7_104:
	setp.eq.s32 	%p316, %r1495, %r68;
	@%p316 bra 	$L__BB7_106;
	mul.wide.s32 	%rd201, %r1498, 4;
	add.s64 	%rd202, %rd1, %rd201;
	st.global.f32 	[%rd202], %f505;
$L__BB7_106:
	setp.eq.s32 	%p317, %r68, %r69;
	@%p317 bra 	$L__BB7_108;
	mul.wide.s32 	%rd203, %r97, 4;
	add.s64 	%rd204, %rd1, %rd203;
	st.global.f32 	[%rd204], %f41;
$L__BB7_108:
	setp.eq.s32 	%p318, %r69, %r70;
	@%p318 bra 	$L__BB7_110;
	mul.wide.s32 	%rd205, %r98, 4;
	add.s64 	%rd206, %rd1, %rd205;
	st.global.f32 	[%rd206], %f42;
$L__BB7_110:
	setp.eq.s32 	%p319, %r70, %r71;
	@%p319 bra 	$L__BB7_112;
	mul.wide.s32 	%rd207, %r99, 4;
	add.s64 	%rd208, %rd1, %rd207;
	st.global.f32 	[%rd208], %f43;
$L__BB7_112:
	setp.eq.s32 	%p320, %r71, %r72;
	@%p320 bra 	$L__BB7_114;
	mul.wide.s32 	%rd209, %r100, 4;
	add.s64 	%rd210, %rd1, %rd209;
	st.global.f32 	[%rd210], %f44;
$L__BB7_114:
	setp.eq.s32 	%p321, %r72, %r73;
	@%p321 bra 	$L__BB7_116;
	mul.wide.s32 	%rd211, %r101, 4;
	add.s64 	%rd212, %rd1, %rd211;
	st.global.f32 	[%rd212], %f45;
$L__BB7_116:
	setp.eq.s32 	%p322, %r73, %r74;
	@%p322 bra 	$L__BB7_118;
	mul.wide.s32 	%rd213, %r102, 4;
	add.s64 	%rd214, %rd1, %rd213;
	st.global.f32 	[%rd214], %f46;
$L__BB7_118:
	setp.eq.s32 	%p323, %r74, %r75;
	@%p323 bra 	$L__BB7_120;
	mul.wide.s32 	%rd215, %r103, 4;
	add.s64 	%rd216, %rd1, %rd215;
	st.global.f32 	[%rd216], %f47;
$L__BB7_120:
	setp.eq.s32 	%p324, %r75, %r76;
	@%p324 bra 	$L__BB7_322;
	mul.wide.s32 	%rd217, %r104, 4;
	add.s64 	%rd218, %rd1, %rd217;
	st.global.f32 	[%rd218], %f48;
	bra.uni 	$L__BB7_322;
$L__BB7_122:
	setp.lt.s32 	%p19, %r3, 1;
	@%p19 bra 	$L__BB7_322;
	setp.ne.s32 	%p20, %r1, 0;
	@%p20 bra 	$L__BB7_212;
	ld.param.u64 	%rd273, [_ZN6thrust24THRUST_300001_SM_1000_NS8cuda_cub4core6detail13_kernel_agentINS1_15__reduce_by_key16ReduceByKeyAgentIPiPfNS0_16discard_iteratorINS0_11use_defaultEEES8_N4cuda3std3__48equal_toIiEENSE_4plusIfEES7_iEEJS7_S8_SB_S8_S7_N3cub18CUB_300001_SM_100024ReduceByKeyScanTileStateIfiLb1EEESG_SI_iiEEEvDpT0__param_0];
	mul.wide.u32 	%rd116, %r2, 4;
	add.s64 	%rd115, %rd273, %rd116;
	// begin inline asm
	ld.global.nc.u32 %r1515, [%rd115];
	// end inline asm
	mov.u32 	%r128, %tid.x;
	and.b32  	%r725, %r128, 31;
	and.b32  	%r726, %r128, 992;
	mul.lo.s32 	%r727, %r726, 9;
	or.b32  	%r129, %r727, %r725;
	setp.ge.u32 	%p151, %r129, %r3;
	mov.u32 	%r1507, %r1515;
	@%p151 bra 	$L__BB7_126;
	mul.wide.u32 	%rd118, %r129, 4;
	add.s64 	%rd117, %rd115, %rd118;
	// begin inline asm
	ld.global.nc.u32 %r1507, [%rd117];
	// end inline asm
$L__BB7_126:
	add.s32 	%r132, %r129, 32;
	setp.ge.u32 	%p152, %r132, %r3;
	shl.b32 	%r133, %r129, 2;
	cvt.u64.u32 	%rd119, %r133;
	add.s64 	%rd19, %rd115, %rd119;
	mov.u32 	%r1508, %r1515;
	@%p152 bra 	$L__BB7_128;
	add.s64 	%rd120, %rd19, 128;
	// begin inline asm
	ld.global.nc.u32 %r1508, [%rd120];
	// end inline asm
$L__BB7_128:
	add.s32 	%r136, %r129, 64;
	setp.ge.u32 	%p153, %r136, %r3;
	mov.u32 	%r1509, %r1515;
	@%p153 bra 	$L__BB7_130;
	add.s64 	%rd121, %rd19, 256;
	// begin inline asm
	ld.global.nc.u32 %r1509, [%rd121];
	// end inline asm
$L__BB7_130:
	add.s32 	%r139, %r129, 96;
	setp.ge.u32 	%p154, %r139, %r3;
	mov.u32 	%r1510, %r1515;
	@%p154 bra 	$L__BB7_132;
	add.s64 	%rd122, %rd19, 384;
	// begin inline asm
	ld.global.nc.u32 %r1510, [%rd122];
	// end inline asm
$L__BB7_132:
	add.s32 	%r142, %r129, 128;
	setp.ge.u32 	%p155, %r142, %r3;
	mov.u32 	%r1511, %r1515;
	@%p155 bra 	$L__BB7_134;
	add.s64 	%rd123, %rd19, 512;
	// begin inline asm
	ld.global.nc.u32 %r1511, [%rd123];
	// end inline asm
$L__BB7_134:
	add.s32 	%r145, %r129, 160;
	setp.ge.u32 	%p156, %r145, %r3;
	mov.u32 	%r1512, %r1515;
	@%p156 bra 	$L__BB7_136;
	add.s64 	%rd124, %rd19, 640;
	// begin inline asm
	ld.global.nc.u32 %r1512, [%rd124];
	// end inline asm
$L__BB7_136:
	add.s32 	%r148, %r129, 192;
	setp.ge.u32 	%p157, %r148, %r3;
	mov.u32 	%r1513, %r1515;
	@%p157 bra 	$L__BB7_138;
	add.s64 	%rd125, %rd19, 768;
	// begin inline asm
	ld.global.nc.u32 %r1513, [%rd125];
	// end inline asm
$L__BB7_138:
	add.s32 	%r151, %r129, 224;
	setp.ge.u32 	%p158, %r151, %r3;
	mov.u32 	%r1514, %r1515;
	@%p158 bra 	$L__BB7_140;
	add.s64 	%rd126, %rd19, 896;
	// begin inline asm
	ld.global.nc.u32 %r1514, [%rd126];
	// end inline asm
$L__BB7_140:
	add.s32 	%r154, %r129, 256;
	setp.ge.u32 	%p159, %r154, %r3;
	@%p159 bra 	$L__BB7_142;
	add.s64 	%rd127, %rd19, 1024;
	// begin inline asm
	ld.global.nc.u32 %r1515, [%rd127];
	// end inline asm
$L__BB7_142:
	ld.param.u64 	%rd279, [_ZN6thrust24THRUST_300001_SM_1000_NS8cuda_cub4core6detail13_kernel_agentINS1_15__reduce_by_key16ReduceByKeyAgentIPiPfNS0_16discard_iteratorINS0_11use_defaultEEES8_N4cuda3std3__48equal_toIiEENSE_4plusIfEES7_iEEJS7_S8_SB_S8_S7_N3cub18CUB_300001_SM_100024ReduceByKeyScanTileStateIfiLb1EEESG_SI_iiEEEvDpT0__param_1];
	setp.ge.u32 	%p160, %r129, %r3;
	// begin inline asm
	mov.u32 %r737, %laneid;
	// end inline asm
	shr.u32 	%r158, %r128, 5;
	mad.lo.s32 	%r739, %r158, 288, %r737;
	shl.b32 	%r740, %r739, 2;
	mov.u32 	%r741, _ZN6thrust24THRUST_300001_SM_1000_NS8cuda_cub4core6detail5shmemE;
	add.s32 	%r159, %r741, %r740;
	st.shared.u32 	[%r159], %r1507;
	st.shared.u32 	[%r159+128], %r1508;
	st.shared.u32 	[%r159+256], %r1509;
	st.shared.u32 	[%r159+384], %r1510;
	st.shared.u32 	[%r159+512], %r1511;
	st.shared.u32 	[%r159+640], %r1512;
	st.shared.u32 	[%r159+768], %r1513;
	st.shared.u32 	[%r159+896], %r1514;
	st.shared.u32 	[%r159+1024], %r1515;
	bar.warp.sync 	-1;
	shl.b32 	%r742, %r737, 5;
	add.s32 	%r160, %r159, %r742;
	ld.shared.u32 	%r161, [%r160];
	ld.shared.u32 	%r162, [%r160+4];
	ld.shared.u32 	%r163, [%r160+8];
	ld.shared.u32 	%r164, [%r160+12];
	ld.shared.u32 	%r165, [%r160+16];
	ld.shared.u32 	%r166, [%r160+20];
	ld.shared.u32 	%r167, [%r160+24];
	ld.shared.u32 	%r168, [%r160+28];
	ld.shared.u32 	%r169, [%r160+32];
	bar.sync 	0;
	add.s64 	%rd128, %rd279, %rd116;
	// begin inline asm
	ld.global.nc.u32 %r1524, [%rd128];
	// end inline asm
	mov.u32 	%r1516, %r1524;
	@%p160 bra 	$L__BB7_144;
	mul.wide.u32 	%rd131, %r129, 4;
	add.s64 	%rd130, %rd128, %rd131;
	// begin inline asm
	ld.global.nc.u32 %r1516, [%rd130];
	// end inline asm
$L__BB7_144:
	setp.ge.u32 	%p161, %r132, %r3;
	add.s64 	%rd21, %rd128, %rd119;
	mov.u32 	%r1517, %r1524;
	@%p161 bra 	$L__BB7_146;
	add.s64 	%rd133, %rd21, 128;
	// begin inline asm
	ld.global.nc.u32 %r1517, [%rd133];
	// end inline asm
$L__BB7_146:
	setp.ge.u32 	%p162, %r136, %r3;
	mov.u32 	%r1518, %r1524;
	@%p162 bra 	$L__BB7_148;
	add.s64 	%rd134, %rd21, 256;
	// begin inline asm
	ld.global.nc.u32 %r1518, [%rd134];
	// end inline asm
$L__BB7_148:
	setp.ge.u32 	%p163, %r139, %r3;
	mov.u32 	%r1519, %r1524;
	@%p163 bra 	$L__BB7_150;
	add.s64 	%rd135, %rd21, 384;
	// begin inline asm
	ld.global.nc.u32 %r1519, [%rd135];
	// end inline asm
$L__BB7_150:
	setp.ge.u32 	%p164, %r142, %r3;
	mov.u32 	%r1520, %r1524;
	@%p164 bra 	$L__BB7_152;
	add.s64 	%rd136, %rd21, 512;
	// begin inline asm
	ld.global.nc.u32 %r1520, [%rd136];
	// end inline asm
$L__BB7_152:
	setp.ge.u32 	%p165, %r145, %r3;
	mov.u32 	%r1521, %r1524;
	@%p165 bra 	$L__BB7_154;
	add.s64 	%rd137, %rd21, 640;
	// begin inline asm
	ld.global.nc.u32 %r1521, [%rd137];
	// end inline asm
$L__BB7_154:
	setp.ge.u32 	%p166, %r148, %r3;
	mov.u32 	%r1522, %r1524;
	@%p166 bra 	$L__BB7_156;
	add.s64 	%rd138, %rd21, 768;
	// begin inline asm
	ld.global.nc.u32 %r1522, [%rd138];
	// end inline asm
$L__BB7_156:
	setp.ge.u32 	%p167, %r151, %r3;
	mov.u32 	%r1523, %r1524;
	@%p167 bra 	$L__BB7_158;
	add.s64 	%rd139, %rd21, 896;
	// begin inline asm
	ld.global.nc.u32 %r1523, [%rd139];
	// end inline asm
$L__BB7_158:
	setp.ge.u32 	%p168, %r154, %r3;
	@%p168 bra 	$L__BB7_160;
	add.s64 	%rd140, %rd21, 1024;
	// begin inline asm
	ld.global.nc.u32 %r1524, [%rd140];
	// end inline asm
$L__BB7_160:
	st.shared.u32 	[%r159], %r1516;
	st.shared.u32 	[%r159+128], %r1517;
	st.shared.u32 	[%r159+256], %r1518;
	st.shared.u32 	[%r159+384], %r1519;
	st.shared.u32 	[%r159+512], %r1520;
	st.shared.u32 	[%r159+640], %r1521;
	st.shared.u32 	[%r159+768], %r1522;
	st.shared.u32 	[%r159+896], %r1523;
	st.shared.u32 	[%r159+1024], %r1524;
	bar.warp.sync 	-1;
	ld.shared.f32 	%f49, [%r160];
	ld.shared.f32 	%f50, [%r160+4];
	ld.shared.f32 	%f51, [%r160+8];
	ld.shared.f32 	%f52, [%r160+12];
	ld.shared.f32 	%f53, [%r160+16];
	ld.shared.f32 	%f54, [%r160+20];
	ld.shared.f32 	%f55, [%r160+24];
	ld.shared.f32 	%f56, [%r160+28];
	ld.shared.f32 	%f57, [%r160+32];
	bar.sync 	0;
	shl.b32 	%r754, %r128, 2;
	add.s32 	%r756, %r741, %r754;
	add.s32 	%r189, %r756, 1148;
	st.shared.u32 	[%r756+1148], %r169;
	bar.sync 	0;
	setp.eq.s32 	%p169, %r128, 0;
	mov.b32 	%r1526, 1;
	@%p169 bra 	$L__BB7_162;
	ld.shared.u32 	%r1525, [%r189+-4];
	setp.ne.s32 	%p170, %r1525, %r161;
	selp.u32 	%r1526, 1, 0, %p170;
$L__BB7_162:
	setp.eq.s32 	%p171, %r128, 0;
	setp.ne.s32 	%p172, %r161, %r162;
	setp.ne.s32 	%p173, %r162, %r163;
	setp.ne.s32 	%p174, %r163, %r164;
	setp.ne.s32 	%p175, %r164, %r165;
	setp.ne.s32 	%p176, %r165, %r166;
	setp.ne.s32 	%p177, %r166, %r167;
	setp.ne.s32 	%p178, %r167, %r168;
	setp.ne.s32 	%p179, %r168, %r169;
	mul.lo.s32 	%r817, %r128, 9;
	setp.eq.s32 	%p180, %r817, %r3;
	selp.u32 	%r818, 1, 0, %p180;
	selp.b32 	%r819, %r818, %r1526, %p180;
	selp.b32 	%r194, %r818, %r819, %p171;
	add.s32 	%r820, %r817, 1;
	setp.eq.s32 	%p181, %r820, %r3;
	or.pred  	%p1, %p181, %p172;
	selp.u32 	%r821, 1, 0, %p1;
	add.s32 	%r822, %r817, 2;
	setp.eq.s32 	%p182, %r822, %r3;
	or.pred  	%p2, %p182, %p173;
	selp.u32 	%r823, 1, 0, %p2;
	add.s32 	%r824, %r817, 3;
	setp.eq.s32 	%p183, %r824, %r3;
	or.pred  	%p3, %p183, %p174;
	selp.u32 	%r825, 1, 0, %p3;
	add.s32 	%r826, %r817, 4;
	setp.eq.s32 	%p184, %r826, %r3;
	or.pred  	%p4, %p184, %p175;
	selp.u32 	%r827, 1, 0, %p4;
	add.s32 	%r828, %r817, 5;
	setp.eq.s32 	%p185, %r828, %r3;
	or.pred  	%p5, %p185, %p176;
	selp.u32 	%r829, 1, 0, %p5;
	add.s32 	%r830, %r817, 6;
	setp.eq.s32 	%p186, %r830, %r3;
	or.pred  	%p6, %p186, %p177;
	selp.u32 	%r831, 1, 0, %p6;
	add.s32 	%r832, %r817, 7;
	setp.eq.s32 	%p187, %r832, %r3;
	or.pred  	%p7, %p187, %p178;
	selp.u32 	%r833, 1, 0, %p7;
	add.s32 	%r834, %r817, 8;
	setp.eq.s32 	%p188, %r834, %r3;
	or.pred  	%p8, %p188, %p179;
	selp.u32 	%r835, 1, 0, %p8;
	add.s32 	%r836, %r194, %r821;
	add.f32 	%f220, %f49, %f50;
	selp.f32 	%f221, %f50, %f220, %p1;
	add.s32 	%r195, %r836, %r823;
	add.f32 	%f222, %f221, %f51;
	selp.f32 	%f223, %f51, %f222, %p2;
	add.s32 	%r196, %r195, %r825;
	add.f32 	%f224, %f223, %f52;
	selp.f32 	%f225, %f52, %f224, %p3;
	add.s32 	%r837, %r196, %r827;
	add.f32 	%f226, %f225, %f53;
	selp.f32 	%f227, %f53, %f226, %p4;
	add.s32 	%r838, %r837, %r829;
	add.f32 	%f228, %f227, %f54;
	selp.f32 	%f229, %f54, %f228, %p5;
	add.s32 	%r839, %r838, %r831;
	add.f32 	%f230, %f229, %f55;
	selp.f32 	%f231, %f55, %f230, %p6;
	add.s32 	%r840, %r839, %r833;
	add.f32 	%f232, %f231, %f56;
	selp.f32 	%f233, %f56, %f232, %p7;
	add.s32 	%r758, %r840, %r835;
	add.f32 	%f234, %f233, %f57;
	selp.f32 	%f235, %f57, %f234, %p8;
	mov.b32 	%r814, 1;
	mov.b32 	%r815, 0;
	mov.b32 	%r816, -1;
	// begin inline asm
	shfl.sync.up.b32 %r757, %r758, %r814, %r815, %r816;
	// end inline asm
	mov.b32 	%r763, %f235;
	// begin inline asm
	shfl.sync.up.b32 %r762, %r763, %r814, %r815, %r816;
	// end inline asm
	mov.b32 	%f236, %r762;
	setp.eq.s32 	%p189, %r758, 0;
	add.f32 	%f237, %f235, %f236;
	selp.f32 	%f238, %f237, %f235, %p189;
	setp.lt.s32 	%p190, %r737, 1;
	selp.b32 	%r841, 0, %r757, %p190;
	add.s32 	%r768, %r841, %r758;
	selp.f32 	%f239, %f235, %f238, %p190;
	mov.b32 	%r774, 2;
	// begin inline asm
	shfl.sync.up.b32 %r767, %r768, %r774, %r815, %r816;
	// end inline asm
	mov.b32 	%r773, %f239;
	// begin inline asm
	shfl.sync.up.b32 %r772, %r773, %r774, %r815, %r816;
	// end inline asm
	mov.b32 	%f240, %r772;
	setp.eq.s32 	%p191, %r768, 0;
	add.f32 	%f241, %f239, %f240;
	selp.f32 	%f242, %f241, %f239, %p191;
	setp.lt.s32 	%p192, %r737, 2;
	selp.b32 	%r842, 0, %r767, %p192;
	add.s32 	%r778, %r842, %r768;
	selp.f32 	%f243, %f239, %f242, %p192;
	mov.b32 	%r784, 4;
	// begin inline asm
	shfl.sync.up.b32 %r777, %r778, %r784, %r815, %r816;
	// end inline asm
	mov.b32 	%r783, %f243;
	// begin inline asm
	shfl.sync.up.b32 %r782, %r783, %r784, %r815, %r816;
	// end inline asm
	mov.b32 	%f244, %r782;
	setp.eq.s32 	%p193, %r778, 0;
	add.f32 	%f245, %f243, %f244;
	selp.f32 	%f246, %f245, %f243, %p193;
	setp.lt.s32 	%p194, %r737, 4;
	selp.b32 	%r843, 0, %r777, %p194;
	add.s32 	%r788, %r843, %r778;
	selp.f32 	%f247, %f243, %f246, %p194;
	mov.b32 	%r794, 8;
	// begin inline asm
	shfl.sync.up.b32 %r787, %r788, %r794, %r815, %r816;
	// end inline asm
	mov.b32 	%r793, %f247;
	// begin inline asm
	shfl.sync.up.b32 %r792, %r793, %r794, %r815, %r816;
	// end inline asm
	mov.b32 	%f248, %r792;
	setp.eq.s32 	%p195, %r788, 0;
	add.f32 	%f249, %f247, %f248;
	selp.f32 	%f250, %f249, %f247, %p195;
	setp.lt.s32 	%p196, %r737, 8;
	selp.b32 	%r844, 0, %r787, %p196;
	add.s32 	%r798, %r844, %r788;
	selp.f32 	%f251, %f247, %f250, %p196;
	mov.b32 	%r804, 16;
	// begin inline asm
	shfl.sync.up.b32 %r797, %r798, %r804, %r815, %r816;
	// end inline asm
	mov.b32 	%r803, %f251;
	// begin inline asm
	shfl.sync.up.b32 %r802, %r803, %r804, %r815, %r816;
	// end inline asm
	mov.b32 	%f252, %r802;
	setp.eq.s32 	%p197, %r798, 0;
	add.f32 	%f253, %f251, %f252;
	selp.f32 	%f58, %f253, %f251, %p197;
	setp.lt.s32 	%p198, %r737, 16;
	selp.b32 	%r845, 0, %r797, %p198;
	add.s32 	%r808, %r845, %r798;
	selp.f32 	%f254, %f251, %f58, %p198;
	// begin inline asm
	shfl.sync.up.b32 %r807, %r808, %r814, %r815, %r816;
	// end inline asm
	mov.b32 	%r813, %f254;
	// begin inline asm
	shfl.sync.up.b32 %r812, %r813, %r814, %r815, %r816;
	// end inline asm
	setp.ne.s32 	%p199, %r737, 31;
	@%p199 bra 	$L__BB7_164;
	shl.b32 	%r846, %r158, 3;
	mov.u32 	%r847, _ZN6thrust24THRUST_300001_SM_1000_NS8cuda_cub4core6detail5shmemE;
	add.s32 	%r848, %r847, %r846;
	mov.b32 	%r849, %f58;
	st.shared.v2.u32 	[%r848], {%r808, %r849};
$L__BB7_164:
	mov.b32 	%f255, %r812;
	bar.sync 	0;
	ld.shared.v4.u32 	{%r200, %r850, %r201, %r851}, [_ZN6thrust24THRUST_300001_SM_1000_NS8cuda_cub4core6detail5shmemE];
	mov.b32 	%f256, %r851;
	mov.b32 	%f257, %r850;
	add.s32 	%r852, %r201, %r200;
	setp.eq.s32 	%p200, %r201, 0;
	add.f32 	%f258, %f257, %f256;
	selp.f32 	%f259, %f258, %f256, %p200;
	setp.eq.s32 	%p201, %r158, 2;
	selp.b32 	%r853, %r852, %r200, %p201;
	selp.f32 	%f260, %f259, %f257, %p201;
	ld.shared.v4.u32 	{%r202, %r854, %r203, %r855}, [_ZN6thrust24THRUST_300001_SM_1000_NS8cuda_cub4core6detail5shmemE+16];
	mov.b32 	%f261, %r855;
	mov.b32 	%f262, %r854;
	add.s32 	%r856, %r202, %r852;
	setp.eq.s32 	%p202, %r202, 0;
	add.f32 	%f263, %f259, %f262;
	selp.f32 	%f264, %f263, %f262, %p202;
	setp.eq.s32 	%p203, %r158, 3;
	selp.b32 	%r857, %r856, %r853, %p203;
	selp.f32 	%f265, %f264, %f260, %p203;
	add.s32 	%r858, %r203, %r856;
	setp.eq.s32 	%p204, %r203, 0;
	add.f32 	%f266, %f264, %f261;
	selp.f32 	%f267, %f266, %f261, %p204;
	setp.eq.s32 	%p205, %r158, 4;
	selp.b32 	%r859, %r858, %r857, %p205;
	selp.f32 	%f268, %f267, %f265, %p205;
	ld.shared.v4.u32 	{%r204, %r860, %r205, %r861}, [_ZN6thrust24THRUST_300001_SM_1000_NS8cuda_cub4core6detail5shmemE+32];
	mov.b32 	%f269, %r861;
	mov.b32 	%f270, %r860;
	add.s32 	%r862, %r204, %r858;
	setp.eq.s32 	%p206, %r204, 0;
	add.f32 	%f271, %f267, %f270;
	selp.f32 	%f272, %f271, %f270, %p206;
	setp.eq.s32 	%p207, %r158, 5;
	selp.b32 	%r863, %r862, %r859, %p207;
	selp.f32 	%f273, %f272, %f268, %p207;
	add.s32 	%r864, %r205, %r862;
	setp.eq.s32 	%p208, %r205, 0;
	add.f32 	%f274, %f272, %f269;
	selp.f32 	%f275, %f274, %f269, %p208;
	setp.eq.s32 	%p209, %r158, 6;
	selp.b32 	%r865, %r864, %r863, %p209;
	selp.f32 	%f276, %f275, %f273, %p209;
	ld.shared.v4.u32 	{%r206, %r866, %r207, %r867}, [_ZN6thrust24THRUST_300001_SM_1000_NS8cuda_cub4core6detail5shmemE+48];
	mov.b32 	%f277, %r867;
	mov.b32 	%f278, %r866;
	add.s32 	%r868, %r206, %r864;
	setp.eq.s32 	%p210, %r206, 0;
	add.f32 	%f279, %f275, %f278;
	selp.f32 	%f280, %f279, %f278, %p210;
	setp.eq.s32 	%p211, %r158, 7;
	selp.b32 	%r869, %r868, %r865, %p211;
	selp.f32 	%f281, %f280, %f276, %p211;
	add.s32 	%r1532, %r207, %r868;
	setp.eq.s32 	%p212, %r207, 0;
	add.f32 	%f282, %f280, %f277;
	selp.f32 	%f59, %f282, %f277, %p212;
	setp.eq.s32 	%p213, %r869, 0;
	add.f32 	%f283, %f281, 0f00000000;
	selp.f32 	%f284, %f283, %f281, %p213;
	setp.lt.u32 	%p214, %r128, 32;
	selp.b32 	%r870, 0, %r869, %p214;
	selp.f32 	%f285, 0f00000000, %f284, %p214;
	setp.eq.s32 	%p215, %r807, 0;
	add.f32 	%f286, %f285, %f255;
	selp.f32 	%f287, %f286, %f255, %p215;
	setp.eq.s32 	%p216, %r737, 0;
	selp.b32 	%r871, 0, %r807, %p216;
	add.s32 	%r209, %r870, %r871;
	selp.f32 	%f60, %f285, %f287, %p216;
	add.s32 	%r210, %r209, %r194;
	setp.eq.s32 	%p217, %r194, 0;
	add.f32 	%f288, %f49, %f60;
	selp.f32 	%f61, %f288, %f49, %p217;
	selp.u32 	%r872, 1, 0, %p1;
	add.s32 	%r873, %r194, %r872;
	add.s32 	%r211, %r873, %r209;
	add.f32 	%f289, %f61, %f50;
	selp.f32 	%f62, %f50, %f289, %p1;
	add.s32 	%r212, %r195, %r209;
	add.f32 	%f290, %f62, %f51;
	selp.f32 	%f63, %f51, %f290, %p2;
	add.s32 	%r213, %r196, %r209;
	add.f32 	%f291, %f63, %f52;
	selp.f32 	%f64, %f52, %f291, %p3;
	selp.u32 	%r874, 1, 0, %p4;
	add.s32 	%r214, %r213, %r874;
	add.f32 	%f292, %f64, %f53;
	selp.f32 	%f65, %f53, %f292, %p4;
	selp.u32 	%r875, 1, 0, %p5;
	add.s32 	%r215, %r214, %r875;
	add.f32 	%f293, %f65, %f54;
	selp.f32 	%f66, %f54, %f293, %p5;
	selp.u32 	%r876, 1, 0, %p6;
	add.s32 	%r216, %r215, %r876;
	add.f32 	%f294, %f66, %f55;
	selp.f32 	%f67, %f55, %f294, %p6;
	selp.u32 	%r877, 1, 0, %p7;
	add.s32 	%r217, %r216, %r877;
	add.f32 	%f295, %f67, %f56;
	selp.f32 	%f68, %f56, %f295, %p7;
	setp.lt.s32 	%p218, %r1532, 257;
	@%p218 bra 	$L__BB7_190;
	setp.eq.s32 	%p228, %r194, 0;
	bar.sync 	0;
	@%p228 bra 	$L__BB7_167;
	shl.b32 	%r878, %r209, 3;
	mov.u32 	%r879, _ZN6thrust24THRUST_300001_SM_1000_NS8cuda_cub4core6detail5shmemE;
	add.s32 	%r880, %r879, %r878;
	mov.b32 	%r881, %f60;
	st.shared.v2.u32 	[%r880], {%r1525, %r881};
$L__BB7_167:
	not.pred 	%p229, %p1;
	@%p229 bra 	$L__BB7_169;
	shl.b32 	%r882, %r210, 3;
	mov.u32 	%r883, _ZN6thrust24THRUST_300001_SM_1000_NS8cuda_cub4core6detail5shmemE;
	add.s32 	%r884, %r883, %r882;
	mov.b32 	%r885, %f61;
	st.shared.v2.u32 	[%r884], {%r161, %r885};
$L__BB7_169:
	not.pred 	%p230, %p2;
	@%p230 bra 	$L__BB7_171;
	shl.b32 	%r886, %r211, 3;
	mov.u32 	%r887, _ZN6thrust24THRUST_300001_SM_1000_NS8cuda_cub4core6detail5shmemE;
	add.s32 	%r888, %r887, %r886;
	mov.b32 	%r889, %f62;
	st.shared.v2.u32 	[%r888], {%r162, %r889};
$L__BB7_171:
	not.pred 	%p231, %p3;
	@%p231 bra 	$L__BB7_173;
	shl.b32 	%r890, %r212, 3;
	mov.u32 	%r891, _ZN6thrust24THRUST_300001_SM_1000_NS8cuda_cub4core6detail5shmemE;
	add.s32 	%r892, %r891, %r890;
	mov.b32 	%r893, %f63;
	st.shared.v2.u32 	[%r892], {%r163, %r893};
$L__BB7_173:
	not.pred 	%p232, %p4;
	@%p232 bra 	$L__BB7_175;
	shl.b32 	%r894, %r213, 3;
	mov.u32 	%r895, _ZN6thrust24THRUST_300001_SM_1000_NS8cuda_cub4core6detail5shmemE;
	add.s32 	%r896, %r895, %r894;
	mov.b32 	%r897, %f64;
	st.shared.v2.u32 	[%r896], {%r164, %r897};
$L__BB7_175:
	not.pred 	%p233, %p5;
	@%p233 bra 	$L__BB7_177;
	shl.b32 	%r898, %r214, 3;
	mov.u32 	%r899, _ZN6thrust24THRUST_300001_SM_1000_NS8cuda_cub4core6detail5shmemE;
	add.s32 	%r900, %r899, %r898;
	mov.b32 	%r901, %f65;
	st.shared.v2.u32 	[%r900], {%r165, %r901};
$L__BB7_177:
	not.pred 	%p234, %p6;
	@%p234 bra 	$L__BB7_179;
	shl.b32 	%r902, %r215, 3;
	mov.u32 	%r903, _ZN6thrust24THRUST_300001_SM_1000_NS8cuda_cub4core6detail5shmemE;
	add.s32 	%r904, %r903, %r902;
	mov.b32 	%r905, %f66;
	st.shared.v2.u32 	[%r904], {%r166, %r905};
$L__BB7_179:
	not.pred 	%p235, %p7;
	@%p235 bra 	$L__BB7_181;
	shl.b32 	%r906, %r216, 3;
	mov.u32 	%r907, _ZN6thrust24THRUST_300001_SM_1000_NS8cuda_cub4core6detail5shmemE;
	add.s32 	%r908, %r907, %r906;
	mov.b32 	%r909, %f67;
	st.shared.v2.u32 	[%r908], {%r167, %r909};
$L__BB7_181:
	not.pred 	%p236, %p8;
	@%p236 bra 	$L__BB7_183;
	shl.b32 	%r910, %r217, 3;
	mov.u32 	%r911, _ZN6thrust24THRUST_300001_SM_1000_NS8cuda_cub4core6detail5shmemE;
	add.s32 	%r912, %r911, %r910;
	mov.b32 	%r913, %f68;
	st.shared.v2.u32 	[%r912], {%r168, %r913};
$L__BB7_183:
	bar.sync 	0;
	setp.ge.u32 	%p237, %r128, %r1532;
	@%p237 bra 	$L__BB7_208;
	add.s32 	%r914, %r201, %r202;
	add.s32 	%r915, %r914, %r203;
	add.s32 	%r916, %r915, %r204;
	add.s32 	%r917, %r916, %r205;
	add.s32 	%r918, %r917, %r206;
	add.s32 	%r919, %r918, %r207;
	add.s32 	%r920, %r919, %r200;
	not.b32 	%r921, %r128;
	add.s32 	%r218, %r920, %r921;
	and.b32  	%r922, %r218, 768;
	setp.eq.s32 	%p238, %r922, 768;
	mov.u32 	%r1531, %r128;
	@%p238 bra 	$L__BB7_187;
	shr.u32 	%r923, %r218, 8;
	add.s32 	%r924, %r923, 1;
	and.b32  	%r925, %r924, 3;
	mul.wide.u32 	%rd159, %r128, 4;
	add.s64 	%rd287, %rd1, %rd159;
	shl.b32 	%r926, %r128, 3;
	mov.u32 	%r927, _ZN6thrust24THRUST_300001_SM_1000_NS8cuda_cub4core6detail5shmemE;
	add.s32 	%r928, %r926, %r927;
	add.s32 	%r1528, %r928, 4;
	neg.s32 	%r1527, %r925;
	shl.b32 	%r929, %r924, 8;
	and.b32  	%r930, %r929, 768;
	add.s32 	%r1531, %r128, %r930;
$L__BB7_186:
	.pragma "nounroll";
	ld.shared.f32 	%f296, [%r1528];
	st.global.f32 	[%rd287], %f296;
	add.s64 	%rd287, %rd287, 1024;
	add.s32 	%r1528, %r1528, 2048;
	add.s32 	%r1527, %r1527, 1;
	setp.ne.s32 	%p239, %r1527, 0;
	@%p239 bra 	$L__BB7_186;
$L__BB7_187:
	setp.lt.u32 	%p240, %r218, 768;
	@%p240 bra 	$L__BB7_208;
	mul.wide.u32 	%rd160, %r1531, 4;
	add.s64 	%rd161, %rd160, %rd1;
	add.s64 	%rd288, %rd161, 2048;
	shl.b32 	%r931, %r1531, 3;
	mov.u32 	%r932, _ZN6thrust24THRUST_300001_SM_1000_NS8cuda_cub4core6detail5shmemE;
	add.s32 	%r933, %r931, %r932;
	add.s32 	%r1530, %r933, 4100;
$L__BB7_189:
	ld.shared.f32 	%f297, [%r1530+-4096];
	st.global.f32 	[%rd288+-2048], %f297;
	ld.shared.f32 	%f298, [%r1530+-2048];
	st.global.f32 	[%rd288+-1024], %f298;
	ld.shared.f32 	%f299, [%r1530];
	st.global.f32 	[%rd288], %f299;
	ld.shared.f32 	%f300, [%r1530+2048];
	st.global.f32 	[%rd288+1024], %f300;
	add.s32 	%r1531, %r1531, 1024;
	add.s64 	%rd288, %rd288, 4096;
	add.s32 	%r1530, %r1530, 8192;
	setp.lt.s32 	%p241, %r1531, %r1532;
	@%p241 bra 	$L__BB7_189;
	bra.uni 	$L__BB7_208;
$L__BB7_190:
	setp.eq.s32 	%p219, %r194, 0;
	@%p219 bra 	$L__BB7_192;
	mul.wide.s32 	%rd141, %r209, 4;
	add.s64 	%rd142, %rd1, %rd141;
	st.global.f32 	[%rd142], %f60;
$L__BB7_192:
	not.pred 	%p220, %p1;
	@%p220 bra 	$L__BB7_194;
	mul.wide.s32 	%rd143, %r210, 4;
	add.s64 	%rd144, %rd1, %rd143;
	st.global.f32 	[%rd144], %f61;
$L__BB7_194:
	not.pred 	%p221, %p2;
	@%p221 bra 	$L__BB7_196;
	mul.wide.s32 	%rd145, %r211, 4;
	add.s64 	%rd146, %rd1, %rd145;
	st.global.f32 	[%rd146], %f62;
$L__BB7_196:
	not.pred 	%p222, %p3;
	@%p222 bra 	$L__BB7_198;
	mul.wide.s32 	%rd147, %r212, 4;
	add.s64 	%rd148, %rd1, %rd147;
	st.global.f32 	[%rd148], %f63;
$L__BB7_198:
	not.pred 	%p223, %p4;
	@%p223 bra 	$L__BB7_200;
	mul.wide.s32 	%rd149, %r213, 4;
	add.s64 	%rd150, %rd1, %rd149;
	st.global.f32 	[%rd150], %f64;
$L__BB7_200:
	not.pred 	%p224, %p5;
	@%p224 bra 	$L__BB7_202;
	mul.wide.s32 	%rd151, %r214, 4;
	add.s64 	%rd152, %rd1, %rd151;
	st.global.f32 	[%rd152], %f65;
$L__BB7_202:
	not.pred 	%p225, %p6;
	@%p225 bra 	$L__BB7_204;
	mul.wide.s32 	%rd153, %r215, 4;
	add.s64 	%rd154, %rd1, %rd153;
	st.global.f32 	[%rd154], %f66;
$L__BB7_204:
	not.pred 	%p226, %p7;
	@%p226 bra 	$L__BB7_206;
	mul.wide.s32 	%rd155, %r216, 4;
	add.s64 	%rd156, %rd1, %rd155;
	st.global.f32 	[%rd156], %f67;
$L__BB7_206:
	not.pred 	%p227, %p8;
	@%p227 bra 	$L__BB7_208;
	mul.wide.s32 	%rd157, %r217, 4;
	add.s64 	%rd158, %rd1, %rd157;
	st.global.f32 	[%rd158], %f68;
$L__BB7_208:
	setp.ne.s32 	%p242, %r128, 255;
	@%p242 bra 	$L__BB7_322;
	setp.ne.s32 	%p243, %r3, 2304;
	@%p243 bra 	$L__BB7_211;
	mul.wide.s32 	%rd162, %r1532, 4;
	add.s64 	%rd163, %rd1, %rd162;
	st.global.f32 	[%rd163], %f59;
	add.s32 	%r1532, %r1532, 1;
$L__BB7_211:
	ld.param.u64 	%rd283, [_ZN6thrust24THRUST_300001_SM_1000_NS8cuda_cub4core6detail13_kernel_agentINS1_15__reduce_by_key16ReduceByKeyAgentIPiPfNS0_16discard_iteratorINS0_11use_defaultEEES8_N4cuda3std3__48equal_toIiEENSE_4plusIfEES7_iEEJS7_S8_SB_S8_S7_N3cub18CUB_300001_SM_100024ReduceByKeyScanTileStateIfiLb1EEESG_SI_iiEEEvDpT0__param_4];
	cvta.to.global.u64 	%rd164, %rd283;
	st.global.u32 	[%rd164], %r1532;
	bra.uni 	$L__BB7_322;
$L__BB7_212:
	ld.param.u64 	%rd271, [_ZN6thrust24THRUST_300001_SM_1000_NS8cuda_cub4core6detail13_kernel_agentINS1_15__reduce_by_key16ReduceByKeyAgentIPiPfNS0_16discard_iteratorINS0_11use_defaultEEES8_N4cuda3std3__48equal_toIiEENSE_4plusIfEES7_iEEJS7_S8_SB_S8_S7_N3cub18CUB_300001_SM_100024ReduceByKeyScanTileStateIfiLb1EEESG_SI_iiEEEvDpT0__param_0];
	mul.wide.u32 	%rd46, %r2, 4;
	add.s64 	%rd45, %rd271, %rd46;
	// begin inline asm
	ld.global.nc.u32 %r1541, [%rd45];
	// end inline asm
	mov.u32 	%r235, %tid.x;
	and.b32  	%r352, %r235, 31;
	and.b32  	%r353, %r235, 992;
	mul.lo.s32 	%r354, %r353, 9;
	or.b32  	%r236, %r354, %r352;
	setp.ge.u32 	%p21, %r236, %r3;
	mov.u32 	%r1533, %r1541;
	@%p21 bra 	$L__BB7_214;
	ld.param.u64 	%rd272, [_ZN6thrust24THRUST_300001_SM_1000_NS8cuda_cub4core6detail13_kernel_agentINS1_15__reduce_by_key16ReduceByKeyAgentIPiPfNS0_16discard_iteratorINS0_11use_defaultEEES8_N4cuda3std3__48equal_toIiEENSE_4plusIfEES7_iEEJS7_S8_SB_S8_S7_N3cub18CUB_300001_SM_100024ReduceByKeyScanTileStateIfiLb1EEESG_SI_iiEEEvDpT0__param_0];
	add.s32 	%r356, %r236, %r2;
	mul.wide.u32 	%rd48, %r356, 4;
	add.s64 	%rd47, %rd272, %rd48;
	// begin inline asm
	ld.global.nc.u32 %r1533, [%rd47];
	// end inline asm
$L__BB7_214:
	add.s32 	%r239, %r236, 32;
	setp.ge.u32 	%p22, %r239, %r3;
	shl.b32 	%r240, %r236, 2;
	cvt.u64.u32 	%rd49, %r240;
	add.s64 	%rd29, %rd45, %rd49;
	mov.u32 	%r1534, %r1541;
	@%p22 bra 	$L__BB7_216;
	add.s64 	%rd50, %rd29, 128;
	// begin inline asm
	ld.global.nc.u32 %r1534, [%rd50];
	// end inline asm
$L__BB7_216:
	add.s32 	%r243, %r236, 64;
	setp.ge.u32 	%p23, %r243, %r3;
	mov.u32 	%r1535, %r1541;
	@%p23 bra 	$L__BB7_218;
	add.s64 	%rd51, %rd29, 256;
	// begin inline asm
	ld.global.nc.u32 %r1535, [%rd51];
	// end inline asm
$L__BB7_218:
	add.s32 	%r246, %r236, 96;
	setp.ge.u32 	%p24, %r246, %r3;
	mov.u32 	%r1536, %r1541;
	@%p24 bra 	$L__BB7_220;
	add.s64 	%rd52, %rd29, 384;
	// begin inline asm
	ld.global.nc.u32 %r1536, [%rd52];
	// end inline asm
$L__BB7_220:
	add.s32 	%r249, %r236, 128;
	setp.ge.u32 	%p25, %r249, %r3;
	mov.u32 	%r1537, %r1541;
	@%p25 bra 	$L__BB7_222;
	add.s64 	%rd53, %rd29, 512;
	// begin inline asm
	ld.global.nc.u32 %r1537, [%rd53];
	// end inline asm
$L__BB7_222:
	add.s32 	%r252, %r236, 160;
	setp.ge.u32 	%p26, %r252, %r3;
	mov.u32 	%r1538, %r1541;
	@%p26 bra 	$L__BB7_224;
	add.s64 	%rd54, %rd29, 640;
	// begin inline asm
	ld.global.nc.u32 %r1538, [%rd54];
	// end inline asm
$L__BB7_224:
	add.s32 	%r255, %r236, 192;
	setp.ge.u32 	%p27, %r255, %r3;
	mov.u32 	%r1539, %r1541;
	@%p27 bra 	$L__BB7_226;
	add.s64 	%rd55, %rd29, 768;
	// begin inline asm
	ld.global.nc.u32 %r1539, [%rd55];
	// end inline asm
$L__BB7_226:
	add.s32 	%r258, %r236, 224;
	setp.ge.u32 	%p28, %r258, %r3;
	mov.u32 	%r1540, %r1541;
	@%p28 bra 	$L__BB7_228;
	add.s64 	%rd56, %rd29, 896;
	// begin inline asm
	ld.global.nc.u32 %r1540, [%rd56];
	// end inline asm
$L__BB7_228:
	add.s32 	%r261, %r236, 256;
	setp.ge.u32 	%p29, %r261, %r3;
	@%p29 bra 	$L__BB7_230;
	add.s64 	%rd57, %rd29, 1024;
	// begin inline asm
	ld.global.nc.u32 %r1541, [%rd57];
	// end inline asm
$L__BB7_230:
	// begin inline asm
	mov.u32 %r365, %laneid;
	// end inline asm
	shr.u32 	%r265, %r235, 5;
	mad.lo.s32 	%r367, %r265, 288, %r365;
	shl.b32 	%r368, %r367, 2;
	mov.u32 	%r369, _ZN6thrust24THRUST_300001_SM_1000_NS8cuda_cub4core6detail5shmemE;
	add.s32 	%r266, %r369, %r368;
	st.shared.u32 	[%r266], %r1533;
	st.shared.u32 	[%r266+128], %r1534;
	st.shared.u32 	[%r266+256], %r1535;
	st.shared.u32 	[%r266+384], %r1536;
	st.shared.u32 	[%r266+512], %r1537;
	st.shared.u32 	[%r266+640], %r1538;
	st.shared.u32 	[%r266+768], %r1539;
	st.shared.u32 	[%r266+896], %r1540;
	st.shared.u32 	[%r266+1024], %r1541;
	bar.warp.sync 	-1;
	shl.b32 	%r370, %r365, 5;
	add.s32 	%r267, %r266, %r370;
	ld.shared.u32 	%r268, [%r267];
	ld.shared.u32 	%r269, [%r267+4];
	ld.shared.u32 	%r270, [%r267+8];
	ld.shared.u32 	%r271, [%r267+12];
	ld.shared.u32 	%r272, [%r267+16];
	ld.shared.u32 	%r273, [%r267+20];
	ld.shared.u32 	%r274, [%r267+24];
	ld.shared.u32 	%r275, [%r267+28];
	ld.shared.u32 	%r276, [%r267+32];
	setp.ne.s32 	%p30, %r235, 0;
	mov.b32 	%r1552, 0;
	@%p30 bra 	$L__BB7_232;
	add.s64 	%rd58, %rd45, -4;
	// begin inline asm
	ld.global.nc.u32 %r1552, [%rd58];
	// end inline asm
$L__BB7_232:
	ld.param.u64 	%rd277, [_ZN6thrust24THRUST_300001_SM_1000_NS8cuda_cub4core6detail13_kernel_agentINS1_15__reduce_by_key16ReduceByKeyAgentIPiPfNS0_16discard_iteratorINS0_11use_defaultEEES8_N4cuda3std3__48equal_toIiEENSE_4plusIfEES7_iEEJS7_S8_SB_S8_S7_N3cub18CUB_300001_SM_100024ReduceByKeyScanTileStateIfiLb1EEESG_SI_iiEEEvDpT0__param_1];
	setp.ge.u32 	%p31, %r236, %r3;
	bar.sync 	0;
	add.s64 	%rd59, %rd277, %rd46;
	// begin inline asm
	ld.global.nc.u32 %r1551, [%rd59];
	// end inline asm
	mov.u32 	%r1543, %r1551;
	@%p31 bra 	$L__BB7_234;
	ld.param.u64 	%rd278, [_ZN6thrust24THRUST_300001_SM_1000_NS8cuda_cub4core6detail13_kernel_agentINS1_15__reduce_by_key16ReduceByKeyAgentIPiPfNS0_16discard_iteratorINS0_11use_defaultEEES8_N4cuda3std3__48equal_toIiEENSE_4plusIfEES7_iEEJS7_S8_SB_S8_S7_N3cub18CUB_300001_SM_100024ReduceByKeyScanTileStateIfiLb1EEESG_SI_iiEEEvDpT0__param_1];
	add.s32 	%r374, %r236, %r2;
	mul.wide.u32 	%rd62, %r374, 4;
	add.s64 	%rd61, %rd278, %rd62;
	// begin inline asm
	ld.global.nc.u32 %r1543, [%rd61];
	// end inline asm
$L__BB7_234:
	cvt.u64.u32 	%rd63, %r240;
	setp.ge.u32 	%p32, %r239, %r3;
	add.s64 	%rd31, %rd59, %rd63;
	mov.u32 	%r1544, %r1551;
	@%p32 bra 	$L__BB7_236;
	add.s64 	%rd64, %rd31, 128;
	// begin inline asm
	ld.global.nc.u32 %r1544, [%rd64];
	// end inline asm
$L__BB7_236:
	setp.ge.u32 	%p33, %r243, %r3;
	mov.u32 	%r1545, %r1551;
	@%p33 bra 	$L__BB7_238;
	add.s64 	%rd65, %rd31, 256;
	// begin inline asm
	ld.global.nc.u32 %r1545, [%rd65];
	// end inline asm
$L__BB7_238:
	setp.ge.u32 	%p34, %r246, %r3;
	mov.u32 	%r1546, %r1551;
	@%p34 bra 	$L__BB7_240;
	add.s64 	%rd66, %rd31, 384;
	// begin inline asm
	ld.global.nc.u32 %r1546, [%rd66];
	// end inline asm
$L__BB7_240:
	setp.ge.u32 	%p35, %r249, %r3;
	mov.u32 	%r1547, %r1551;
	@%p35 bra 	$L__BB7_242;
	add.s64 	%rd67, %rd31, 512;
	// begin inline asm
	ld.global.nc.u32 %r1547, [%rd67];
	// end inline asm
$L__BB7_242:
	setp.ge.u32 	%p36, %r252, %r3;
	mov.u32 	%r1548, %r1551;
	@%p36 bra 	$L__BB7_244;
	add.s64 	%rd68, %rd31, 640;
	// begin inline asm
	ld.global.nc.u32 %r1548, [%rd68];
	// end inline asm
$L__BB7_244:
	setp.ge.u32 	%p37, %r255, %r3;
	mov.u32 	%r1549, %r1551;
	@%p37 bra 	$L__BB7_246;
	add.s64 	%rd69, %rd31, 768;
	// begin inline asm
	ld.global.nc.u32 %r1549, [%rd69];
	// end inline asm
$L__BB7_246:
	mov.u32 	%r1550, %r1551;
	@%p28 bra 	$L__BB7_248;
	add.s64 	%rd70, %rd31, 896;
	// begin inline asm
	ld.global.nc.u32 %r1550, [%rd70];
	// end inline asm
$L__BB7_248:
	@%p29 bra 	$L__BB7_250;
	add.s64 	%rd71, %rd31, 1024;
	// begin inline asm
	ld.global.nc.u32 %r1551, [%rd71];
	// end inline asm
$L__BB7_250:
	setp.eq.s32 	%p40, %r235, 0;
	st.shared.u32 	[%r266], %r1543;
	st.shared.u32 	[%r266+128], %r1544;
	st.shared.u32 	[%r266+256], %r1545;
	st.shared.u32 	[%r266+384], %r1546;
	st.shared.u32 	[%r266+512], %r1547;
	st.shared.u32 	[%r266+640], %r1548;
	st.shared.u32 	[%r266+768], %r1549;
	st.shared.u32 	[%r266+896], %r1550;
	st.shared.u32 	[%r266+1024], %r1551;
	bar.warp.sync 	-1;
	ld.shared.f32 	%f69, [%r267];
	ld.shared.f32 	%f70, [%r267+4];
	ld.shared.f32 	%f71, [%r267+8];
	ld.shared.f32 	%f72, [%r267+12];
	ld.shared.f32 	%f73, [%r267+16];
	ld.shared.f32 	%f74, [%r267+20];
	ld.shared.f32 	%f75, [%r267+24];
	ld.shared.f32 	%f76, [%r267+28];
	ld.shared.f32 	%f77, [%r267+32];
	bar.sync 	0;
	shl.b32 	%r383, %r235, 2;
	add.s32 	%r385, %r369, %r383;
	add.s32 	%r298, %r385, 1148;
	st.shared.u32 	[%r385+1148], %r276;
	bar.sync 	0;
	@%p40 bra 	$L__BB7_252;
	ld.shared.u32 	%r1552, [%r298+-4];
$L__BB7_252:
	setp.ne.s32 	%p41, %r1552, %r268;
	setp.ne.s32 	%p42, %r268, %r269;
	setp.ne.s32 	%p43, %r269, %r270;
	setp.ne.s32 	%p44, %r270, %r271;
	setp.ne.s32 	%p45, %r271, %r272;
	setp.ne.s32 	%p46, %r272, %r273;
	setp.ne.s32 	%p47, %r273, %r274;
	setp.ne.s32 	%p48, %r274, %r275;
	setp.ne.s32 	%p49, %r275, %r276;
	mul.lo.s32 	%r446, %r235, 9;
	setp.eq.s32 	%p50, %r446, %r3;
	or.pred  	%p9, %p50, %p41;
	selp.u32 	%r447, 1, 0, %p9;
	add.s32 	%r448, %r446, 1;
	setp.eq.s32 	%p51, %r448, %r3;
	or.pred  	%p10, %p51, %p42;
	selp.u32 	%r449, 1, 0, %p10;
	add.s32 	%r450, %r446, 2;
	setp.eq.s32 	%p52, %r450, %r3;
	or.pred  	%p11, %p52, %p43;
	selp.u32 	%r451, 1, 0, %p11;
	add.s32 	%r452, %r446, 3;
	setp.eq.s32 	%p53, %r452, %r3;
	or.pred  	%p12, %p53, %p44;
	selp.u32 	%r453, 1, 0, %p12;
	add.s32 	%r454, %r446, 4;
	setp.eq.s32 	%p54, %r454, %r3;
	or.pred  	%p13, %p54, %p45;
	selp.u32 	%r455, 1, 0, %p13;
	add.s32 	%r456, %r446, 5;
	setp.eq.s32 	%p55, %r456, %r3;
	or.pred  	%p14, %p55, %p46;
	selp.u32 	%r457, 1, 0, %p14;
	add.s32 	%r458, %r446, 6;
	setp.eq.s32 	%p56, %r458, %r3;
	or.pred  	%p15, %p56, %p47;
	selp.u32 	%r459, 1, 0, %p15;
	add.s32 	%r460, %r446, 7;
	setp.eq.s32 	%p57, %r460, %r3;
	or.pred  	%p16, %p57, %p48;
	selp.u32 	%r461, 1, 0, %p16;
	add.s32 	%r462, %r446, 8;
	setp.eq.s32 	%p58, %r462, %r3;
	or.pred  	%p17, %p58, %p49;
	selp.u32 	%r463, 1, 0, %p17;
	add.s32 	%r464, %r449, %r447;
	add.f32 	%f98, %f69, %f70;
	selp.f32 	%f99, %f70, %f98, %p10;
	add.s32 	%r465, %r464, %r451;
	add.f32 	%f100, %f99, %f71;
	selp.f32 	%f101, %f71, %f100, %p11;
	add.s32 	%r466, %r465, %r453;
	add.f32 	%f102, %f101, %f72;
	selp.f32 	%f103, %f72, %f102, %p12;
	add.s32 	%r467, %r466, %r455;
	add.f32 	%f104, %f103, %f73;
	selp.f32 	%f105, %f73, %f104, %p13;
	add.s32 	%r468, %r467, %r457;
	add.f32 	%f106, %f105, %f74;
	selp.f32 	%f107, %f74, %f106, %p14;
	add.s32 	%r469, %r468, %r459;
	add.f32 	%f108, %f107, %f75;
	selp.f32 	%f109, %f75, %f108, %p15;
	add.s32 	%r470, %r469, %r461;
	add.f32 	%f110, %f109, %f76;
	selp.f32 	%f111, %f76, %f110, %p16;
	add.s32 	%r387, %r470, %r463;
	add.f32 	%f112, %f111, %f77;
	selp.f32 	%f113, %f77, %f112, %p17;
	mov.b32 	%r443, 1;
	mov.b32 	%r444, 0;
	mov.b32 	%r445, -1;
	// begin inline asm
	shfl.sync.up.b32 %r386, %r387, %r443, %r444, %r445;
	// end inline asm
	mov.b32 	%r392, %f113;
	// begin inline asm
	shfl.sync.up.b32 %r391, %r392, %r443, %r444, %r445;
	// end inline asm
	mov.b32 	%f114, %r391;
	setp.eq.s32 	%p59, %r387, 0;
	add.f32 	%f115, %f113, %f114;
	selp.f32 	%f116, %f115, %f113, %p59;
	setp.lt.s32 	%p60, %r365, 1;
	selp.b32 	%r471, 0, %r386, %p60;
	add.s32 	%r397, %r471, %r387;
	selp.f32 	%f117, %f113, %f116, %p60;
	mov.b32 	%r403, 2;
	// begin inline asm
	shfl.sync.up.b32 %r396, %r397, %r403, %r444, %r445;
	// end inline asm
	mov.b32 	%r402, %f117;
	// begin inline asm
	shfl.sync.up.b32 %r401, %r402, %r403, %r444, %r445;
	// end inline asm
	mov.b32 	%f118, %r401;
	setp.eq.s32 	%p61, %r397, 0;
	add.f32 	%f119, %f117, %f118;
	selp.f32 	%f120, %f119, %f117, %p61;
	setp.lt.s32 	%p62, %r365, 2;
	selp.b32 	%r472, 0, %r396, %p62;
	add.s32 	%r407, %r472, %r397;
	selp.f32 	%f121, %f117, %f120, %p62;
	mov.b32 	%r413, 4;
	// begin inline asm
	shfl.sync.up.b32 %r406, %r407, %r413, %r444, %r445;
	// end inline asm
	mov.b32 	%r412, %f121;
	// begin inline asm
	shfl.sync.up.b32 %r411, %r412, %r413, %r444, %r445;
	// end inline asm
	mov.b32 	%f122, %r411;
	setp.eq.s32 	%p63, %r407, 0;
	add.f32 	%f123, %f121, %f122;
	selp.f32 	%f124, %f123, %f121, %p63;
	setp.lt.s32 	%p64, %r365, 4;
	selp.b32 	%r473, 0, %r406, %p64;
	add.s32 	%r417, %r473, %r407;
	selp.f32 	%f125, %f121, %f124, %p64;
	mov.b32 	%r423, 8;
	// begin inline asm
	shfl.sync.up.b32 %r416, %r417, %r423, %r444, %r445;
	// end inline asm
	mov.b32 	%r422, %f125;
	// begin inline asm
	shfl.sync.up.b32 %r421, %r422, %r423, %r444, %r445;
	// end inline asm
	mov.b32 	%f126, %r421;
	setp.eq.s32 	%p65, %r417, 0;
	add.f32 	%f127, %f125, %f126;
	selp.f32 	%f128, %f127, %f125, %p65;
	setp.lt.s32 	%p66, %r365, 8;
	selp.b32 	%r474, 0, %r416, %p66;
	add.s32 	%r427, %r474, %r417;
	selp.f32 	%f129, %f125, %f128, %p66;
	mov.b32 	%r433, 16;
	// begin inline asm
	shfl.sync.up.b32 %r426, %r427, %r433, %r444, %r445;
	// end inline asm
	mov.b32 	%r432, %f129;
	// begin inline asm
	shfl.sync.up.b32 %r431, %r432, %r433, %r444, %r445;
	// end inline asm
	mov.b32 	%f130, %r431;
	setp.eq.s32 	%p67, %r427, 0;
	add.f32 	%f131, %f129, %f130;
	selp.f32 	%f78, %f131, %f129, %p67;
	setp.lt.s32 	%p68, %r365, 16;
	selp.b32 	%r475, 0, %r426, %p68;
	add.s32 	%r437, %r475, %r427;
	selp.f32 	%f132, %f129, %f78, %p68;
	// begin inline asm
	shfl.sync.up.b32 %r1555, %r437, %r443, %r444, %r445;
	// end inline asm
	mov.b32 	%r442, %f132;
	// begin inline asm
	shfl.sync.up.b32 %r441, %r442, %r443, %r444, %r445;
	// end inline asm
	mov.b32 	%f508, %r441;
	setp.ne.s32 	%p69, %r365, 31;
	@%p69 bra 	$L__BB7_254;
	shl.b32 	%r476, %r265, 3;
	mov.u32 	%r477, _ZN6thrust24THRUST_300001_SM_1000_NS8cuda_cub4core6detail5shmemE;
	add.s32 	%r478, %r477, %r476;
	mov.b32 	%r479, %f78;
	st.shared.v2.u32 	[%r478], {%r437, %r479};
$L__BB7_254:
	bar.sync 	0;
	ld.shared.v4.u32 	{%r480, %r481, %r482, %r483}, [_ZN6thrust24THRUST_300001_SM_1000_NS8cuda_cub4core6detail5shmemE];
	mov.b32 	%f133, %r483;
	mov.b32 	%f134, %r481;
	add.s32 	%r484, %r482, %r480;
	setp.eq.s32 	%p70, %r482, 0;
	add.f32 	%f135, %f134, %f133;
	selp.f32 	%f136, %f135, %f133, %p70;
	setp.eq.s32 	%p71, %r265, 2;
	selp.b32 	%r485, %r484, %r480, %p71;
	selp.f32 	%f137, %f136, %f134, %p71;
	ld.shared.v4.u32 	{%r486, %r487, %r488, %r489}, [_ZN6thrust24THRUST_300001_SM_1000_NS8cuda_cub4core6detail5shmemE+16];
	mov.b32 	%f138, %r489;
	mov.b32 	%f139, %r487;
	add.s32 	%r490, %r486, %r484;
	setp.eq.s32 	%p72, %r486, 0;
	add.f32 	%f140, %f136, %f139;
	selp.f32 	%f141, %f140, %f139, %p72;
	setp.eq.s32 	%p73, %r265, 3;
	selp.b32 	%r491, %r490, %r485, %p73;
	selp.f32 	%f142, %f141, %f137, %p73;
	add.s32 	%r492, %r488, %r490;
	setp.eq.s32 	%p74, %r488, 0;
	add.f32 	%f143, %f141, %f138;
	selp.f32 	%f144, %f143, %f138, %p74;
	setp.eq.s32 	%p75, %r265, 4;
	selp.b32 	%r493, %r492, %r491, %p75;
	selp.f32 	%f145, %f144, %f142, %p75;
	ld.shared.v4.u32 	{%r494, %r495, %r496, %r497}, [_ZN6thrust24THRUST_300001_SM_1000_NS8cuda_cub4core6detail5shmemE+32];
	mov.b32 	%f146, %r497;
	mov.b32 	%f147, %r495;
	add.s32 	%r498, %r494, %r492;
	setp.eq.s32 	%p76, %r494, 0;
	add.f32 	%f148, %f144, %f147;
	selp.f32 	%f149, %f148, %f147, %p76;
	setp.eq.s32 	%p77, %r265, 5;
	selp.b32 	%r499, %r498, %r493, %p77;
	selp.f32 	%f150, %f149, %f145, %p77;
	add.s32 	%r500, %r496, %r498;
	setp.eq.s32 	%p78, %r496, 0;
	add.f32 	%f151, %f149, %f146;
	selp.f32 	%f152, %f151, %f146, %p78;
	setp.eq.s32 	%p79, %r265, 6;
	selp.b32 	%r501, %r500, %r499, %p79;
	selp.f32 	%f153, %f152, %f150, %p79;
	ld.shared.v4.u32 	{%r502, %r503, %r504, %r505}, [_ZN6thrust24THRUST_300001_SM_1000_NS8cuda_cub4core6detail5shmemE+48];
	mov.b32 	%f154, %r505;
	mov.b32 	%f155, %r503;
	add.s32 	%r506, %r502, %r500;
	setp.eq.s32 	%p80, %r502, 0;
	add.f32 	%f156, %f152, %f155;
	selp.f32 	%f157, %f156, %f155, %p80;
	setp.eq.s32 	%p81, %r265, 7;
	selp.b32 	%r303, %r506, %r501, %p81;
	selp.f32 	%f80, %f157, %f153, %p81;
	add.s32 	%r304, %r504, %r506;
	setp.eq.s32 	%p82, %r504, 0;
	add.f32 	%f158, %f157, %f154;
	selp.f32 	%f81, %f158, %f154, %p82;
	setp.lt.u32 	%p83, %r235, 32;
	@%p83 bra 	$L__BB7_256;
	setp.eq.s32 	%p84, %r1555, 0;
	add.f32 	%f159, %f80, %f508;
	selp.f32 	%f160, %f159, %f508, %p84;
	setp.eq.s32 	%p85, %r365, 0;
	selp.b32 	%r507, 0, %r1555, %p85;
	add.s32 	%r1555, %r303, %r507;
	selp.f32 	%f508, %f80, %f160, %p85;
	bra.uni 	$L__BB7_272;
$L__BB7_256:
	setp.ne.s32 	%p86, %r235, 0;
	mul.wide.u32 	%rd72, %r1, 16;
	add.s64 	%rd32, %rd2, %rd72;
	@%p86 bra 	$L__BB7_258;
	st.shared.u32 	[_ZN6thrust24THRUST_300001_SM_1000_NS8cuda_cub4core6detail5shmemE+116], %r304;
	st.shared.f32 	[_ZN6thrust24THRUST_300001_SM_1000_NS8cuda_cub4core6detail5shmemE+120], %f81;
	add.s64 	%rd73, %rd32, 512;
	mov.b32 	%r508, %f81;
	mov.b64 	%rd74, {%r304, %r508};
	mov.b64 	%rd75, 100;
	// begin inline asm
	st.relaxed.gpu.v2.u64 [%rd73], {%rd74, %rd75};
	// end inline asm
$L__BB7_258:
	mov.u32 	%r509, %nctaid.x;
	setp.gt.u32 	%p87, %r509, 499;
	@%p87 bra 	$L__BB7_260;
	membar.cta;
	bra.uni 	$L__BB7_261;
$L__BB7_260:
	mov.b32 	%r510, 450;
	// begin inline asm
	nanosleep.u32 %r510;
	// end inline asm
$L__BB7_261:
	mul.wide.u32 	%rd76, %r235, 16;
	xor.b64  	%rd77, %rd76, -16;
	add.s64 	%rd78, %rd32, %rd77;
	add.s64 	%rd33, %rd78, 512;
$L__BB7_262:
	// begin inline asm
	ld.relaxed.gpu.v2.u64 {%rd79, %rd289}, [%rd33];
	// end inline asm
	setp.eq.s64 	%p88, %rd289, 99;
	mov.b32 	%r511, -1;
	vote.sync.any.pred 	%p89, %p88, %r511;
	@%p89 bra 	$L__BB7_262;
	mov.b64 	{%r564, %r520}, %rd79;
	mov.b32 	%f161, %r520;
	cvt.u32.u64 	%r515, %rd79;
	setp.eq.s64 	%p90, %rd289, 101;
	mov.b32 	%r563, -1;
	vote.sync.ballot.b32 	%r565, %p90, %r563;
	// begin inline asm
	mov.u32 %r513, %lanemask_ge;
	// end inline asm
	and.b32  	%r566, %r565, %r513;
	or.b32  	%r567, %r566, -2147483648;
	add.s32 	%r568, %r567, -1;
	not.b32 	%r569, %r567;
	and.b32  	%r570, %r569, %r568;
	popc.b32 	%r517, %r570;
	mov.b32 	%r521, 1;
	// begin inline asm
	shfl.sync.down.b32 %r514, %r515, %r521, %r517, %r563;
	// end inline asm
	// begin inline asm
	shfl.sync.down.b32 %r519, %r520, %r521, %r517, %r563;
	// end inline asm
	mov.b32 	%f162, %r519;
	setp.lt.s32 	%p92, %r365, %r517;
	setp.eq.s32 	%p93, %r515, 0;
	add.f32 	%f163, %f161, %f162;
	selp.b32 	%r571, %r514, 0, %p92;
	add.s32 	%r525, %r571, %r515;
	selp.f32 	%f164, %f163, %f161, %p93;
	selp.f32 	%f165, %f164, %f161, %p92;
	mov.b32 	%r531, 2;
	// begin inline asm
	shfl.sync.down.b32 %r524, %r525, %r531, %r517, %r563;
	// end inline asm
	mov.b32 	%r530, %f165;
	// begin inline asm
	shfl.sync.down.b32 %r529, %r530, %r531, %r517, %r563;
	// end inline asm
	mov.b32 	%f166, %r529;
	add.s32 	%r572, %r365, 2;
	setp.gt.s32 	%p94, %r572, %r517;
	setp.eq.s32 	%p95, %r525, 0;
	add.f32 	%f167, %f165, %f166;
	selp.f32 	%f168, %f167, %f165, %p95;
	selp.b32 	%r573, 0, %r524, %p94;
	add.s32 	%r535, %r525, %r573;
	selp.f32 	%f169, %f165, %f168, %p94;
	mov.b32 	%r541, 4;
	// begin inline asm
	shfl.sync.down.b32 %r534, %r535, %r541, %r517, %r563;
	// end inline asm
	mov.b32 	%r540, %f169;
	// begin inline asm
	shfl.sync.down.b32 %r539, %r540, %r541, %r517, %r563;
	// end inline asm
	mov.b32 	%f170, %r539;
	add.s32 	%r574, %r365, 4;
	setp.gt.s32 	%p96, %r574, %r517;
	setp.eq.s32 	%p97, %r535, 0;
	add.f32 	%f171, %f169, %f170;
	selp.f32 	%f172, %f171, %f169, %p97;
	selp.b32 	%r575, 0, %r534, %p96;
	add.s32 	%r545, %r535, %r575;
	selp.f32 	%f173, %f169, %f172, %p96;
	mov.b32 	%r551, 8;
	// begin inline asm
	shfl.sync.down.b32 %r544, %r545, %r551, %r517, %r563;
	// end inline asm
	mov.b32 	%r550, %f173;
	// begin inline asm
	shfl.sync.down.b32 %r549, %r550, %r551, %r517, %r563;
	// end inline asm
	mov.b32 	%f174, %r549;
	add.s32 	%r576, %r365, 8;
	setp.gt.s32 	%p98, %r576, %r517;
	setp.eq.s32 	%p99, %r545, 0;
	add.f32 	%f175, %f173, %f174;
	selp.f32 	%f176, %f175, %f173, %p99;
	selp.b32 	%r577, 0, %r544, %p98;
	add.s32 	%r555, %r545, %r577;
	selp.f32 	%f177, %f173, %f176, %p98;
	mov.b32 	%r561, 16;
	// begin inline asm
	shfl.sync.down.b32 %r554, %r555, %r561, %r517, %r563;
	// end inline asm
	mov.b32 	%r560, %f177;
	// begin inline asm
	shfl.sync.down.b32 %r559, %r560, %r561, %r517, %r563;
	// end inline asm
	mov.b32 	%f178, %r559;
	add.s32 	%r307, %r365, 16;
	setp.gt.s32 	%p100, %r307, %r517;
	setp.eq.s32 	%p101, %r555, 0;
	add.f32 	%f179, %f177, %f178;
	selp.f32 	%f180, %f179, %f177, %p101;
	selp.b32 	%r578, 0, %r554, %p100;
	add.s32 	%r1553, %r578, %r555;
	selp.f32 	%f507, %f177, %f180, %p100;
	not.b32 	%r579, %r235;
	add.s32 	%r1554, %r1, %r579;
	add.s64 	%rd36, %rd2, 512;
$L__BB7_264:
	setp.ne.s64 	%p102, %rd289, 101;
	mov.b32 	%r580, -1;
	vote.sync.all.pred 	%p103, %p102, %r580;
	not.pred 	%p104, %p103;
	@%p104 bra 	$L__BB7_268;
	mul.wide.s32 	%rd113, %r1554, 16;
	add.s64 	%rd114, %rd36, %rd113;
	add.s64 	%rd112, %rd114, -512;
$L__BB7_266:
	// begin inline asm
	ld.relaxed.gpu.v2.u64 {%rd110, %rd289}, [%rd112];
	// end inline asm
	setp.eq.s64 	%p136, %rd289, 99;
	mov.b32 	%r656, -1;
	vote.sync.any.pred 	%p137, %p136, %r656;
	@%p137 bra 	$L__BB7_266;
	mov.b64 	{%r708, %r664}, %rd110;
	mov.b32 	%f198, %r664;
	cvt.u32.u64 	%r659, %rd110;
	setp.eq.s64 	%p138, %rd289, 101;
	mov.b32 	%r707, -1;
	vote.sync.ballot.b32 	%r709, %p138, %r707;
	and.b32  	%r710, %r709, %r513;
	or.b32  	%r711, %r710, -2147483648;
	add.s32 	%r712, %r711, -1;
	not.b32 	%r713, %r711;
	and.b32  	%r714, %r713, %r712;
	popc.b32 	%r661, %r714;
	mov.b32 	%r665, 1;
	// begin inline asm
	shfl.sync.down.b32 %r658, %r659, %r665, %r661, %r707;
	// end inline asm
	// begin inline asm
	shfl.sync.down.b32 %r663, %r664, %r665, %r661, %r707;
	// end inline asm
	mov.b32 	%f199, %r663;
	setp.lt.s32 	%p140, %r365, %r661;
	setp.eq.s32 	%p141, %r659, 0;
	add.f32 	%f200, %f198, %f199;
	selp.b32 	%r715, %r658, 0, %p140;
	add.s32 	%r669, %r715, %r659;
	selp.f32 	%f201, %f200, %f198, %p141;
	selp.f32 	%f202, %f201, %f198, %p140;
	mov.b32 	%r675, 2;
	// begin inline asm
	shfl.sync.down.b32 %r668, %r669, %r675, %r661, %r707;
	// end inline asm
	mov.b32 	%r674, %f202;
	// begin inline asm
	shfl.sync.down.b32 %r673, %r674, %r675, %r661, %r707;
	// end inline asm
	mov.b32 	%f203, %r673;
	add.s32 	%r716, %r365, 2;
	setp.gt.s32 	%p142, %r716, %r661;
	setp.eq.s32 	%p143, %r669, 0;
	add.f32 	%f204, %f202, %f203;
	selp.f32 	%f205, %f204, %f202, %p143;
	selp.b32 	%r717, 0, %r668, %p142;
	add.s32 	%r679, %r669, %r717;
	selp.f32 	%f206, %f202, %f205, %p142;
	mov.b32 	%r685, 4;
	// begin inline asm
	shfl.sync.down.b32 %r678, %r679, %r685, %r661, %r707;
	// end inline asm
	mov.b32 	%r684, %f206;
	// begin inline asm
	shfl.sync.down.b32 %r683, %r684, %r685, %r661, %r707;
	// end inline asm
	mov.b32 	%f207, %r683;
	add.s32 	%r718, %r365, 4;
	setp.gt.s32 	%p144, %r718, %r661;
	setp.eq.s32 	%p145, %r679, 0;
	add.f32 	%f208, %f206, %f207;
	selp.f32 	%f209, %f208, %f206, %p145;
	selp.b32 	%r719, 0, %r678, %p144;
	add.s32 	%r689, %r679, %r719;
	selp.f32 	%f210, %f206, %f209, %p144;
	mov.b32 	%r695, 8;
	// begin inline asm
	shfl.sync.down.b32 %r688, %r689, %r695, %r661, %r707;
	// end inline asm
	mov.b32 	%r694, %f210;
	// begin inline asm
	shfl.sync.down.b32 %r693, %r694, %r695, %r661, %r707;
	// end inline asm
	mov.b32 	%f211, %r693;
	add.s32 	%r720, %r365, 8;
	setp.gt.s32 	%p146, %r720, %r661;
	setp.eq.s32 	%p147, %r689, 0;
	add.f32 	%f212, %f210, %f211;
	selp.f32 	%f213, %f212, %f210, %p147;
	selp.b32 	%r721, 0, %r688, %p146;
	add.s32 	%r699, %r689, %r721;
	selp.f32 	%f214, %f210, %f213, %p146;
	mov.b32 	%r705, 16;
	// begin inline asm
	shfl.sync.down.b32 %r698, %r699, %r705, %r661, %r707;
	// end inline asm
	mov.b32 	%r704, %f214;
	// begin inline asm
	shfl.sync.down.b32 %r703, %r704, %r705, %r661, %r707;
	// end inline asm
	mov.b32 	%f215, %r703;
	setp.gt.s32 	%p148, %r307, %r661;
	setp.eq.s32 	%p149, %r699, 0;
	add.f32 	%f216, %f214, %f215;
	selp.f32 	%f217, %f216, %f214, %p149;
	selp.b32 	%r722, 0, %r698, %p148;
	selp.f32 	%f218, %f214, %f217, %p148;
	add.s32 	%r723, %r722, %r1553;
	add.s32 	%r312, %r723, %r699;
	setp.eq.s32 	%p150, %r1553, 0;
	add.f32 	%f219, %f507, %f218;
	selp.f32 	%f507, %f219, %f507, %p150;
	add.s32 	%r1554, %r1554, -32;
	mov.u32 	%r1553, %r312;
	bra.uni 	$L__BB7_264;
$L__BB7_268:
	setp.ne.s32 	%p105, %r235, 0;
	@%p105 bra 	$L__BB7_270;
	add.s32 	%r582, %r1553, %r304;
	setp.eq.s32 	%p106, %r304, 0;
	add.f32 	%f181, %f81, %f507;
	selp.f32 	%f182, %f181, %f81, %p106;
	add.s64 	%rd82, %rd32, 512;
	mov.b32 	%r583, %f182;
	mov.b64 	%rd83, {%r582, %r583};
	mov.b64 	%rd84, 101;
	// begin inline asm
	st.relaxed.gpu.v2.u64 [%rd82], {%rd83, %rd84};
	// end inline asm
	st.shared.u32 	[_ZN6thrust24THRUST_300001_SM_1000_NS8cuda_cub4core6detail5shmemE+100], %r1553;
	mov.b32 	%r584, %f507;
	st.shared.v2.u32 	[_ZN6thrust24THRUST_300001_SM_1000_NS8cuda_cub4core6detail5shmemE+104], {%r584, %r582};
	st.shared.f32 	[_ZN6thrust24THRUST_300001_SM_1000_NS8cuda_cub4core6detail5shmemE+112], %f182;
$L__BB7_270:
	setp.ne.s32 	%p107, %r365, 0;
	@%p107 bra 	$L__BB7_272;
	mov.b32 	%r585, %f507;
	st.shared.v2.u32 	[_ZN6thrust24THRUST_300001_SM_1000_NS8cuda_cub4core6detail5shmemE+72], {%r1553, %r585};
	mov.u32 	%r1555, %r1553;
	mov.f32 	%f508, %f507;
$L__BB7_272:
	setp.eq.s32 	%p108, %r235, 0;
	bar.sync 	0;
	@%p108 bra 	$L__BB7_274;
	ld.shared.v2.u32 	{%r586, %r587}, [_ZN6thrust24THRUST_300001_SM_1000_NS8cuda_cub4core6detail5shmemE+72];
	mov.b32 	%f183, %r587;
	add.s32 	%r315, %r586, %r1555;
	setp.eq.s32 	%p109, %r1555, 0;
	add.f32 	%f184, %f508, %f183;
	selp.f32 	%f508, %f184, %f508, %p109;
	mov.u32 	%r1555, %r315;
$L__BB7_274:
	selp.u32 	%r588, 1, 0, %p9;
	add.s32 	%r317, %r1555, %r588;
	add.f32 	%f185, %f508, %f69;
	selp.f32 	%f89, %f69, %f185, %p9;
	selp.u32 	%r589, 1, 0, %p10;
	add.s32 	%r590, %r589, %r588;
	add.s32 	%r318, %r590, %r1555;
	add.f32 	%f186, %f89, %f70;
	selp.f32 	%f90, %f70, %f186, %p10;
	selp.u32 	%r591, 1, 0, %p11;
	add.s32 	%r319, %r318, %r591;
	add.f32 	%f187, %f90, %f71;
	selp.f32 	%f91, %f71, %f187, %p11;
	selp.u32 	%r592, 1, 0, %p12;
	add.s32 	%r320, %r319, %r592;
	add.f32 	%f188, %f91, %f72;
	selp.f32 	%f92, %f72, %f188, %p12;
	selp.u32 	%r593, 1, 0, %p13;
	add.s32 	%r321, %r320, %r593;
	add.f32 	%f189, %f92, %f73;
	selp.f32 	%f93, %f73, %f189, %p13;
	selp.u32 	%r594, 1, 0, %p14;
	add.s32 	%r322, %r321, %r594;
	add.f32 	%f190, %f93, %f74;
	selp.f32 	%f94, %f74, %f190, %p14;
	selp.u32 	%r595, 1, 0, %p15;
	add.s32 	%r323, %r322, %r595;
	add.f32 	%f191, %f94, %f75;
	selp.f32 	%f95, %f75, %f191, %p15;
	selp.u32 	%r596, 1, 0, %p16;
	add.s32 	%r324, %r323, %r596;
	add.f32 	%f192, %f95, %f76;
	selp.f32 	%f96, %f76, %f192, %p16;
	ld.shared.v2.u32 	{%r597, %r325}, [_ZN6thrust24THRUST_300001_SM_1000_NS8cuda_cub4core6detail5shmemE+112];
	mov.b32 	%f97, %r597;
	ld.shared.u32 	%r1564, [_ZN6thrust24THRUST_300001_SM_1000_NS8cuda_cub4core6detail5shmemE+108];
	ld.shared.u32 	%r327, [_ZN6thrust24THRUST_300001_SM_1000_NS8cuda_cub4core6detail5shmemE+100];
	setp.lt.s32 	%p110, %r325, 257;
	@%p110 bra 	$L__BB7_300;
	bar.sync 	0;
	not.pred 	%p120, %p9;
	@%p120 bra 	$L__BB7_277;
	sub.s32 	%r598, %r1555, %r327;
	shl.b32 	%r599, %r598, 3;
	mov.u32 	%r600, _ZN6thrust24THRUST_300001_SM_1000_NS8cuda_cub4core6detail5shmemE;
	add.s32 	%r601, %r600, %r599;
	mov.b32 	%r602, %f508;
	st.shared.v2.u32 	[%r601], {%r1552, %r602};
$L__BB7_277:
	not.pred 	%p121, %p10;
	@%p121 bra 	$L__BB7_279;
	sub.s32 	%r603, %r317, %r327;
	shl.b32 	%r604, %r603, 3;
	mov.u32 	%r605, _ZN6thrust24THRUST_300001_SM_1000_NS8cuda_cub4core6detail5shmemE;
	add.s32 	%r606, %r605, %r604;
	mov.b32 	%r607, %f89;
	st.shared.v2.u32 	[%r606], {%r268, %r607};
$L__BB7_279:
	not.pred 	%p122, %p11;
	@%p122 bra 	$L__BB7_281;
	sub.s32 	%r608, %r318, %r327;
	shl.b32 	%r609, %r608, 3;
	mov.u32 	%r610, _ZN6thrust24THRUST_300001_SM_1000_NS8cuda_cub4core6detail5shmemE;
	add.s32 	%r611, %r610, %r609;
	mov.b32 	%r612, %f90;
	st.shared.v2.u32 	[%r611], {%r269, %r612};
$L__BB7_281:
	not.pred 	%p123, %p12;
	@%p123 bra 	$L__BB7_283;
	sub.s32 	%r613, %r319, %r327;
	shl.b32 	%r614, %r613, 3;
	mov.u32 	%r615, _ZN6thrust24THRUST_300001_SM_1000_NS8cuda_cub4core6detail5shmemE;
	add.s32 	%r616, %r615, %r614;
	mov.b32 	%r617, %f91;
	st.shared.v2.u32 	[%r616], {%r270, %r617};
$L__BB7_283:
	not.pred 	%p124, %p13;
	@%p124 bra 	$L__BB7_285;
	sub.s32 	%r618, %r320, %r327;
	shl.b32 	%r619, %r618, 3;
	mov.u32 	%r620, _ZN6thrust24THRUST_300001_SM_1000_NS8cuda_cub4core6detail5shmemE;
	add.s32 	%r621, %r620, %r619;
	mov.b32 	%r622, %f92;
	st.shared.v2.u32 	[%r621], {%r271, %r622};
$L__BB7_285:
	not.pred 	%p125, %p14;
	@%p125 bra 	$L__BB7_287;
	sub.s32 	%r623, %r321, %r327;
	shl.b32 	%r624, %r623, 3;
	mov.u32 	%r625, _ZN6thrust24THRUST_300001_SM_1000_NS8cuda_cub4core6detail5shmemE;
	add.s32 	%r626, %r625, %r624;
	mov.b32 	%r627, %f93;
	st.shared.v2.u32 	[%r626], {%r272, %r627};
$L__BB7_287:
	not.pred 	%p126, %p15;
	@%p126 bra 	$L__BB7_289;
	sub.s32 	%r628, %r322, %r327;
	shl.b32 	%r629, %r628, 3;
	mov.u32 	%r630, _ZN6thrust24THRUST_300001_SM_1000_NS8cuda_cub4core6detail5shmemE;
	add.s32 	%r631, %r630, %r629;
	mov.b32 	%r632, %f94;
	st.shared.v2.u32 	[%r631], {%r273, %r632};
$L__BB7_289:
	not.pred 	%p127, %p16;
	@%p127 bra 	$L__BB7_291;
	sub.s32 	%r633, %r323, %r327;
	shl.b32 	%r634, %r633, 3;
	mov.u32 	%r635, _ZN6thrust24THRUST_300001_SM_1000_NS8cuda_cub4core6detail5shmemE;
	add.s32 	%r636, %r635, %r634;
	mov.b32 	%r637, %f95;
	st.shared.v2.u32 	[%r636], {%r274, %r637};
$L__BB7_291:
	not.pred 	%p128, %p17;
	@%p128 bra 	$L__BB7_293;
	sub.s32 	%r638, %r324, %r327;
	shl.b32 	%r639, %r638, 3;
	mov.u32 	%r640, _ZN6thrust24THRUST_300001_SM_1000_NS8cuda_cub4core6detail5shmemE;
	add.s32 	%r641, %r640, %r639;
	mov.b32 	%r642, %f96;
	st.shared.v2.u32 	[%r641], {%r275, %r642};
$L__BB7_293:
	bar.sync 	0;
	setp.ge.s32 	%p129, %r235, %r325;
	@%p129 bra 	$L__BB7_318;
	not.b32 	%r643, %r235;
	add.s32 	%r328, %r325, %r643;
	and.b32  	%r644, %r328, 768;
	setp.eq.s32 	%p130, %r644, 768;
	mov.u32 	%r1563, %r235;
	@%p130 bra 	$L__BB7_297;
	shr.u32 	%r645, %r328, 8;
	add.s32 	%r646, %r645, 1;
	and.b32  	%r647, %r646, 3;
	shl.b32 	%r648, %r235, 3;
	mov.u32 	%r649, _ZN6thrust24THRUST_300001_SM_1000_NS8cuda_cub4core6detail5shmemE;
	add.s32 	%r650, %r648, %r649;
	add.s32 	%r1559, %r650, 4;
	add.s32 	%r1558, %r235, %r327;
	neg.s32 	%r1557, %r647;
	shl.b32 	%r651, %r646, 8;
	and.b32  	%r652, %r651, 768;
	add.s32 	%r1563, %r235, %r652;
$L__BB7_296:
	.pragma "nounroll";
	mul.wide.s32 	%rd103, %r1558, 4;
	add.s64 	%rd104, %rd1, %rd103;
	ld.shared.f32 	%f193, [%r1559];
	st.global.f32 	[%rd104], %f193;
	add.s32 	%r1559, %r1559, 2048;
	add.s32 	%r1558, %r1558, 256;
	add.s32 	%r1557, %r1557, 1;
	setp.ne.s32 	%p131, %r1557, 0;
	@%p131 bra 	$L__BB7_296;
$L__BB7_297:
	setp.lt.u32 	%p132, %r328, 768;
	@%p132 bra 	$L__BB7_318;
	add.s64 	%rd40, %rd1, 2048;
	add.s32 	%r1562, %r1563, %r327;
	shl.b32 	%r653, %r1563, 3;
	mov.u32 	%r654, _ZN6thrust24THRUST_300001_SM_1000_NS8cuda_cub4core6detail5shmemE;
	add.s32 	%r655, %r653, %r654;
	add.s32 	%r1561, %r655, 4100;
$L__BB7_299:
	mul.wide.s32 	%rd105, %r1562, 4;
	add.s64 	%rd106, %rd40, %rd105;
	ld.shared.f32 	%f194, [%r1561+-4096];
	st.global.f32 	[%rd106+-2048], %f194;
	ld.shared.f32 	%f195, [%r1561+-2048];
	st.global.f32 	[%rd106+-1024], %f195;
	ld.shared.f32 	%f196, [%r1561];
	st.global.f32 	[%rd106], %f196;
	ld.shared.f32 	%f197, [%r1561+2048];
	st.global.f32 	[%rd106+1024], %f197;
	add.s32 	%r1563, %r1563, 1024;
	add.s32 	%r1562, %r1562, 1024;
	add.s32 	%r1561, %r1561, 8192;
	setp.lt.s32 	%p133, %r1563, %r325;
	@%p133 bra 	$L__BB7_299;
	bra.uni 	$L__BB7_318;
$L__BB7_300:
	not.pred 	%p111, %p9;
	@%p111 bra 	$L__BB7_302;
	mul.wide.s32 	%rd85, %r1555, 4;
	add.s64 	%rd86, %rd1, %rd85;
	st.global.f32 	[%rd86], %f508;
$L__BB7_302:
	not.pred 	%p112, %p10;
	@%p112 bra 	$L__BB7_304;
	mul.wide.s32 	%rd87, %r317, 4;
	add.s64 	%rd88, %rd1, %rd87;
	st.global.f32 	[%rd88], %f89;
$L__BB7_304:
	not.pred 	%p113, %p11;
	@%p113 bra 	$L__BB7_306;
	mul.wide.s32 	%rd89, %r318, 4;
	add.s64 	%rd90, %rd1, %rd89;
	st.global.f32 	[%rd90], %f90;
$L__BB7_306:
	not.pred 	%p114, %p12;
	@%p114 bra 	$L__BB7_308;
	mul.wide.s32 	%rd91, %r319, 4;
	add.s64 	%rd92, %rd1, %rd91;
	st.global.f32 	[%rd92], %f91;
$L__BB7_308:
	not.pred 	%p115, %p13;
	@%p115 bra 	$L__BB7_310;
	mul.wide.s32 	%rd93, %r320, 4;
	add.s64 	%rd94, %rd1, %rd93;
	st.global.f32 	[%rd94], %f92;
$L__BB7_310:
	not.pred 	%p116, %p14;
	@%p116 bra 	$L__BB7_312;
	mul.wide.s32 	%rd95, %r321, 4;
	add.s64 	%rd96, %rd1, %rd95;
	st.global.f32 	[%rd96], %f93;
$L__BB7_312:
	not.pred 	%p117, %p15;
	@%p117 bra 	$L__BB7_314;
	mul.wide.s32 	%rd97, %r322, 4;
	add.s64 	%rd98, %rd1, %rd97;
	st.global.f32 	[%rd98], %f94;
$L__BB7_314:
	not.pred 	%p118, %p16;
	@%p118 bra 	$L__BB7_316;
	mul.wide.s32 	%rd99, %r323, 4;
	add.s64 	%rd100, %rd1, %rd99;
	st.global.f32 	[%rd100], %f95;
$L__BB7_316:
	not.pred 	%p119, %p17;
	@%p119 bra 	$L__BB7_318;
	mul.wide.s32 	%rd101, %r324, 4;
	add.s64 	%rd102, %rd1, %rd101;
	st.global.f32 	[%rd102], %f96;
$L__BB7_318:
	setp.ne.s32 	%p134, %r235, 255;
	@%p134 bra 	$L__BB7_322;
	setp.ne.s32 	%p135, %r3, 2304;
	@%p135 bra 	$L__BB7_321;
	mul.wide.s32 	%rd107, %r1564, 4;
	add.s64 	%rd108, %rd1, %rd107;
	st.global.f32 	[%rd108], %f97;
	add.s32 	%r1564, %r1564, 1;
$L__BB7_321:
	ld.param.u64 	%rd282, [_ZN6thrust24THRUST_300001_SM_1000_NS8cuda_cub4core6detail13_kernel_agentINS1_15__reduce_by_key16ReduceByKeyAgentIPiPfNS0_16discard_iteratorINS0_11use_defaultEEES8_N4cuda3std3__48equal_toIiEENSE_4plusIfEES7_iEEJS7_S8_SB_S8_S7_N3cub18CUB_300001_SM_100024ReduceByKeyScanTileStateIfiLb1EEESG_SI_iiEEEvDpT0__param_4];
	cvta.to.global.u64 	%rd109, %rd282;
	st.global.u32 	[%rd109], %r1564;
$L__BB7_322:
	ret;

}
	// .globl	_ZN6thrust24THRUST_300001_SM_1000_NS8cuda_cub4core6detail13_kernel_agentINS1_15__reduce_by_key9InitAgentIN3cub18CUB_300001_SM_100024ReduceByKeyScanTileStateIflLb1EEElPlEEJSA_lSB_EEEvDpT0_
.visible .entry _ZN6thrust24THRUST_300001_SM_1000_NS8cuda_cub4core6detail13_kernel_agentINS1_15__reduce_by_key9InitAgentIN3cub18CUB_300001_SM_100024ReduceByKeyScanTileStateIflLb1EEElPlEEJSA_lSB_EEEvDpT0_(
	.param .align 8 .b8 _ZN6thrust24THRUST_300001_SM_1000_NS8cuda_cub4core6detail13_kernel_agentINS1_15__reduce_by_key9InitAgentIN3cub18CUB_300001_SM_100024ReduceByKeyScanTileStateIflLb1EEElPlEEJSA_lSB_EEEvDpT0__param_0[8],
	.param .u64 _ZN6thrust24THRUST_300001_SM_1000_NS8cuda_cub4core6detail13_kernel_agentINS1_15__reduce_by_key9InitAgentIN3cub18CUB_300001_SM_100024ReduceByKeyScanTileStateIflLb1EEElPlEEJSA_lSB_EEEvDpT0__param_1,
	.param .u64 .ptr .align 1 _ZN6thrust24THRUST_300001_SM_1000_NS8cuda_cub4core6detail13_kernel_agentINS1_15__reduce_by_key9InitAgentIN3cub18CUB_300001_SM_100024ReduceByKeyScanTileStateIflLb1EEElPlEEJSA_lSB_EEEvDpT0__param_2
)
.maxntid 128
{
	.reg .pred 	%p<6>;
	.reg .b32 	%r<16>;
	.reg .b64 	%rd<12>;

	ld.param.u64 	%rd3, [_ZN6thrust24THRUST_300001_SM_1000_NS8cuda_cub4core6detail13_kernel_agentINS1_15__reduce_by_key9InitAgentIN3cub18CUB_300001_SM_100024ReduceByKeyScanTileStateIflLb1EEElPlEEJSA_lSB_EEEvDpT0__param_0];
	ld.param.u32 	%r8, [_ZN6thrust24THRUST_300001_SM_1000_NS8cuda_cub4core6detail13_kernel_agentINS1_15__reduce_by_key9InitAgentIN3cub18CUB_300001_SM_100024ReduceByKeyScanTileStateIflLb1EEElPlEEJSA_lSB_EEEvDpT0__param_1];
	ld.param.u64 	%rd2, [_ZN6thrust24THRUST_300001_SM_1000_NS8cuda_cub4core6detail13_kernel_agentINS1_15__reduce_by_key9InitAgentIN3cub18CUB_300001_SM_100024ReduceByKeyScanTileStateIflLb1EEElPlEEJSA_lSB_EEEvDpT0__param_2];
	cvta.to.global.u64 	%rd1, %rd3;
	mov.u32 	%r1, %ctaid.x;
	mov.u32 	%r9, %ntid.x;
	mov.u32 	%r2, %tid.x;
	mad.lo.s32 	%r3, %r1, %r9, %r2;
	setp.ge.s32 	%p1, %r3, %r8;
	@%p1 bra 	$L__BB8_2;
	mul.wide.s32 	%rd4, %r3, 16;
	add.s64 	%rd5, %rd1, %rd4;
	mov.b64 	%rd6, 0;
	mov.b64 	%rd7, 425201762304;
	st.global.v2.u64 	[%rd5+512], {%rd7, %rd6};
$L__BB8_2:
	mov.b32 	%r15, 0;
	setp.ne.s32 	%p2, %r1, 0;
	setp.gt.u32 	%p3, %r2, 31;
	or.pred  	%p4, %p2, %p3;
	@%p4 bra 	$L__BB8_4;
	mul.wide.u32 	%rd8, %r2, 16;
	add.s64 	%rd9, %rd1, %rd8;
	st.global.v4.u32 	[%rd9], {%r15, %r15, %r15, %r15};
$L__BB8_4:
	or.b32  	%r14, %r1, %r2;
	setp.ne.s32 	%p5, %r14, 0;
	@%p5 bra 	$L__BB8_6;
	cvta.to.global.u64 	%rd10, %rd2;
	mov.b64 	%rd11, 0;
	st.global.u64 	[%rd10], %rd11;
$L__BB8_6:
	ret;

}
	// .globl	_ZN6thrust24THRUST_300001_SM_1000_NS8cuda_cub4core6detail13_kernel_agentINS1_15__reduce_by_key16ReduceByKeyAgentIPiPfNS0_16discard_iteratorINS0_11use_defaultEEES8_N4cuda3std3__48equal_toIiEENSE_4plusIfEEPllEEJS7_S8_SB_S8_SJ_N3cub18CUB_300001_SM_100024ReduceByKeyScanTileStateIflLb1EEESG_SI_llEEEvDpT0_
.visible .entry _ZN6thrust24THRUST_300001_SM_1000_NS8cuda_cub4core6detail13_kernel_agentINS1_15__reduce_by_key16ReduceByKeyAgentIPiPfNS0_16discard_iteratorINS0_11use_defaultEEES8_N4cuda3std3__48equal_toIiEENSE_4plusIfEEPllEEJS7_S8_SB_S8_SJ_N3cub18CUB_300001_SM_100024ReduceByKeyScanTileStateIflLb1EEESG_SI_llEEEvDpT0_(
	.param .u64 .ptr .align 1 _ZN6thrust24THRUST_300001_SM_1000_NS8cuda_cub4core6detail13_kernel_agentINS1_15__reduce_by_key16ReduceByKeyAgentIPiPfNS0_16discard_iteratorINS0_11use_defaultEEES8_N4cuda3std3__48equal_toIiEENSE_4plusIfEEPllEEJS7_S8_SB_S8_SJ_N3cub18CUB_300001_SM_100024ReduceByKeyScanTileStateIflLb1EEESG_SI_llEEEvDpT0__param_0,
	.param .u64 .ptr .align 1 _ZN6thrust24THRUST_300001_SM_1000_NS8cuda_cub4core6detail13_kernel_agentINS1_15__reduce_by_key16ReduceByKeyAgentIPiPfNS0_16discard_iteratorINS0_11use_defaultEEES8_N4cuda3std3__48equal_toIiEENSE_4plusIfEEPllEEJS7_S8_SB_S8_SJ_N3cub18CUB_300001_SM_100024ReduceByKeyScanTileStateIflLb1EEESG_SI_llEEEvDpT0__param_1,
	.param .align 8 .b8 _ZN6thrust24THRUST_300001_SM_1000_NS8cuda_cub4core6detail13_kernel_agentINS1_15__reduce_by_key16ReduceByKeyAgentIPiPfNS0_16discard_iteratorINS0_11use_defaultEEES8_N4cuda3std3__48equal_toIiEENSE_4plusIfEEPllEEJS7_S8_SB_S8_SJ_N3cub18CUB_300001_SM_100024ReduceByKeyScanTileStateIflLb1EEESG_SI_llEEEvDpT0__param_2[16],
	.param .u64 .ptr .align 1 _ZN6thrust24THRUST_300001_SM_1000_NS8cuda_cub4core6detail13_kernel_agentINS1_15__reduce_by_key16ReduceByKeyAgentIPiPfNS0_16discard_iteratorINS0_11use_defaultEEES8_N4cuda3std3__48equal_toIiEENSE_4plusIfEEPllEEJS7_S8_SB_S8_SJ_N3cub18CUB_300001_SM_100024ReduceByKeyScanTileStateIflLb1EEESG_SI_llEEEvDpT0__param_3,
	.param .u64 .ptr .align 1 _ZN6thrust24THRUST_300001_SM_1000_NS8cuda_cub4core6detail13_kernel_agentINS1_15__reduce_by_key16ReduceByKeyAgentIPiPfNS0_16discard_iteratorINS0_11use_defaultEEES8_N4cuda3std3__48equal_toIiEENSE_4plusIfEEPllEEJS7_S8_SB_S8_SJ_N3cub18CUB_300001_SM_100024ReduceByKeyScanTileStateIflLb1EEESG_SI_llEEEvDpT0__param_4,
	.param .align 8 .b8 _ZN6thrust24THRUST_300001_SM_1000_NS8cuda_cub4core6detail13_kernel_agentINS1_15__reduce_by_key16ReduceByKeyAgentIPiPfNS0_16discard_iteratorINS0_11use_defaultEEES8_N4cuda3std3__48equal_toIiEENSE_4plusIfEEPllEEJS7_S8_SB_S8_SJ_N3cub18CUB_300001_SM_100024ReduceByKeyScanTileStateIflLb1EEESG_SI_llEEEvDpT0__param_5[8],
	.param .align 1 .b8 _ZN6thrust24THRUST_300001_SM_1000_NS8cuda_cub4core6detail13_kernel_agentINS1_15__reduce_by_key16ReduceByKeyAgentIPiPfNS0_16discard_iteratorINS0_11use_defaultEEES8_N4cuda3std3__48equal_toIiEENSE_4plusIfEEPllEEJS7_S8_SB_S8_SJ_N3cub18CUB_300001_SM_100024ReduceByKeyScanTileStateIflLb1EEESG_SI_llEEEvDpT0__param_6[1],
	.param .align 1 .b8 _ZN6thrust24THRUST_300001_SM_1000_NS8cuda_cub4core6detail13_kernel_agentINS1_15__reduce_by_key16ReduceByKeyAgentIPiPfNS0_16discard_iteratorINS0_11use_defaultEEES8_N4cuda3std3__48equal_toIiEENSE_4plusIfEEPllEEJS7_S8_SB_S8_SJ_N3cub18CUB_300001_SM_100024ReduceByKeyScanTileStateIflLb1EEESG_SI_llEEEvDpT0__param_7[1],
	.param .u64 _ZN6thrust24THRUST_300001_SM_1000_NS8cuda_cub4core6detail13_kernel_agentINS1_15__reduce_by_key16ReduceByKeyAgentIPiPfNS0_16discard_iteratorINS0_11use_defaultEEES8_N4cuda3std3__48equal_toIiEENSE_4plusIfEEPllEEJS7_S8_SB_S8_SJ_N3cub18CUB_300001_SM_100024ReduceByKeyScanTileStateIflLb1EEESG_SI_llEEEvDpT0__param_8,
	.param .u64 _ZN6thrust24THRUST_300001_SM_1000_NS8cuda_cub4core6detail13_kernel_agentINS1_15__reduce_by_key16ReduceByKeyAgentIPiPfNS0_16discard_iteratorINS0_11use_defaultEEES8_N4cuda3std3__48equal_toIiEENSE_4plusIfEEPllEEJS7_S8_SB_S8_SJ_N3cub18CUB_300001_SM_100024ReduceByKeyScanTileStateIflLb1EEESG_SI_llEEEvDpT0__param_9
)
.maxntid 256
{
	.reg .pred 	%p<425>;
	.reg .b32 	%r<1670>;
	.reg .b32 	%f<530>;
	.reg .b64 	%rd<760>;

	ld.param.u64 	%rd209, [_ZN6thrust24THRUST_300001_SM_1000_NS8cuda_cub4core6detail13_kernel_agentINS1_15__reduce_by_key16ReduceByKeyAgentIPiPfNS0_16discard_iteratorINS0_11use_defaultEEES8_N4cuda3std3__48equal_toIiEENSE_4plusIfEEPllEEJS7_S8_SB_S8_SJ_N3cub18CUB_300001_SM_100024ReduceByKeyScanTileStateIflLb1EEESG_SI_llEEEvDpT0__param_0];
	ld.param.u64 	%rd3, [_ZN6thrust24THRUST_300001_SM_1000_NS8cuda_cub4core6detail13_kernel_agentINS1_15__reduce_by_key16ReduceByKeyAgentIPiPfNS0_16discard_iteratorINS0_11use_defaultEEES8_N4cuda3std3__48equal_toIiEENSE_4plusIfEEPllEEJS7_S8_SB_S8_SJ_N3cub18CUB_300001_SM_100024ReduceByKeyScanTileStateIflLb1EEESG_SI_llEEEvDpT0__param_5];
	ld.param.u64 	%rd210, [_ZN6thrust24THRUST_300001_SM_1000_NS8cuda_cub4core6detail13_kernel_agentINS1_15__reduce_by_key16ReduceByKeyAgentIPiPfNS0_16discard_iteratorINS0_11use_defaultEEES8_N4cuda3std3__48equal_toIiEENSE_4plusIfEEPllEEJS7_S8_SB_S8_SJ_N3cub18CUB_300001_SM_100024ReduceByKeyScanTileStateIflLb1EEESG_SI_llEEEvDpT0__param_1];
	ld.param.u64 	%rd213, [_ZN6thrust24THRUST_300001_SM_1000_NS8cuda_cub4core6detail13_kernel_agentINS1_15__reduce_by_key16ReduceByKeyAgentIPiPfNS0_16discard_iteratorINS0_11use_defaultEEES8_N4cuda3std3__48equal_toIiEENSE_4plusIfEEPllEEJS7_S8_SB_S8_SJ_N3cub18CUB_300001_SM_100024ReduceByKeyScanTileStateIflLb1EEESG_SI_llEEEvDpT0__param_3];
	ld.param.u64 	%rd211, [_ZN6thrust24THRUST_300001_SM_1000_NS8cuda_cub4core6detail13_kernel_agentINS1_15__reduce_by_key16ReduceByKeyAgentIPiPfNS0_16discard_iteratorINS0_11use_defaultEEES8_N4cuda3std3__48equal_toIiEENSE_4plusIfEEPllEEJS7_S8_SB_S8_SJ_N3cub18CUB_300001_SM_100024ReduceByKeyScanTileStateIflLb1EEESG_SI_llEEEvDpT0__param_4];
	ld.param.u64 	%rd212, [_ZN6thrust24THRUST_300001_SM_1000_NS8cuda_cub4core6detail13_kernel_agentINS1_15__reduce_by_key16ReduceByKeyAgentIPiPfNS0_16discard_iteratorINS0_11use_defaultEEES8_N4cuda3std3__48equal_toIiEENSE_4plusIfEEPllEEJS7_S8_SB_S8_SJ_N3cub18CUB_300001_SM_100024ReduceByKeyScanTileStateIflLb1EEESG_SI_llEEEvDpT0__param_8];
	cvta.to.global.u64 	%rd1, %rd211;
	cvta.to.global.u64 	%rd2, %rd213;
	mov.u32 	%r1, %ctaid.x;
	mul.wide.u32 	%rd4, %r1, 2304;
	sub.s64 	%rd5, %rd212, %rd4;
	setp.lt.s64 	%p18, %rd5, 2305;
	@%p18 bra 	$L__BB9_142;
	setp.ne.s32 	%p244, %r1, 0;
	@%p244 bra 	$L__BB9_52;
	mov.u32 	%r2, %tid.x;
	and.b32  	%r1431, %r2, 31;
	and.b32  	%r1432, %r2, 992;
	mul.lo.s32 	%r1433, %r1432, 9;
	or.b32  	%r1434, %r1433, %r1431;
	cvt.u64.u32 	%rd632, %r1434;
	add.s64 	%rd633, %rd4, %rd632;
	shl.b64 	%rd634, %rd633, 2;
	add.s64 	%rd613, %rd209, %rd634;
	// begin inline asm
	ld.global.nc.u32 %r1411, [%rd613];
	// end inline asm
	add.s64 	%rd614, %rd613, 128;
	// begin inline asm
	ld.global.nc.u32 %r1412, [%rd614];
	// end inline asm
	add.s64 	%rd615, %rd613, 256;
	// begin inline asm
	ld.global.nc.u32 %r1413, [%rd615];
	// end inline asm
	add.s64 	%rd616, %rd613, 384;
	// begin inline asm
	ld.global.nc.u32 %r1414, [%rd616];
	// end inline asm
	add.s64 	%rd617, %rd613, 512;
	// begin inline asm
	ld.global.nc.u32 %r1415, [%rd617];
	// end inline asm
	add.s64 	%rd618, %rd613, 640;
	// begin inline asm
	ld.global.nc.u32 %r1416, [%rd618];
	// end inline asm
	add.s64 	%rd619, %rd613, 768;
	// begin inline asm
	ld.global.nc.u32 %r1417, [%rd619];
	// end inline asm
	add.s64 	%rd620, %rd613, 896;
	// begin inline asm
	ld.global.nc.u32 %r1418, [%rd620];
	// end inline asm
	add.s64 	%rd621, %rd613, 1024;
	// begin inline asm
	ld.global.nc.u32 %r1419, [%rd621];
	// end inline asm
	// begin inline asm
	mov.u32 %r1420, %laneid;
	// end inline asm
	shr.u32 	%r4, %r2, 5;
	mad.lo.s32 	%r1435, %r4, 288, %r1420;
	shl.b32 	%r1436, %r1435, 2;
	mov.u32 	%r1437, _ZN6thrust24THRUST_300001_SM_1000_NS8cuda_cub4core6detail5shmemE;
	add.s32 	%r1438, %r1437, %r1436;
	st.shared.u32 	[%r1438], %r1411;
	st.shared.u32 	[%r1438+128], %r1412;
	st.shared.u32 	[%r1438+256], %r1413;
	st.shared.u32 	[%r1438+384], %r1414;
	st.shared.u32 	[%r1438+512], %r1415;
	st.shared.u32 	[%r1438+640], %r1416;
	st.shared.u32 	[%r1438+768], %r1417;
	st.shared.u32 	[%r1438+896], %r1418;
	st.shared.u32 	[%r1438+1024], %r1419;
	bar.warp.sync 	-1;
	shl.b32 	%r1439, %r1420, 5;
	add.s32 	%r1440, %r1438, %r1439;
	ld.shared.u32 	%r5, [%r1440];
	ld.shared.u32 	%r6, [%r1440+4];
	ld.shared.u32 	%r7, [%r1440+8];
	ld.shared.u32 	%r8, [%r1440+12];
	ld.shared.u32 	%r9, [%r1440+16];
	ld.shared.u32 	%r10, [%r1440+20];
	ld.shared.u32 	%r11, [%r1440+24];
	ld.shared.u32 	%r12, [%r1440+28];
	ld.shared.u32 	%r13, [%r1440+32];
	bar.sync 	0;
	add.s64 	%rd622, %rd210, %rd634;
	// begin inline asm
	ld.global.nc.u32 %r1421, [%rd622];
	// end inline asm
	add.s64 	%rd623, %rd622, 128;
	// begin inline asm
	ld.global.nc.u32 %r1422, [%rd623];
	// end inline asm
	add.s64 	%rd624, %rd622, 256;
	// begin inline asm
	ld.global.nc.u32 %r1423, [%rd624];
	// end inline asm
	add.s64 	%rd625, %rd622, 384;
	// begin inline asm
	ld.global.nc.u32 %r1424, [%rd625];
	// end inline asm
	add.s64 	%rd626, %rd622, 512;
	// begin inline asm
	ld.global.nc.u32 %r1425, [%rd626];
	// end inline asm
	add.s64 	%rd627, %rd622, 640;
	// begin inline asm
	ld.global.nc.u32 %r1426, [%rd627];
	// end inline asm
	add.s64 	%rd628, %rd622, 768;
	// begin inline asm
	ld.global.nc.u32 %r1427, [%rd628];
	// end inline asm
	add.s64 	%rd629, %rd622, 896;
	// begin inline asm
	ld.global.nc.u32 %r1428, [%rd629];
	// end inline asm
	add.s64 	%rd630, %rd622, 1024;
	// begin inline asm
	ld.global.nc.u32 %r1429, [%rd630];
	// end inline asm
	st.shared.u32 	[%r1438], %r1421;
	st.shared.u32 	[%r1438+128], %r1422;
	st.shared.u32 	[%r1438+256], %r1423;
	st.shared.u32 	[%r1438+384], %r1424;
	st.shared.u32 	[%r1438+512], %r1425;
	st.shared.u32 	[%r1438+640], %r1426;
	st.shared.u32 	[%r1438+768], %r1427;
	st.shared.u32 	[%r1438+896], %r1428;
	st.shared.u32 	[%r1438+1024], %r1429;
	bar.warp.sync 	-1;
	ld.shared.f32 	%f1, [%r1440];
	ld.shared.f32 	%f2, [%r1440+4];
	ld.shared.f32 	%f3, [%r1440+8];
	ld.shared.f32 	%f4, [%r1440+12];
	ld.shared.f32 	%f5, [%r1440+16];
	ld.shared.f32 	%f6, [%r1440+20];
	ld.shared.f32 	%f7, [%r1440+24];
	ld.shared.f32 	%f8, [%r1440+28];
	ld.shared.f32 	%f9, [%r1440+32];
	bar.sync 	0;
	shl.b32 	%r1441, %r2, 2;
	add.s32 	%r1442, %r1437, %r1441;
	add.s32 	%r14, %r1442, 1240;
	st.shared.u32 	[%r1442+1240], %r13;
	bar.sync 	0;
	setp.eq.s32 	%p354, %r2, 0;
	mov.b64 	%rd714, 0;
	@%p354 bra 	$L__BB9_4;
	ld.shared.u32 	%r1620, [%r14+-4];
	setp.ne.s32 	%p355, %r1620, %r5;
	selp.u64 	%rd714, 1, 0, %p355;
$L__BB9_4:
	setp.ne.s32 	%p356, %r5, %r6;
	selp.u64 	%rd635, 1, 0, %p356;
	setp.ne.s32 	%p357, %r6, %r7;
	selp.u64 	%rd636, 1, 0, %p357;
	setp.ne.s32 	%p358, %r7, %r8;
	selp.u64 	%rd637, 1, 0, %p358;
	setp.ne.s32 	%p359, %r8, %r9;
	selp.u64 	%rd638, 1, 0, %p359;
	setp.ne.s32 	%p360, %r9, %r10;
	selp.u64 	%rd639, 1, 0, %p360;
	setp.ne.s32 	%p361, %r10, %r11;
	selp.u64 	%rd640, 1, 0, %p361;
	setp.ne.s32 	%p362, %r11, %r12;
	selp.u64 	%rd641, 1, 0, %p362;
	setp.ne.s32 	%p363, %r12, %r13;
	selp.u64 	%rd642, 1, 0, %p363;
	add.s64 	%rd8, %rd714, %rd635;
	add.f32 	%f423, %f1, %f2;
	selp.f32 	%f424, %f2, %f423, %p356;
	add.s64 	%rd9, %rd8, %rd636;
	add.f32 	%f425, %f424, %f3;
	selp.f32 	%f426, %f3, %f425, %p357;
	add.s64 	%rd10, %rd9, %rd637;
	add.f32 	%f427, %f426, %f4;
	selp.f32 	%f428, %f4, %f427, %p358;
	add.s64 	%rd11, %rd10, %rd638;
	add.f32 	%f429, %f428, %f5;
	selp.f32 	%f430, %f5, %f429, %p359;
	add.s64 	%rd12, %rd11, %rd639;
	add.f32 	%f431, %f430, %f6;
	selp.f32 	%f432, %f6, %f431, %p360;
	add.s64 	%rd13, %rd12, %rd640;
	add.f32 	%f433, %f432, %f7;
	selp.f32 	%f434, %f7, %f433, %p361;
	add.s64 	%rd14, %rd13, %rd641;
	add.f32 	%f435, %f434, %f8;
	selp.f32 	%f436, %f8, %f435, %p362;
	add.s64 	%rd643, %rd14, %rd642;
	mov.b64 	{%r1444, %r1449}, %rd643;
	add.f32 	%f437, %f436, %f9;
	selp.f32 	%f438, %f9, %f437, %p363;
	mov.b32 	%r1560, 1;
	mov.b32 	%r1561, 0;
	mov.b32 	%r1562, -1;
	// begin inline asm
	shfl.sync.up.b32 %r1443, %r1444, %r1560, %r1561, %r1562;
	// end inline asm
	// begin inline asm
	shfl.sync.up.b32 %r1448, %r1449, %r1560, %r1561, %r1562;
	// end inline asm
	mov.b64 	%rd644, {%r1443, %r1448};
	mov.b32 	%r1454, %f438;
	// begin inline asm
	shfl.sync.up.b32 %r1453, %r1454, %r1560, %r1561, %r1562;
	// end inline asm
	mov.b32 	%f439, %r1453;
	// begin inline asm
	shfl.sync.up.b32 %r1458, %r1459, %r1560, %r1561, %r1562;
	// end inline asm
	setp.eq.s64 	%p364, %rd643, 0;
	add.f32 	%f440, %f438, %f439;
	selp.f32 	%f441, %f440, %f438, %p364;
	setp.lt.s32 	%p365, %r1420, 1;
	selp.f32 	%f442, %f438, %f441, %p365;
	selp.b64 	%rd645, 0, %rd644, %p365;
	add.s64 	%rd646, %rd645, %rd643;
	mov.b64 	{%r1464, %r1469}, %rd646;
	mov.b32 	%r1480, 2;
	// begin inline asm
	shfl.sync.up.b32 %r1463, %r1464, %r1480, %r1561, %r1562;
	// end inline asm
	// begin inline asm
	shfl.sync.up.b32 %r1468, %r1469, %r1480, %r1561, %r1562;
	// end inline asm
	mov.b64 	%rd647, {%r1463, %r1468};
	mov.b32 	%r1474, %f442;
	// begin inline asm
	shfl.sync.up.b32 %r1473, %r1474, %r1480, %r1561, %r1562;
	// end inline asm
	mov.b32 	%f443, %r1473;
	// begin inline asm
	shfl.sync.up.b32 %r1478, %r1479, %r1480, %r1561, %r1562;
	// end inline asm
	setp.eq.s64 	%p366, %rd646, 0;
	add.f32 	%f444, %f442, %f443;
	selp.f32 	%f445, %f444, %f442, %p366;
	setp.lt.s32 	%p367, %r1420, 2;
	selp.f32 	%f446, %f442, %f445, %p367;
	selp.b64 	%rd648, 0, %rd647, %p367;
	add.s64 	%rd649, %rd648, %rd646;
	mov.b64 	{%r1484, %r1489}, %rd649;
	mov.b32 	%r1500, 4;
	// begin inline asm
	shfl.sync.up.b32 %r1483, %r1484, %r1500, %r1561, %r1562;
	// end inline asm
	// begin inline asm
	shfl.sync.up.b32 %r1488, %r1489, %r1500, %r1561, %r1562;
	// end inline asm
	mov.b64 	%rd650, {%r1483, %r1488};
	mov.b32 	%r1494, %f446;
	// begin inline asm
	shfl.sync.up.b32 %r1493, %r1494, %r1500, %r1561, %r1562;
	// end inline asm
	mov.b32 	%f447, %r1493;
	// begin inline asm
	shfl.sync.up.b32 %r1498, %r1499, %r1500, %r1561, %r1562;
	// end inline asm
	setp.eq.s64 	%p368, %rd649, 0;
	add.f32 	%f448, %f446, %f447;
	selp.f32 	%f449, %f448, %f446, %p368;
	setp.lt.s32 	%p369, %r1420, 4;
	selp.f32 	%f450, %f446, %f449, %p369;
	selp.b64 	%rd651, 0, %rd650, %p369;
	add.s64 	%rd652, %rd651, %rd649;
	mov.b64 	{%r1504, %r1509}, %rd652;
	mov.b32 	%r1520, 8;
	// begin inline asm
	shfl.sync.up.b32 %r1503, %r1504, %r1520, %r1561, %r1562;
	// end inline asm
	// begin inline asm
	shfl.sync.up.b32 %r1508, %r1509, %r1520, %r1561, %r1562;
	// end inline asm
	mov.b64 	%rd653, {%r1503, %r1508};
	mov.b32 	%r1514, %f450;
	// begin inline asm
	shfl.sync.up.b32 %r1513, %r1514, %r1520, %r1561, %r1562;
	// end inline asm
	mov.b32 	%f451, %r1513;
	// begin inline asm
	shfl.sync.up.b32 %r1518, %r1519, %r1520, %r1561, %r1562;
	// end inline asm
	setp.eq.s64 	%p370, %rd652, 0;
	add.f32 	%f452, %f450, %f451;
	selp.f32 	%f453, %f452, %f450, %p370;
	setp.lt.s32 	%p371, %r1420, 8;
	selp.f32 	%f454, %f450, %f453, %p371;
	selp.b64 	%rd654, 0, %rd653, %p371;
	add.s64 	%rd655, %rd654, %rd652;
	mov.b64 	{%r1524, %r1529}, %rd655;
	mov.b32 	%r1540, 16;
	// begin inline asm
	shfl.sync.up.b32 %r1523, %r1524, %r1540, %r1561, %r1562;
	// end inline asm
	// begin inline asm
	shfl.sync.up.b32 %r1528, %r1529, %r1540, %r1561, %r1562;
	// end inline asm
	mov.b64 	%rd656, {%r1523, %r1528};
	mov.b32 	%r1534, %f454;
	// begin inline asm
	shfl.sync.up.b32 %r1533, %r1534, %r1540, %r1561, %r1562;
	// end inline asm
	mov.b32 	%f455, %r1533;
	// begin inline asm
	shfl.sync.up.b32 %r1538, %r1539, %r1540, %r1561, %r1562;
	// end inline asm
	setp.eq.s64 	%p372, %rd655, 0;
	add.f32 	%f456, %f454, %f455;
	selp.f32 	%f10, %f456, %f454, %p372;
	setp.lt.s32 	%p373, %r1420, 16;
	selp.f32 	%f457, %f454, %f10, %p373;
	selp.b64 	%rd657, 0, %rd656, %p373;
	add.s64 	%rd15, %rd657, %rd655;
	mov.b64 	{%r1544, %r1549}, %rd15;
	// begin inline asm
	shfl.sync.up.b32 %r1543, %r1544, %r1560, %r1561, %r1562;
	// end inline asm
	// begin inline asm
	shfl.sync.up.b32 %r1548, %r1549, %r1560, %r1561, %r1562;
	// end inline asm
	mov.b32 	%r1554, %f457;
	// begin inline asm
	shfl.sync.up.b32 %r1553, %r1554, %r1560, %r1561, %r1562;
	// end inline asm
	// begin inline asm
	shfl.sync.up.b32 %r1558, %r1559, %r1560, %r1561, %r1562;
	// end inline asm
	setp.ne.s32 	%p374, %r1420, 31;
	@%p374 bra 	$L__BB9_6;
	shl.b32 	%r1563, %r4, 4;
	mov.u32 	%r1564, _ZN6thrust24THRUST_300001_SM_1000_NS8cuda_cub4core6detail5shmemE;
	add.s32 	%r1565, %r1564, %r1563;
	st.shared.u64 	[%r1565], %rd15;
	st.shared.f32 	[%r1565+8], %f10;
$L__BB9_6:
	mov.b64 	%rd658, {%r1543, %r1548};
	mov.b32 	%f458, %r1553;
	setp.ne.s32 	%p375, %r11, %r12;
	setp.ne.s32 	%p376, %r10, %r11;
	setp.ne.s32 	%p377, %r9, %r10;
	setp.ne.s32 	%p378, %r8, %r9;
	setp.ne.s32 	%p379, %r7, %r8;
	setp.ne.s32 	%p380, %r6, %r7;
	setp.ne.s32 	%p381, %r5, %r6;
	setp.ne.s32 	%p382, %r2, 0;
	bar.sync 	0;
	ld.shared.u64 	%rd659, [_ZN6thrust24THRUST_300001_SM_1000_NS8cuda_cub4core6detail5shmemE];
	ld.shared.f32 	%f459, [_ZN6thrust24THRUST_300001_SM_1000_NS8cuda_cub4core6detail5shmemE+8];
	ld.shared.u64 	%rd660, [_ZN6thrust24THRUST_300001_SM_1000_NS8cuda_cub4core6detail5shmemE+16];
	ld.shared.f32 	%f460, [_ZN6thrust24THRUST_300001_SM_1000_NS8cuda_cub4core6detail5shmemE+24];
	add.s64 	%rd661, %rd660, %rd659;
	setp.eq.s64 	%p383, %rd660, 0;
	add.f32 	%f461, %f459, %f460;
	selp.f32 	%f462, %f461, %f460, %p383;
	setp.eq.s32 	%p384, %r4, 2;
	selp.b64 	%rd662, %rd661, %rd659, %p384;
	selp.f32 	%f463, %f462, %f459, %p384;
	ld.shared.u64 	%rd663, [_ZN6thrust24THRUST_300001_SM_1000_NS8cuda_cub4core6detail5shmemE+32];
	ld.shared.f32 	%f464, [_ZN6thrust24THRUST_300001_SM_1000_NS8cuda_cub4core6detail5shmemE+40];
	add.s64 	%rd664, %rd663, %rd661;
	setp.eq.s64 	%p385, %rd663, 0;
	add.f32 	%f465, %f462, %f464;
	selp.f32 	%f466, %f465, %f464, %p385;
	setp.eq.s32 	%p386, %r4, 3;
	selp.b64 	%rd665, %rd664, %rd662, %p386;
	selp.f32 	%f467, %f466, %f463, %p386;
	ld.shared.u64 	%rd666, [_ZN6thrust24THRUST_300001_SM_1000_NS8cuda_cub4core6detail5shmemE+48];
	ld.shared.f32 	%f468, [_ZN6thrust24THRUST_300001_SM_1000_NS8cuda_cub4core6detail5shmemE+56];
	add.s64 	%rd667, %rd666, %rd664;
	setp.eq.s64 	%p387, %rd666, 0;
	add.f32 	%f469, %f466, %f468;
	selp.f32 	%f470, %f469, %f468, %p387;
	setp.eq.s32 	%p388, %r4, 4;
	selp.b64 	%rd668, %rd667, %rd665, %p388;
	selp.f32 	%f471, %f470, %f467, %p388;
	ld.shared.u64 	%rd669, [_ZN6thrust24THRUST_300001_SM_1000_NS8cuda_cub4core6detail5shmemE+64];
	ld.shared.f32 	%f472, [_ZN6thrust24THRUST_300001_SM_1000_NS8cuda_cub4core6detail5shmemE+72];
	add.s64 	%rd670, %rd669, %rd667;
	setp.eq.s64 	%p389, %rd669, 0;
	add.f32 	%f473, %f470, %f472;
	selp.f32 	%f474, %f473, %f472, %p389;
	setp.eq.s32 	%p390, %r4, 5;
	selp.b64 	%rd671, %rd670, %rd668, %p390;
	selp.f32 	%f475, %f474, %f471, %p390;
	ld.shared.u64 	%rd672, [_ZN6thrust24THRUST_300001_SM_1000_NS8cuda_cub4core6detail5shmemE+80];
	ld.shared.f32 	%f476, [_ZN6thrust24THRUST_300001_SM_1000_NS8cuda_cub4core6detail5shmemE+88];
	add.s64 	%rd673, %rd672, %rd670;
	setp.eq.s64 	%p391, %rd672, 0;
	add.f32 	%f477, %f474, %f476;
	selp.f32 	%f478, %f477, %f476, %p391;
	setp.eq.s32 	%p392, %r4, 6;
	selp.b64 	%rd674, %rd673, %rd671, %p392;
	selp.f32 	%f479, %f478, %f475, %p392;
	ld.shared.u64 	%rd675, [_ZN6thrust24THRUST_300001_SM_1000_NS8cuda_cub4core6detail5shmemE+96];
	ld.shared.f32 	%f480, [_ZN6thrust24THRUST_300001_SM_1000_NS8cuda_cub4core6detail5shmemE+104];
	add.s64 	%rd676, %rd675, %rd673;
	setp.eq.s64 	%p393, %rd675, 0;
	add.f32 	%f481, %f478, %f480;
	selp.f32 	%f482, %f481, %f480, %p393;
	setp.eq.s32 	%p394, %r4, 7;
	selp.b64 	%rd677, %rd676, %rd674, %p394;
	selp.f32 	%f483, %f482, %f479, %p394;
	ld.shared.u64 	%rd678, [_ZN6thrust24THRUST_300001_SM_1000_NS8cuda_cub4core6detail5shmemE+112];
	ld.shared.f32 	%f484, [_ZN6thrust24THRUST_300001_SM_1000_NS8cuda_cub4core6detail5shmemE+120];
	add.s64 	%rd16, %rd678, %rd676;
	setp.eq.s64 	%p395, %rd678, 0;
	add.f32 	%f485, %f482, %f484;
	selp.f32 	%f11, %f485, %f484, %p395;
	setp.eq.s64 	%p396, %rd677, 0;
	add.f32 	%f486, %f483, 0f00000000;
	selp.f32 	%f487, %f486, %f483, %p396;
	setp.lt.u32 	%p397, %r2, 32;
	selp.b64 	%rd679, 0, %rd677, %p397;
	selp.f32 	%f488, 0f00000000, %f487, %p397;
	setp.eq.s64 	%p398, %rd658, 0;
	add.f32 	%f489, %f488, %f458;
	selp.f32 	%f490, %f489, %f458, %p398;
	setp.eq.s32 	%p399, %r1420, 0;
	selp.f32 	%f12, %f488, %f490, %p399;
	selp.b64 	%rd680, 0, %rd658, %p399;
	add.s64 	%rd17, %rd679, %rd680;
	add.s64 	%rd18, %rd17, %rd714;
	setp.eq.s64 	%p400, %rd714, 0;
	add.f32 	%f491, %f1, %f12;
	selp.f32 	%f13, %f491, %f1, %p400;
	add.s64 	%rd19, %rd8, %rd17;
	add.f32 	%f492, %f13, %f2;
	selp.f32 	%f14, %f2, %f492, %p381;
	add.s64 	%rd20, %rd9, %rd17;
	add.f32 	%f493, %f14, %f3;
	selp.f32 	%f15, %f3, %f493, %p380;
	add.s64 	%rd21, %rd10, %rd17;
	add.f32 	%f494, %f15, %f4;
	selp.f32 	%f16, %f4, %f494, %p379;
	add.s64 	%rd22, %rd11, %rd17;
	add.f32 	%f495, %f16, %f5;
	selp.f32 	%f17, %f5, %f495, %p378;
	add.s64 	%rd23, %rd12, %rd17;
	add.f32 	%f496, %f17, %f6;
	selp.f32 	%f18, %f6, %f496, %p377;
	add.s64 	%rd24, %rd13, %rd17;
	add.f32 	%f497, %f18, %f7;
	selp.f32 	%f19, %f7, %f497, %p376;
	add.s64 	%rd25, %rd14, %rd17;
	add.f32 	%f498, %f19, %f8;
	selp.f32 	%f20, %f8, %f498, %p375;
	@%p382 bra 	$L__BB9_8;
	add.s64 	%rd681, %rd3, 512;
	mov.b32 	%r1566, %f11;
	mov.b32 	%r1567, 101;
	mov.b64 	%rd682, {%r1566, %r1567};
	// begin inline asm
	st.relaxed.gpu.v2.u64 [%rd681], {%rd682, %rd16};
	// end inline asm
$L__BB9_8:
	setp.lt.s64 	%p401, %rd16, 257;
	@%p401 bra 	$L__BB9_34;
	bar.sync 	0;
	@%p400 bra 	$L__BB9_11;
	cvt.u32.u64 	%r1568, %rd17;
	shl.b32 	%r1569, %r1568, 3;
	mov.u32 	%r1570, _ZN6thrust24THRUST_300001_SM_1000_NS8cuda_cub4core6detail5shmemE;
	add.s32 	%r1571, %r1570, %r1569;
	mov.b32 	%r1572, %f12;
	st.shared.v2.u32 	[%r1571], {%r1620, %r1572};
$L__BB9_11:
	setp.eq.s32 	%p412, %r5, %r6;
	@%p412 bra 	$L__BB9_13;
	cvt.u32.u64 	%r1573, %rd18;
	shl.b32 	%r1574, %r1573, 3;
	mov.u32 	%r1575, _ZN6thrust24THRUST_300001_SM_1000_NS8cuda_cub4core6detail5shmemE;
	add.s32 	%r1576, %r1575, %r1574;
	mov.b32 	%r1577, %f13;
	st.shared.v2.u32 	[%r1576], {%r5, %r1577};
$L__BB9_13:
	setp.eq.s32 	%p413, %r6, %r7;
	@%p413 bra 	$L__BB9_15;
	cvt.u32.u64 	%r1578, %rd19;
	shl.b32 	%r1579, %r1578, 3;
	mov.u32 	%r1580, _ZN6thrust24THRUST_300001_SM_1000_NS8cuda_cub4core6detail5shmemE;
	add.s32 	%r1581, %r1580, %r1579;
	mov.b32 	%r1582, %f14;
	st.shared.v2.u32 	[%r1581], {%r6, %r1582};
$L__BB9_15:
	setp.eq.s32 	%p414, %r7, %r8;
	@%p414 bra 	$L__BB9_17;
	cvt.u32.u64 	%r1583, %rd20;
	shl.b32 	%r1584, %r1583, 3;
	mov.u32 	%r1585, _ZN6thrust24THRUST_300001_SM_1000_NS8cuda_cub4core6detail5shmemE;
	add.s32 	%r1586, %r1585, %r1584;
	mov.b32 	%r1587, %f15;
	st.shared.v2.u32 	[%r1586], {%r7, %r1587};
$L__BB9_17:
	setp.eq.s32 	%p415, %r8, %r9;
	@%p415 bra 	$L__BB9_19;
	cvt.u32.u64 	%r1588, %rd21;
	shl.b32 	%r1589, %r1588, 3;
	mov.u32 	%r1590, _ZN6thrust24THRUST_300001_SM_1000_NS8cuda_cub4core6detail5shmemE;
	add.s32 	%r1591, %r1590, %r1589;
	mov.b32 	%r1592, %f16;
	st.shared.v2.u32 	[%r1591], {%r8, %r1592};
$L__BB9_19:
	setp.eq.s32 	%p416, %r9, %r10;
	@%p416 bra 	$L__BB9_21;
	cvt.u32.u64 	%r1593, %rd22;
	shl.b32 	%r1594, %r1593, 3;
	mov.u32 	%r1595, _ZN6thrust24THRUST_300001_SM_1000_NS8cuda_cub4core6detail5shmemE;
	add.s32 	%r1596, %r1595, %r1594;
	mov.b32 	%r1597, %f17;
	st.shared.v2.u32 	[%r1596], {%r9, %r1597};
$L__BB9_21:
	setp.eq.s32 	%p417, %r10, %r11;
	@%p417 bra 	$L__BB9_23;
	cvt.u32.u64 	%r1598, %rd23;
	shl.b32 	%r1599, %r1598, 3;
	mov.u32 	%r1600, _ZN6thrust24THRUST_300001_SM_1000_NS8cuda_cub4core6detail5shmemE;
	add.s32 	%r1601, %r1600, %r1599;
	mov.b32 	%r1602, %f18;
	st.shared.v2.u32 	[%r1601], {%r10, %r1602};
$L__BB9_23:
	setp.eq.s32 	%p418, %r11, %r12;
	@%p418 bra 	$L__BB9_25;
	cvt.u32.u64 	%r1603, %rd24;
	shl.b32 	%r1604, %r1603, 3;
	mov.u32 	%r1605, _ZN6thrust24THRUST_300001_SM_1000_NS8cuda_cub4core6detail5shmemE;
	add.s32 	%r1606, %r1605, %r1604;
	mov.b32 	%r1607, %f19;
	st.shared.v2.u32 	[%r1606], {%r11, %r1607};
$L__BB9_25:
	setp.eq.s32 	%p419, %r12, %r13;
	@%p419 bra 	$L__BB9_27;
	cvt.u32.u64 	%r1608, %rd25;
	shl.b32 	%r1609, %r1608, 3;
	mov.u32 	%r1610, _ZN6thrust24THRUST_300001_SM_1000_NS8cuda_cub4core6detail5shmemE;
	add.s32 	%r1611, %r1610, %r1609;
	mov.b32 	%r1612, %f20;
	st.shared.v2.u32 	[%r1611], {%r12, %r1612};
$L__BB9_27:
	bar.sync 	0;
	cvt.u64.u32 	%rd718, %r2;
	setp.le.u64 	%p420, %rd16, %rd718;
	@%p420 bra 	$L__BB9_362;
	not.b64 	%rd702, %rd718;
	add.s64 	%rd27, %rd16, %rd702;
	shr.u64 	%rd703, %rd27, 8;
	add.s64 	%rd704, %rd703, 1;
	and.b64  	%rd715, %rd704, 3;
	and.b64  	%rd705, %rd27, 768;
	setp.eq.s64 	%p421, %rd705, 768;
	@%p421 bra 	$L__BB9_31;
	shl.b64 	%rd706, %rd718, 2;
	add.s64 	%rd716, %rd2, %rd706;
	shl.b32 	%r1613, %r2, 3;
	mov.u32 	%r1614, _ZN6thrust24THRUST_300001_SM_1000_NS8cuda_cub4core6detail5shmemE;
	add.s32 	%r1615, %r1613, %r1614;
	add.s32 	%r1621, %r1615, 4;
	shl.b64 	%rd707, %rd715, 8;
	add.s64 	%rd718, %rd707, %rd718;
$L__BB9_30:
	.pragma "nounroll";
	ld.shared.f32 	%f499, [%r1621];
	st.global.f32 	[%rd716], %f499;
	add.s64 	%rd716, %rd716, 1024;
	add.s32 	%r1621, %r1621, 2048;
	add.s64 	%rd715, %rd715, -1;
	setp.ne.s64 	%p422, %rd715, 0;
	@%p422 bra 	$L__BB9_30;
$L__BB9_31:
	setp.lt.u64 	%p423, %rd27, 768;
	@%p423 bra 	$L__BB9_362;
	mov.u32 	%r1618, _ZN6thrust24THRUST_300001_SM_1000_NS8cuda_cub4core6detail5shmemE;
$L__BB9_33:
	cvt.u32.u64 	%r1616, %rd718;
	shl.b32 	%r1617, %r1616, 3;
	add.s32 	%r1619, %r1618, %r1617;
	ld.shared.f32 	%f500, [%r1619+4];
	shl.b64 	%rd708, %rd718, 2;
	add.s64 	%rd709, %rd2, %rd708;
	st.global.f32 	[%rd709], %f500;
	ld.shared.f32 	%f501, [%r1619+2052];
	and.b64  	%rd710, %rd708, 17179869180;
	add.s64 	%rd711, %rd2, %rd710;
	st.global.f32 	[%rd711+1024], %f501;
	ld.shared.f32 	%f502, [%r1619+4100];
	st.global.f32 	[%rd711+2048], %f502;
	ld.shared.f32 	%f503, [%r1619+6148];
	st.global.f32 	[%rd711+3072], %f503;
	add.s64 	%rd712, %rd718, 1024;
	and.b64  	%rd718, %rd712, 4294967295;
	setp.gt.u64 	%p424, %rd16, %rd718;
	@%p424 bra 	$L__BB9_33;
	bra.uni 	$L__BB9_362;
$L__BB9_34:
	@%p400 bra 	$L__BB9_36;
	shl.b64 	%rd684, %rd17, 2;
	add.s64 	%rd685, %rd2, %rd684;
	st.global.f32 	[%rd685], %f12;
$L__BB9_36:
	setp.eq.s32 	%p403, %r5, %r6;
	@%p403 bra 	$L__BB9_38;
	shl.b64 	%rd686, %rd18, 2;
	add.s64 	%rd687, %rd2, %rd686;
	st.global.f32 	[%rd687], %f13;
$L__BB9_38:
	setp.eq.s32 	%p404, %r6, %r7;
	@%p404 bra 	$L__BB9_40;
	shl.b64 	%rd688, %rd19, 2;
	add.s64 	%rd689, %rd2, %rd688;
	st.global.f32 	[%rd689], %f14;
$L__BB9_40:
	setp.eq.s32 	%p405, %r7, %r8;
	@%p405 bra 	$L__BB9_42;
	shl.b64 	%rd690, %rd20, 2;
	add.s64 	%rd691, %rd2, %rd690;
	st.global.f32 	[%rd691], %f15;
$L__BB9_42:
	setp.eq.s32 	%p406, %r8, %r9;
	@%p406 bra 	$L__BB9_44;
	shl.b64 	%rd692, %rd21, 2;
	add.s64 	%rd693, %rd2, %rd692;
	st.global.f32 	[%rd693], %f16;
$L__BB9_44:
	setp.eq.s32 	%p407, %r9, %r10;
	@%p407 bra 	$L__BB9_46;
	shl.b64 	%rd694, %rd22, 2;
	add.s64 	%rd695, %rd2, %rd694;
	st.global.f32 	[%rd695], %f17;
$L__BB9_46:
	setp.eq.s32 	%p408, %r10, %r11;
	@%p408 bra 	$L__BB9_48;
	shl.b64 	%rd696, %rd23, 2;
	add.s64 	%rd697, %rd2, %rd696;
	st.global.f32 	[%rd697], %f18;
$L__BB9_48:
	setp.eq.s32 	%p409, %r11, %r12;
	@%p409 bra 	$L__BB9_50;
	shl.b64 	%rd698, %rd24, 2;
	add.s64 	%rd699, %rd2, %rd698;
	st.global.f32 	[%rd699], %f19;
$L__BB9_50:
	setp.eq.s32 	%p410, %r12, %r13;
	@%p410 bra 	$L__BB9_362;
	shl.b64 	%rd700, %rd25, 2;
	add.s64 	%rd701, %rd2, %rd700;
	st.global.f32 	[%rd701], %f20;
	bra.uni 	$L__BB9_362;
$L__BB9_52:
	mov.u32 	%r23, %tid.x;
	and.b32  	%r968, %r23, 31;
	and.b32  	%r969, %r23, 992;
	mul.lo.s32 	%r970, %r969, 9;
	or.b32  	%r971, %r970, %r968;
	cvt.u64.u32 	%rd490, %r971;
	add.s64 	%rd38, %rd4, %rd490;
	shl.b64 	%rd491, %rd38, 2;
	add.s64 	%rd481, %rd209, %rd491;
	// begin inline asm
	ld.global.nc.u32 %r957, [%rd481];
	// end inline asm
	add.s64 	%rd482, %rd481, 128;
	// begin inline asm
	ld.global.nc.u32 %r958, [%rd482];
	// end inline asm
	add.s64 	%rd483, %rd481, 256;
	// begin inline asm
	ld.global.nc.u32 %r959, [%rd483];
	// end inline asm
	add.s64 	%rd484, %rd481, 384;
	// begin inline asm
	ld.global.nc.u32 %r960, [%rd484];
	// end inline asm
	add.s64 	%rd485, %rd481, 512;
	// begin inline asm
	ld.global.nc.u32 %r961, [%rd485];
	// end inline asm
	add.s64 	%rd486, %rd481, 640;
	// begin inline asm
	ld.global.nc.u32 %r962, [%rd486];
	// end inline asm
	add.s64 	%rd487, %rd481, 768;
	// begin inline asm
	ld.global.nc.u32 %r963, [%rd487];
	// end inline asm
	add.s64 	%rd488, %rd481, 896;
	// begin inline asm
	ld.global.nc.u32 %r964, [%rd488];
	// end inline asm
	add.s64 	%rd489, %rd481, 1024;
	// begin inline asm
	ld.global.nc.u32 %r965, [%rd489];
	// end inline asm
	// begin inline asm
	mov.u32 %r966, %laneid;
	// end inline asm
	shr.u32 	%r25, %r23, 5;
	mad.lo.s32 	%r972, %r25, 288, %r966;
	shl.b32 	%r973, %r972, 2;
	mov.u32 	%r974, _ZN6thrust24THRUST_300001_SM_1000_NS8cuda_cub4core6detail5shmemE;
	add.s32 	%r26, %r974, %r973;
	st.shared.u32 	[%r26], %r957;
	st.shared.u32 	[%r26+128], %r958;
	st.shared.u32 	[%r26+256], %r959;
	st.shared.u32 	[%r26+384], %r960;
	st.shared.u32 	[%r26+512], %r961;
	st.shared.u32 	[%r26+640], %r962;
	st.shared.u32 	[%r26+768], %r963;
	st.shared.u32 	[%r26+896], %r964;
	st.shared.u32 	[%r26+1024], %r965;
	bar.warp.sync 	-1;
	shl.b32 	%r975, %r966, 5;
	add.s32 	%r27, %r26, %r975;
	ld.shared.u32 	%r28, [%r27];
	ld.shared.u32 	%r29, [%r27+4];
	ld.shared.u32 	%r30, [%r27+8];
	ld.shared.u32 	%r31, [%r27+12];
	ld.shared.u32 	%r32, [%r27+16];
	ld.shared.u32 	%r33, [%r27+20];
	ld.shared.u32 	%r34, [%r27+24];
	ld.shared.u32 	%r35, [%r27+28];
	ld.shared.u32 	%r36, [%r27+32];
	setp.ne.s32 	%p245, %r23, 0;
	mov.b32 	%r1623, 0;
	@%p245 bra 	$L__BB9_54;
	shl.b64 	%rd493, %rd4, 2;
	add.s64 	%rd494, %rd209, %rd493;
	add.s64 	%rd492, %rd494, -4;
	// begin inline asm
	ld.global.nc.u32 %r1623, [%rd492];
	// end inline asm
$L__BB9_54:
	setp.eq.s32 	%p246, %r23, 0;
	bar.sync 	0;
	add.s64 	%rd495, %rd210, %rd491;
	// begin inline asm
	ld.global.nc.u32 %r977, [%rd495];
	// end inline asm
	add.s64 	%rd496, %rd495, 128;
	// begin inline asm
	ld.global.nc.u32 %r978, [%rd496];
	// end inline asm
	add.s64 	%rd497, %rd495, 256;
	// begin inline asm
	ld.global.nc.u32 %r979, [%rd497];
	// end inline asm
	add.s64 	%rd498, %rd495, 384;
	// begin inline asm
	ld.global.nc.u32 %r980, [%rd498];
	// end inline asm
	add.s64 	%rd499, %rd495, 512;
	// begin inline asm
	ld.global.nc.u32 %r981, [%rd499];
	// end inline asm
	add.s64 	%rd500, %rd495, 640;
	// begin inline asm
	ld.global.nc.u32 %r982, [%rd500];
	// end inline asm
	add.s64 	%rd501, %rd495, 768;
	// begin inline asm
	ld.global.nc.u32 %r983, [%rd501];
	// end inline asm
	add.s64 	%rd502, %rd495, 896;
	// begin inline asm
	ld.global.nc.u32 %r984, [%rd502];
	// end inline asm
	add.s64 	%rd503, %rd495, 1024;
	// begin inline asm
	ld.global.nc.u32 %r985, [%rd503];
	// end inline asm
	st.shared.u32 	[%r26], %r977;
	st.shared.u32 	[%r26+128], %r978;
	st.shared.u32 	[%r26+256], %r979;
	st.shared.u32 	[%r26+384], %r980;
	st.shared.u32 	[%r26+512], %r981;
	st.shared.u32 	[%r26+640], %r982;
	st.shared.u32 	[%r26+768], %r983;
	st.shared.u32 	[%r26+896], %r984;
	st.shared.u32 	[%r26+1024], %r985;
	bar.warp.sync 	-1;
	ld.shared.f32 	%f21, [%r27];
	ld.shared.f32 	%f22, [%r27+4];
	ld.shared.f32 	%f23, [%r27+8];
	ld.shared.f32 	%f24, [%r27+12];
	ld.shared.f32 	%f25, [%r27+16];
	ld.shared.f32 	%f26, [%r27+20];
	ld.shared.f32 	%f27, [%r27+24];
	ld.shared.f32 	%f28, [%r27+28];
	ld.shared.f32 	%f29, [%r27+32];
	bar.sync 	0;
	shl.b32 	%r986, %r23, 2;
	add.s32 	%r988, %r974, %r986;
	add.s32 	%r39, %r988, 1240;
	st.shared.u32 	[%r988+1240], %r36;
	bar.sync 	0;
	@%p246 bra 	$L__BB9_56;
	ld.shared.u32 	%r1623, [%r39+-4];
$L__BB9_56:
	setp.ne.s32 	%p247, %r1623, %r28;
	selp.u64 	%rd505, 1, 0, %p247;
	setp.ne.s32 	%p248, %r28, %r29;
	selp.u64 	%rd506, 1, 0, %p248;
	setp.ne.s32 	%p249, %r29, %r30;
	selp.u64 	%rd507, 1, 0, %p249;
	setp.ne.s32 	%p250, %r30, %r31;
	selp.u64 	%rd508, 1, 0, %p250;
	setp.ne.s32 	%p251, %r31, %r32;
	selp.u64 	%rd509, 1, 0, %p251;
	setp.ne.s32 	%p252, %r32, %r33;
	selp.u64 	%rd510, 1, 0, %p252;
	setp.ne.s32 	%p253, %r33, %r34;
	selp.u64 	%rd511, 1, 0, %p253;
	setp.ne.s32 	%p254, %r34, %r35;
	selp.u64 	%rd512, 1, 0, %p254;
	setp.ne.s32 	%p255, %r35, %r36;
	selp.u64 	%rd513, 1, 0, %p255;
	add.s64 	%rd39, %rd506, %rd505;
	add.f32 	%f322, %f21, %f22;
	selp.f32 	%f323, %f22, %f322, %p248;
	add.s64 	%rd40, %rd39, %rd507;
	add.f32 	%f324, %f323, %f23;
	selp.f32 	%f325, %f23, %f324, %p249;
	add.s64 	%rd41, %rd40, %rd508;
	add.f32 	%f326, %f325, %f24;
	selp.f32 	%f327, %f24, %f326, %p250;
	add.s64 	%rd42, %rd41, %rd509;
	add.f32 	%f328, %f327, %f25;
	selp.f32 	%f329, %f25, %f328, %p251;
	add.s64 	%rd43, %rd42, %rd510;
	add.f32 	%f330, %f329, %f26;
	selp.f32 	%f331, %f26, %f330, %p252;
	add.s64 	%rd44, %rd43, %rd511;
	add.f32 	%f332, %f331, %f27;
	selp.f32 	%f333, %f27, %f332, %p253;
	add.s64 	%rd514, %rd44, %rd512;
	add.f32 	%f334, %f333, %f28;
	selp.f32 	%f335, %f28, %f334, %p254;
	add.s64 	%rd515, %rd514, %rd513;
	mov.b64 	{%r990, %r995}, %rd515;
	add.f32 	%f336, %f335, %f29;
	selp.f32 	%f337, %f29, %f336, %p255;
	mov.b32 	%r1106, 1;
	mov.b32 	%r1107, 0;
	mov.b32 	%r1108, -1;
	// begin inline asm
	shfl.sync.up.b32 %r989, %r990, %r1106, %r1107, %r1108;
	// end inline asm
	// begin inline asm
	shfl.sync.up.b32 %r994, %r995, %r1106, %r1107, %r1108;
	// end inline asm
	mov.b64 	%rd516, {%r989, %r994};
	mov.b32 	%r1000, %f337;
	// begin inline asm
	shfl.sync.up.b32 %r999, %r1000, %r1106, %r1107, %r1108;
	// end inline asm
	mov.b32 	%f338, %r999;
	// begin inline asm
	shfl.sync.up.b32 %r1004, %r1005, %r1106, %r1107, %r1108;
	// end inline asm
	setp.eq.s64 	%p256, %rd515, 0;
	add.f32 	%f339, %f337, %f338;
	selp.f32 	%f340, %f339, %f337, %p256;
	setp.lt.s32 	%p257, %r966, 1;
	selp.b64 	%rd517, 0, %rd516, %p257;
	add.s64 	%rd518, %rd517, %rd515;
	mov.b64 	{%r1010, %r1015}, %rd518;
	selp.f32 	%f341, %f337, %f340, %p257;
	mov.b32 	%r1026, 2;
	// begin inline asm
	shfl.sync.up.b32 %r1009, %r1010, %r1026, %r1107, %r1108;
	// end inline asm
	// begin inline asm
	shfl.sync.up.b32 %r1014, %r1015, %r1026, %r1107, %r1108;
	// end inline asm
	mov.b64 	%rd519, {%r1009, %r1014};
	mov.b32 	%r1020, %f341;
	// begin inline asm
	shfl.sync.up.b32 %r1019, %r1020, %r1026, %r1107, %r1108;
	// end inline asm
	mov.b32 	%f342, %r1019;
	// begin inline asm
	shfl.sync.up.b32 %r1024, %r1025, %r1026, %r1107, %r1108;
	// end inline asm
	setp.eq.s64 	%p258, %rd518, 0;
	add.f32 	%f343, %f341, %f342;
	selp.f32 	%f344, %f343, %f341, %p258;
	setp.lt.s32 	%p259, %r966, 2;
	selp.b64 	%rd520, 0, %rd519, %p259;
	add.s64 	%rd521, %rd520, %rd518;
	mov.b64 	{%r1030, %r1035}, %rd521;
	selp.f32 	%f345, %f341, %f344, %p259;
	mov.b32 	%r1046, 4;
	// begin inline asm
	shfl.sync.up.b32 %r1029, %r1030, %r1046, %r1107, %r1108;
	// end inline asm
	// begin inline asm
	shfl.sync.up.b32 %r1034, %r1035, %r1046, %r1107, %r1108;
	// end inline asm
	mov.b64 	%rd522, {%r1029, %r1034};
	mov.b32 	%r1040, %f345;
	// begin inline asm
	shfl.sync.up.b32 %r1039, %r1040, %r1046, %r1107, %r1108;
	// end inline asm
	mov.b32 	%f346, %r1039;
	// begin inline asm
	shfl.sync.up.b32 %r1044, %r1045, %r1046, %r1107, %r1108;
	// end inline asm
	setp.eq.s64 	%p260, %rd521, 0;
	add.f32 	%f347, %f345, %f346;
	selp.f32 	%f348, %f347, %f345, %p260;
	setp.lt.s32 	%p261, %r966, 4;
	selp.b64 	%rd523, 0, %rd522, %p261;
	add.s64 	%rd524, %rd523, %rd521;
	mov.b64 	{%r1050, %r1055}, %rd524;
	selp.f32 	%f349, %f345, %f348, %p261;
	mov.b32 	%r1066, 8;
	// begin inline asm
	shfl.sync.up.b32 %r1049, %r1050, %r1066, %r1107, %r1108;
	// end inline asm
	// begin inline asm
	shfl.sync.up.b32 %r1054, %r1055, %r1066, %r1107, %r1108;
	// end inline asm
	mov.b64 	%rd525, {%r1049, %r1054};
	mov.b32 	%r1060, %f349;
	// begin inline asm
	shfl.sync.up.b32 %r1059, %r1060, %r1066, %r1107, %r1108;
	// end inline asm
	mov.b32 	%f350, %r1059;
	// begin inline asm
	shfl.sync.up.b32 %r1064, %r1065, %r1066, %r1107, %r1108;
	// end inline asm
	setp.eq.s64 	%p262, %rd524, 0;
	add.f32 	%f351, %f349, %f350;
	selp.f32 	%f352, %f351, %f349, %p262;
	setp.lt.s32 	%p263, %r966, 8;
	selp.b64 	%rd526, 0, %rd525, %p263;
	add.s64 	%rd527, %rd526, %rd524;
	mov.b64 	{%r1070, %r1075}, %rd527;
	selp.f32 	%f353, %f349, %f352, %p263;
	mov.b32 	%r1086, 16;
	// begin inline asm
	shfl.sync.up.b32 %r1069, %r1070, %r1086, %r1107, %r1108;
	// end inline asm
	// begin inline asm
	shfl.sync.up.b32 %r1074, %r1075, %r1086, %r1107, %r1108;
	// end inline asm
	mov.b64 	%rd528, {%r1069, %r1074};
	mov.b32 	%r1080, %f353;
	// begin inline asm
	shfl.sync.up.b32 %r1079, %r1080, %r1086, %r1107, %r1108;
	// end inline asm
	mov.b32 	%f354, %r1079;
	// begin inline asm
	shfl.sync.up.b32 %r1084, %r1085, %r1086, %r1107, %r1108;
	// end inline asm
	setp.eq.s64 	%p264, %rd527, 0;
	add.f32 	%f355, %f353, %f354;
	selp.f32 	%f30, %f355, %f353, %p264;
	setp.lt.s32 	%p265, %r966, 16;
	selp.b64 	%rd529, 0, %rd528, %p265;
	add.s64 	%rd45, %rd529, %rd527;
	mov.b64 	{%r1090, %r1095}, %rd45;
	selp.f32 	%f356, %f353, %f30, %p265;
	// begin inline asm
	shfl.sync.up.b32 %r1089, %r1090, %r1106, %r1107, %r1108;
	// end inline asm
	// begin inline asm
	shfl.sync.up.b32 %r1094, %r1095, %r1106, %r1107, %r1108;
	// end inline asm
	mov.b64 	%rd730, {%r1089, %r1094};
	mov.b32 	%r1100, %f356;
	// begin inline asm
	shfl.sync.up.b32 %r1099, %r1100, %r1106, %r1107, %r1108;
	// end inline asm
	mov.b32 	%f515, %r1099;
	// begin inline asm
	shfl.sync.up.b32 %r1104, %r1105, %r1106, %r1107, %r1108;
	// end inline asm
	setp.ne.s32 	%p266, %r966, 31;
	@%p266 bra 	$L__BB9_58;
	shl.b32 	%r1109, %r25, 4;
	mov.u32 	%r1110, _ZN6thrust24THRUST_300001_SM_1000_NS8cuda_cub4core6detail5shmemE;
	add.s32 	%r1111, %r1110, %r1109;
	st.shared.u64 	[%r1111], %rd45;
	st.shared.f32 	[%r1111+8], %f30;
$L__BB9_58:
	bar.sync 	0;
	ld.shared.u64 	%rd530, [_ZN6thrust24THRUST_300001_SM_1000_NS8cuda_cub4core6detail5shmemE];
	ld.shared.f32 	%f357, [_ZN6thrust24THRUST_300001_SM_1000_NS8cuda_cub4core6detail5shmemE+8];
	ld.shared.u64 	%rd531, [_ZN6thrust24THRUST_300001_SM_1000_NS8cuda_cub4core6detail5shmemE+16];
	ld.shared.f32 	%f358, [_ZN6thrust24THRUST_300001_SM_1000_NS8cuda_cub4core6detail5shmemE+24];
	add.s64 	%rd532, %rd531, %rd530;
	setp.eq.s64 	%p267, %rd531, 0;
	add.f32 	%f359, %f357, %f358;
	selp.f32 	%f360, %f359, %f358, %p267;
	setp.eq.s32 	%p268, %r25, 2;
	selp.b64 	%rd533, %rd532, %rd530, %p268;
	selp.f32 	%f361, %f360, %f357, %p268;
	ld.shared.u64 	%rd534, [_ZN6thrust24THRUST_300001_SM_1000_NS8cuda_cub4core6detail5shmemE+32];
	ld.shared.f32 	%f362, [_ZN6thrust24THRUST_300001_SM_1000_NS8cuda_cub4core6detail5shmemE+40];
	add.s64 	%rd535, %rd534, %rd532;
	setp.eq.s64 	%p269, %rd534, 0;
	add.f32 	%f363, %f360, %f362;
	selp.f32 	%f364, %f363, %f362, %p269;
	setp.eq.s32 	%p270, %r25, 3;
	selp.b64 	%rd536, %rd535, %rd533, %p270;
	selp.f32 	%f365, %f364, %f361, %p270;
	ld.shared.u64 	%rd537, [_ZN6thrust24THRUST_300001_SM_1000_NS8cuda_cub4core6detail5shmemE+48];
	ld.shared.f32 	%f366, [_ZN6thrust24THRUST_300001_SM_1000_NS8cuda_cub4core6detail5shmemE+56];
	add.s64 	%rd538, %rd537, %rd535;
	setp.eq.s64 	%p271, %rd537, 0;
	add.f32 	%f367, %f364, %f366;
	selp.f32 	%f368, %f367, %f366, %p271;
	setp.eq.s32 	%p272, %r25, 4;
	selp.b64 	%rd539, %rd538, %rd536, %p272;
	selp.f32 	%f369, %f368, %f365, %p272;
	ld.shared.u64 	%rd540, [_ZN6thrust24THRUST_300001_SM_1000_NS8cuda_cub4core6detail5shmemE+64];
	ld.shared.f32 	%f370, [_ZN6thrust24THRUST_300001_SM_1000_NS8cuda_cub4core6detail5shmemE+72];
	add.s64 	%rd541, %rd540, %rd538;
	setp.eq.s64 	%p273, %rd540, 0;
	add.f32 	%f371, %f368, %f370;
	selp.f32 	%f372, %f371, %f370, %p273;
	setp.eq.s32 	%p274, %r25, 5;
	selp.b64 	%rd542, %rd541, %rd539, %p274;
	selp.f32 	%f373, %f372, %f369, %p274;
	ld.shared.u64 	%rd543, [_ZN6thrust24THRUST_300001_SM_1000_NS8cuda_cub4core6detail5shmemE+80];
	ld.shared.f32 	%f374, [_ZN6thrust24THRUST_300001_SM_1000_NS8cuda_cub4core6detail5shmemE+88];
	add.s64 	%rd544, %rd543, %rd541;
	setp.eq.s64 	%p275, %rd543, 0;
	add.f32 	%f375, %f372, %f374;
	selp.f32 	%f376, %f375, %f374, %p275;
	setp.eq.s32 	%p276, %r25, 6;
	selp.b64 	%rd545, %rd544, %rd542, %p276;
	selp.f32 	%f377, %f376, %f373, %p276;
	ld.shared.u64 	%rd546, [_ZN6thrust24THRUST_300001_SM_1000_NS8cuda_cub4core6detail5shmemE+96];
	ld.shared.f32 	%f378, [_ZN6thrust24THRUST_300001_SM_1000_NS8cuda_cub4core6detail5shmemE+104];
	add.s64 	%rd547, %rd546, %rd544;
	setp.eq.s64 	%p277, %rd546, 0;
	add.f32 	%f379, %f376, %f378;
	selp.f32 	%f380, %f379, %f378, %p277;
	setp.eq.s32 	%p278, %r25, 7;
	selp.b64 	%rd47, %rd547, %rd545, %p278;
	selp.f32 	%f32, %f380, %f377, %p278;
	ld.shared.u64 	%rd548, [_ZN6thrust24THRUST_300001_SM_1000_NS8cuda_cub4core6detail5shmemE+112];
	ld.shared.f32 	%f381, [_ZN6thrust24THRUST_300001_SM_1000_NS8cuda_cub4core6detail5shmemE+120];
	add.s64 	%rd48, %rd548, %rd547;
	setp.eq.s64 	%p279, %rd548, 0;
	add.f32 	%f382, %f380, %f381;
	selp.f32 	%f33, %f382, %f381, %p279;
	setp.lt.u32 	%p280, %r23, 32;
	@%p280 bra 	$L__BB9_60;
	setp.eq.s64 	%p281, %rd730, 0;
	add.f32 	%f383, %f32, %f515;
	selp.f32 	%f384, %f383, %f515, %p281;
	setp.eq.s32 	%p282, %r966, 0;
	selp.b64 	%rd549, 0, %rd730, %p282;
	add.s64 	%rd730, %rd47, %rd549;
	selp.f32 	%f515, %f32, %f384, %p282;
	bra.uni 	$L__BB9_96;
$L__BB9_60:
	setp.ne.s32 	%p283, %r23, 0;
	mul.wide.u32 	%rd550, %r1, 16;
	add.s64 	%rd50, %rd3, %rd550;
	@%p283 bra 	$L__BB9_62;
	st.shared.u64 	[_ZN6thrust24THRUST_300001_SM_1000_NS8cuda_cub4core6detail5shmemE+200], %rd48;
	st.shared.f32 	[_ZN6thrust24THRUST_300001_SM_1000_NS8cuda_cub4core6detail5shmemE+208], %f33;
	add.s64 	%rd551, %rd50, 512;
	mov.b32 	%r1112, %f33;
	mov.b32 	%r1113, 100;
	mov.b64 	%rd552, {%r1112, %r1113};
	// begin inline asm
	st.relaxed.gpu.v2.u64 [%rd551], {%rd552, %rd48};
	// end inline asm
$L__BB9_62:
	not.b32 	%r42, %r23;
	mov.u32 	%r1114, %nctaid.x;
	setp.gt.u32 	%p284, %r1114, 499;
	@%p284 bra 	$L__BB9_64;
	membar.cta;
	bra.uni 	$L__BB9_65;
$L__BB9_64:
	mov.b32 	%r1115, 450;
	// begin inline asm
	nanosleep.u32 %r1115;
	// end inline asm
$L__BB9_65:
	mul.wide.s32 	%rd554, %r42, 16;
	add.s64 	%rd555, %rd50, %rd554;
	add.s64 	%rd51, %rd555, 512;
$L__BB9_66:
	// begin inline asm
	ld.relaxed.gpu.v2.u64 {%rd556, %rd720}, [%rd51];
	// end inline asm
	mov.b64 	{%r1116, %r1624}, %rd556;
	setp.eq.s32 	%p285, %r1624, 99;
	mov.b32 	%r1117, -1;
	vote.sync.any.pred 	%p286, %p285, %r1117;
	@%p286 bra 	$L__BB9_66;
	mov.b32 	%f505, %r1116;
	setp.eq.s32 	%p287, %r1624, 101;
	mov.b32 	%r1139, -1;
	vote.sync.ballot.b32 	%r1141, %p287, %r1139;
	// begin inline asm
	mov.u32 %r1119, %lanemask_ge;
	// end inline asm
	and.b32  	%r1142, %r1141, %r1119;
	or.b32  	%r1143, %r1142, -2147483648;
	add.s32 	%r1144, %r1143, -1;
	not.b32 	%r1145, %r1143;
	and.b32  	%r1146, %r1145, %r1144;
	popc.b32 	%r45, %r1146;
	mov.b64 	{%r1121, %r1126}, %rd720;
	mov.b32 	%r1137, 1;
	// begin inline asm
	shfl.sync.down.b32 %r1120, %r1121, %r1137, %r45, %r1139;
	// end inline asm
	// begin inline asm
	shfl.sync.down.b32 %r1125, %r1126, %r1137, %r45, %r1139;
	// end inline asm
	// begin inline asm
	shfl.sync.down.b32 %r1130, %r1116, %r1137, %r45, %r1139;
	// end inline asm
	// begin inline asm
	shfl.sync.down.b32 %r1135, %r1136, %r1137, %r45, %r1139;
	// end inline asm
	setp.ge.s32 	%p289, %r966, %r45;
	@%p289 bra 	$L__BB9_69;
	mov.b32 	%f385, %r1130;
	mov.b64 	%rd559, {%r1120, %r1125};
	add.s64 	%rd54, %rd720, %rd559;
	setp.eq.s64 	%p290, %rd720, 0;
	add.f32 	%f386, %f505, %f385;
	selp.f32 	%f505, %f386, %f505, %p290;
	mov.u64 	%rd720, %rd54;
$L__BB9_69:
	mov.b64 	{%r1148, %r1153}, %rd720;
	mov.b32 	%r1164, 2;
	mov.b32 	%r1166, -1;
	// begin inline asm
	shfl.sync.down.b32 %r1147, %r1148, %r1164, %r45, %r1166;
	// end inline asm
	// begin inline asm
	shfl.sync.down.b32 %r1152, %r1153, %r1164, %r45, %r1166;
	// end inline asm
	mov.b32 	%r1158, %f505;
	// begin inline asm
	shfl.sync.down.b32 %r1157, %r1158, %r1164, %r45, %r1166;
	// end inline asm
	// begin inline asm
	shfl.sync.down.b32 %r1162, %r1163, %r1164, %r45, %r1166;
	// end inline asm
	add.s32 	%r52, %r966, 2;
	setp.gt.s32 	%p291, %r52, %r45;
	@%p291 bra 	$L__BB9_71;
	mov.b32 	%f387, %r1157;
	mov.b64 	%rd560, {%r1147, %r1152};
	add.s64 	%rd56, %rd720, %rd560;
	setp.eq.s64 	%p292, %rd720, 0;
	add.f32 	%f388, %f505, %f387;
	selp.f32 	%f505, %f388, %f505, %p292;
	mov.u64 	%rd720, %rd56;
$L__BB9_71:
	mov.b64 	{%r1168, %r1173}, %rd720;
	mov.b32 	%r1184, 4;
	mov.b32 	%r1186, -1;
	// begin inline asm
	shfl.sync.down.b32 %r1167, %r1168, %r1184, %r45, %r1186;
	// end inline asm
	// begin inline asm
	shfl.sync.down.b32 %r1172, %r1173, %r1184, %r45, %r1186;
	// end inline asm
	mov.b32 	%r1178, %f505;
	// begin inline asm
	shfl.sync.down.b32 %r1177, %r1178, %r1184, %r45, %r1186;
	// end inline asm
	// begin inline asm
	shfl.sync.down.b32 %r1182, %r1183, %r1184, %r45, %r1186;
	// end inline asm
	add.s32 	%r56, %r966, 4;
	setp.gt.s32 	%p293, %r56, %r45;
	@%p293 bra 	$L__BB9_73;
	mov.b32 	%f389, %r1177;
	mov.b64 	%rd561, {%r1167, %r1172};
	add.s64 	%rd58, %rd720, %rd561;
	setp.eq.s64 	%p294, %rd720, 0;
	add.f32 	%f390, %f505, %f389;
	selp.f32 	%f505, %f390, %f505, %p294;
	mov.u64 	%rd720, %rd58;
$L__BB9_73:
	mov.b64 	{%r1188, %r1193}, %rd720;
	mov.b32 	%r1204, 8;
	mov.b32 	%r1206, -1;
	// begin inline asm
	shfl.sync.down.b32 %r1187, %r1188, %r1204, %r45, %r1206;
	// end inline asm
	// begin inline asm
	shfl.sync.down.b32 %r1192, %r1193, %r1204, %r45, %r1206;
	// end inline asm
	mov.b32 	%r1198, %f505;
	// begin inline asm
	shfl.sync.down.b32 %r1197, %r1198, %r1204, %r45, %r1206;
	// end inline asm
	// begin inline asm
	shfl.sync.down.b32 %r1202, %r1203, %r1204, %r45, %r1206;
	// end inline asm
	add.s32 	%r60, %r966, 8;
	setp.gt.s32 	%p295, %r60, %r45;
	@%p295 bra 	$L__BB9_75;
	mov.b32 	%f391, %r1197;
	mov.b64 	%rd562, {%r1187, %r1192};
	add.s64 	%rd60, %rd720, %rd562;
	setp.eq.s64 	%p296, %rd720, 0;
	add.f32 	%f392, %f505, %f391;
	selp.f32 	%f505, %f392, %f505, %p296;
	mov.u64 	%rd720, %rd60;
$L__BB9_75:
	mov.b64 	{%r1208, %r1213}, %rd720;
	mov.b32 	%r1224, 16;
	mov.b32 	%r1226, -1;
	// begin inline asm
	shfl.sync.down.b32 %r1207, %r1208, %r1224, %r45, %r1226;
	// end inline asm
	// begin inline asm
	shfl.sync.down.b32 %r1212, %r1213, %r1224, %r45, %r1226;
	// end inline asm
	mov.b32 	%r1218, %f505;
	// begin inline asm
	shfl.sync.down.b32 %r1217, %r1218, %r1224, %r45, %r1226;
	// end inline asm
	// begin inline asm
	shfl.sync.down.b32 %r1222, %r1223, %r1224, %r45, %r1226;
	// end inline asm
	add.s32 	%r64, %r966, 16;
	setp.gt.s32 	%p297, %r64, %r45;
	@%p297 bra 	$L__BB9_77;
	mov.b32 	%f393, %r1217;
	mov.b64 	%rd563, {%r1207, %r1212};
	add.s64 	%rd62, %rd720, %rd563;
	setp.eq.s64 	%p298, %rd720, 0;
	add.f32 	%f394, %f505, %f393;
	selp.f32 	%f505, %f394, %f505, %p298;
	mov.u64 	%rd720, %rd62;
$L__BB9_77:
	add.s32 	%r1625, %r1, %r42;
	add.s64 	%rd64, %rd3, 512;
$L__BB9_78:
	setp.ne.s32 	%p299, %r1624, 101;
	mov.b32 	%r1227, -1;
	vote.sync.all.pred 	%p300, %p299, %r1227;
	not.pred 	%p301, %p300;
	@%p301 bra 	$L__BB9_92;
	mul.wide.s32 	%rd603, %r1625, 16;
	add.s64 	%rd604, %rd64, %rd603;
	add.s64 	%rd66, %rd604, -512;
$L__BB9_80:
	// begin inline asm
	ld.relaxed.gpu.v2.u64 {%rd605, %rd726}, [%rd66];
	// end inline asm
	mov.b64 	{%r1301, %r1624}, %rd605;
	setp.eq.s32 	%p339, %r1624, 99;
	mov.b32 	%r1302, -1;
	vote.sync.any.pred 	%p340, %p339, %r1302;
	@%p340 bra 	$L__BB9_80;
	mov.b32 	%f511, %r1301;
	setp.eq.s32 	%p341, %r1624, 101;
	mov.b32 	%r1323, -1;
	vote.sync.ballot.b32 	%r1325, %p341, %r1323;
	and.b32  	%r1326, %r1325, %r1119;
	or.b32  	%r1327, %r1326, -2147483648;
	add.s32 	%r1328, %r1327, -1;
	not.b32 	%r1329, %r1327;
	and.b32  	%r1330, %r1329, %r1328;
	popc.b32 	%r69, %r1330;
	mov.b64 	{%r1305, %r1310}, %rd726;
	mov.b32 	%r1321, 1;
	// begin inline asm
	shfl.sync.down.b32 %r1304, %r1305, %r1321, %r69, %r1323;
	// end inline asm
	// begin inline asm
	shfl.sync.down.b32 %r1309, %r1310, %r1321, %r69, %r1323;
	// end inline asm
	// begin inline asm
	shfl.sync.down.b32 %r1314, %r1301, %r1321, %r69, %r1323;
	// end inline asm
	// begin inline asm
	shfl.sync.down.b32 %r1319, %r1320, %r1321, %r69, %r1323;
	// end inline asm
	setp.ge.s32 	%p343, %r966, %r69;
	@%p343 bra 	$L__BB9_83;
	mov.b32 	%f412, %r1314;
	mov.b64 	%rd608, {%r1304, %r1309};
	add.s64 	%rd69, %rd726, %rd608;
	setp.eq.s64 	%p344, %rd726, 0;
	add.f32 	%f413, %f511, %f412;
	selp.f32 	%f511, %f413, %f511, %p344;
	mov.u64 	%rd726, %rd69;
$L__BB9_83:
	mov.b64 	{%r1332, %r1337}, %rd726;
	mov.b32 	%r1348, 2;
	mov.b32 	%r1350, -1;
	// begin inline asm
	shfl.sync.down.b32 %r1331, %r1332, %r1348, %r69, %r1350;
	// end inline asm
	// begin inline asm
	shfl.sync.down.b32 %r1336, %r1337, %r1348, %r69, %r1350;
	// end inline asm
	mov.b32 	%r1342, %f511;
	// begin inline asm
	shfl.sync.down.b32 %r1341, %r1342, %r1348, %r69, %r1350;
	// end inline asm
	// begin inline asm
	shfl.sync.down.b32 %r1346, %r1347, %r1348, %r69, %r1350;
	// end inline asm
	setp.gt.s32 	%p345, %r52, %r69;
	@%p345 bra 	$L__BB9_85;
	mov.b32 	%f414, %r1341;
	mov.b64 	%rd609, {%r1331, %r1336};
	add.s64 	%rd71, %rd726, %rd609;
	setp.eq.s64 	%p346, %rd726, 0;
	add.f32 	%f415, %f511, %f414;
	selp.f32 	%f511, %f415, %f511, %p346;
	mov.u64 	%rd726, %rd71;
$L__BB9_85:
	mov.b64 	{%r1352, %r1357}, %rd726;
	mov.b32 	%r1368, 4;
	mov.b32 	%r1370, -1;
	// begin inline asm
	shfl.sync.down.b32 %r1351, %r1352, %r1368, %r69, %r1370;
	// end inline asm
	// begin inline asm
	shfl.sync.down.b32 %r1356, %r1357, %r1368, %r69, %r1370;
	// end inline asm
	mov.b32 	%r1362, %f511;
	// begin inline asm
	shfl.sync.down.b32 %r1361, %r1362, %r1368, %r69, %r1370;
	// end inline asm
	// begin inline asm
	shfl.sync.down.b32 %r1366, %r1367, %r1368, %r69, %r1370;
	// end inline asm
	setp.gt.s32 	%p347, %r56, %r69;
	@%p347 bra 	$L__BB9_87;
	mov.b32 	%f416, %r1361;
	mov.b64 	%rd610, {%r1351, %r1356};
	add.s64 	%rd73, %rd726, %rd610;
	setp.eq.s64 	%p348, %rd726, 0;
	add.f32 	%f417, %f511, %f416;
	selp.f32 	%f511, %f417, %f511, %p348;
	mov.u64 	%rd726, %rd73;
$L__BB9_87:
	mov.b64 	{%r1372, %r1377}, %rd726;
	mov.b32 	%r1388, 8;
	mov.b32 	%r1390, -1;
	// begin inline asm
	shfl.sync.down.b32 %r1371, %r1372, %r1388, %r69, %r1390;
	// end inline asm
	// begin inline asm
	shfl.sync.down.b32 %r1376, %r1377, %r1388, %r69, %r1390;
	// end inline asm
	mov.b32 	%r1382, %f511;
	// begin inline asm
	shfl.sync.down.b32 %r1381, %r1382, %r1388, %r69, %r1390;
	// end inline asm
	// begin inline asm
	shfl.sync.down.b32 %r1386, %r1387, %r1388, %r69, %r1390;
	// end inline asm
	setp.gt.s32 	%p349, %r60, %r69;
	@%p349 bra 	$L__BB9_89;
	mov.b32 	%f418, %r1381;
	mov.b64 	%rd611, {%r1371, %r1376};
	add.s64 	%rd75, %rd726, %rd611;
	setp.eq.s64 	%p350, %rd726, 0;
	add.f32 	%f419, %f511, %f418;
	selp.f32 	%f511, %f419, %f511, %p350;
	mov.u64 	%rd726, %rd75;
$L__BB9_89:
	mov.b64 	{%r1392, %r1397}, %rd726;
	mov.b32 	%r1408, 16;
	mov.b32 	%r1410, -1;
	// begin inline asm
	shfl.sync.down.b32 %r1391, %r1392, %r1408, %r69, %r1410;
	// end inline asm
	// begin inline asm
	shfl.sync.down.b32 %r1396, %r1397, %r1408, %r69, %r1410;
	// end inline asm
	mov.b32 	%r1402, %f511;
	// begin inline asm
	shfl.sync.down.b32 %r1401, %r1402, %r1408, %r69, %r1410;
	// end inline asm
	// begin inline asm
	shfl.sync.down.b32 %r1406, %r1407, %r1408, %r69, %r1410;
	// end inline asm
	setp.gt.s32 	%p351, %r64, %r69;
	@%p351 bra 	$L__BB9_91;
	mov.b32 	%f420, %r1401;
	mov.b64 	%rd612, {%r1391, %r1396};
	add.s64 	%rd77, %rd726, %rd612;
	setp.eq.s64 	%p352, %rd726, 0;
	add.f32 	%f421, %f511, %f420;
	selp.f32 	%f511, %f421, %f511, %p352;
	mov.u64 	%rd726, %rd77;
$L__BB9_91:
	add.s64 	%rd79, %rd726, %rd720;
	setp.eq.s64 	%p353, %rd720, 0;
	add.f32 	%f422, %f505, %f511;
	selp.f32 	%f505, %f422, %f505, %p353;
	add.s32 	%r1625, %r1625, -32;
	mov.u64 	%rd720, %rd79;
	bra.uni 	$L__BB9_78;
$L__BB9_92:
	@%p283 bra 	$L__BB9_94;
	add.s64 	%rd566, %rd720, %rd48;
	setp.eq.s64 	%p303, %rd48, 0;
	add.f32 	%f395, %f33, %f505;
	selp.f32 	%f396, %f395, %f33, %p303;
	add.s64 	%rd564, %rd50, 512;
	mov.b32 	%r1229, %f396;
	mov.b32 	%r1230, 101;
	mov.b64 	%rd565, {%r1229, %r1230};
	// begin inline asm
	st.relaxed.gpu.v2.u64 [%rd564], {%rd565, %rd566};
	// end inline asm
	st.shared.u64 	[_ZN6thrust24THRUST_300001_SM_1000_NS8cuda_cub4core6detail5shmemE+168], %rd720;
	st.shared.f32 	[_ZN6thrust24THRUST_300001_SM_1000_NS8cuda_cub4core6detail5shmemE+176], %f505;
	st.shared.u64 	[_ZN6thrust24THRUST_300001_SM_1000_NS8cuda_cub4core6detail5shmemE+184], %rd566;
	st.shared.f32 	[_ZN6thrust24THRUST_300001_SM_1000_NS8cuda_cub4core6detail5shmemE+192], %f396;
$L__BB9_94:
	setp.ne.s32 	%p304, %r966, 0;
	@%p304 bra 	$L__BB9_96;
	st.shared.u64 	[_ZN6thrust24THRUST_300001_SM_1000_NS8cuda_cub4core6detail5shmemE+136], %rd720;
	st.shared.f32 	[_ZN6thrust24THRUST_300001_SM_1000_NS8cuda_cub4core6detail5shmemE+144], %f505;
	mov.u64 	%rd730, %rd720;
	mov.f32 	%f515, %f505;
$L__BB9_96:
	setp.eq.s32 	%p305, %r23, 0;
	bar.sync 	0;
	@%p305 bra 	$L__BB9_98;
	ld.shared.f32 	%f397, [_ZN6thrust24THRUST_300001_SM_1000_NS8cuda_cub4core6detail5shmemE+144];
	ld.shared.u64 	%rd567, [_ZN6thrust24THRUST_300001_SM_1000_NS8cuda_cub4core6detail5shmemE+136];
	add.s64 	%rd81, %rd567, %rd730;
	setp.eq.s64 	%p306, %rd730, 0;
	add.f32 	%f398, %f515, %f397;
	selp.f32 	%f515, %f398, %f515, %p306;
	mov.u64 	%rd730, %rd81;
$L__BB9_98:
	setp.ne.s32 	%p307, %r34, %r35;
	setp.ne.s32 	%p308, %r33, %r34;
	setp.ne.s32 	%p309, %r32, %r33;
	setp.ne.s32 	%p310, %r31, %r32;
	setp.ne.s32 	%p311, %r30, %r31;
	setp.ne.s32 	%p312, %r29, %r30;
	setp.ne.s32 	%p313, %r28, %r29;
	setp.ne.s32 	%p314, %r1623, %r28;
	selp.u64 	%rd568, 1, 0, %p314;
	add.s64 	%rd83, %rd730, %rd568;
	add.f32 	%f399, %f515, %f21;
	selp.f32 	%f62, %f21, %f399, %p314;
	add.s64 	%rd84, %rd39, %rd730;
	add.f32 	%f400, %f62, %f22;
	selp.f32 	%f63, %f22, %f400, %p313;
	add.s64 	%rd85, %rd40, %rd730;
	add.f32 	%f401, %f63, %f23;
	selp.f32 	%f64, %f23, %f401, %p312;
	add.s64 	%rd86, %rd41, %rd730;
	add.f32 	%f402, %f64, %f24;
	selp.f32 	%f65, %f24, %f402, %p311;
	add.s64 	%rd87, %rd42, %rd730;
	add.f32 	%f403, %f65, %f25;
	selp.f32 	%f66, %f25, %f403, %p310;
	add.s64 	%rd88, %rd43, %rd730;
	add.f32 	%f404, %f66, %f26;
	selp.f32 	%f67, %f26, %f404, %p309;
	add.s64 	%rd89, %rd44, %rd730;
	add.f32 	%f405, %f67, %f27;
	selp.f32 	%f68, %f27, %f405, %p308;
	selp.u64 	%rd569, 1, 0, %p307;
	add.s64 	%rd90, %rd89, %rd569;
	add.f32 	%f406, %f68, %f28;
	selp.f32 	%f69, %f28, %f406, %p307;
	ld.shared.u64 	%rd91, [_ZN6thrust24THRUST_300001_SM_1000_NS8cuda_cub4core6detail5shmemE+200];
	ld.shared.u64 	%rd92, [_ZN6thrust24THRUST_300001_SM_1000_NS8cuda_cub4core6detail5shmemE+168];
	setp.lt.s64 	%p315, %rd91, 257;
	@%p315 bra 	$L__BB9_124;
	setp.eq.s32 	%p325, %r1623, %r28;
	bar.sync 	0;
	@%p325 bra 	$L__BB9_101;
	cvt.u32.u64 	%r1231, %rd92;
	cvt.u32.u64 	%r1232, %rd730;
	sub.s32 	%r1233, %r1232, %r1231;
	shl.b32 	%r1234, %r1233, 3;
	mov.u32 	%r1235, _ZN6thrust24THRUST_300001_SM_1000_NS8cuda_cub4core6detail5shmemE;
	add.s32 	%r1236, %r1235, %r1234;
	mov.b32 	%r1237, %f515;
	st.shared.v2.u32 	[%r1236], {%r1623, %r1237};
$L__BB9_101:
	setp.eq.s32 	%p326, %r28, %r29;
	@%p326 bra 	$L__BB9_103;
	cvt.u32.u64 	%r1238, %rd92;
	cvt.u32.u64 	%r1239, %rd83;
	sub.s32 	%r1240, %r1239, %r1238;
	shl.b32 	%r1241, %r1240, 3;
	mov.u32 	%r1242, _ZN6thrust24THRUST_300001_SM_1000_NS8cuda_cub4core6detail5shmemE;
	add.s32 	%r1243, %r1242, %r1241;
	mov.b32 	%r1244, %f62;
	st.shared.v2.u32 	[%r1243], {%r28, %r1244};
$L__BB9_103:
	setp.eq.s32 	%p327, %r29, %r30;
	@%p327 bra 	$L__BB9_105;
	cvt.u32.u64 	%r1245, %rd92;
	cvt.u32.u64 	%r1246, %rd84;
	sub.s32 	%r1247, %r1246, %r1245;
	shl.b32 	%r1248, %r1247, 3;
	mov.u32 	%r1249, _ZN6thrust24THRUST_300001_SM_1000_NS8cuda_cub4core6detail5shmemE;
	add.s32 	%r1250, %r1249, %r1248;
	mov.b32 	%r1251, %f63;
	st.shared.v2.u32 	[%r1250], {%r29, %r1251};
$L__BB9_105:
	setp.eq.s32 	%p328, %r30, %r31;
	@%p328 bra 	$L__BB9_107;
	cvt.u32.u64 	%r1252, %rd92;
	cvt.u32.u64 	%r1253, %rd85;
	sub.s32 	%r1254, %r1253, %r1252;
	shl.b32 	%r1255, %r1254, 3;
	mov.u32 	%r1256, _ZN6thrust24THRUST_300001_SM_1000_NS8cuda_cub4core6detail5shmemE;
	add.s32 	%r1257, %r1256, %r1255;
	mov.b32 	%r1258, %f64;
	st.shared.v2.u32 	[%r1257], {%r30, %r1258};
$L__BB9_107:
	setp.eq.s32 	%p329, %r31, %r32;
	@%p329 bra 	$L__BB9_109;
	cvt.u32.u64 	%r1259, %rd92;
	cvt.u32.u64 	%r1260, %rd86;
	sub.s32 	%r1261, %r1260, %r1259;
	shl.b32 	%r1262, %r1261, 3;
	mov.u32 	%r1263, _ZN6thrust24THRUST_300001_SM_1000_NS8cuda_cub4core6detail5shmemE;
	add.s32 	%r1264, %r1263, %r1262;
	mov.b32 	%r1265, %f65;
	st.shared.v2.u32 	[%r1264], {%r31, %r1265};
$L__BB9_109:
	setp.eq.s32 	%p330, %r32, %r33;
	@%p330 bra 	$L__BB9_111;
	cvt.u32.u64 	%r1266, %rd92;
	cvt.u32.u64 	%r1267, %rd87;
	sub.s32 	%r1268, %r1267, %r1266;
	shl.b32 	%r1269, %r1268, 3;
	mov.u32 	%r1270, _ZN6thrust24THRUST_300001_SM_1000_NS8cuda_cub4core6detail5shmemE;
	add.s32 	%r1271, %r1270, %r1269;
	mov.b32 	%r1272, %f66;
	st.shared.v2.u32 	[%r1271], {%r32, %r1272};
$L__BB9_111:
	setp.eq.s32 	%p331, %r33, %r34;
	@%p331 bra 	$L__BB9_113;
	cvt.u32.u64 	%r1273, %rd92;
	cvt.u32.u64 	%r1274, %rd88;
	sub.s32 	%r1275, %r1274, %r1273;
	shl.b32 	%r1276, %r1275, 3;
	mov.u32 	%r1277, _ZN6thrust24THRUST_300001_SM_1000_NS8cuda_cub4core6detail5shmemE;
	add.s32 	%r1278, %r1277, %r1276;
	mov.b32 	%r1279, %f67;
	st.shared.v2.u32 	[%r1278], {%r33, %r1279};
$L__BB9_113:
	setp.eq.s32 	%p332, %r34, %r35;
	@%p332 bra 	$L__BB9_115;
	cvt.u32.u64 	%r1280, %rd92;
	cvt.u32.u64 	%r1281, %rd89;
	sub.s32 	%r1282, %r1281, %r1280;
	shl.b32 	%r1283, %r1282, 3;
	mov.u32 	%r1284, _ZN6thrust24THRUST_300001_SM_1000_NS8cuda_cub4core6detail5shmemE;
	add.s32 	%r1285, %r1284, %r1283;
	mov.b32 	%r1286, %f68;
	st.shared.v2.u32 	[%r1285], {%r34, %r1286};
$L__BB9_115:
	setp.eq.s32 	%p333, %r35, %r36;
	@%p333 bra 	$L__BB9_117;
	cvt.u32.u64 	%r1287, %rd92;
	cvt.u32.u64 	%r1288, %rd90;
	sub.s32 	%r1289, %r1288, %r1287;
	shl.b32 	%r1290, %r1289, 3;
	mov.u32 	%r1291, _ZN6thrust24THRUST_300001_SM_1000_NS8cuda_cub4core6detail5shmemE;
	add.s32 	%r1292, %r1291, %r1290;
	mov.b32 	%r1293, %f69;
	st.shared.v2.u32 	[%r1292], {%r35, %r1293};
$L__BB9_117:
	bar.sync 	0;
	cvt.u64.u32 	%rd735, %r23;
	setp.le.u64 	%p334, %rd91, %rd735;
	@%p334 bra 	$L__BB9_362;
	not.b64 	%rd588, %rd735;
	add.s64 	%rd94, %rd91, %rd588;
	shr.u64 	%rd589, %rd94, 8;
	add.s64 	%rd590, %rd589, 1;
	and.b64  	%rd732, %rd590, 3;
	and.b64  	%rd591, %rd94, 768;
	setp.eq.s64 	%p335, %rd591, 768;
	@%p335 bra 	$L__BB9_121;
	add.s64 	%rd592, %rd92, %rd735;
	shl.b64 	%rd593, %rd592, 2;
	add.s64 	%rd733, %rd2, %rd593;
	shl.b32 	%r1294, %r23, 3;
	mov.u32 	%r1295, _ZN6thrust24THRUST_300001_SM_1000_NS8cuda_cub4core6detail5shmemE;
	add.s32 	%r1296, %r1294, %r1295;
	add.s32 	%r1626, %r1296, 4;
	shl.b64 	%rd594, %rd732, 8;
	add.s64 	%rd735, %rd594, %rd735;
$L__BB9_120:
	.pragma "nounroll";
	ld.shared.f32 	%f407, [%r1626];
	st.global.f32 	[%rd733], %f407;
	add.s64 	%rd733, %rd733, 1024;
	add.s32 	%r1626, %r1626, 2048;
	add.s64 	%rd732, %rd732, -1;
	setp.ne.s64 	%p336, %rd732, 0;
	@%p336 bra 	$L__BB9_120;
$L__BB9_121:
	setp.lt.u64 	%p337, %rd94, 768;
	@%p337 bra 	$L__BB9_362;
	mov.u32 	%r1299, _ZN6thrust24THRUST_300001_SM_1000_NS8cuda_cub4core6detail5shmemE;
$L__BB9_123:
	cvt.u32.u64 	%r1297, %rd735;
	add.s64 	%rd595, %rd735, %rd92;
	shl.b32 	%r1298, %r1297, 3;
	add.s32 	%r1300, %r1299, %r1298;
	ld.shared.f32 	%f408, [%r1300+4];
	shl.b64 	%rd596, %rd595, 2;
	add.s64 	%rd597, %rd2, %rd596;
	st.global.f32 	[%rd597], %f408;
	and.b64  	%rd598, %rd735, 4294967295;
	add.s64 	%rd599, %rd92, %rd598;
	ld.shared.f32 	%f409, [%r1300+2052];
	shl.b64 	%rd600, %rd599, 2;
	add.s64 	%rd601, %rd2, %rd600;
	st.global.f32 	[%rd601+1024], %f409;
	ld.shared.f32 	%f410, [%r1300+4100];
	st.global.f32 	[%rd601+2048], %f410;
	ld.shared.f32 	%f411, [%r1300+6148];
	st.global.f32 	[%rd601+3072], %f411;
	add.s64 	%rd602, %rd735, 1024;
	and.b64  	%rd735, %rd602, 4294967295;
	setp.gt.u64 	%p338, %rd91, %rd735;
	@%p338 bra 	$L__BB9_123;
	bra.uni 	$L__BB9_362;
$L__BB9_124:
	setp.eq.s32 	%p316, %r1623, %r28;
	@%p316 bra 	$L__BB9_126;
	shl.b64 	%rd570, %rd730, 2;
	add.s64 	%rd571, %rd2, %rd570;
	st.global.f32 	[%rd571], %f515;
$L__BB9_126:
	setp.eq.s32 	%p317, %r28, %r29;
	@%p317 bra 	$L__BB9_128;
	shl.b64 	%rd572, %rd83, 2;
	add.s64 	%rd573, %rd2, %rd572;
	st.global.f32 	[%rd573], %f62;
$L__BB9_128:
	setp.eq.s32 	%p318, %r29, %r30;
	@%p318 bra 	$L__BB9_130;
	shl.b64 	%rd574, %rd84, 2;
	add.s64 	%rd575, %rd2, %rd574;
	st.global.f32 	[%rd575], %f63;
$L__BB9_130:
	setp.eq.s32 	%p319, %r30, %r31;
	@%p319 bra 	$L__BB9_132;
	shl.b64 	%rd576, %rd85, 2;
	add.s64 	%rd577, %rd2, %rd576;
	st.global.f32 	[%rd577], %f64;
$L__BB9_132:
	setp.eq.s32 	%p320, %r31, %r32;
	@%p320 bra 	$L__BB9_134;
	shl.b64 	%rd578, %rd86, 2;
	add.s64 	%rd579, %rd2, %rd578;
	st.global.f32 	[%rd579], %f65;
$L__BB9_134:
	setp.eq.s32 	%p321, %r32, %r33;
	@%p321 bra 	$L__BB9_136;
	shl.b64 	%rd580, %rd87, 2;
	add.s64 	%rd581, %rd2, %rd580;
	st.global.f32 	[%rd581], %f66;
$L__BB9_136:
	setp.eq.s32 	%p322, %r33, %r34;
	@%p322 bra 	$L__BB9_138;
	shl.b64 	%rd582, %rd88, 2;
	add.s64 	%rd583, %rd2, %rd582;
	st.global.f32 	[%rd583], %f67;
$L__BB9_138:
	setp.eq.s32 	%p323, %r34, %r35;
	@%p323 bra 	$L__BB9_140;
	shl.b64 	%rd584, %rd89, 2;
	add.s64 	%rd585, %rd2, %rd584;
	st.global.f32 	[%rd585], %f68;
$L__BB9_140:
	setp.eq.s32 	%p324, %r35, %r36;
	@%p324 bra 	$L__BB9_362;
	shl.b64 	%rd586, %rd90, 2;
	add.s64 	%rd587, %rd2, %rd586;
	st.global.f32 	[%rd587], %f69;
	bra.uni 	$L__BB9_362;
$L__BB9_142:
	setp.lt.s64 	%p19, %rd5, 1;
	@%p19 bra 	$L__BB9_362;
	setp.ne.s32 	%p20, %r1, 0;
	@%p20 bra 	$L__BB9_232;
	cvt.u32.u64 	%r89, %rd212;
	shl.b64 	%rd369, %rd4, 2;
	add.s64 	%rd368, %rd209, %rd369;
	// begin inline asm
	ld.global.nc.u32 %r1635, [%rd368];
	// end inline asm
	mov.u32 	%r91, %tid.x;
	and.b32  	%r742, %r91, 31;
	and.b32  	%r743, %r91, 992;
	mul.lo.s32 	%r744, %r743, 9;
	or.b32  	%r92, %r744, %r742;
	setp.ge.s32 	%p151, %r92, %r89;
	shl.b32 	%r93, %r92, 2;
	cvt.u64.u32 	%rd370, %r93;
	add.s64 	%rd105, %rd368, %rd370;
	mov.u32 	%r1627, %r1635;
	@%p151 bra 	$L__BB9_146;
	// begin inline asm
	ld.global.nc.u32 %r1627, [%rd105];
	// end inline asm
$L__BB9_146:
	add.s32 	%r96, %r92, 32;
	setp.ge.s32 	%p152, %r96, %r89;
	mov.u32 	%r1628, %r1635;
	@%p152 bra 	$L__BB9_148;
	add.s64 	%rd372, %rd105, 128;
	// begin inline asm
	ld.global.nc.u32 %r1628, [%rd372];
	// end inline asm
$L__BB9_148:
	add.s32 	%r99, %r92, 64;
	setp.ge.s32 	%p153, %r99, %r89;
	mov.u32 	%r1629, %r1635;
	@%p153 bra 	$L__BB9_150;
	add.s64 	%rd373, %rd105, 256;
	// begin inline asm
	ld.global.nc.u32 %r1629, [%rd373];
	// end inline asm
$L__BB9_150:
	add.s32 	%r102, %r92, 96;
	setp.ge.s32 	%p154, %r102, %r89;
	mov.u32 	%r1630, %r1635;
	@%p154 bra 	$L__BB9_152;
	add.s64 	%rd374, %rd105, 384;
	// begin inline asm
	ld.global.nc.u32 %r1630, [%rd374];
	// end inline asm
$L__BB9_152:
	add.s32 	%r105, %r92, 128;
	setp.ge.s32 	%p155, %r105, %r89;
	mov.u32 	%r1631, %r1635;
	@%p155 bra 	$L__BB9_154;
	add.s64 	%rd375, %rd105, 512;
	// begin inline asm
	ld.global.nc.u32 %r1631, [%rd375];
	// end inline asm
$L__BB9_154:
	add.s32 	%r108, %r92, 160;
	setp.ge.s32 	%p156, %r108, %r89;
	mov.u32 	%r1632, %r1635;
	@%p156 bra 	$L__BB9_156;
	add.s64 	%rd376, %rd105, 640;
	// begin inline asm
	ld.global.nc.u32 %r1632, [%rd376];
	// end inline asm
$L__BB9_156:
	add.s32 	%r111, %r92, 192;
	setp.ge.s32 	%p157, %r111, %r89;
	mov.u32 	%r1633, %r1635;
	@%p157 bra 	$L__BB9_158;
	add.s64 	%rd377, %rd105, 768;
	// begin inline asm
	ld.global.nc.u32 %r1633, [%rd377];
	// end inline asm
$L__BB9_158:
	add.s32 	%r114, %r92, 224;
	setp.ge.s32 	%p158, %r114, %r89;
	mov.u32 	%r1634, %r1635;
	@%p158 bra 	$L__BB9_160;
	add.s64 	%rd378, %rd105, 896;
	// begin inline asm
	ld.global.nc.u32 %r1634, [%rd378];
	// end inline asm
$L__BB9_160:
	add.s32 	%r117, %r92, 256;
	setp.ge.s32 	%p159, %r117, %r89;
	@%p159 bra 	$L__BB9_162;
	add.s64 	%rd379, %rd105, 1024;
	// begin inline asm
	ld.global.nc.u32 %r1635, [%rd379];
	// end inline asm
$L__BB9_162:
	setp.ge.s32 	%p160, %r92, %r89;
	// begin inline asm
	mov.u32 %r754, %laneid;
	// end inline asm
	shr.u32 	%r121, %r91, 5;
	mad.lo.s32 	%r756, %r121, 288, %r754;
	shl.b32 	%r757, %r756, 2;
	mov.u32 	%r758, _ZN6thrust24THRUST_300001_SM_1000_NS8cuda_cub4core6detail5shmemE;
	add.s32 	%r122, %r758, %r757;
	st.shared.u32 	[%r122], %r1627;
	st.shared.u32 	[%r122+128], %r1628;
	st.shared.u32 	[%r122+256], %r1629;
	st.shared.u32 	[%r122+384], %r1630;
	st.shared.u32 	[%r122+512], %r1631;
	st.shared.u32 	[%r122+640], %r1632;
	st.shared.u32 	[%r122+768], %r1633;
	st.shared.u32 	[%r122+896], %r1634;
	st.shared.u32 	[%r122+1024], %r1635;
	bar.warp.sync 	-1;
	shl.b32 	%r759, %r754, 5;
	add.s32 	%r123, %r122, %r759;
	ld.shared.u32 	%r124, [%r123];
	ld.shared.u32 	%r125, [%r123+4];
	ld.shared.u32 	%r126, [%r123+8];
	ld.shared.u32 	%r127, [%r123+12];
	ld.shared.u32 	%r128, [%r123+16];
	ld.shared.u32 	%r129, [%r123+20];
	ld.shared.u32 	%r130, [%r123+24];
	ld.shared.u32 	%r131, [%r123+28];
	ld.shared.u32 	%r132, [%r123+32];
	bar.sync 	0;
	add.s64 	%rd380, %rd210, %rd369;
	// begin inline asm
	ld.global.nc.u32 %r1644, [%rd380];
	// end inline asm
	add.s64 	%rd106, %rd380, %rd370;
	mov.u32 	%r1636, %r1644;
	@%p160 bra 	$L__BB9_164;
	// begin inline asm
	ld.global.nc.u32 %r1636, [%rd106];
	// end inline asm
$L__BB9_164:
	setp.ge.s32 	%p161, %r96, %r89;
	mov.u32 	%r1637, %r1644;
	@%p161 bra 	$L__BB9_166;
	add.s64 	%rd384, %rd106, 128;
	// begin inline asm
	ld.global.nc.u32 %r1637, [%rd384];
	// end inline asm
$L__BB9_166:
	setp.ge.s32 	%p162, %r99, %r89;
	mov.u32 	%r1638, %r1644;
	@%p162 bra 	$L__BB9_168;
	add.s64 	%rd385, %rd106, 256;
	// begin inline asm
	ld.global.nc.u32 %r1638, [%rd385];
	// end inline asm
$L__BB9_168:
	setp.ge.s32 	%p163, %r102, %r89;
	mov.u32 	%r1639, %r1644;
	@%p163 bra 	$L__BB9_170;
	add.s64 	%rd386, %rd106, 384;
	// begin inline asm
	ld.global.nc.u32 %r1639, [%rd386];
	// end inline asm
$L__BB9_170:
	setp.ge.s32 	%p164, %r105, %r89;
	mov.u32 	%r1640, %r1644;
	@%p164 bra 	$L__BB9_172;
	add.s64 	%rd387, %rd106, 512;
	// begin inline asm
	ld.global.nc.u32 %r1640, [%rd387];
	// end inline asm
$L__BB9_172:
	setp.ge.s32 	%p165, %r108, %r89;
	mov.u32 	%r1641, %r1644;
	@%p165 bra 	$L__BB9_174;
	add.s64 	%rd388, %rd106, 640;
	// begin inline asm
	ld.global.nc.u32 %r1641, [%rd388];
	// end inline asm
$L__BB9_174:
	setp.ge.s32 	%p166, %r111, %r89;
	mov.u32 	%r1642, %r1644;
	@%p166 bra 	$L__BB9_176;
	add.s64 	%rd389, %rd106, 768;
	// begin inline asm
	ld.global.nc.u32 %r1642, [%rd389];
	// end inline asm
$L__BB9_176:
	setp.ge.s32 	%p167, %r114, %r89;
	mov.u32 	%r1643, %r1644;
	@%p167 bra 	$L__BB9_178;
	add.s64 	%rd390, %rd106, 896;
	// begin inline asm
	ld.global.nc.u32 %r1643, [%rd390];
	// end inline asm
$L__BB9_178:
	setp.ge.s32 	%p168, %r117, %r89;
	@%p168 bra 	$L__BB9_180;
	add.s64 	%rd391, %rd106, 1024;
	// begin inline asm
	ld.global.nc.u32 %r1644, [%rd391];
	// end inline asm
$L__BB9_180:
	st.shared.u32 	[%r122], %r1636;
	st.shared.u32 	[%r122+128], %r1637;
	st.shared.u32 	[%r122+256], %r1638;
	st.shared.u32 	[%r122+384], %r1639;
	st.shared.u32 	[%r122+512], %r1640;
	st.shared.u32 	[%r122+640], %r1641;
	st.shared.u32 	[%r122+768], %r1642;
	st.shared.u32 	[%r122+896], %r1643;
	st.shared.u32 	[%r122+1024], %r1644;
	bar.warp.sync 	-1;
	ld.shared.f32 	%f70, [%r123];
	ld.shared.f32 	%f71, [%r123+4];
	ld.shared.f32 	%f72, [%r123+8];
	ld.shared.f32 	%f73, [%r123+12];
	ld.shared.f32 	%f74, [%r123+16];
	ld.shared.f32 	%f75, [%r123+20];
	ld.shared.f32 	%f76, [%r123+24];
	ld.shared.f32 	%f77, [%r123+28];
	ld.shared.f32 	%f78, [%r123+32];
	bar.sync 	0;
	shl.b32 	%r770, %r91, 2;
	add.s32 	%r772, %r758, %r770;
	add.s32 	%r152, %r772, 1240;
	st.shared.u32 	[%r772+1240], %r132;
	bar.sync 	0;
	setp.eq.s32 	%p169, %r91, 0;
	mov.b64 	%rd736, 1;
	@%p169 bra 	$L__BB9_182;
	ld.shared.u32 	%r1645, [%r152+-4];
	setp.ne.s32 	%p170, %r1645, %r124;
	selp.u64 	%rd736, 1, 0, %p170;
$L__BB9_182:
	setp.eq.s32 	%p171, %r91, 0;
	setp.ne.s32 	%p172, %r124, %r125;
	setp.ne.s32 	%p173, %r125, %r126;
	setp.ne.s32 	%p174, %r126, %r127;
	setp.ne.s32 	%p175, %r127, %r128;
	setp.ne.s32 	%p176, %r128, %r129;
	setp.ne.s32 	%p177, %r129, %r130;
	setp.ne.s32 	%p178, %r130, %r131;
	setp.ne.s32 	%p179, %r131, %r132;
	mul.lo.s32 	%r893, %r91, 9;
	cvt.u64.u32 	%rd393, %r893;
	setp.eq.s64 	%p180, %rd5, %rd393;
	selp.u64 	%rd394, 1, 0, %p180;
	selp.b64 	%rd395, %rd394, %rd736, %p180;
	selp.b64 	%rd109, %rd394, %rd395, %p171;
	add.s32 	%r894, %r893, 1;
	cvt.u64.u32 	%rd396, %r894;
	setp.eq.s64 	%p181, %rd5, %rd396;
	or.pred  	%p1, %p181, %p172;
	selp.u64 	%rd397, 1, 0, %p1;
	add.s32 	%r895, %r893, 2;
	cvt.u64.u32 	%rd398, %r895;
	setp.eq.s64 	%p182, %rd5, %rd398;
	or.pred  	%p2, %p182, %p173;
	selp.u64 	%rd399, 1, 0, %p2;
	add.s32 	%r896, %r893, 3;
	cvt.u64.u32 	%rd400, %r896;
	setp.eq.s64 	%p183, %rd5, %rd400;
	or.pred  	%p3, %p183, %p174;
	selp.u64 	%rd401, 1, 0, %p3;
	add.s32 	%r897, %r893, 4;
	cvt.u64.u32 	%rd402, %r897;
	setp.eq.s64 	%p184, %rd5, %rd402;
	or.pred  	%p4, %p184, %p175;
	selp.u64 	%rd403, 1, 0, %p4;
	add.s32 	%r898, %r893, 5;
	cvt.u64.u32 	%rd404, %r898;
	setp.eq.s64 	%p185, %rd5, %rd404;
	or.pred  	%p5, %p185, %p176;
	selp.u64 	%rd405, 1, 0, %p5;
	add.s32 	%r899, %r893, 6;
	cvt.u64.u32 	%rd406, %r899;
	setp.eq.s64 	%p186, %rd5, %rd406;
	or.pred  	%p6, %p186, %p177;
	selp.u64 	%rd407, 1, 0, %p6;
	add.s32 	%r900, %r893, 7;
	cvt.u64.u32 	%rd408, %r900;
	setp.eq.s64 	%p187, %rd5, %rd408;
	or.pred  	%p7, %p187, %p178;
	selp.u64 	%rd409, 1, 0, %p7;
	add.s32 	%r901, %r893, 8;
	cvt.u64.u32 	%rd410, %r901;
	setp.eq.s64 	%p188, %rd5, %rd410;
	or.pred  	%p8, %p188, %p179;
	selp.u64 	%rd411, 1, 0, %p8;
	add.s64 	%rd110, %rd109, %rd397;
	add.f32 	%f241, %f70, %f71;
	selp.f32 	%f242, %f71, %f241, %p1;
	add.s64 	%rd111, %rd110, %rd399;
	add.f32 	%f243, %f242, %f72;
	selp.f32 	%f244, %f72, %f243, %p2;
	add.s64 	%rd112, %rd111, %rd401;
	add.f32 	%f245, %f244, %f73;
	selp.f32 	%f246, %f73, %f245, %p3;
	add.s64 	%rd113, %rd112, %rd403;
	add.f32 	%f247, %f246, %f74;
	selp.f32 	%f248, %f74, %f247, %p4;
	add.s64 	%rd114, %rd113, %rd405;
	add.f32 	%f249, %f248, %f75;
	selp.f32 	%f250, %f75, %f249, %p5;
	add.s64 	%rd115, %rd114, %rd407;
	add.f32 	%f251, %f250, %f76;
	selp.f32 	%f252, %f76, %f251, %p6;
	add.s64 	%rd116, %rd115, %rd409;
	add.f32 	%f253, %f252, %f77;
	selp.f32 	%f254, %f77, %f253, %p7;
	add.s64 	%rd412, %rd116, %rd411;
	mov.b64 	{%r774, %r779}, %rd412;
	add.f32 	%f255, %f254, %f78;
	selp.f32 	%f256, %f78, %f255, %p8;
	mov.b32 	%r890, 1;
	mov.b32 	%r891, 0;
	mov.b32 	%r892, -1;
	// begin inline asm
	shfl.sync.up.b32 %r773, %r774, %r890, %r891, %r892;
	// end inline asm
	// begin inline asm
	shfl.sync.up.b32 %r778, %r779, %r890, %r891, %r892;
	// end inline asm
	mov.b64 	%rd413, {%r773, %r778};
	mov.b32 	%r784, %f256;
	// begin inline asm
	shfl.sync.up.b32 %r783, %r784, %r890, %r891, %r892;
	// end inline asm
	mov.b32 	%f257, %r783;
	// begin inline asm
	shfl.sync.up.b32 %r788, %r789, %r890, %r891, %r892;
	// end inline asm
	setp.eq.s64 	%p189, %rd412, 0;
	add.f32 	%f258, %f256, %f257;
	selp.f32 	%f259, %f258, %f256, %p189;
	setp.lt.s32 	%p190, %r754, 1;
	selp.b64 	%rd414, 0, %rd413, %p190;
	add.s64 	%rd415, %rd414, %rd412;
	mov.b64 	{%r794, %r799}, %rd415;
	selp.f32 	%f260, %f256, %f259, %p190;
	mov.b32 	%r810, 2;
	// begin inline asm
	shfl.sync.up.b32 %r793, %r794, %r810, %r891, %r892;
	// end inline asm
	// begin inline asm
	shfl.sync.up.b32 %r798, %r799, %r810, %r891, %r892;
	// end inline asm
	mov.b64 	%rd416, {%r793, %r798};
	mov.b32 	%r804, %f260;
	// begin inline asm
	shfl.sync.up.b32 %r803, %r804, %r810, %r891, %r892;
	// end inline asm
	mov.b32 	%f261, %r803;
	// begin inline asm
	shfl.sync.up.b32 %r808, %r809, %r810, %r891, %r892;
	// end inline asm
	setp.eq.s64 	%p191, %rd415, 0;
	add.f32 	%f262, %f260, %f261;
	selp.f32 	%f263, %f262, %f260, %p191;
	setp.lt.s32 	%p192, %r754, 2;
	selp.b64 	%rd417, 0, %rd416, %p192;
	add.s64 	%rd418, %rd417, %rd415;
	mov.b64 	{%r814, %r819}, %rd418;
	selp.f32 	%f264, %f260, %f263, %p192;
	mov.b32 	%r830, 4;
	// begin inline asm
	shfl.sync.up.b32 %r813, %r814, %r830, %r891, %r892;
	// end inline asm
	// begin inline asm
	shfl.sync.up.b32 %r818, %r819, %r830, %r891, %r892;
	// end inline asm
	mov.b64 	%rd419, {%r813, %r818};
	mov.b32 	%r824, %f264;
	// begin inline asm
	shfl.sync.up.b32 %r823, %r824, %r830, %r891, %r892;
	// end inline asm
	mov.b32 	%f265, %r823;
	// begin inline asm
	shfl.sync.up.b32 %r828, %r829, %r830, %r891, %r892;
	// end inline asm
	setp.eq.s64 	%p193, %rd418, 0;
	add.f32 	%f266, %f264, %f265;
	selp.f32 	%f267, %f266, %f264, %p193;
	setp.lt.s32 	%p194, %r754, 4;
	selp.b64 	%rd420, 0, %rd419, %p194;
	add.s64 	%rd421, %rd420, %rd418;
	mov.b64 	{%r834, %r839}, %rd421;
	selp.f32 	%f268, %f264, %f267, %p194;
	mov.b32 	%r850, 8;
	// begin inline asm
	shfl.sync.up.b32 %r833, %r834, %r850, %r891, %r892;
	// end inline asm
	// begin inline asm
	shfl.sync.up.b32 %r838, %r839, %r850, %r891, %r892;
	// end inline asm
	mov.b64 	%rd422, {%r833, %r838};
	mov.b32 	%r844, %f268;
	// begin inline asm
	shfl.sync.up.b32 %r843, %r844, %r850, %r891, %r892;
	// end inline asm
	mov.b32 	%f269, %r843;
	// begin inline asm
	shfl.sync.up.b32 %r848, %r849, %r850, %r891, %r892;
	// end inline asm
	setp.eq.s64 	%p195, %rd421, 0;
	add.f32 	%f270, %f268, %f269;
	selp.f32 	%f271, %f270, %f268, %p195;
	setp.lt.s32 	%p196, %r754, 8;
	selp.b64 	%rd423, 0, %rd422, %p196;
	add.s64 	%rd424, %rd423, %rd421;
	mov.b64 	{%r854, %r859}, %rd424;
	selp.f32 	%f272, %f268, %f271, %p196;
	mov.b32 	%r870, 16;
	// begin inline asm
	shfl.sync.up.b32 %r853, %r854, %r870, %r891, %r892;
	// end inline asm
	// begin inline asm
	shfl.sync.up.b32 %r858, %r859, %r870, %r891, %r892;
	// end inline asm
	mov.b64 	%rd425, {%r853, %r858};
	mov.b32 	%r864, %f272;
	// begin inline asm
	shfl.sync.up.b32 %r863, %r864, %r870, %r891, %r892;
	// end inline asm
	mov.b32 	%f273, %r863;
	// begin inline asm
	shfl.sync.up.b32 %r868, %r869, %r870, %r891, %r892;
	// end inline asm
	setp.eq.s64 	%p197, %rd424, 0;
	add.f32 	%f274, %f272, %f273;
	selp.f32 	%f79, %f274, %f272, %p197;
	setp.lt.s32 	%p198, %r754, 16;
	selp.b64 	%rd426, 0, %rd425, %p198;
	add.s64 	%rd117, %rd426, %rd424;
	mov.b64 	{%r874, %r879}, %rd117;
	selp.f32 	%f275, %f272, %f79, %p198;
	// begin inline asm
	shfl.sync.up.b32 %r873, %r874, %r890, %r891, %r892;
	// end inline asm
	// begin inline asm
	shfl.sync.up.b32 %r878, %r879, %r890, %r891, %r892;
	// end inline asm
	mov.b32 	%r884, %f275;
	// begin inline asm
	shfl.sync.up.b32 %r883, %r884, %r890, %r891, %r892;
	// end inline asm
	// begin inline asm
	shfl.sync.up.b32 %r888, %r889, %r890, %r891, %r892;
	// end inline asm
	setp.ne.s32 	%p199, %r754, 31;
	@%p199 bra 	$L__BB9_184;
	shl.b32 	%r902, %r121, 4;
	mov.u32 	%r903, _ZN6thrust24THRUST_300001_SM_1000_NS8cuda_cub4core6detail5shmemE;
	add.s32 	%r904, %r903, %r902;
	st.shared.u64 	[%r904], %rd117;
	st.shared.f32 	[%r904+8], %f79;
$L__BB9_184:
	mov.b64 	%rd427, {%r873, %r878};
	mov.b32 	%f276, %r883;
	bar.sync 	0;
	ld.shared.u64 	%rd428, [_ZN6thrust24THRUST_300001_SM_1000_NS8cuda_cub4core6detail5shmemE];
	ld.shared.f32 	%f277, [_ZN6thrust24THRUST_300001_SM_1000_NS8cuda_cub4core6detail5shmemE+8];
	ld.shared.u64 	%rd429, [_ZN6thrust24THRUST_300001_SM_1000_NS8cuda_cub4core6detail5shmemE+16];
	ld.shared.f32 	%f278, [_ZN6thrust24THRUST_300001_SM_1000_NS8cuda_cub4core6detail5shmemE+24];
	add.s64 	%rd430, %rd429, %rd428;
	setp.eq.s64 	%p200, %rd429, 0;
	add.f32 	%f279, %f277, %f278;
	selp.f32 	%f280, %f279, %f278, %p200;
	setp.eq.s32 	%p201, %r121, 2;
	selp.b64 	%rd431, %rd430, %rd428, %p201;
	selp.f32 	%f281, %f280, %f277, %p201;
	ld.shared.u64 	%rd432, [_ZN6thrust24THRUST_300001_SM_1000_NS8cuda_cub4core6detail5shmemE+32];
	ld.shared.f32 	%f282, [_ZN6thrust24THRUST_300001_SM_1000_NS8cuda_cub4core6detail5shmemE+40];
	add.s64 	%rd433, %rd432, %rd430;
	setp.eq.s64 	%p202, %rd432, 0;
	add.f32 	%f283, %f280, %f282;
	selp.f32 	%f284, %f283, %f282, %p202;
	setp.eq.s32 	%p203, %r121, 3;
	selp.b64 	%rd434, %rd433, %rd431, %p203;
	selp.f32 	%f285, %f284, %f281, %p203;
	ld.shared.u64 	%rd435, [_ZN6thrust24THRUST_300001_SM_1000_NS8cuda_cub4core6detail5shmemE+48];
	ld.shared.f32 	%f286, [_ZN6thrust24THRUST_300001_SM_1000_NS8cuda_cub4core6detail5shmemE+56];
	add.s64 	%rd436, %rd435, %rd433;
	setp.eq.s64 	%p204, %rd435, 0;
	add.f32 	%f287, %f284, %f286;
	selp.f32 	%f288, %f287, %f286, %p204;
	setp.eq.s32 	%p205, %r121, 4;
	selp.b64 	%rd437, %rd436, %rd434, %p205;
	selp.f32 	%f289, %f288, %f285, %p205;
	ld.shared.u64 	%rd438, [_ZN6thrust24THRUST_300001_SM_1000_NS8cuda_cub4core6detail5shmemE+64];
	ld.shared.f32 	%f290, [_ZN6thrust24THRUST_300001_SM_1000_NS8cuda_cub4core6detail5shmemE+72];
	add.s64 	%rd439, %rd438, %rd436;
	setp.eq.s64 	%p206, %rd438, 0;
	add.f32 	%f291, %f288, %f290;
	selp.f32 	%f292, %f291, %f290, %p206;
	setp.eq.s32 	%p207, %r121, 5;
	selp.b64 	%rd440, %rd439, %rd437, %p207;
	selp.f32 	%f293, %f292, %f289, %p207;
	ld.shared.u64 	%rd441, [_ZN6thrust24THRUST_300001_SM_1000_NS8cuda_cub4core6detail5shmemE+80];
	ld.shared.f32 	%f294, [_ZN6thrust24THRUST_300001_SM_1000_NS8cuda_cub4core6detail5shmemE+88];
	add.s64 	%rd442, %rd441, %rd439;
	setp.eq.s64 	%p208, %rd441, 0;
	add.f32 	%f295, %f292, %f294;
	selp.f32 	%f296, %f295, %f294, %p208;
	setp.eq.s32 	%p209, %r121, 6;
	selp.b64 	%rd443, %rd442, %rd440, %p209;
	selp.f32 	%f297, %f296, %f293, %p209;
	ld.shared.u64 	%rd444, [_ZN6thrust24THRUST_300001_SM_1000_NS8cuda_cub4core6detail5shmemE+96];
	ld.shared.f32 	%f298, [_ZN6thrust24THRUST_300001_SM_1000_NS8cuda_cub4core6detail5shmemE+104];
	add.s64 	%rd445, %rd444, %rd442;
	setp.eq.s64 	%p210, %rd444, 0;
	add.f32 	%f299, %f296, %f298;
	selp.f32 	%f300, %f299, %f298, %p210;
	setp.eq.s32 	%p211, %r121, 7;
	selp.b64 	%rd446, %rd445, %rd443, %p211;
	selp.f32 	%f301, %f300, %f297, %p211;
	ld.shared.u64 	%rd447, [_ZN6thrust24THRUST_300001_SM_1000_NS8cuda_cub4core6detail5shmemE+112];
	ld.shared.f32 	%f302, [_ZN6thrust24THRUST_300001_SM_1000_NS8cuda_cub4core6detail5shmemE+120];
	add.s64 	%rd741, %rd447, %rd445;
	setp.eq.s64 	%p212, %rd447, 0;
	add.f32 	%f303, %f300, %f302;
	selp.f32 	%f80, %f303, %f302, %p212;
	setp.eq.s64 	%p213, %rd446, 0;
	add.f32 	%f304, %f301, 0f00000000;
	selp.f32 	%f305, %f304, %f301, %p213;
	setp.lt.u32 	%p214, %r91, 32;
	selp.b64 	%rd448, 0, %rd446, %p214;
	selp.f32 	%f306, 0f00000000, %f305, %p214;
	setp.eq.s64 	%p215, %rd427, 0;
	add.f32 	%f307, %f306, %f276;
	selp.f32 	%f308, %f307, %f276, %p215;
	setp.eq.s32 	%p216, %r754, 0;
	selp.b64 	%rd449, 0, %rd427, %p216;
	add.s64 	%rd119, %rd448, %rd449;
	selp.f32 	%f81, %f306, %f308, %p216;
	add.s64 	%rd120, %rd119, %rd109;
	setp.eq.s64 	%p217, %rd109, 0;
	add.f32 	%f309, %f70, %f81;
	selp.f32 	%f82, %f309, %f70, %p217;
	add.s64 	%rd121, %rd110, %rd119;
	add.f32 	%f310, %f82, %f71;
	selp.f32 	%f83, %f71, %f310, %p1;
	add.s64 	%rd122, %rd111, %rd119;
	add.f32 	%f311, %f83, %f72;
	selp.f32 	%f84, %f72, %f311, %p2;
	add.s64 	%rd123, %rd112, %rd119;
	add.f32 	%f312, %f84, %f73;
	selp.f32 	%f85, %f73, %f312, %p3;
	add.s64 	%rd124, %rd113, %rd119;
	add.f32 	%f313, %f85, %f74;
	selp.f32 	%f86, %f74, %f313, %p4;
	add.s64 	%rd125, %rd114, %rd119;
	add.f32 	%f314, %f86, %f75;
	selp.f32 	%f87, %f75, %f314, %p5;
	add.s64 	%rd126, %rd115, %rd119;
	add.f32 	%f315, %f87, %f76;
	selp.f32 	%f88, %f76, %f315, %p6;
	add.s64 	%rd127, %rd116, %rd119;
	add.f32 	%f316, %f88, %f77;
	selp.f32 	%f89, %f77, %f316, %p7;
	setp.lt.s64 	%p218, %rd741, 257;
	@%p218 bra 	$L__BB9_210;
	setp.eq.s64 	%p228, %rd109, 0;
	bar.sync 	0;
	@%p228 bra 	$L__BB9_187;
	cvt.u32.u64 	%r905, %rd119;
	shl.b32 	%r906, %r905, 3;
	mov.u32 	%r907, _ZN6thrust24THRUST_300001_SM_1000_NS8cuda_cub4core6detail5shmemE;
	add.s32 	%r908, %r907, %r906;
	mov.b32 	%r909, %f81;
	st.shared.v2.u32 	[%r908], {%r1645, %r909};
$L__BB9_187:
	not.pred 	%p229, %p1;
	@%p229 bra 	$L__BB9_189;
	cvt.u32.u64 	%r910, %rd120;
	shl.b32 	%r911, %r910, 3;
	mov.u32 	%r912, _ZN6thrust24THRUST_300001_SM_1000_NS8cuda_cub4core6detail5shmemE;
	add.s32 	%r913, %r912, %r911;
	mov.b32 	%r914, %f82;
	st.shared.v2.u32 	[%r913], {%r124, %r914};
$L__BB9_189:
	not.pred 	%p230, %p2;
	@%p230 bra 	$L__BB9_191;
	cvt.u32.u64 	%r915, %rd121;
	shl.b32 	%r916, %r915, 3;
	mov.u32 	%r917, _ZN6thrust24THRUST_300001_SM_1000_NS8cuda_cub4core6detail5shmemE;
	add.s32 	%r918, %r917, %r916;
	mov.b32 	%r919, %f83;
	st.shared.v2.u32 	[%r918], {%r125, %r919};
$L__BB9_191:
	not.pred 	%p231, %p3;
	@%p231 bra 	$L__BB9_193;
	cvt.u32.u64 	%r920, %rd122;
	shl.b32 	%r921, %r920, 3;
	mov.u32 	%r922, _ZN6thrust24THRUST_300001_SM_1000_NS8cuda_cub4core6detail5shmemE;
	add.s32 	%r923, %r922, %r921;
	mov.b32 	%r924, %f84;
	st.shared.v2.u32 	[%r923], {%r126, %r924};
$L__BB9_193:
	not.pred 	%p232, %p4;
	@%p232 bra 	$L__BB9_195;
	cvt.u32.u64 	%r925, %rd123;
	shl.b32 	%r926, %r925, 3;
	mov.u32 	%r927, _ZN6thrust24THRUST_300001_SM_1000_NS8cuda_cub4core6detail5shmemE;
	add.s32 	%r928, %r927, %r926;
	mov.b32 	%r929, %f85;
	st.shared.v2.u32 	[%r928], {%r127, %r929};
$L__BB9_195:
	not.pred 	%p233, %p5;
	@%p233 bra 	$L__BB9_197;
	cvt.u32.u64 	%r930, %rd124;
	shl.b32 	%r931, %r930, 3;
	mov.u32 	%r932, _ZN6thrust24THRUST_300001_SM_1000_NS8cuda_cub4core6detail5shmemE;
	add.s32 	%r933, %r932, %r931;
	mov.b32 	%r934, %f86;
	st.shared.v2.u32 	[%r933], {%r128, %r934};
$L__BB9_197:
	not.pred 	%p234, %p6;
	@%p234 bra 	$L__BB9_199;
	cvt.u32.u64 	%r935, %rd125;
	shl.b32 	%r936, %r935, 3;
	mov.u32 	%r937, _ZN6thrust24THRUST_300001_SM_1000_NS8cuda_cub4core6detail5shmemE;
	add.s32 	%r938, %r937, %r936;
	mov.b32 	%r939, %f87;
	st.shared.v2.u32 	[%r938], {%r129, %r939};
$L__BB9_199:
	not.pred 	%p235, %p7;
	@%p235 bra 	$L__BB9_201;
	cvt.u32.u64 	%r940, %rd126;
	shl.b32 	%r941, %r940, 3;
	mov.u32 	%r942, _ZN6thrust24THRUST_300001_SM_1000_NS8cuda_cub4core6detail5shmemE;
	add.s32 	%r943, %r942, %r941;
	mov.b32 	%r944, %f88;
	st.shared.v2.u32 	[%r943], {%r130, %r944};
$L__BB9_201:
	not.pred 	%p236, %p8;
	@%p236 bra 	$L__BB9_203;
	cvt.u32.u64 	%r945, %rd127;
	shl.b32 	%r946, %r945, 3;
	mov.u32 	%r947, _ZN6thrust24THRUST_300001_SM_1000_NS8cuda_cub4core6detail5shmemE;
	add.s32 	%r948, %r947, %r946;
	mov.b32 	%r949, %f89;
	st.shared.v2.u32 	[%r948], {%r131, %r949};
$L__BB9_203:
	bar.sync 	0;
	cvt.u64.u32 	%rd740, %r91;
	setp.le.u64 	%p237, %rd741, %rd740;
	@%p237 bra 	$L__BB9_228;
	not.b64 	%rd468, %rd740;
	add.s64 	%rd129, %rd741, %rd468;
	shr.u64 	%rd469, %rd129, 8;
	add.s64 	%rd470, %rd469, 1;
	and.b64  	%rd737, %rd470, 3;
	and.b64  	%rd471, %rd129, 768;
	setp.eq.s64 	%p238, %rd471, 768;
	@%p238 bra 	$L__BB9_207;
	shl.b64 	%rd472, %rd740, 2;
	add.s64 	%rd738, %rd2, %rd472;
	shl.b32 	%r950, %r91, 3;
	mov.u32 	%r951, _ZN6thrust24THRUST_300001_SM_1000_NS8cuda_cub4core6detail5shmemE;
	add.s32 	%r952, %r950, %r951;
	add.s32 	%r1646, %r952, 4;
	shl.b64 	%rd473, %rd737, 8;
	add.s64 	%rd740, %rd473, %rd740;
$L__BB9_206:
	.pragma "nounroll";
	ld.shared.f32 	%f317, [%r1646];
	st.global.f32 	[%rd738], %f317;
	add.s64 	%rd738, %rd738, 1024;
	add.s32 	%r1646, %r1646, 2048;
	add.s64 	%rd737, %rd737, -1;
	setp.ne.s64 	%p239, %rd737, 0;
	@%p239 bra 	$L__BB9_206;
$L__BB9_207:
	setp.lt.u64 	%p240, %rd129, 768;
	@%p240 bra 	$L__BB9_228;
	mov.u32 	%r955, _ZN6thrust24THRUST_300001_SM_1000_NS8cuda_cub4core6detail5shmemE;
$L__BB9_209:
	cvt.u32.u64 	%r953, %rd740;
	shl.b32 	%r954, %r953, 3;
	add.s32 	%r956, %r955, %r954;
	ld.shared.f32 	%f318, [%r956+4];
	shl.b64 	%rd474, %rd740, 2;
	add.s64 	%rd475, %rd2, %rd474;
	st.global.f32 	[%rd475], %f318;
	ld.shared.f32 	%f319, [%r956+2052];
	and.b64  	%rd476, %rd474, 17179869180;
	add.s64 	%rd477, %rd2, %rd476;
	st.global.f32 	[%rd477+1024], %f319;
	ld.shared.f32 	%f320, [%r956+4100];
	st.global.f32 	[%rd477+2048], %f320;
	ld.shared.f32 	%f321, [%r956+6148];
	st.global.f32 	[%rd477+3072], %f321;
	add.s64 	%rd478, %rd740, 1024;
	and.b64  	%rd740, %rd478, 4294967295;
	setp.gt.u64 	%p241, %rd741, %rd740;
	@%p241 bra 	$L__BB9_209;
	bra.uni 	$L__BB9_228;
$L__BB9_210:
	setp.eq.s64 	%p219, %rd109, 0;
	@%p219 bra 	$L__BB9_212;
	shl.b64 	%rd450, %rd119, 2;
	add.s64 	%rd451, %rd2, %rd450;
	st.global.f32 	[%rd451], %f81;
$L__BB9_212:
	not.pred 	%p220, %p1;
	@%p220 bra 	$L__BB9_214;
	shl.b64 	%rd452, %rd120, 2;
	add.s64 	%rd453, %rd2, %rd452;
	st.global.f32 	[%rd453], %f82;
$L__BB9_214:
	not.pred 	%p221, %p2;
	@%p221 bra 	$L__BB9_216;
	shl.b64 	%rd454, %rd121, 2;
	add.s64 	%rd455, %rd2, %rd454;
	st.global.f32 	[%rd455], %f83;
$L__BB9_216:
	not.pred 	%p222, %p3;
	@%p222 bra 	$L__BB9_218;
	shl.b64 	%rd456, %rd122, 2;
	add.s64 	%rd457, %rd2, %rd456;
	st.global.f32 	[%rd457], %f84;
$L__BB9_218:
	not.pred 	%p223, %p4;
	@%p223 bra 	$L__BB9_220;
	shl.b64 	%rd458, %rd123, 2;
	add.s64 	%rd459, %rd2, %rd458;
	st.global.f32 	[%rd459], %f85;
$L__BB9_220:
	not.pred 	%p224, %p5;
	@%p224 bra 	$L__BB9_222;
	shl.b64 	%rd460, %rd124, 2;
	add.s64 	%rd461, %rd2, %rd460;
	st.global.f32 	[%rd461], %f86;
$L__BB9_222:
	not.pred 	%p225, %p6;
	@%p225 bra 	$L__BB9_224;
	shl.b64 	%rd462, %rd125, 2;
	add.s64 	%rd463, %rd2, %rd462;
	st.global.f32 	[%rd463], %f87;
$L__BB9_224:
	not.pred 	%p226, %p7;
	@%p226 bra 	$L__BB9_226;
	shl.b64 	%rd464, %rd126, 2;
	add.s64 	%rd465, %rd2, %rd464;
	st.global.f32 	[%rd465], %f88;
$L__BB9_226:
	not.pred 	%p227, %p8;
	@%p227 bra 	$L__BB9_228;
	shl.b64 	%rd466, %rd127, 2;
	add.s64 	%rd467, %rd2, %rd466;
	st.global.f32 	[%rd467], %f89;
$L__BB9_228:
	setp.ne.s32 	%p242, %r91, 255;
	@%p242 bra 	$L__BB9_362;
	setp.ne.s64 	%p243, %rd5, 2304;
	@%p243 bra 	$L__BB9_231;
	shl.b64 	%rd479, %rd741, 2;
	add.s64 	%rd480, %rd2, %rd479;
	st.global.f32 	[%rd480], %f80;
	add.s64 	%rd741, %rd741, 1;
$L__BB9_231:
	st.global.u64 	[%rd1], %rd741;
	bra.uni 	$L__BB9_362;
$L__BB9_232:
	cvt.u32.u64 	%r161, %rd5;
	shl.b64 	%rd215, %rd4, 2;
	add.s64 	%rd214, %rd209, %rd215;
	// begin inline asm
	ld.global.nc.u32 %r1655, [%rd214];
	// end inline asm
	mov.u32 	%r163, %tid.x;
	and.b32  	%r277, %r163, 31;
	and.b32  	%r278, %r163, 992;
	mul.lo.s32 	%r279, %r278, 9;
	or.b32  	%r164, %r279, %r277;
	setp.ge.u32 	%p21, %r164, %r161;
	shl.b32 	%r165, %r164, 2;
	cvt.u64.u32 	%rd216, %r165;
	add.s64 	%rd143, %rd214, %rd216;
	mov.u32 	%r1647, %r1655;
	@%p21 bra 	$L__BB9_234;
	// begin inline asm
	ld.global.nc.u32 %r1647, [%rd143];
	// end inline asm
$L__BB9_234:
	add.s32 	%r168, %r164, 32;
	setp.ge.u32 	%p22, %r168, %r161;
	mov.u32 	%r1648, %r1655;
	@%p22 bra 	$L__BB9_236;
	add.s64 	%rd218, %rd143, 128;
	// begin inline asm
	ld.global.nc.u32 %r1648, [%rd218];
	// end inline asm
$L__BB9_236:
	add.s32 	%r171, %r164, 64;
	setp.ge.u32 	%p23, %r171, %r161;
	mov.u32 	%r1649, %r1655;
	@%p23 bra 	$L__BB9_238;
	add.s64 	%rd219, %rd143, 256;
	// begin inline asm
	ld.global.nc.u32 %r1649, [%rd219];
	// end inline asm
$L__BB9_238:
	add.s32 	%r174, %r164, 96;
	setp.ge.u32 	%p24, %r174, %r161;
	mov.u32 	%r1650, %r1655;
	@%p24 bra 	$L__BB9_240;
	add.s64 	%rd220, %rd143, 384;
	// begin inline asm
	ld.global.nc.u32 %r1650, [%rd220];
	// end inline asm
$L__BB9_240:
	add.s32 	%r177, %r164, 128;
	setp.ge.u32 	%p25, %r177, %r161;
	mov.u32 	%r1651, %r1655;
	@%p25 bra 	$L__BB9_242;
	add.s64 	%rd221, %rd143, 512;
	// begin inline asm
	ld.global.nc.u32 %r1651, [%rd221];
	// end inline asm
$L__BB9_242:
	add.s32 	%r180, %r164, 160;
	setp.ge.u32 	%p26, %r180, %r161;
	mov.u32 	%r1652, %r1655;
	@%p26 bra 	$L__BB9_244;
	add.s64 	%rd222, %rd143, 640;
	// begin inline asm
	ld.global.nc.u32 %r1652, [%rd222];
	// end inline asm
$L__BB9_244:
	add.s32 	%r183, %r164, 192;
	setp.ge.u32 	%p27, %r183, %r161;
	mov.u32 	%r1653, %r1655;
	@%p27 bra 	$L__BB9_246;
	add.s64 	%rd223, %rd143, 768;
	// begin inline asm
	ld.global.nc.u32 %r1653, [%rd223];
	// end inline asm
$L__BB9_246:
	add.s32 	%r186, %r164, 224;
	setp.ge.u32 	%p28, %r186, %r161;
	mov.u32 	%r1654, %r1655;
	@%p28 bra 	$L__BB9_248;
	add.s64 	%rd224, %rd143, 896;
	// begin inline asm
	ld.global.nc.u32 %r1654, [%rd224];
	// end inline asm
$L__BB9_248:
	add.s32 	%r189, %r164, 256;
	setp.ge.u32 	%p29, %r189, %r161;
	@%p29 bra 	$L__BB9_250;
	add.s64 	%rd225, %rd143, 1024;
	// begin inline asm
	ld.global.nc.u32 %r1655, [%rd225];
	// end inline asm
$L__BB9_250:
	// begin inline asm
	mov.u32 %r289, %laneid;
	// end inline asm
	shr.u32 	%r193, %r163, 5;
	mad.lo.s32 	%r291, %r193, 288, %r289;
	shl.b32 	%r292, %r291, 2;
	mov.u32 	%r293, _ZN6thrust24THRUST_300001_SM_1000_NS8cuda_cub4core6detail5shmemE;
	add.s32 	%r194, %r293, %r292;
	st.shared.u32 	[%r194], %r1647;
	st.shared.u32 	[%r194+128], %r1648;
	st.shared.u32 	[%r194+256], %r1649;
	st.shared.u32 	[%r194+384], %r1650;
	st.shared.u32 	[%r194+512], %r1651;
	st.shared.u32 	[%r194+640], %r1652;
	st.shared.u32 	[%r194+768], %r1653;
	st.shared.u32 	[%r194+896], %r1654;
	st.shared.u32 	[%r194+1024], %r1655;
	bar.warp.sync 	-1;
	shl.b32 	%r294, %r289, 5;
	add.s32 	%r195, %r194, %r294;
	ld.shared.u32 	%r196, [%r195];
	ld.shared.u32 	%r197, [%r195+4];
	ld.shared.u32 	%r198, [%r195+8];
	ld.shared.u32 	%r199, [%r195+12];
	ld.shared.u32 	%r200, [%r195+16];
	ld.shared.u32 	%r201, [%r195+20];
	ld.shared.u32 	%r202, [%r195+24];
	ld.shared.u32 	%r203, [%r195+28];
	ld.shared.u32 	%r204, [%r195+32];
	setp.ne.s32 	%p30, %r163, 0;
	mov.b32 	%r1666, 0;
	@%p30 bra 	$L__BB9_252;
	add.s64 	%rd226, %rd214, -4;
	// begin inline asm
	ld.global.nc.u32 %r1666, [%rd226];
	// end inline asm
$L__BB9_252:
	setp.ge.u32 	%p31, %r164, %r161;
	bar.sync 	0;
	add.s64 	%rd227, %rd210, %rd215;
	// begin inline asm
	ld.global.nc.u32 %r1665, [%rd227];
	// end inline asm
	add.s64 	%rd144, %rd227, %rd216;
	mov.u32 	%r1657, %r1665;
	@%p31 bra 	$L__BB9_254;
	// begin inline asm
	ld.global.nc.u32 %r1657, [%rd144];
	// end inline asm
$L__BB9_254:
	setp.ge.u32 	%p32, %r168, %r161;
	mov.u32 	%r1658, %r1665;
	@%p32 bra 	$L__BB9_256;
	add.s64 	%rd231, %rd144, 128;
	// begin inline asm
	ld.global.nc.u32 %r1658, [%rd231];
	// end inline asm
$L__BB9_256:
	setp.ge.u32 	%p33, %r171, %r161;
	mov.u32 	%r1659, %r1665;
	@%p33 bra 	$L__BB9_258;
	add.s64 	%rd232, %rd144, 256;
	// begin inline asm
	ld.global.nc.u32 %r1659, [%rd232];
	// end inline asm
$L__BB9_258:
	setp.ge.u32 	%p34, %r174, %r161;
	mov.u32 	%r1660, %r1665;
	@%p34 bra 	$L__BB9_260;
	add.s64 	%rd233, %rd144, 384;
	// begin inline asm
	ld.global.nc.u32 %r1660, [%rd233];
	// end inline asm
$L__BB9_260:
	setp.ge.u32 	%p35, %r177, %r161;
	mov.u32 	%r1661, %r1665;
	@%p35 bra 	$L__BB9_262;
	add.s64 	%rd234, %rd144, 512;
	// begin inline asm
	ld.global.nc.u32 %r1661, [%rd234];
	// end inline asm
$L__BB9_262:
	setp.ge.u32 	%p36, %r180, %r161;
	mov.u32 	%r1662, %r1665;
	@%p36 bra 	$L__BB9_264;
	add.s64 	%rd235, %rd144, 640;
	// begin inline asm
	ld.global.nc.u32 %r1662, [%rd235];
	// end inline asm
$L__BB9_264:
	setp.ge.u32 	%p37, %r183, %r161;
	mov.u32 	%r1663, %r1665;
	@%p37 bra 	$L__BB9_266;
	add.s64 	%rd236, %rd144, 768;
	// begin inline asm
	ld.global.nc.u32 %r1663, [%rd236];
	// end inline asm
$L__BB9_266:
	setp.ge.u32 	%p38, %r186, %r161;
	mov.u32 	%r1664, %r1665;
	@%p38 bra 	$L__BB9_268;
	add.s64 	%rd237, %rd144, 896;
	// begin inline asm
	ld.global.nc.u32 %r1664, [%rd237];
	// end inline asm
$L__BB9_268:
	setp.ge.u32 	%p39, %r189, %r161;
	@%p39 bra 	$L__BB9_270;
	add.s64 	%rd238, %rd144, 1024;
	// begin inline asm
	ld.global.nc.u32 %r1665, [%rd238];
	// end inline asm
$L__BB9_270:
	setp.eq.s32 	%p40, %r163, 0;
	st.shared.u32 	[%r194], %r1657;
	st.shared.u32 	[%r194+128], %r1658;
	st.shared.u32 	[%r194+256], %r1659;
	st.shared.u32 	[%r194+384], %r1660;
	st.shared.u32 	[%r194+512], %r1661;
	st.shared.u32 	[%r194+640], %r1662;
	st.shared.u32 	[%r194+768], %r1663;
	st.shared.u32 	[%r194+896], %r1664;
	st.shared.u32 	[%r194+1024], %r1665;
	bar.warp.sync 	-1;
	ld.shared.f32 	%f90, [%r195];
	ld.shared.f32 	%f91, [%r195+4];
	ld.shared.f32 	%f92, [%r195+8];
	ld.shared.f32 	%f93, [%r195+12];
	ld.shared.f32 	%f94, [%r195+16];
	ld.shared.f32 	%f95, [%r195+20];
	ld.shared.f32 	%f96, [%r195+24];
	ld.shared.f32 	%f97, [%r195+28];
	ld.shared.f32 	%f98, [%r195+32];
	bar.sync 	0;
	shl.b32 	%r306, %r163, 2;
	add.s32 	%r308, %r293, %r306;
	add.s32 	%r226, %r308, 1240;
	st.shared.u32 	[%r308+1240], %r204;
	bar.sync 	0;
	@%p40 bra 	$L__BB9_272;
	ld.shared.u32 	%r1666, [%r226+-4];
$L__BB9_272:
	setp.ne.s32 	%p41, %r1666, %r196;
	setp.ne.s32 	%p42, %r196, %r197;
	setp.ne.s32 	%p43, %r197, %r198;
	setp.ne.s32 	%p44, %r198, %r199;
	setp.ne.s32 	%p45, %r199, %r200;
	setp.ne.s32 	%p46, %r200, %r201;
	setp.ne.s32 	%p47, %r201, %r202;
	setp.ne.s32 	%p48, %r202, %r203;
	setp.ne.s32 	%p49, %r203, %r204;
	mul.lo.s32 	%r429, %r163, 9;
	cvt.u64.u32 	%rd239, %r429;
	setp.eq.s64 	%p50, %rd5, %rd239;
	or.pred  	%p9, %p50, %p41;
	selp.u64 	%rd240, 1, 0, %p9;
	add.s32 	%r430, %r429, 1;
	cvt.u64.u32 	%rd241, %r430;
	setp.eq.s64 	%p51, %rd5, %rd241;
	or.pred  	%p10, %p51, %p42;
	selp.u64 	%rd242, 1, 0, %p10;
	add.s32 	%r431, %r429, 2;
	cvt.u64.u32 	%rd243, %r431;
	setp.eq.s64 	%p52, %rd5, %rd243;
	or.pred  	%p11, %p52, %p43;
	selp.u64 	%rd244, 1, 0, %p11;
	add.s32 	%r432, %r429, 3;
	cvt.u64.u32 	%rd245, %r432;
	setp.eq.s64 	%p53, %rd5, %rd245;
	or.pred  	%p12, %p53, %p44;
	selp.u64 	%rd246, 1, 0, %p12;
	add.s32 	%r433, %r429, 4;
	cvt.u64.u32 	%rd247, %r433;
	setp.eq.s64 	%p54, %rd5, %rd247;
	or.pred  	%p13, %p54, %p45;
	selp.u64 	%rd248, 1, 0, %p13;
	add.s32 	%r434, %r429, 5;
	cvt.u64.u32 	%rd249, %r434;
	setp.eq.s64 	%p55, %rd5, %rd249;
	or.pred  	%p14, %p55, %p46;
	selp.u64 	%rd250, 1, 0, %p14;
	add.s32 	%r435, %r429, 6;
	cvt.u64.u32 	%rd251, %r435;
	setp.eq.s64 	%p56, %rd5, %rd251;
	or.pred  	%p15, %p56, %p47;
	selp.u64 	%rd252, 1, 0, %p15;
	add.s32 	%r436, %r429, 7;
	cvt.u64.u32 	%rd253, %r436;
	setp.eq.s64 	%p57, %rd5, %rd253;
	or.pred  	%p16, %p57, %p48;
	selp.u64 	%rd254, 1, 0, %p16;
	add.s32 	%r437, %r429, 8;
	cvt.u64.u32 	%rd255, %r437;
	setp.eq.s64 	%p58, %rd5, %rd255;
	or.pred  	%p17, %p58, %p49;
	selp.u64 	%rd256, 1, 0, %p17;
	add.s64 	%rd257, %rd242, %rd240;
	add.f32 	%f140, %f90, %f91;
	selp.f32 	%f141, %f91, %f140, %p10;
	add.s64 	%rd258, %rd257, %rd244;
	add.f32 	%f142, %f141, %f92;
	selp.f32 	%f143, %f92, %f142, %p11;
	add.s64 	%rd145, %rd258, %rd246;
	add.f32 	%f144, %f143, %f93;
	selp.f32 	%f145, %f93, %f144, %p12;
	add.s64 	%rd146, %rd145, %rd248;
	add.f32 	%f146, %f145, %f94;
	selp.f32 	%f147, %f94, %f146, %p13;
	add.s64 	%rd259, %rd146, %rd250;
	add.f32 	%f148, %f147, %f95;
	selp.f32 	%f149, %f95, %f148, %p14;
	add.s64 	%rd260, %rd259, %rd252;
	add.f32 	%f150, %f149, %f96;
	selp.f32 	%f151, %f96, %f150, %p15;
	add.s64 	%rd261, %rd260, %rd254;
	add.f32 	%f152, %f151, %f97;
	selp.f32 	%f153, %f97, %f152, %p16;
	add.s64 	%rd262, %rd261, %rd256;
	mov.b64 	{%r310, %r315}, %rd262;
	add.f32 	%f154, %f153, %f98;
	selp.f32 	%f155, %f98, %f154, %p17;
	mov.b32 	%r426, 1;
	mov.b32 	%r427, 0;
	mov.b32 	%r428, -1;
	// begin inline asm
	shfl.sync.up.b32 %r309, %r310, %r426, %r427, %r428;
	// end inline asm
	// begin inline asm
	shfl.sync.up.b32 %r314, %r315, %r426, %r427, %r428;
	// end inline asm
	mov.b64 	%rd263, {%r309, %r314};
	mov.b32 	%r320, %f155;
	// begin inline asm
	shfl.sync.up.b32 %r319, %r320, %r426, %r427, %r428;
	// end inline asm
	mov.b32 	%f156, %r319;
	// begin inline asm
	shfl.sync.up.b32 %r324, %r325, %r426, %r427, %r428;
	// end inline asm
	setp.eq.s64 	%p59, %rd262, 0;
	add.f32 	%f157, %f155, %f156;
	selp.f32 	%f158, %f157, %f155, %p59;
	setp.lt.s32 	%p60, %r289, 1;
	selp.b64 	%rd264, 0, %rd263, %p60;
	add.s64 	%rd265, %rd264, %rd262;
	mov.b64 	{%r330, %r335}, %rd265;
	selp.f32 	%f159, %f155, %f158, %p60;
	mov.b32 	%r346, 2;
	// begin inline asm
	shfl.sync.up.b32 %r329, %r330, %r346, %r427, %r428;
	// end inline asm
	// begin inline asm
	shfl.sync.up.b32 %r334, %r335, %r346, %r427, %r428;
	// end inline asm
	mov.b64 	%rd266, {%r329, %r334};
	mov.b32 	%r340, %f159;
	// begin inline asm
	shfl.sync.up.b32 %r339, %r340, %r346, %r427, %r428;
	// end inline asm
	mov.b32 	%f160, %r339;
	// begin inline asm
	shfl.sync.up.b32 %r344, %r345, %r346, %r427, %r428;
	// end inline asm
	setp.eq.s64 	%p61, %rd265, 0;
	add.f32 	%f161, %f159, %f160;
	selp.f32 	%f162, %f161, %f159, %p61;
	setp.lt.s32 	%p62, %r289, 2;
	selp.b64 	%rd267, 0, %rd266, %p62;
	add.s64 	%rd268, %rd267, %rd265;
	mov.b64 	{%r350, %r355}, %rd268;
	selp.f32 	%f163, %f159, %f162, %p62;
	mov.b32 	%r366, 4;
	// begin inline asm
	shfl.sync.up.b32 %r349, %r350, %r366, %r427, %r428;
	// end inline asm
	// begin inline asm
	shfl.sync.up.b32 %r354, %r355, %r366, %r427, %r428;
	// end inline asm
	mov.b64 	%rd269, {%r349, %r354};
	mov.b32 	%r360, %f163;
	// begin inline asm
	shfl.sync.up.b32 %r359, %r360, %r366, %r427, %r428;
	// end inline asm
	mov.b32 	%f164, %r359;
	// begin inline asm
	shfl.sync.up.b32 %r364, %r365, %r366, %r427, %r428;
	// end inline asm
	setp.eq.s64 	%p63, %rd268, 0;
	add.f32 	%f165, %f163, %f164;
	selp.f32 	%f166, %f165, %f163, %p63;
	setp.lt.s32 	%p64, %r289, 4;
	selp.b64 	%rd270, 0, %rd269, %p64;
	add.s64 	%rd271, %rd270, %rd268;
	mov.b64 	{%r370, %r375}, %rd271;
	selp.f32 	%f167, %f163, %f166, %p64;
	mov.b32 	%r386, 8;
	// begin inline asm
	shfl.sync.up.b32 %r369, %r370, %r386, %r427, %r428;
	// end inline asm
	// begin inline asm
	shfl.sync.up.b32 %r374, %r375, %r386, %r427, %r428;
	// end inline asm
	mov.b64 	%rd272, {%r369, %r374};
	mov.b32 	%r380, %f167;
	// begin inline asm
	shfl.sync.up.b32 %r379, %r380, %r386, %r427, %r428;
	// end inline asm
	mov.b32 	%f168, %r379;
	// begin inline asm
	shfl.sync.up.b32 %r384, %r385, %r386, %r427, %r428;
	// end inline asm
	setp.eq.s64 	%p65, %rd271, 0;
	add.f32 	%f169, %f167, %f168;
	selp.f32 	%f170, %f169, %f167, %p65;
	setp.lt.s32 	%p66, %r289, 8;
	selp.b64 	%rd273, 0, %rd272, %p66;
	add.s64 	%rd274, %rd273, %rd271;
	mov.b64 	{%r390, %r395}, %rd274;
	selp.f32 	%f171, %f167, %f170, %p66;
	mov.b32 	%r406, 16;
	// begin inline asm
	shfl.sync.up.b32 %r389, %r390, %r406, %r427, %r428;
	// end inline asm
	// begin inline asm
	shfl.sync.up.b32 %r394, %r395, %r406, %r427, %r428;
	// end inline asm
	mov.b64 	%rd275, {%r389, %r394};
	mov.b32 	%r400, %f171;
	// begin inline asm
	shfl.sync.up.b32 %r399, %r400, %r406, %r427, %r428;
	// end inline asm
	mov.b32 	%f172, %r399;
	// begin inline asm
	shfl.sync.up.b32 %r404, %r405, %r406, %r427, %r428;
	// end inline asm
	setp.eq.s64 	%p67, %rd274, 0;
	add.f32 	%f173, %f171, %f172;
	selp.f32 	%f99, %f173, %f171, %p67;
	setp.lt.s32 	%p68, %r289, 16;
	selp.b64 	%rd276, 0, %rd275, %p68;
	add.s64 	%rd147, %rd276, %rd274;
	mov.b64 	{%r410, %r415}, %rd147;
	selp.f32 	%f174, %f171, %f99, %p68;
	// begin inline asm
	shfl.sync.up.b32 %r409, %r410, %r426, %r427, %r428;
	// end inline asm
	// begin inline asm
	shfl.sync.up.b32 %r414, %r415, %r426, %r427, %r428;
	// end inline asm
	mov.b64 	%rd753, {%r409, %r414};
	mov.b32 	%r420, %f174;
	// begin inline asm
	shfl.sync.up.b32 %r419, %r420, %r426, %r427, %r428;
	// end inline asm
	mov.b32 	%f528, %r419;
	// begin inline asm
	shfl.sync.up.b32 %r424, %r425, %r426, %r427, %r428;
	// end inline asm
	setp.ne.s32 	%p69, %r289, 31;
	@%p69 bra 	$L__BB9_274;
	shl.b32 	%r438, %r193, 4;
	mov.u32 	%r439, _ZN6thrust24THRUST_300001_SM_1000_NS8cuda_cub4core6detail5shmemE;
	add.s32 	%r440, %r439, %r438;
	st.shared.u64 	[%r440], %rd147;
	st.shared.f32 	[%r440+8], %f99;
$L__BB9_274:
	bar.sync 	0;
	ld.shared.u64 	%rd277, [_ZN6thrust24THRUST_300001_SM_1000_NS8cuda_cub4core6detail5shmemE];
	ld.shared.f32 	%f175, [_ZN6thrust24THRUST_300001_SM_1000_NS8cuda_cub4core6detail5shmemE+8];
	ld.shared.u64 	%rd278, [_ZN6thrust24THRUST_300001_SM_1000_NS8cuda_cub4core6detail5shmemE+16];
	ld.shared.f32 	%f176, [_ZN6thrust24THRUST_300001_SM_1000_NS8cuda_cub4core6detail5shmemE+24];
	add.s64 	%rd279, %rd278, %rd277;
	setp.eq.s64 	%p70, %rd278, 0;
	add.f32 	%f177, %f175, %f176;
	selp.f32 	%f178, %f177, %f176, %p70;
	setp.eq.s32 	%p71, %r193, 2;
	selp.b64 	%rd280, %rd279, %rd277, %p71;
	selp.f32 	%f179, %f178, %f175, %p71;
	ld.shared.u64 	%rd281, [_ZN6thrust24THRUST_300001_SM_1000_NS8cuda_cub4core6detail5shmemE+32];
	ld.shared.f32 	%f180, [_ZN6thrust24THRUST_300001_SM_1000_NS8cuda_cub4core6detail5shmemE+40];
	add.s64 	%rd282, %rd281, %rd279;
	setp.eq.s64 	%p72, %rd281, 0;
	add.f32 	%f181, %f178, %f180;
	selp.f32 	%f182, %f181, %f180, %p72;
	setp.eq.s32 	%p73, %r193, 3;
	selp.b64 	%rd283, %rd282, %rd280, %p73;
	selp.f32 	%f183, %f182, %f179, %p73;
	ld.shared.u64 	%rd284, [_ZN6thrust24THRUST_300001_SM_1000_NS8cuda_cub4core6detail5shmemE+48];
	ld.shared.f32 	%f184, [_ZN6thrust24THRUST_300001_SM_1000_NS8cuda_cub4core6detail5shmemE+56];
	add.s64 	%rd285, %rd284, %rd282;
	setp.eq.s64 	%p74, %rd284, 0;
	add.f32 	%f185, %f182, %f184;
	selp.f32 	%f186, %f185, %f184, %p74;
	setp.eq.s32 	%p75, %r193, 4;
	selp.b64 	%rd286, %rd285, %rd283, %p75;
	selp.f32 	%f187, %f186, %f183, %p75;
	ld.shared.u64 	%rd287, [_ZN6thrust24THRUST_300001_SM_1000_NS8cuda_cub4core6detail5shmemE+64];
	ld.shared.f32 	%f188, [_ZN6thrust24THRUST_300001_SM_1000_NS8cuda_cub4core6detail5shmemE+72];
	add.s64 	%rd288, %rd287, %rd285;
	setp.eq.s64 	%p76, %rd287, 0;
	add.f32 	%f189, %f186, %f188;
	selp.f32 	%f190, %f189, %f188, %p76;
	setp.eq.s32 	%p77, %r193, 5;
	selp.b64 	%rd289, %rd288, %rd286, %p77;
	selp.f32 	%f191, %f190, %f187, %p77;
	ld.shared.u64 	%rd290, [_ZN6thrust24THRUST_300001_SM_1000_NS8cuda_cub4core6detail5shmemE+80];
	ld.shared.f32 	%f192, [_ZN6thrust24THRUST_300001_SM_1000_NS8cuda_cub4core6detail5shmemE+88];
	add.s64 	%rd291, %rd290, %rd288;
	setp.eq.s64 	%p78, %rd290, 0;
	add.f32 	%f193, %f190, %f192;
	selp.f32 	%f194, %f193, %f192, %p78;
	setp.eq.s32 	%p79, %r193, 6;
	selp.b64 	%rd292, %rd291, %rd289, %p79;
	selp.f32 	%f195, %f194, %f191, %p79;
	ld.shared.u64 	%rd293, [_ZN6thrust24THRUST_300001_SM_1000_NS8cuda_cub4core6detail5shmemE+96];
	ld.shared.f32 	%f196, [_ZN6thrust24THRUST_300001_SM_1000_NS8cuda_cub4core6detail5shmemE+104];
	add.s64 	%rd294, %rd293, %rd291;
	setp.eq.s64 	%p80, %rd293, 0;
	add.f32 	%f197, %f194, %f196;
	selp.f32 	%f198, %f197, %f196, %p80;
	setp.eq.s32 	%p81, %r193, 7;
	selp.b64 	%rd149, %rd294, %rd292, %p81;
	selp.f32 	%f101, %f198, %f195, %p81;
	ld.shared.u64 	%rd295, [_ZN6thrust24THRUST_300001_SM_1000_NS8cuda_cub4core6detail5shmemE+112];
	ld.shared.f32 	%f199, [_ZN6thrust24THRUST_300001_SM_1000_NS8cuda_cub4core6detail5shmemE+120];
	add.s64 	%rd150, %rd295, %rd294;
	setp.eq.s64 	%p82, %rd295, 0;
	add.f32 	%f200, %f198, %f199;
	selp.f32 	%f102, %f200, %f199, %p82;
	setp.lt.u32 	%p83, %r163, 32;
	@%p83 bra 	$L__BB9_276;
	setp.eq.s64 	%p84, %rd753, 0;
	add.f32 	%f201, %f101, %f528;
	selp.f32 	%f202, %f201, %f528, %p84;
	setp.eq.s32 	%p85, %r289, 0;
	selp.b64 	%rd296, 0, %rd753, %p85;
	add.s64 	%rd753, %rd149, %rd296;
	selp.f32 	%f528, %f101, %f202, %p85;
	bra.uni 	$L__BB9_312;
$L__BB9_276:
	setp.ne.s32 	%p86, %r163, 0;
	mul.wide.u32 	%rd297, %r1, 16;
	add.s64 	%rd152, %rd3, %rd297;
	@%p86 bra 	$L__BB9_278;
	st.shared.u64 	[_ZN6thrust24THRUST_300001_SM_1000_NS8cuda_cub4core6detail5shmemE+200], %rd150;
	st.shared.f32 	[_ZN6thrust24THRUST_300001_SM_1000_NS8cuda_cub4core6detail5shmemE+208], %f102;
	add.s64 	%rd298, %rd152, 512;
	mov.b32 	%r441, %f102;
	mov.b32 	%r442, 100;
	mov.b64 	%rd299, {%r441, %r442};
	// begin inline asm
	st.relaxed.gpu.v2.u64 [%rd298], {%rd299, %rd150};
	// end inline asm
$L__BB9_278:
	not.b32 	%r229, %r163;
	mov.u32 	%r443, %nctaid.x;
	setp.gt.u32 	%p87, %r443, 499;
	@%p87 bra 	$L__BB9_280;
	membar.cta;
	bra.uni 	$L__BB9_281;
$L__BB9_280:
	mov.b32 	%r444, 450;
	// begin inline asm
	nanosleep.u32 %r444;
	// end inline asm
$L__BB9_281:
	mul.wide.s32 	%rd301, %r229, 16;
	add.s64 	%rd302, %rd152, %rd301;
	add.s64 	%rd153, %rd302, 512;
$L__BB9_282:
	// begin inline asm
	ld.relaxed.gpu.v2.u64 {%rd303, %rd743}, [%rd153];
	// end inline asm
	mov.b64 	{%r445, %r1667}, %rd303;
	setp.eq.s32 	%p88, %r1667, 99;
	mov.b32 	%r446, -1;
	vote.sync.any.pred 	%p89, %p88, %r446;
	@%p89 bra 	$L__BB9_282;
	mov.b32 	%f518, %r445;
	setp.eq.s32 	%p90, %r1667, 101;
	mov.b32 	%r468, -1;
	vote.sync.ballot.b32 	%r470, %p90, %r468;
	// begin inline asm
	mov.u32 %r448, %lanemask_ge;
	// end inline asm
	and.b32  	%r471, %r470, %r448;
	or.b32  	%r472, %r471, -2147483648;
	add.s32 	%r473, %r472, -1;
	not.b32 	%r474, %r472;
	and.b32  	%r475, %r474, %r473;
	popc.b32 	%r232, %r475;
	mov.b64 	{%r450, %r455}, %rd743;
	mov.b32 	%r466, 1;
	// begin inline asm
	shfl.sync.down.b32 %r449, %r450, %r466, %r232, %r468;
	// end inline asm
	// begin inline asm
	shfl.sync.down.b32 %r454, %r455, %r466, %r232, %r468;
	// end inline asm
	// begin inline asm
	shfl.sync.down.b32 %r459, %r445, %r466, %r232, %r468;
	// end inline asm
	// begin inline asm
	shfl.sync.down.b32 %r464, %r465, %r466, %r232, %r468;
	// end inline asm
	setp.ge.s32 	%p92, %r289, %r232;
	@%p92 bra 	$L__BB9_285;
	mov.b32 	%f203, %r459;
	mov.b64 	%rd306, {%r449, %r454};
	add.s64 	%rd156, %rd743, %rd306;
	setp.eq.s64 	%p93, %rd743, 0;
	add.f32 	%f204, %f518, %f203;
	selp.f32 	%f518, %f204, %f518, %p93;
	mov.u64 	%rd743, %rd156;
$L__BB9_285:
	mov.b64 	{%r477, %r482}, %rd743;
	mov.b32 	%r493, 2;
	mov.b32 	%r495, -1;
	// begin inline asm
	shfl.sync.down.b32 %r476, %r477, %r493, %r232, %r495;
	// end inline asm
	// begin inline asm
	shfl.sync.down.b32 %r481, %r482, %r493, %r232, %r495;
	// end inline asm
	mov.b32 	%r487, %f518;
	// begin inline asm
	shfl.sync.down.b32 %r486, %r487, %r493, %r232, %r495;
	// end inline asm
	// begin inline asm
	shfl.sync.down.b32 %r491, %r492, %r493, %r232, %r495;
	// end inline asm
	add.s32 	%r239, %r289, 2;
	setp.gt.s32 	%p94, %r239, %r232;
	@%p94 bra 	$L__BB9_287;
	mov.b32 	%f205, %r486;
	mov.b64 	%rd307, {%r476, %r481};
	add.s64 	%rd158, %rd743, %rd307;
	setp.eq.s64 	%p95, %rd743, 0;
	add.f32 	%f206, %f518, %f205;
	selp.f32 	%f518, %f206, %f518, %p95;
	mov.u64 	%rd743, %rd158;
$L__BB9_287:
	mov.b64 	{%r497, %r502}, %rd743;
	mov.b32 	%r513, 4;
	mov.b32 	%r515, -1;
	// begin inline asm
	shfl.sync.down.b32 %r496, %r497, %r513, %r232, %r515;
	// end inline asm
	// begin inline asm
	shfl.sync.down.b32 %r501, %r502, %r513, %r232, %r515;
	// end inline asm
	mov.b32 	%r507, %f518;
	// begin inline asm
	shfl.sync.down.b32 %r506, %r507, %r513, %r232, %r515;
	// end inline asm
	// begin inline asm
	shfl.sync.down.b32 %r511, %r512, %r513, %r232, %r515;
	// end inline asm
	add.s32 	%r243, %r289, 4;
	setp.gt.s32 	%p96, %r243, %r232;
	@%p96 bra 	$L__BB9_289;
	mov.b32 	%f207, %r506;
	mov.b64 	%rd308, {%r496, %r501};
	add.s64 	%rd160, %rd743, %rd308;
	setp.eq.s64 	%p97, %rd743, 0;
	add.f32 	%f208, %f518, %f207;
	selp.f32 	%f518, %f208, %f518, %p97;
	mov.u64 	%rd743, %rd160;
$L__BB9_289:
	mov.b64 	{%r517, %r522}, %rd743;
	mov.b32 	%r533, 8;
	mov.b32 	%r535, -1;
	// begin inline asm
	shfl.sync.down.b32 %r516, %r517, %r533, %r232, %r535;
	// end inline asm
	// begin inline asm
	shfl.sync.down.b32 %r521, %r522, %r533, %r232, %r535;
	// end inline asm
	mov.b32 	%r527, %f518;
	// begin inline asm
	shfl.sync.down.b32 %r526, %r527, %r533, %r232, %r535;
	// end inline asm
	// begin inline asm
	shfl.sync.down.b32 %r531, %r532, %r533, %r232, %r535;
	// end inline asm
	add.s32 	%r247, %r289, 8;
	setp.gt.s32 	%p98, %r247, %r232;
	@%p98 bra 	$L__BB9_291;
	mov.b32 	%f209, %r526;
	mov.b64 	%rd309, {%r516, %r521};
	add.s64 	%rd162, %rd743, %rd309;
	setp.eq.s64 	%p99, %rd743, 0;
	add.f32 	%f210, %f518, %f209;
	selp.f32 	%f518, %f210, %f518, %p99;
	mov.u64 	%rd743, %rd162;
$L__BB9_291:
	mov.b64 	{%r537, %r542}, %rd743;
	mov.b32 	%r553, 16;
	mov.b32 	%r555, -1;
	// begin inline asm
	shfl.sync.down.b32 %r536, %r537, %r553, %r232, %r555;
	// end inline asm
	// begin inline asm
	shfl.sync.down.b32 %r541, %r542, %r553, %r232, %r555;
	// end inline asm
	mov.b32 	%r547, %f518;
	// begin inline asm
	shfl.sync.down.b32 %r546, %r547, %r553, %r232, %r555;
	// end inline asm
	// begin inline asm
	shfl.sync.down.b32 %r551, %r552, %r553, %r232, %r555;
	// end inline asm
	add.s32 	%r251, %r289, 16;
	setp.gt.s32 	%p100, %r251, %r232;
	@%p100 bra 	$L__BB9_293;
	mov.b32 	%f211, %r546;
	mov.b64 	%rd310, {%r536, %r541};
	add.s64 	%rd164, %rd743, %rd310;
	setp.eq.s64 	%p101, %rd743, 0;
	add.f32 	%f212, %f518, %f211;
	selp.f32 	%f518, %f212, %f518, %p101;
	mov.u64 	%rd743, %rd164;
$L__BB9_293:
	not.b32 	%r556, %r163;
	add.s32 	%r1668, %r1, %r556;
	add.s64 	%rd166, %rd3, 512;
$L__BB9_294:
	setp.ne.s32 	%p102, %r1667, 101;
	mov.b32 	%r557, -1;
	vote.sync.all.pred 	%p103, %p102, %r557;
	not.pred 	%p104, %p103;
	@%p104 bra 	$L__BB9_308;
	mul.wide.s32 	%rd361, %r1668, 16;
	add.s64 	%rd362, %rd166, %rd361;
	add.s64 	%rd360, %rd362, -512;
$L__BB9_296:
	// begin inline asm
	ld.relaxed.gpu.v2.u64 {%rd358, %rd749}, [%rd360];
	// end inline asm
	mov.b64 	{%r631, %r1667}, %rd358;
	setp.eq.s32 	%p136, %r1667, 99;
	mov.b32 	%r632, -1;
	vote.sync.any.pred 	%p137, %p136, %r632;
	@%p137 bra 	$L__BB9_296;
	mov.b32 	%f524, %r631;
	setp.eq.s32 	%p138, %r1667, 101;
	mov.b32 	%r653, -1;
	vote.sync.ballot.b32 	%r655, %p138, %r653;
	and.b32  	%r656, %r655, %r448;
	or.b32  	%r657, %r656, -2147483648;
	add.s32 	%r658, %r657, -1;
	not.b32 	%r659, %r657;
	and.b32  	%r660, %r659, %r658;
	popc.b32 	%r256, %r660;
	mov.b64 	{%r635, %r640}, %rd749;
	mov.b32 	%r651, 1;
	// begin inline asm
	shfl.sync.down.b32 %r634, %r635, %r651, %r256, %r653;
	// end inline asm
	// begin inline asm
	shfl.sync.down.b32 %r639, %r640, %r651, %r256, %r653;
	// end inline asm
	// begin inline asm
	shfl.sync.down.b32 %r644, %r631, %r651, %r256, %r653;
	// end inline asm
	// begin inline asm
	shfl.sync.down.b32 %r649, %r650, %r651, %r256, %r653;
	// end inline asm
	setp.ge.s32 	%p140, %r289, %r256;
	@%p140 bra 	$L__BB9_299;
	mov.b32 	%f230, %r644;
	mov.b64 	%rd363, {%r634, %r639};
	add.s64 	%rd170, %rd749, %rd363;
	setp.eq.s64 	%p141, %rd749, 0;
	add.f32 	%f231, %f524, %f230;
	selp.f32 	%f524, %f231, %f524, %p141;
	mov.u64 	%rd749, %rd170;
$L__BB9_299:
	mov.b64 	{%r662, %r667}, %rd749;
	mov.b32 	%r678, 2;
	mov.b32 	%r680, -1;
	// begin inline asm
	shfl.sync.down.b32 %r661, %r662, %r678, %r256, %r680;
	// end inline asm
	// begin inline asm
	shfl.sync.down.b32 %r666, %r667, %r678, %r256, %r680;
	// end inline asm
	mov.b32 	%r672, %f524;
	// begin inline asm
	shfl.sync.down.b32 %r671, %r672, %r678, %r256, %r680;
	// end inline asm
	// begin inline asm
	shfl.sync.down.b32 %r676, %r677, %r678, %r256, %r680;
	// end inline asm
	setp.gt.s32 	%p142, %r239, %r256;
	@%p142 bra 	$L__BB9_301;
	mov.b32 	%f232, %r671;
	mov.b64 	%rd364, {%r661, %r666};
	add.s64 	%rd172, %rd749, %rd364;
	setp.eq.s64 	%p143, %rd749, 0;
	add.f32 	%f233, %f524, %f232;
	selp.f32 	%f524, %f233, %f524, %p143;
	mov.u64 	%rd749, %rd172;
$L__BB9_301:
	mov.b64 	{%r682, %r687}, %rd749;
	mov.b32 	%r698, 4;
	mov.b32 	%r700, -1;
	// begin inline asm
	shfl.sync.down.b32 %r681, %r682, %r698, %r256, %r700;
	// end inline asm
	// begin inline asm
	shfl.sync.down.b32 %r686, %r687, %r698, %r256, %r700;
	// end inline asm
	mov.b32 	%r692, %f524;
	// begin inline asm
	shfl.sync.down.b32 %r691, %r692, %r698, %r256, %r700;
	// end inline asm
	// begin inline asm
	shfl.sync.down.b32 %r696, %r697, %r698, %r256, %r700;
	// end inline asm
	setp.gt.s32 	%p144, %r243, %r256;
	@%p144 bra 	$L__BB9_303;
	mov.b32 	%f234, %r691;
	mov.b64 	%rd365, {%r681, %r686};
	add.s64 	%rd174, %rd749, %rd365;
	setp.eq.s64 	%p145, %rd749, 0;
	add.f32 	%f235, %f524, %f234;
	selp.f32 	%f524, %f235, %f524, %p145;
	mov.u64 	%rd749, %rd174;
$L__BB9_303:
	mov.b64 	{%r702, %r707}, %rd749;
	mov.b32 	%r718, 8;
	mov.b32 	%r720, -1;
	// begin inline asm
	shfl.sync.down.b32 %r701, %r702, %r718, %r256, %r720;
	// end inline asm
	// begin inline asm
	shfl.sync.down.b32 %r706, %r707, %r718, %r256, %r720;
	// end inline asm
	mov.b32 	%r712, %f524;
	// begin inline asm
	shfl.sync.down.b32 %r711, %r712, %r718, %r256, %r720;
	// end inline asm
	// begin inline asm
	shfl.sync.down.b32 %r716, %r717, %r718, %r256, %r720;
	// end inline asm
	setp.gt.s32 	%p146, %r247, %r256;
	@%p146 bra 	$L__BB9_305;
	mov.b32 	%f236, %r711;
	mov.b64 	%rd366, {%r701, %r706};
	add.s64 	%rd176, %rd749, %rd366;
	setp.eq.s64 	%p147, %rd749, 0;
	add.f32 	%f237, %f524, %f236;
	selp.f32 	%f524, %f237, %f524, %p147;
	mov.u64 	%rd749, %rd176;
$L__BB9_305:
	mov.b64 	{%r722, %r727}, %rd749;
	mov.b32 	%r738, 16;
	mov.b32 	%r740, -1;
	// begin inline asm
	shfl.sync.down.b32 %r721, %r722, %r738, %r256, %r740;
	// end inline asm
	// begin inline asm
	shfl.sync.down.b32 %r726, %r727, %r738, %r256, %r740;
	// end inline asm
	mov.b32 	%r732, %f524;
	// begin inline asm
	shfl.sync.down.b32 %r731, %r732, %r738, %r256, %r740;
	// end inline asm
	// begin inline asm
	shfl.sync.down.b32 %r736, %r737, %r738, %r256, %r740;
	// end inline asm
	setp.gt.s32 	%p148, %r251, %r256;
	@%p148 bra 	$L__BB9_307;
	mov.b32 	%f238, %r731;
	mov.b64 	%rd367, {%r721, %r726};
	add.s64 	%rd178, %rd749, %rd367;
	setp.eq.s64 	%p149, %rd749, 0;
	add.f32 	%f239, %f524, %f238;
	selp.f32 	%f524, %f239, %f524, %p149;
	mov.u64 	%rd749, %rd178;
$L__BB9_307:
	add.s64 	%rd180, %rd749, %rd743;
	setp.eq.s64 	%p150, %rd743, 0;
	add.f32 	%f240, %f518, %f524;
	selp.f32 	%f518, %f240, %f518, %p150;
	add.s32 	%r1668, %r1668, -32;
	mov.u64 	%rd743, %rd180;
	bra.uni 	$L__BB9_294;
$L__BB9_308:
	setp.ne.s32 	%p105, %r163, 0;
	@%p105 bra 	$L__BB9_310;
	add.s64 	%rd313, %rd743, %rd150;
	setp.eq.s64 	%p106, %rd150, 0;
	add.f32 	%f213, %f102, %f518;
	selp.f32 	%f214, %f213, %f102, %p106;
	add.s64 	%rd311, %rd152, 512;
	mov.b32 	%r559, %f214;
	mov.b32 	%r560, 101;
	mov.b64 	%rd312, {%r559, %r560};
	// begin inline asm
	st.relaxed.gpu.v2.u64 [%rd311], {%rd312, %rd313};
	// end inline asm
	st.shared.u64 	[_ZN6thrust24THRUST_300001_SM_1000_NS8cuda_cub4core6detail5shmemE+168], %rd743;
	st.shared.f32 	[_ZN6thrust24THRUST_300001_SM_1000_NS8cuda_cub4core6detail5shmemE+176], %f518;
	st.shared.u64 	[_ZN6thrust24THRUST_300001_SM_1000_NS8cuda_cub4core6detail5shmemE+184], %rd313;
	st.shared.f32 	[_ZN6thrust24THRUST_300001_SM_1000_NS8cuda_cub4core6detail5shmemE+192], %f214;
$L__BB9_310:
	setp.ne.s32 	%p107, %r289, 0;
	@%p107 bra 	$L__BB9_312;
	st.shared.u64 	[_ZN6thrust24THRUST_300001_SM_1000_NS8cuda_cub4core6detail5shmemE+136], %rd743;
	st.shared.f32 	[_ZN6thrust24THRUST_300001_SM_1000_NS8cuda_cub4core6detail5shmemE+144], %f518;
	mov.u64 	%rd753, %rd743;
	mov.f32 	%f528, %f518;
$L__BB9_312:
	setp.eq.s32 	%p108, %r163, 0;
	bar.sync 	0;
	@%p108 bra 	$L__BB9_314;
	ld.shared.f32 	%f215, [_ZN6thrust24THRUST_300001_SM_1000_NS8cuda_cub4core6detail5shmemE+144];
	ld.shared.u64 	%rd314, [_ZN6thrust24THRUST_300001_SM_1000_NS8cuda_cub4core6detail5shmemE+136];
	add.s64 	%rd182, %rd314, %rd753;
	setp.eq.s64 	%p109, %rd753, 0;
	add.f32 	%f216, %f528, %f215;
	selp.f32 	%f528, %f216, %f528, %p109;
	mov.u64 	%rd753, %rd182;
$L__BB9_314:
	selp.u64 	%rd315, 1, 0, %p9;
	add.s64 	%rd184, %rd753, %rd315;
	add.f32 	%f217, %f528, %f90;
	selp.f32 	%f131, %f90, %f217, %p9;
	selp.u64 	%rd316, 1, 0, %p10;
	add.s64 	%rd317, %rd316, %rd315;
	add.s64 	%rd185, %rd317, %rd753;
	add.f32 	%f218, %f131, %f91;
	selp.f32 	%f132, %f91, %f218, %p10;
	selp.u64 	%rd318, 1, 0, %p11;
	add.s64 	%rd186, %rd185, %rd318;
	add.f32 	%f219, %f132, %f92;
	selp.f32 	%f133, %f92, %f219, %p11;
	add.s64 	%rd187, %rd145, %rd753;
	add.f32 	%f220, %f133, %f93;
	selp.f32 	%f134, %f93, %f220, %p12;
	add.s64 	%rd188, %rd146, %rd753;
	add.f32 	%f221, %f134, %f94;
	selp.f32 	%f135, %f94, %f221, %p13;
	selp.u64 	%rd319, 1, 0, %p14;
	add.s64 	%rd189, %rd188, %rd319;
	add.f32 	%f222, %f135, %f95;
	selp.f32 	%f136, %f95, %f222, %p14;
	selp.u64 	%rd320, 1, 0, %p15;
	add.s64 	%rd190, %rd189, %rd320;
	add.f32 	%f223, %f136, %f96;
	selp.f32 	%f137, %f96, %f223, %p15;
	selp.u64 	%rd321, 1, 0, %p16;
	add.s64 	%rd191, %rd190, %rd321;
	add.f32 	%f224, %f137, %f97;
	selp.f32 	%f138, %f97, %f224, %p16;
	ld.shared.u64 	%rd192, [_ZN6thrust24THRUST_300001_SM_1000_NS8cuda_cub4core6detail5shmemE+200];
	ld.shared.u64 	%rd759, [_ZN6thrust24THRUST_300001_SM_1000_NS8cuda_cub4core6detail5shmemE+184];
	ld.shared.f32 	%f139, [_ZN6thrust24THRUST_300001_SM_1000_NS8cuda_cub4core6detail5shmemE+192];
	ld.shared.u64 	%rd194, [_ZN6thrust24THRUST_300001_SM_1000_NS8cuda_cub4core6detail5shmemE+168];
	setp.lt.s64 	%p110, %rd192, 257;
	@%p110 bra 	$L__BB9_340;
	bar.sync 	0;
	not.pred 	%p120, %p9;
	@%p120 bra 	$L__BB9_317;
	cvt.u32.u64 	%r561, %rd194;
	cvt.u32.u64 	%r562, %rd753;
	sub.s32 	%r563, %r562, %r561;
	shl.b32 	%r564, %r563, 3;
	mov.u32 	%r565, _ZN6thrust24THRUST_300001_SM_1000_NS8cuda_cub4core6detail5shmemE;
	add.s32 	%r566, %r565, %r564;
	mov.b32 	%r567, %f528;
	st.shared.v2.u32 	[%r566], {%r1666, %r567};
$L__BB9_317:
	not.pred 	%p121, %p10;
	@%p121 bra 	$L__BB9_319;
	cvt.u32.u64 	%r568, %rd194;
	cvt.u32.u64 	%r569, %rd184;
	sub.s32 	%r570, %r569, %r568;
	shl.b32 	%r571, %r570, 3;
	mov.u32 	%r572, _ZN6thrust24THRUST_300001_SM_1000_NS8cuda_cub4core6detail5shmemE;
	add.s32 	%r573, %r572, %r571;
	mov.b32 	%r574, %f131;
	st.shared.v2.u32 	[%r573], {%r196, %r574};
$L__BB9_319:
	not.pred 	%p122, %p11;
	@%p122 bra 	$L__BB9_321;
	cvt.u32.u64 	%r575, %rd194;
	cvt.u32.u64 	%r576, %rd185;
	sub.s32 	%r577, %r576, %r575;
	shl.b32 	%r578, %r577, 3;
	mov.u32 	%r579, _ZN6thrust24THRUST_300001_SM_1000_NS8cuda_cub4core6detail5shmemE;
	add.s32 	%r580, %r579, %r578;
	mov.b32 	%r581, %f132;
	st.shared.v2.u32 	[%r580], {%r197, %r581};
$L__BB9_321:
	not.pred 	%p123, %p12;
	@%p123 bra 	$L__BB9_323;
	cvt.u32.u64 	%r582, %rd194;
	cvt.u32.u64 	%r583, %rd186;
	sub.s32 	%r584, %r583, %r582;
	shl.b32 	%r585, %r584, 3;
	mov.u32 	%r586, _ZN6thrust24THRUST_300001_SM_1000_NS8cuda_cub4core6detail5shmemE;
	add.s32 	%r587, %r586, %r585;
	mov.b32 	%r588, %f133;
	st.shared.v2.u32 	[%r587], {%r198, %r588};
$L__BB9_323:
	not.pred 	%p124, %p13;
	@%p124 bra 	$L__BB9_325;
	cvt.u32.u64 	%r589, %rd194;
	cvt.u32.u64 	%r590, %rd187;
	sub.s32 	%r591, %r590, %r589;
	shl.b32 	%r592, %r591, 3;
	mov.u32 	%r593, _ZN6thrust24THRUST_300001_SM_1000_NS8cuda_cub4core6detail5shmemE;
	add.s32 	%r594, %r593, %r592;
	mov.b32 	%r595, %f134;
	st.shared.v2.u32 	[%r594], {%r199, %r595};
$L__BB9_325:
	not.pred 	%p125, %p14;
	@%p125 bra 	$L__BB9_327;
	cvt.u32.u64 	%r596, %rd194;
	cvt.u32.u64 	%r597, %rd188;
	sub.s32 	%r598, %r597, %r596;
	shl.b32 	%r599, %r598, 3;
	mov.u32 	%r600, _ZN6thrust24THRUST_300001_SM_1000_NS8cuda_cub4core6detail5shmemE;
	add.s32 	%r601, %r600, %r599;
	mov.b32 	%r602, %f135;
	st.shared.v2.u32 	[%r601], {%r200, %r602};
$L__BB9_327:
	not.pred 	%p126, %p15;
	@%p126 bra 	$L__BB9_329;
	cvt.u32.u64 	%r603, %rd194;
	cvt.u32.u64 	%r604, %rd189;
	sub.s32 	%r605, %r604, %r603;
	shl.b32 	%r606, %r605, 3;
	mov.u32 	%r607, _ZN6thrust24THRUST_300001_SM_1000_NS8cuda_cub4core6detail5shmemE;
	add.s32 	%r608, %r607, %r606;
	mov.b32 	%r609, %f136;
	st.shared.v2.u32 	[%r608], {%r201, %r609};
$L__BB9_329:
	not.pred 	%p127, %p16;
	@%p127 bra 	$L__BB9_331;
	cvt.u32.u64 	%r610, %rd194;
	cvt.u32.u64 	%r611, %rd190;
	sub.s32 	%r612, %r611, %r610;
	shl.b32 	%r613, %r612, 3;
	mov.u32 	%r614, _ZN6thrust24THRUST_300001_SM_1000_NS8cuda_cub4core6detail5shmemE;
	add.s32 	%r615, %r614, %r613;
	mov.b32 	%r616, %f137;
	st.shared.v2.u32 	[%r615], {%r202, %r616};
$L__BB9_331:
	not.pred 	%p128, %p17;
	@%p128 bra 	$L__BB9_333;
	cvt.u32.u64 	%r617, %rd194;
	cvt.u32.u64 	%r618, %rd191;
	sub.s32 	%r619, %r618, %r617;
	shl.b32 	%r620, %r619, 3;
	mov.u32 	%r621, _ZN6thrust24THRUST_300001_SM_1000_NS8cuda_cub4core6detail5shmemE;
	add.s32 	%r622, %r621, %r620;
	mov.b32 	%r623, %f138;
	st.shared.v2.u32 	[%r622], {%r203, %r623};
$L__BB9_333:
	bar.sync 	0;
	cvt.u64.u32 	%rd758, %r163;
	setp.le.u64 	%p129, %rd192, %rd758;
	@%p129 bra 	$L__BB9_358;
	not.b64 	%rd340, %rd758;
	add.s64 	%rd196, %rd192, %rd340;
	shr.u64 	%rd341, %rd196, 8;
	add.s64 	%rd342, %rd341, 1;
	and.b64  	%rd755, %rd342, 3;
	and.b64  	%rd343, %rd196, 768;
	setp.eq.s64 	%p130, %rd343, 768;
	@%p130 bra 	$L__BB9_337;
	add.s64 	%rd344, %rd194, %rd758;
	shl.b64 	%rd345, %rd344, 2;
	add.s64 	%rd756, %rd2, %rd345;
	shl.b32 	%r624, %r163, 3;
	mov.u32 	%r625, _ZN6thrust24THRUST_300001_SM_1000_NS8cuda_cub4core6detail5shmemE;
	add.s32 	%r626, %r624, %r625;
	add.s32 	%r1669, %r626, 4;
	shl.b64 	%rd346, %rd755, 8;
	add.s64 	%rd758, %rd346, %rd758;
$L__BB9_336:
	.pragma "nounroll";
	ld.shared.f32 	%f225, [%r1669];
	st.global.f32 	[%rd756], %f225;
	add.s64 	%rd756, %rd756, 1024;
	add.s32 	%r1669, %r1669, 2048;
	add.s64 	%rd755, %rd755, -1;
	setp.ne.s64 	%p131, %rd755, 0;
	@%p131 bra 	$L__BB9_336;
$L__BB9_337:
	setp.lt.u64 	%p132, %rd196, 768;
	@%p132 bra 	$L__BB9_358;
	mov.u32 	%r629, _ZN6thrust24THRUST_300001_SM_1000_NS8cuda_cub4core6detail5shmemE;
$L__BB9_339:
	cvt.u32.u64 	%r627, %rd758;
	add.s64 	%rd347, %rd758, %rd194;
	shl.b32 	%r628, %r627, 3;
	add.s32 	%r630, %r629, %r628;
	ld.shared.f32 	%f226, [%r630+4];
	shl.b64 	%rd348, %rd347, 2;
	add.s64 	%rd349, %rd2, %rd348;
	st.global.f32 	[%rd349], %f226;
	and.b64  	%rd350, %rd758, 4294967295;
	add.s64 	%rd351, %rd194, %rd350;
	ld.shared.f32 	%f227, [%r630+2052];
	shl.b64 	%rd352, %rd351, 2;
	add.s64 	%rd353, %rd2, %rd352;
	st.global.f32 	[%rd353+1024], %f227;
	ld.shared.f32 	%f228, [%r630+4100];
	st.global.f32 	[%rd353+2048], %f228;
	ld.shared.f32 	%f229, [%r630+6148];
	st.global.f32 	[%rd353+3072], %f229;
	add.s64 	%rd354, %rd758, 1024;
	and.b64  	%rd758, %rd354, 4294967295;
	setp.gt.u64 	%p133, %rd192, %rd758;
	@%p133 bra 	$L__BB9_339;
	bra.uni 	$L__BB9_358;
$L__BB9_340:
	not.pred 	%p111, %p9;
	@%p111 bra 	$L__BB9_342;
	shl.b64 	%rd322, %rd753, 2;
	add.s64 	%rd323, %rd2, %rd322;
	st.global.f32 	[%rd323], %f528;
$L__BB9_342:
	not.pred 	%p112, %p10;
	@%p112 bra 	$L__BB9_344;
	shl.b64 	%rd324, %rd184, 2;
	add.s64 	%rd325, %rd2, %rd324;
	st.global.f32 	[%rd325], %f131;
$L__BB9_344:
	not.pred 	%p113, %p11;
	@%p113 bra 	$L__BB9_346;
	shl.b64 	%rd326, %rd185, 2;
	add.s64 	%rd327, %rd2, %rd326;
	st.global.f32 	[%rd327], %f132;
$L__BB9_346:
	not.pred 	%p114, %p12;
	@%p114 bra 	$L__BB9_348;
	shl.b64 	%rd328, %rd186, 2;
	add.s64 	%rd329, %rd2, %rd328;
	st.global.f32 	[%rd329], %f133;
$L__BB9_348:
	not.pred 	%p115, %p13;
	@%p115 bra 	$L__BB9_350;
	shl.b64 	%rd330, %rd187, 2;
	add.s64 	%rd331, %rd2, %rd330;
	st.global.f32 	[%rd331], %f134;
$L__BB9_350:
	not.pred 	%p116, %p14;
	@%p116 bra 	$L__BB9_352;
	shl.b64 	%rd332, %rd188, 2;
	add.s64 	%rd333, %rd2, %rd332;
	st.global.f32 	[%rd333], %f135;
$L__BB9_352:
	not.pred 	%p117, %p15;
	@%p117 bra 	$L__BB9_354;
	shl.b64 	%rd334, %rd189, 2;
	add.s64 	%rd335, %rd2, %rd334;
	st.global.f32 	[%rd335], %f136;
$L__BB9_354:
	not.pred 	%p118, %p16;
	@%p118 bra 	$L__BB9_356;
	shl.b64 	%rd336, %rd190, 2;
	add.s64 	%rd337, %rd2, %rd336;
	st.global.f32 	[%rd337], %f137;
$L__BB9_356:
	not.pred 	%p119, %p17;
	@%p119 bra 	$L__BB9_358;
	shl.b64 	%rd338, %rd191, 2;
	add.s64 	%rd339, %rd2, %rd338;
	st.global.f32 	[%rd339], %f138;
$L__BB9_358:
	setp.ne.s32 	%p134, %r163, 255;
	@%p134 bra 	$L__BB9_362;
	setp.ne.s64 	%p135, %rd5, 2304;
	@%p135 bra 	$L__BB9_361;
	shl.b64 	%rd355, %rd759, 2;
	add.s64 	%rd356, %rd2, %rd355;
	st.global.f32 	[%rd356], %f139;
	add.s64 	%rd759, %rd759, 1;
$L__BB9_361:
	ld.param.u64 	%rd713, [_ZN6thrust24THRUST_300001_SM_1000_NS8cuda_cub4core6detail13_kernel_agentINS1_15__reduce_by_key16ReduceByKeyAgentIPiPfNS0_16discard_iteratorINS0_11use_defaultEEES8_N4cuda3std3__48equal_toIiEENSE_4plusIfEEPllEEJS7_S8_SB_S8_SJ_N3cub18CUB_300001_SM_100024ReduceByKeyScanTileStateIflLb1EEESG_SI_llEEEvDpT0__param_4];
	cvta.to.global.u64 	%rd357, %rd713;
	st.global.u64 	[%rd357], %rd759;
$L__BB9_362:
	ret;

}
	// .globl	_ZN3cub18CUB_300001_SM_10006detail11EmptyKernelIvEEvv
.visible .entry _ZN3cub18CUB_300001_SM_10006detail11EmptyKernelIvEEvv()
{


	ret;

}
	// .globl	_ZN3cub18CUB_300001_SM_10006detail6reduce28DeviceReduceSingleTileKernelINS2_10policy_hubIijN4cuda3std3__44plusIiEEE10Policy1000EPiSC_jS9_iiNS7_10__identityEEEvT0_T1_T2_T3_T4_T6_
.visible .entry _ZN3cub18CUB_300001_SM_10006detail6reduce28DeviceReduceSingleTileKernelINS2_10policy_hubIijN4cuda3std3__44plusIiEEE10Policy1000EPiSC_jS9_iiNS7_10__identityEEEvT0_T1_T2_T3_T4_T6_(
	.param .u64 .ptr .align 1 _ZN3cub18CUB_300001_SM_10006detail6reduce28DeviceReduceSingleTileKernelINS2_10policy_hubIijN4cuda3std3__44plusIiEEE10Policy1000EPiSC_jS9_iiNS7_10__identityEEEvT0_T1_T2_T3_T4_T6__param_0,
	.param .u64 .ptr .align 1 _ZN3cub18CUB_300001_SM_10006detail6reduce28DeviceReduceSingleTileKernelINS2_10policy_hubIijN4cuda3std3__44plusIiEEE10Policy1000EPiSC_jS9_iiNS7_10__identityEEEvT0_T1_T2_T3_T4_T6__param_1,
	.param .u32 _ZN3cub18CUB_300001_SM_10006detail6reduce28DeviceReduceSingleTileKernelINS2_10policy_hubIijN4cuda3std3__44plusIiEEE10Policy1000EPiSC_jS9_iiNS7_10__identityEEEvT0_T1_T2_T3_T4_T6__param_2,
	.param .align 1 .b8 _ZN3cub18CUB_300001_SM_10006detail6reduce28DeviceReduceSingleTileKernelINS2_10policy_hubIijN4cuda3std3__44plusIiEEE10Policy1000EPiSC_jS9_iiNS7_10__identityEEEvT0_T1_T2_T3_T4_T6__param_3[1],
	.param .u32 _ZN3cub18CUB_300001_SM_10006detail6reduce28DeviceReduceSingleTileKernelINS2_10policy_hubIijN4cuda3std3__44plusIiEEE10Policy1000EPiSC_jS9_iiNS7_10__identityEEEvT0_T1_T2_T3_T4_T6__param_4,
	.param .align 1 .b8 _ZN3cub18CUB_300001_SM_10006detail6reduce28DeviceReduceSingleTileKernelINS2_10policy_hubIijN4cuda3std3__44plusIiEEE10Policy1000EPiSC_jS9_iiNS7_10__identityEEEvT0_T1_T2_T3_T4_T6__param_5[1]
)
.maxntid 256
.minnctapersm 1
{
	.reg .pred 	%p<97>;
	.reg .b32 	%r<699>;
	.reg .b64 	%rd<122>;
	// demoted variable
	.shared .align 4 .b8 _ZZN3cub18CUB_300001_SM_10006detail6reduce28DeviceReduceSingleTileKernelINS2_10policy_hubIijN4cuda3std3__44plusIiEEE10Policy1000EPiSC_jS9_iiNS7_10__identityEEEvT0_T1_T2_T3_T4_T6_E12temp_storage[44];
	ld.param.u64 	%rd15, [_ZN3cub18CUB_300001_SM_10006detail6reduce28DeviceReduceSingleTileKernelINS2_10policy_hubIijN4cuda3std3__44plusIiEEE10Policy1000EPiSC_jS9_iiNS7_10__identityEEEvT0_T1_T2_T3_T4_T6__param_0];
	ld.param.u64 	%rd16, [_ZN3cub18CUB_300001_SM_10006detail6reduce28DeviceReduceSingleTileKernelINS2_10policy_hubIijN4cuda3std3__44plusIiEEE10Policy1000EPiSC_jS9_iiNS7_10__identityEEEvT0_T1_T2_T3_T4_T6__param_1];
	ld.param.u32 	%r123, [_ZN3cub18CUB_300001_SM_10006detail6reduce28DeviceReduceSingleTileKernelINS2_10policy_hubIijN4cuda3std3__44plusIiEEE10Policy1000EPiSC_jS9_iiNS7_10__identityEEEvT0_T1_T2_T3_T4_T6__param_2];
	ld.param.u32 	%r124, [_ZN3cub18CUB_300001_SM_10006detail6reduce28DeviceReduceSingleTileKernelINS2_10policy_hubIijN4cuda3std3__44plusIiEEE10Policy1000EPiSC_jS9_iiNS7_10__identityEEEvT0_T1_T2_T3_T4_T6__param_4];
	cvta.to.global.u64 	%rd1, %rd16;
	setp.ne.s32 	%p1, %r123, 0;
	@%p1 bra 	$L__BB11_3;
	mov.u32 	%r645, %tid.x;
	setp.ne.s32 	%p96, %r645, 0;
	@%p96 bra 	$L__BB11_76;
	st.global.u32 	[%rd1], %r124;
	bra.uni 	$L__BB11_76;
$L__BB11_3:
	and.b64  	%rd17, %rd15, 15;
	setp.ne.s64 	%p2, %rd17, 0;
	@%p2 bra 	$L__BB11_39;
	setp.gt.u32 	%p49, %r123, 4095;
	@%p49 bra 	$L__BB11_23;
	mov.u32 	%r1, %tid.x;
	setp.ge.u32 	%p66, %r1, %r123;
	mov.b32 	%r656, 0;
	mov.u32 	%r651, %r1;
	@%p66 bra 	$L__BB11_7;
	mul.wide.u32 	%rd110, %r1, 4;
	add.s64 	%rd109, %rd15, %rd110;
	// begin inline asm
	ld.global.nc.u32 %r656, [%rd109];
	// end inline asm
	add.s32 	%r651, %r1, 256;
$L__BB11_7:
	setp.ge.u32 	%p67, %r651, %r123;
	@%p67 bra 	$L__BB11_14;
	not.b32 	%r519, %r651;
	add.s32 	%r6, %r123, %r519;
	and.b32  	%r520, %r6, 768;
	setp.eq.s32 	%p68, %r520, 768;
	@%p68 bra 	$L__BB11_11;
	mul.wide.u32 	%rd111, %r651, 4;
	add.s64 	%rd118, %rd15, %rd111;
	shr.u32 	%r521, %r6, 8;
	add.s32 	%r522, %r521, 1;
	and.b32  	%r523, %r522, 3;
	neg.s32 	%r648, %r523;
$L__BB11_10:
	.pragma "nounroll";
	// begin inline asm
	ld.global.nc.u32 %r524, [%rd118];
	// end inline asm
	add.s32 	%r656, %r524, %r656;
	add.s32 	%r651, %r651, 256;
	add.s64 	%rd118, %rd118, 1024;
	add.s32 	%r648, %r648, 1;
	setp.ne.s32 	%p69, %r648, 0;
	@%p69 bra 	$L__BB11_10;
$L__BB11_11:
	setp.lt.u32 	%p70, %r6, 768;
	@%p70 bra 	$L__BB11_14;
	mul.wide.u32 	%rd113, %r651, 4;
	add.s64 	%rd119, %rd15, %rd113;
$L__BB11_13:
	// begin inline asm
	ld.global.nc.u32 %r525, [%rd119];
	// end inline asm
	add.s32 	%r529, %r525, %r656;
	add.s64 	%rd115, %rd119, 1024;
	// begin inline asm
	ld.global.nc.u32 %r526, [%rd115];
	// end inline asm
	add.s32 	%r530, %r526, %r529;
	add.s64 	%rd116, %rd119, 2048;
	// begin inline asm
	ld.global.nc.u32 %r527, [%rd116];
	// end inline asm
	add.s32 	%r531, %r527, %r530;
	add.s64 	%rd117, %rd119, 3072;
	// begin inline asm
	ld.global.nc.u32 %r528, [%rd117];
	// end inline asm
	add.s32 	%r656, %r528, %r531;
	add.s32 	%r651, %r651, 1024;
	add.s64 	%rd119, %rd119, 4096;
	setp.lt.s32 	%p71, %r651, %r123;
	@%p71 bra 	$L__BB11_13;
$L__BB11_14:
	setp.lt.u32 	%p72, %r123, 256;
	@%p72 bra 	$L__BB11_19;
	// begin inline asm
	mov.u32 %r595, %laneid;
	// end inline asm
	mov.b32 	%r598, 1;
	mov.b32 	%r619, 31;
	mov.b32 	%r620, -1;
	// begin inline asm
	shfl.sync.down.b32 %r596, %r656, %r598, %r619, %r620;
	// end inline asm
	setp.gt.s32 	%p88, %r595, 30;
	selp.b32 	%r621, 0, %r596, %p88;
	add.s32 	%r602, %r621, %r656;
	mov.b32 	%r603, 2;
	// begin inline asm
	shfl.sync.down.b32 %r601, %r602, %r603, %r619, %r620;
	// end inline asm
	setp.gt.s32 	%p89, %r595, 29;
	selp.b32 	%r622, 0, %r601, %p89;
	add.s32 	%r607, %r602, %r622;
	mov.b32 	%r608, 4;
	// begin inline asm
	shfl.sync.down.b32 %r606, %r607, %r608, %r619, %r620;
	// end inline asm
	setp.gt.s32 	%p90, %r595, 27;
	selp.b32 	%r623, 0, %r606, %p90;
	add.s32 	%r612, %r607, %r623;
	mov.b32 	%r613, 8;
	// begin inline asm
	shfl.sync.down.b32 %r611, %r612, %r613, %r619, %r620;
	// end inline asm
	setp.gt.s32 	%p91, %r595, 23;
	selp.b32 	%r624, 0, %r611, %p91;
	add.s32 	%r617, %r612, %r624;
	mov.b32 	%r618, 16;
	// begin inline asm
	shfl.sync.down.b32 %r616, %r617, %r618, %r619, %r620;
	// end inline asm
	setp.gt.s32 	%p92, %r595, 15;
	selp.b32 	%r625, 0, %r616, %p92;
	add.s32 	%r698, %r617, %r625;
	setp.ne.s32 	%p93, %r595, 0;
	@%p93 bra 	$L__BB11_17;
	shr.u32 	%r626, %r1, 3;
	and.b32  	%r627, %r626, 124;
	mov.u32 	%r628, _ZZN3cub18CUB_300001_SM_10006detail6reduce28DeviceReduceSingleTileKernelINS2_10policy_hubIijN4cuda3std3__44plusIiEEE10Policy1000EPiSC_jS9_iiNS7_10__identityEEEvT0_T1_T2_T3_T4_T6_E12temp_storage;
	add.s32 	%r629, %r628, %r627;
	st.shared.u32 	[%r629+8], %r698;
$L__BB11_17:
	bar.sync 	0;
	setp.ne.s32 	%p94, %r1, 0;
	@%p94 bra 	$L__BB11_74;
	ld.shared.u32 	%r630, [_ZZN3cub18CUB_300001_SM_10006detail6reduce28DeviceReduceSingleTileKernelINS2_10policy_hubIijN4cuda3std3__44plusIiEEE10Policy1000EPiSC_jS9_iiNS7_10__identityEEEvT0_T1_T2_T3_T4_T6_E12temp_storage+12];
	add.s32 	%r631, %r630, %r698;
	ld.shared.u32 	%r632, [_ZZN3cub18CUB_300001_SM_10006detail6reduce28DeviceReduceSingleTileKernelINS2_10policy_hubIijN4cuda3std3__44plusIiEEE10Policy1000EPiSC_jS9_iiNS7_10__identityEEEvT0_T1_T2_T3_T4_T6_E12temp_storage+16];
	add.s32 	%r633, %r631, %r632;
	ld.shared.u32 	%r634, [_ZZN3cub18CUB_300001_SM_10006detail6reduce28DeviceReduceSingleTileKernelINS2_10policy_hubIijN4cuda3std3__44plusIiEEE10Policy1000EPiSC_jS9_iiNS7_10__identityEEEvT0_T1_T2_T3_T4_T6_E12temp_storage+20];
	add.s32 	%r635, %r633, %r634;
	ld.shared.u32 	%r636, [_ZZN3cub18CUB_300001_SM_10006detail6reduce28DeviceReduceSingleTileKernelINS2_10policy_hubIijN4cuda3std3__44plusIiEEE10Policy1000EPiSC_jS9_iiNS7_10__identityEEEvT0_T1_T2_T3_T4_T6_E12temp_storage+24];
	add.s32 	%r637, %r635, %r636;
	ld.shared.u32 	%r638, [_ZZN3cub18CUB_300001_SM_10006detail6reduce28DeviceReduceSingleTileKernelINS2_10policy_hubIijN4cuda3std3__44plusIiEEE10Policy1000EPiSC_jS9_iiNS7_10__identityEEEvT0_T1_T2_T3_T4_T6_E12temp_storage+28];
	add.s32 	%r639, %r637, %r638;
	ld.shared.u32 	%r640, [_ZZN3cub18CUB_300001_SM_10006detail6reduce28DeviceReduceSingleTileKernelINS2_10policy_hubIijN4cuda3std3__44plusIiEEE10Policy1000EPiSC_jS9_iiNS7_10__identityEEEvT0_T1_T2_T3_T4_T6_E12temp_storage+32];
	add.s32 	%r641, %r639, %r640;
	ld.shared.u32 	%r642, [_ZZN3cub18CUB_300001_SM_10006detail6reduce28DeviceReduceSingleTileKernelINS2_10policy_hubIijN4cuda3std3__44plusIiEEE10Policy1000EPiSC_jS9_iiNS7_10__identityEEEvT0_T1_T2_T3_T4_T6_E12temp_storage+36];
	add.s32 	%r698, %r641, %r642;
	bra.uni 	$L__BB11_74;
$L__BB11_19:
	// begin inline asm
	mov.u32 %r532, %laneid;
	// end inline asm
	and.b32  	%r558, %r1, 992;
	add.s32 	%r559, %r558, 32;
	setp.gt.u32 	%p73, %r559, %r123;
	not.b32 	%r560, %r558;
	add.s32 	%r561, %r123, %r560;
	selp.b32 	%r556, %r561, 31, %p73;
	mov.b32 	%r535, 1;
	mov.b32 	%r557, -1;
	// begin inline asm
	shfl.sync.down.b32 %r533, %r656, %r535, %r556, %r557;
	// end inline asm
	setp.lt.s32 	%p74, %r532, %r556;
	selp.b32 	%r562, %r533, 0, %p74;
	add.s32 	%r539, %r562, %r656;
	mov.b32 	%r540, 2;
	// begin inline asm
	shfl.sync.down.b32 %r538, %r539, %r540, %r556, %r557;
	// end inline asm
	add.s32 	%r563, %r532, 2;
	setp.gt.s32 	%p75, %r563, %r556;
	selp.b32 	%r564, 0, %r538, %p75;
	add.s32 	%r544, %r539, %r564;
	mov.b32 	%r545, 4;
	// begin inline asm
	shfl.sync.down.b32 %r543, %r544, %r545, %r556, %r557;
	// end inline asm
	add.s32 	%r565, %r532, 4;
	setp.gt.s32 	%p76, %r565, %r556;
	selp.b32 	%r566, 0, %r543, %p76;
	add.s32 	%r549, %r544, %r566;
	mov.b32 	%r550, 8;
	// begin inline asm
	shfl.sync.down.b32 %r548, %r549, %r550, %r556, %r557;
	// end inline asm
	add.s32 	%r567, %r532, 8;
	setp.gt.s32 	%p77, %r567, %r556;
	selp.b32 	%r568, 0, %r548, %p77;
	add.s32 	%r554, %r549, %r568;
	mov.b32 	%r555, 16;
	// begin inline asm
	shfl.sync.down.b32 %r553, %r554, %r555, %r556, %r557;
	// end inline asm
	add.s32 	%r569, %r532, 16;
	setp.gt.s32 	%p78, %r569, %r556;
	selp.b32 	%r570, 0, %r553, %p78;
	add.s32 	%r698, %r554, %r570;
	setp.ne.s32 	%p79, %r532, 0;
	@%p79 bra 	$L__BB11_21;
	shr.u32 	%r571, %r1, 3;
	and.b32  	%r572, %r571, 124;
	mov.u32 	%r573, _ZZN3cub18CUB_300001_SM_10006detail6reduce28DeviceReduceSingleTileKernelINS2_10policy_hubIijN4cuda3std3__44plusIiEEE10Policy1000EPiSC_jS9_iiNS7_10__identityEEEvT0_T1_T2_T3_T4_T6_E12temp_storage;
	add.s32 	%r574, %r573, %r572;
	st.shared.u32 	[%r574+8], %r698;
$L__BB11_21:
	bar.sync 	0;
	setp.ne.s32 	%p80, %r1, 0;
	@%p80 bra 	$L__BB11_74;
	setp.gt.u32 	%p81, %r123, 32;
	ld.shared.u32 	%r575, [_ZZN3cub18CUB_300001_SM_10006detail6reduce28DeviceReduceSingleTileKernelINS2_10policy_hubIijN4cuda3std3__44plusIiEEE10Policy1000EPiSC_jS9_iiNS7_10__identityEEEvT0_T1_T2_T3_T4_T6_E12temp_storage+12];
	selp.b32 	%r576, %r575, 0, %p81;
	add.s32 	%r577, %r576, %r698;
	setp.gt.u32 	%p82, %r123, 64;
	ld.shared.u32 	%r578, [_ZZN3cub18CUB_300001_SM_10006detail6reduce28DeviceReduceSingleTileKernelINS2_10policy_hubIijN4cuda3std3__44plusIiEEE10Policy1000EPiSC_jS9_iiNS7_10__identityEEEvT0_T1_T2_T3_T4_T6_E12temp_storage+16];
	selp.b32 	%r579, %r578, 0, %p82;
	add.s32 	%r580, %r577, %r579;
	setp.gt.u32 	%p83, %r123, 96;
	ld.shared.u32 	%r581, [_ZZN3cub18CUB_300001_SM_10006detail6reduce28DeviceReduceSingleTileKernelINS2_10policy_hubIijN4cuda3std3__44plusIiEEE10Policy1000EPiSC_jS9_iiNS7_10__identityEEEvT0_T1_T2_T3_T4_T6_E12temp_storage+20];
	selp.b32 	%r582, %r581, 0, %p83;
	add.s32 	%r583, %r580, %r582;
	setp.gt.u32 	%p84, %r123, 128;
	ld.shared.u32 	%r584, [_ZZN3cub18CUB_300001_SM_10006detail6reduce28DeviceReduceSingleTileKernelINS2_10policy_hubIijN4cuda3std3__44plusIiEEE10Policy1000EPiSC_jS9_iiNS7_10__identityEEEvT0_T1_T2_T3_T4_T6_E12temp_storage+24];
	selp.b32 	%r585, %r584, 0, %p84;
	add.s32 	%r586, %r583, %r585;
	setp.gt.u32 	%p85, %r123, 160;
	ld.shared.u32 	%r587, [_ZZN3cub18CUB_300001_SM_10006detail6reduce28DeviceReduceSingleTileKernelINS2_10policy_hubIijN4cuda3std3__44plusIiEEE10Policy1000EPiSC_jS9_iiNS7_10__identityEEEvT0_T1_T2_T3_T4_T6_E12temp_storage+28];
	selp.b32 	%r588, %r587, 0, %p85;
	add.s32 	%r589, %r586, %r588;
	setp.gt.u32 	%p86, %r123, 192;
	ld.shared.u32 	%r590, [_ZZN3cub18CUB_300001_SM_10006detail6reduce28DeviceReduceSingleTileKernelINS2_10policy_hubIijN4cuda3std3__44plusIiEEE10Policy1000EPiSC_jS9_iiNS7_10__identityEEEvT0_T1_T2_T3_T4_T6_E12temp_storage+32];
	selp.b32 	%r591, %r590, 0, %p86;
	add.s32 	%r592, %r589, %r591;
	setp.gt.u32 	%p87, %r123, 224;
	ld.shared.u32 	%r593, [_ZZN3cub18CUB_300001_SM_10006detail6reduce28DeviceReduceSingleTileKernelINS2_10policy_hubIijN4cuda3std3__44plusIiEEE10Policy1000EPiSC_jS9_iiNS7_10__identityEEEvT0_T1_T2_T3_T4_T6_E12temp_storage+36];
	selp.b32 	%r594, %r593, 0, %p87;
	add.s32 	%r698, %r592, %r594;
	bra.uni 	$L__BB11_74;
$L__BB11_23:
	mov.u32 	%r26, %tid.x;
	shl.b32 	%r27, %r26, 2;
	mul.wide.u32 	%rd85, %r27, 4;
	add.s64 	%rd75, %rd15, %rd85;
	// begin inline asm
	ld.global.nc.v2.u64 {%rd73, %rd74}, [%rd75];
	// end inline asm
	mov.b64 	{%r385, %r386}, %rd74;
	mov.b64 	{%r387, %r388}, %rd73;
	add.s64 	%rd78, %rd75, 4096;
	// begin inline asm
	ld.global.nc.v2.u64 {%rd76, %rd77}, [%rd78];
	// end inline asm
	mov.b64 	{%r389, %r390}, %rd77;
	mov.b64 	{%r391, %r392}, %rd76;
	add.s64 	%rd81, %rd75, 8192;
	// begin inline asm
	ld.global.nc.v2.u64 {%rd79, %rd80}, [%rd81];
	// end inline asm
	mov.b64 	{%r393, %r394}, %rd80;
	mov.b64 	{%r395, %r396}, %rd79;
	add.s64 	%rd84, %rd75, 12288;
	// begin inline asm
	ld.global.nc.v2.u64 {%rd82, %rd83}, [%rd84];
	// end inline asm
	mov.b64 	{%r397, %r398}, %rd83;
	mov.b64 	{%r399, %r400}, %rd82;
	add.s32 	%r401, %r388, %r387;
	add.s32 	%r402, %r385, %r401;
	add.s32 	%r403, %r386, %r402;
	add.s32 	%r404, %r391, %r403;
	add.s32 	%r405, %r392, %r404;
	add.s32 	%r406, %r389, %r405;
	add.s32 	%r407, %r390, %r406;
	add.s32 	%r408, %r395, %r407;
	add.s32 	%r409, %r396, %r408;
	add.s32 	%r410, %r393, %r409;
	add.s32 	%r411, %r394, %r410;
	add.s32 	%r412, %r399, %r411;
	add.s32 	%r413, %r400, %r412;
	add.s32 	%r414, %r397, %r413;
	add.s32 	%r671, %r398, %r414;
	add.s32 	%r29, %r123, -4096;
	setp.lt.u32 	%p50, %r29, 4096;
	mov.b32 	%r660, 4096;
	@%p50 bra 	$L__BB11_27;
	mov.b32 	%r660, 4096;
$L__BB11_25:
	add.s32 	%r416, %r660, %r27;
	mul.wide.u32 	%rd98, %r416, 4;
	add.s64 	%rd88, %rd15, %rd98;
	// begin inline asm
	ld.global.nc.v2.u64 {%rd86, %rd87}, [%rd88];
	// end inline asm
	mov.b64 	{%r417, %r418}, %rd87;
	mov.b64 	{%r419, %r420}, %rd86;
	add.s64 	%rd91, %rd88, 4096;
	// begin inline asm
	ld.global.nc.v2.u64 {%rd89, %rd90}, [%rd91];
	// end inline asm
	mov.b64 	{%r421, %r422}, %rd90;
	mov.b64 	{%r423, %r424}, %rd89;
	add.s64 	%rd94, %rd88, 8192;
	// begin inline asm
	ld.global.nc.v2.u64 {%rd92, %rd93}, [%rd94];
	// end inline asm
	mov.b64 	{%r425, %r426}, %rd93;
	mov.b64 	{%r427, %r428}, %rd92;
	add.s64 	%rd97, %rd88, 12288;
	// begin inline asm
	ld.global.nc.v2.u64 {%rd95, %rd96}, [%rd97];
	// end inline asm
	mov.b64 	{%r429, %r430}, %rd96;
	mov.b64 	{%r431, %r432}, %rd95;
	add.s32 	%r433, %r419, %r671;
	add.s32 	%r434, %r420, %r433;
	add.s32 	%r435, %r417, %r434;
	add.s32 	%r436, %r418, %r435;
	add.s32 	%r437, %r423, %r436;
	add.s32 	%r438, %r424, %r437;
	add.s32 	%r439, %r421, %r438;
	add.s32 	%r440, %r422, %r439;
	add.s32 	%r441, %r427, %r440;
	add.s32 	%r442, %r428, %r441;
	add.s32 	%r443, %r425, %r442;
	add.s32 	%r444, %r426, %r443;
	add.s32 	%r445, %r431, %r444;
	add.s32 	%r446, %r432, %r445;
	add.s32 	%r447, %r429, %r446;
	add.s32 	%r671, %r430, %r447;
	sub.s32 	%r448, %r123, %r660;
	setp.lt.u32 	%p51, %r448, 4096;
	@%p51 bra 	$L__BB11_35;
	add.s32 	%r660, %r660, 4096;
	setp.le.u32 	%p52, %r660, %r29;
	@%p52 bra 	$L__BB11_25;
$L__BB11_27:
	setp.le.u32 	%p53, %r123, %r660;
	@%p53 bra 	$L__BB11_35;
	sub.s32 	%r36, %r123, %r660;
	setp.ge.s32 	%p54, %r26, %r36;
	@%p54 bra 	$L__BB11_35;
	not.b32 	%r450, %r26;
	add.s32 	%r451, %r123, %r450;
	sub.s32 	%r37, %r451, %r660;
	and.b32  	%r452, %r37, 768;
	setp.eq.s32 	%p55, %r452, 768;
	mov.u32 	%r665, %r26;
	@%p55 bra 	$L__BB11_32;
	add.s32 	%r662, %r26, %r660;
	shr.u32 	%r453, %r37, 8;
	add.s32 	%r454, %r453, 1;
	and.b32  	%r455, %r454, 3;
	neg.s32 	%r661, %r455;
	mov.u32 	%r665, %r26;
$L__BB11_31:
	.pragma "nounroll";
	mul.wide.u32 	%rd100, %r662, 4;
	add.s64 	%rd99, %rd15, %rd100;
	// begin inline asm
	ld.global.nc.u32 %r456, [%rd99];
	// end inline asm
	add.s32 	%r671, %r456, %r671;
	add.s32 	%r665, %r665, 256;
	add.s32 	%r662, %r662, 256;
	add.s32 	%r661, %r661, 1;
	setp.ne.s32 	%p56, %r661, 0;
	@%p56 bra 	$L__BB11_31;
$L__BB11_32:
	setp.lt.u32 	%p57, %r37, 768;
	@%p57 bra 	$L__BB11_35;
	add.s32 	%r669, %r665, 512;
	add.s32 	%r668, %r665, %r660;
$L__BB11_34:
	mul.wide.u32 	%rd105, %r668, 4;
	add.s64 	%rd101, %rd15, %rd105;
	// begin inline asm
	ld.global.nc.u32 %r457, [%rd101];
	// end inline asm
	add.s32 	%r461, %r457, %r671;
	add.s32 	%r462, %r668, 256;
	mul.wide.u32 	%rd106, %r462, 4;
	add.s64 	%rd102, %rd15, %rd106;
	// begin inline asm
	ld.global.nc.u32 %r458, [%rd102];
	// end inline asm
	add.s32 	%r463, %r458, %r461;
	add.s32 	%r464, %r668, 512;
	mul.wide.u32 	%rd107, %r464, 4;
	add.s64 	%rd103, %rd15, %rd107;
	// begin inline asm
	ld.global.nc.u32 %r459, [%rd103];
	// end inline asm
	add.s32 	%r465, %r459, %r463;
	add.s32 	%r466, %r668, 768;
	mul.wide.u32 	%rd108, %r466, 4;
	add.s64 	%rd104, %rd15, %rd108;
	// begin inline asm
	ld.global.nc.u32 %r460, [%rd104];
	// end inline asm
	add.s32 	%r671, %r460, %r465;
	add.s32 	%r57, %r669, 1024;
	add.s32 	%r467, %r669, 512;
	add.s32 	%r668, %r668, 1024;
	setp.lt.s32 	%p58, %r467, %r36;
	mov.u32 	%r669, %r57;
	@%p58 bra 	$L__BB11_34;
$L__BB11_35:
	// begin inline asm
	mov.u32 %r468, %laneid;
	// end inline asm
	mov.b32 	%r471, 1;
	mov.b32 	%r492, 31;
	mov.b32 	%r493, -1;
	// begin inline asm
	shfl.sync.down.b32 %r469, %r671, %r471, %r492, %r493;
	// end inline asm
	setp.gt.s32 	%p59, %r468, 30;
	selp.b32 	%r494, 0, %r469, %p59;
	add.s32 	%r475, %r494, %r671;
	mov.b32 	%r476, 2;
	// begin inline asm
	shfl.sync.down.b32 %r474, %r475, %r476, %r492, %r493;
	// end inline asm
	setp.gt.s32 	%p60, %r468, 29;
	selp.b32 	%r495, 0, %r474, %p60;
	add.s32 	%r480, %r475, %r495;
	mov.b32 	%r481, 4;
	// begin inline asm
	shfl.sync.down.b32 %r479, %r480, %r481, %r492, %r493;
	// end inline asm
	setp.gt.s32 	%p61, %r468, 27;
	selp.b32 	%r496, 0, %r479, %p61;
	add.s32 	%r485, %r480, %r496;
	mov.b32 	%r486, 8;
	// begin inline asm
	shfl.sync.down.b32 %r484, %r485, %r486, %r492, %r493;
	// end inline asm
	setp.gt.s32 	%p62, %r468, 23;
	selp.b32 	%r497, 0, %r484, %p62;
	add.s32 	%r490, %r485, %r497;
	mov.b32 	%r491, 16;
	// begin inline asm
	shfl.sync.down.b32 %r489, %r490, %r491, %r492, %r493;
	// end inline asm
	setp.gt.s32 	%p63, %r468, 15;
	selp.b32 	%r498, 0, %r489, %p63;
	add.s32 	%r698, %r490, %r498;
	setp.ne.s32 	%p64, %r468, 0;
	@%p64 bra 	$L__BB11_37;
	shr.u32 	%r499, %r26, 3;
	and.b32  	%r500, %r499, 124;
	mov.u32 	%r501, _ZZN3cub18CUB_300001_SM_10006detail6reduce28DeviceReduceSingleTileKernelINS2_10policy_hubIijN4cuda3std3__44plusIiEEE10Policy1000EPiSC_jS9_iiNS7_10__identityEEEvT0_T1_T2_T3_T4_T6_E12temp_storage;
	add.s32 	%r502, %r501, %r500;
	st.shared.u32 	[%r502+8], %r698;
$L__BB11_37:
	bar.sync 	0;
	setp.ne.s32 	%p65, %r26, 0;
	@%p65 bra 	$L__BB11_74;
	ld.shared.u32 	%r503, [_ZZN3cub18CUB_300001_SM_10006detail6reduce28DeviceReduceSingleTileKernelINS2_10policy_hubIijN4cuda3std3__44plusIiEEE10Policy1000EPiSC_jS9_iiNS7_10__identityEEEvT0_T1_T2_T3_T4_T6_E12temp_storage+12];
	add.s32 	%r504, %r503, %r698;
	ld.shared.u32 	%r505, [_ZZN3cub18CUB_300001_SM_10006detail6reduce28DeviceReduceSingleTileKernelINS2_10policy_hubIijN4cuda3std3__44plusIiEEE10Policy1000EPiSC_jS9_iiNS7_10__identityEEEvT0_T1_T2_T3_T4_T6_E12temp_storage+16];
	add.s32 	%r506, %r504, %r505;
	ld.shared.u32 	%r507, [_ZZN3cub18CUB_300001_SM_10006detail6reduce28DeviceReduceSingleTileKernelINS2_10policy_hubIijN4cuda3std3__44plusIiEEE10Policy1000EPiSC_jS9_iiNS7_10__identityEEEvT0_T1_T2_T3_T4_T6_E12temp_storage+20];
	add.s32 	%r508, %r506, %r507;
	ld.shared.u32 	%r509, [_ZZN3cub18CUB_300001_SM_10006detail6reduce28DeviceReduceSingleTileKernelINS2_10policy_hubIijN4cuda3std3__44plusIiEEE10Policy1000EPiSC_jS9_iiNS7_10__identityEEEvT0_T1_T2_T3_T4_T6_E12temp_storage+24];
	add.s32 	%r510, %r508, %r509;
	ld.shared.u32 	%r511, [_ZZN3cub18CUB_300001_SM_10006detail6reduce28DeviceReduceSingleTileKernelINS2_10policy_hubIijN4cuda3std3__44plusIiEEE10Policy1000EPiSC_jS9_iiNS7_10__identityEEEvT0_T1_T2_T3_T4_T6_E12temp_storage+28];
	add.s32 	%r512, %r510, %r511;
	ld.shared.u32 	%r513, [_ZZN3cub18CUB_300001_SM_10006detail6reduce28DeviceReduceSingleTileKernelINS2_10policy_hubIijN4cuda3std3__44plusIiEEE10Policy1000EPiSC_jS9_iiNS7_10__identityEEEvT0_T1_T2_T3_T4_T6_E12temp_storage+32];
	add.s32 	%r514, %r512, %r513;
	ld.shared.u32 	%r515, [_ZZN3cub18CUB_300001_SM_10006detail6reduce28DeviceReduceSingleTileKernelINS2_10policy_hubIijN4cuda3std3__44plusIiEEE10Policy1000EPiSC_jS9_iiNS7_10__identityEEEvT0_T1_T2_T3_T4_T6_E12temp_storage+36];
	add.s32 	%r698, %r514, %r515;
	bra.uni 	$L__BB11_74;
$L__BB11_39:
	setp.gt.u32 	%p3, %r123, 4095;
	@%p3 bra 	$L__BB11_58;
	mov.u32 	%r62, %tid.x;
	setp.ge.u32 	%p20, %r62, %r123;
	mov.b32 	%r682, 0;
	mov.u32 	%r677, %r62;
	@%p20 bra 	$L__BB11_42;
	mul.wide.u32 	%rd65, %r62, 4;
	add.s64 	%rd64, %rd15, %rd65;
	// begin inline asm
	ld.global.nc.u32 %r682, [%rd64];
	// end inline asm
	add.s32 	%r677, %r62, 256;
$L__BB11_42:
	setp.ge.u32 	%p21, %r677, %r123;
	@%p21 bra 	$L__BB11_49;
	not.b32 	%r260, %r677;
	add.s32 	%r67, %r123, %r260;
	and.b32  	%r261, %r67, 768;
	setp.eq.s32 	%p22, %r261, 768;
	@%p22 bra 	$L__BB11_46;
	mul.wide.u32 	%rd66, %r677, 4;
	add.s64 	%rd120, %rd15, %rd66;
	shr.u32 	%r262, %r67, 8;
	add.s32 	%r263, %r262, 1;
	and.b32  	%r264, %r263, 3;
	neg.s32 	%r674, %r264;
$L__BB11_45:
	.pragma "nounroll";
	// begin inline asm
	ld.global.nc.u32 %r265, [%rd120];
	// end inline asm
	add.s32 	%r682, %r265, %r682;
	add.s32 	%r677, %r677, 256;
	add.s64 	%rd120, %rd120, 1024;
	add.s32 	%r674, %r674, 1;
	setp.ne.s32 	%p23, %r674, 0;
	@%p23 bra 	$L__BB11_45;
$L__BB11_46:
	setp.lt.u32 	%p24, %r67, 768;
	@%p24 bra 	$L__BB11_49;
	mul.wide.u32 	%rd68, %r677, 4;
	add.s64 	%rd121, %rd15, %rd68;
$L__BB11_48:
	// begin inline asm
	ld.global.nc.u32 %r266, [%rd121];
	// end inline asm
	add.s32 	%r270, %r266, %r682;
	add.s64 	%rd70, %rd121, 1024;
	// begin inline asm
	ld.global.nc.u32 %r267, [%rd70];
	// end inline asm
	add.s32 	%r271, %r267, %r270;
	add.s64 	%rd71, %rd121, 2048;
	// begin inline asm
	ld.global.nc.u32 %r268, [%rd71];
	// end inline asm
	add.s32 	%r272, %r268, %r271;
	add.s64 	%rd72, %rd121, 3072;
	// begin inline asm
	ld.global.nc.u32 %r269, [%rd72];
	// end inline asm
	add.s32 	%r682, %r269, %r272;
	add.s32 	%r677, %r677, 1024;
	add.s64 	%rd121, %rd121, 4096;
	setp.lt.s32 	%p25, %r677, %r123;
	@%p25 bra 	$L__BB11_48;
$L__BB11_49:
	setp.lt.u32 	%p26, %r123, 256;
	@%p26 bra 	$L__BB11_54;
	// begin inline asm
	mov.u32 %r336, %laneid;
	// end inline asm
	mov.b32 	%r339, 1;
	mov.b32 	%r360, 31;
	mov.b32 	%r361, -1;
	// begin inline asm
	shfl.sync.down.b32 %r337, %r682, %r339, %r360, %r361;
	// end inline asm
	setp.gt.s32 	%p42, %r336, 30;
	selp.b32 	%r362, 0, %r337, %p42;
	add.s32 	%r343, %r362, %r682;
	mov.b32 	%r344, 2;
	// begin inline asm
	shfl.sync.down.b32 %r342, %r343, %r344, %r360, %r361;
	// end inline asm
	setp.gt.s32 	%p43, %r336, 29;
	selp.b32 	%r363, 0, %r342, %p43;
	add.s32 	%r348, %r343, %r363;
	mov.b32 	%r349, 4;
	// begin inline asm
	shfl.sync.down.b32 %r347, %r348, %r349, %r360, %r361;
	// end inline asm
	setp.gt.s32 	%p44, %r336, 27;
	selp.b32 	%r364, 0, %r347, %p44;
	add.s32 	%r353, %r348, %r364;
	mov.b32 	%r354, 8;
	// begin inline asm
	shfl.sync.down.b32 %r352, %r353, %r354, %r360, %r361;
	// end inline asm
	setp.gt.s32 	%p45, %r336, 23;
	selp.b32 	%r365, 0, %r352, %p45;
	add.s32 	%r358, %r353, %r365;
	mov.b32 	%r359, 16;
	// begin inline asm
	shfl.sync.down.b32 %r357, %r358, %r359, %r360, %r361;
	// end inline asm
	setp.gt.s32 	%p46, %r336, 15;
	selp.b32 	%r366, 0, %r357, %p46;
	add.s32 	%r698, %r358, %r366;
	setp.ne.s32 	%p47, %r336, 0;
	@%p47 bra 	$L__BB11_52;
	shr.u32 	%r367, %r62, 3;
	and.b32  	%r368, %r367, 124;
	mov.u32 	%r369, _ZZN3cub18CUB_300001_SM_10006detail6reduce28DeviceReduceSingleTileKernelINS2_10policy_hubIijN4cuda3std3__44plusIiEEE10Policy1000EPiSC_jS9_iiNS7_10__identityEEEvT0_T1_T2_T3_T4_T6_E12temp_storage;
	add.s32 	%r370, %r369, %r368;
	st.shared.u32 	[%r370+8], %r698;
$L__BB11_52:
	bar.sync 	0;
	setp.ne.s32 	%p48, %r62, 0;
	@%p48 bra 	$L__BB11_74;
	ld.shared.u32 	%r371, [_ZZN3cub18CUB_300001_SM_10006detail6reduce28DeviceReduceSingleTileKernelINS2_10policy_hubIijN4cuda3std3__44plusIiEEE10Policy1000EPiSC_jS9_iiNS7_10__identityEEEvT0_T1_T2_T3_T4_T6_E12temp_storage+12];
	add.s32 	%r372, %r371, %r698;
	ld.shared.u32 	%r373, [_ZZN3cub18CUB_300001_SM_10006detail6reduce28DeviceReduceSingleTileKernelINS2_10policy_hubIijN4cuda3std3__44plusIiEEE10Policy1000EPiSC_jS9_iiNS7_10__identityEEEvT0_T1_T2_T3_T4_T6_E12temp_storage+16];
	add.s32 	%r374, %r372, %r373;
	ld.shared.u32 	%r375, [_ZZN3cub18CUB_300001_SM_10006detail6reduce28DeviceReduceSingleTileKernelINS2_10policy_hubIijN4cuda3std3__44plusIiEEE10Policy1000EPiSC_jS9_iiNS7_10__identityEEEvT0_T1_T2_T3_T4_T6_E12temp_storage+20];
	add.s32 	%r376, %r374, %r375;
	ld.shared.u32 	%r377, [_ZZN3cub18CUB_300001_SM_10006detail6reduce28DeviceReduceSingleTileKernelINS2_10policy_hubIijN4cuda3std3__44plusIiEEE10Policy1000EPiSC_jS9_iiNS7_10__identityEEEvT0_T1_T2_T3_T4_T6_E12temp_storage+24];
	add.s32 	%r378, %r376, %r377;
	ld.shared.u32 	%r379, [_ZZN3cub18CUB_300001_SM_10006detail6reduce28DeviceReduceSingleTileKernelINS2_10policy_hubIijN4cuda3std3__44plusIiEEE10Policy1000EPiSC_jS9_iiNS7_10__identityEEEvT0_T1_T2_T3_T4_T6_E12temp_storage+28];
	add.s32 	%r380, %r378, %r379;
	ld.shared.u32 	%r381, [_ZZN3cub18CUB_300001_SM_10006detail6reduce28DeviceReduceSingleTileKernelINS2_10policy_hubIijN4cuda3std3__44plusIiEEE10Policy1000EPiSC_jS9_iiNS7_10__identityEEEvT0_T1_T2_T3_T4_T6_E12temp_storage+32];
	add.s32 	%r382, %r380, %r381;
	ld.shared.u32 	%r383, [_ZZN3cub18CUB_300001_SM_10006detail6reduce28DeviceReduceSingleTileKernelINS2_10policy_hubIijN4cuda3std3__44plusIiEEE10Policy1000EPiSC_jS9_iiNS7_10__identityEEEvT0_T1_T2_T3_T4_T6_E12temp_storage+36];
	add.s32 	%r698, %r382, %r383;
	bra.uni 	$L__BB11_74;
$L__BB11_54:
	// begin inline asm
	mov.u32 %r273, %laneid;
	// end inline asm
	and.b32  	%r299, %r62, 992;
	add.s32 	%r300, %r299, 32;
	setp.gt.u32 	%p27, %r300, %r123;
	not.b32 	%r301, %r299;
	add.s32 	%r302, %r123, %r301;
	selp.b32 	%r297, %r302, 31, %p27;
	mov.b32 	%r276, 1;
	mov.b32 	%r298, -1;
	// begin inline asm
	shfl.sync.down.b32 %r274, %r682, %r276, %r297, %r298;
	// end inline asm
	setp.lt.s32 	%p28, %r273, %r297;
	selp.b32 	%r303, %r274, 0, %p28;
	add.s32 	%r280, %r303, %r682;
	mov.b32 	%r281, 2;
	// begin inline asm
	shfl.sync.down.b32 %r279, %r280, %r281, %r297, %r298;
	// end inline asm
	add.s32 	%r304, %r273, 2;
	setp.gt.s32 	%p29, %r304, %r297;
	selp.b32 	%r305, 0, %r279, %p29;
	add.s32 	%r285, %r280, %r305;
	mov.b32 	%r286, 4;
	// begin inline asm
	shfl.sync.down.b32 %r284, %r285, %r286, %r297, %r298;
	// end inline asm
	add.s32 	%r306, %r273, 4;
	setp.gt.s32 	%p30, %r306, %r297;
	selp.b32 	%r307, 0, %r284, %p30;
	add.s32 	%r290, %r285, %r307;
	mov.b32 	%r291, 8;
	// begin inline asm
	shfl.sync.down.b32 %r289, %r290, %r291, %r297, %r298;
	// end inline asm
	add.s32 	%r308, %r273, 8;
	setp.gt.s32 	%p31, %r308, %r297;
	selp.b32 	%r309, 0, %r289, %p31;
	add.s32 	%r295, %r290, %r309;
	mov.b32 	%r296, 16;
	// begin inline asm
	shfl.sync.down.b32 %r294, %r295, %r296, %r297, %r298;
	// end inline asm
	add.s32 	%r310, %r273, 16;
	setp.gt.s32 	%p32, %r310, %r297;
	selp.b32 	%r311, 0, %r294, %p32;
	add.s32 	%r698, %r295, %r311;
	setp.ne.s32 	%p33, %r273, 0;
	@%p33 bra 	$L__BB11_56;
	shr.u32 	%r312, %r62, 3;
	and.b32  	%r313, %r312, 124;
	mov.u32 	%r314, _ZZN3cub18CUB_300001_SM_10006detail6reduce28DeviceReduceSingleTileKernelINS2_10policy_hubIijN4cuda3std3__44plusIiEEE10Policy1000EPiSC_jS9_iiNS7_10__identityEEEvT0_T1_T2_T3_T4_T6_E12temp_storage;
	add.s32 	%r315, %r314, %r313;
	st.shared.u32 	[%r315+8], %r698;
$L__BB11_56:
	bar.sync 	0;
	setp.ne.s32 	%p34, %r62, 0;
	@%p34 bra 	$L__BB11_74;
	setp.gt.u32 	%p35, %r123, 32;
	ld.shared.u32 	%r316, [_ZZN3cub18CUB_300001_SM_10006detail6reduce28DeviceReduceSingleTileKernelINS2_10policy_hubIijN4cuda3std3__44plusIiEEE10Policy1000EPiSC_jS9_iiNS7_10__identityEEEvT0_T1_T2_T3_T4_T6_E12temp_storage+12];
	selp.b32 	%r317, %r316, 0, %p35;
	add.s32 	%r318, %r317, %r698;
	setp.gt.u32 	%p36, %r123, 64;
	ld.shared.u32 	%r319, [_ZZN3cub18CUB_300001_SM_10006detail6reduce28DeviceReduceSingleTileKernelINS2_10policy_hubIijN4cuda3std3__44plusIiEEE10Policy1000EPiSC_jS9_iiNS7_10__identityEEEvT0_T1_T2_T3_T4_T6_E12temp_storage+16];
	selp.b32 	%r320, %r319, 0, %p36;
	add.s32 	%r321, %r318, %r320;
	setp.gt.u32 	%p37, %r123, 96;
	ld.shared.u32 	%r322, [_ZZN3cub18CUB_300001_SM_10006detail6reduce28DeviceReduceSingleTileKernelINS2_10policy_hubIijN4cuda3std3__44plusIiEEE10Policy1000EPiSC_jS9_iiNS7_10__identityEEEvT0_T1_T2_T3_T4_T6_E12temp_storage+20];
	selp.b32 	%r323, %r322, 0, %p37;
	add.s32 	%r324, %r321, %r323;
	setp.gt.u32 	%p38, %r123, 128;
	ld.shared.u32 	%r325, [_ZZN3cub18CUB_300001_SM_10006detail6reduce28DeviceReduceSingleTileKernelINS2_10policy_hubIijN4cuda3std3__44plusIiEEE10Policy1000EPiSC_jS9_iiNS7_10__identityEEEvT0_T1_T2_T3_T4_T6_E12temp_storage+24];
	selp.b32 	%r326, %r325, 0, %p38;
	add.s32 	%r327, %r324, %r326;
	setp.gt.u32 	%p39, %r123, 160;
	ld.shared.u32 	%r328, [_ZZN3cub18CUB_300001_SM_10006detail6reduce28DeviceReduceSingleTileKernelINS2_10policy_hubIijN4cuda3std3__44plusIiEEE10Policy1000EPiSC_jS9_iiNS7_10__identityEEEvT0_T1_T2_T3_T4_T6_E12temp_storage+28];
	selp.b32 	%r329, %r328, 0, %p39;
	add.s32 	%r330, %r327, %r329;
	setp.gt.u32 	%p40, %r123, 192;
	ld.shared.u32 	%r331, [_ZZN3cub18CUB_300001_SM_10006detail6reduce28DeviceReduceSingleTileKernelINS2_10policy_hubIijN4cuda3std3__44plusIiEEE10Policy1000EPiSC_jS9_iiNS7_10__identityEEEvT0_T1_T2_T3_T4_T6_E12temp_storage+32];
	selp.b32 	%r332, %r331, 0, %p40;
	add.s32 	%r333, %r330, %r332;
	setp.gt.u32 	%p41, %r123, 224;
	ld.shared.u32 	%r334, [_ZZN3cub18CUB_300001_SM_10006detail6reduce28DeviceReduceSingleTileKernelINS2_10policy_hubIijN4cuda3std3__44plusIiEEE10Policy1000EPiSC_jS9_iiNS7_10__identityEEEvT0_T1_T2_T3_T4_T6_E12temp_storage+36];
	selp.b32 	%r335, %r334, 0, %p41;
	add.s32 	%r698, %r333, %r335;
	bra.uni 	$L__BB11_74;
$L__BB11_58:
	mov.u32 	%r87, %tid.x;
	mul.wide.u32 	%rd34, %r87, 4;
	add.s64 	%rd18, %rd15, %rd34;
	// begin inline asm
	ld.global.nc.u32 %r125, [%rd18];
	// end inline asm
	add.s64 	%rd19, %rd18, 1024;
	// begin inline asm
	ld.global.nc.u32 %r126, [%rd19];
	// end inline asm
	add.s64 	%rd20, %rd18, 2048;
	// begin inline asm
	ld.global.nc.u32 %r127, [%rd20];
	// end inline asm
	add.s64 	%rd21, %rd18, 3072;
	// begin inline asm
	ld.global.nc.u32 %r128, [%rd21];
	// end inline asm
	add.s64 	%rd22, %rd18, 4096;
	// begin inline asm
	ld.global.nc.u32 %r129, [%rd22];
	// end inline asm
	add.s64 	%rd23, %rd18, 5120;
	// begin inline asm
	ld.global.nc.u32 %r130, [%rd23];
	// end inline asm
	add.s64 	%rd24, %rd18, 6144;
	// begin inline asm
	ld.global.nc.u32 %r131, [%rd24];
	// end inline asm
	add.s64 	%rd25, %rd18, 7168;
	// begin inline asm
	ld.global.nc.u32 %r132, [%rd25];
	// end inline asm
	add.s64 	%rd26, %rd18, 8192;
	// begin inline asm
	ld.global.nc.u32 %r133, [%rd26];
	// end inline asm
	add.s64 	%rd27, %rd18, 9216;
	// begin inline asm
	ld.global.nc.u32 %r134, [%rd27];
	// end inline asm
	add.s64 	%rd28, %rd18, 10240;
	// begin inline asm
	ld.global.nc.u32 %r135, [%rd28];
	// end inline asm
	add.s64 	%rd29, %rd18, 11264;
	// begin inline asm
	ld.global.nc.u32 %r136, [%rd29];
	// end inline asm
	add.s64 	%rd30, %rd18, 12288;
	// begin inline asm
	ld.global.nc.u32 %r137, [%rd30];
	// end inline asm
	add.s64 	%rd31, %rd18, 13312;
	// begin inline asm
	ld.global.nc.u32 %r138, [%rd31];
	// end inline asm
	add.s64 	%rd32, %rd18, 14336;
	// begin inline asm
	ld.global.nc.u32 %r139, [%rd32];
	// end inline asm
	add.s64 	%rd33, %rd18, 15360;
	// begin inline asm
	ld.global.nc.u32 %r140, [%rd33];
	// end inline asm
	add.s32 	%r142, %r126, %r125;
	add.s32 	%r143, %r127, %r142;
	add.s32 	%r144, %r128, %r143;
	add.s32 	%r145, %r129, %r144;
	add.s32 	%r146, %r130, %r145;
	add.s32 	%r147, %r131, %r146;
	add.s32 	%r148, %r132, %r147;
	add.s32 	%r149, %r133, %r148;
	add.s32 	%r150, %r134, %r149;
	add.s32 	%r151, %r135, %r150;
	add.s32 	%r152, %r136, %r151;
	add.s32 	%r153, %r137, %r152;
	add.s32 	%r154, %r138, %r153;
	add.s32 	%r155, %r139, %r154;
	add.s32 	%r697, %r140, %r155;
	add.s32 	%r89, %r123, -4096;
	setp.lt.u32 	%p4, %r89, 4096;
	mov.b32 	%r686, 4096;
	@%p4 bra 	$L__BB11_62;
	mov.b32 	%r686, 4096;
$L__BB11_60:
	add.s32 	%r173, %r87, %r686;
	mul.wide.u32 	%rd51, %r173, 4;
	add.s64 	%rd35, %rd15, %rd51;
	// begin inline asm
	ld.global.nc.u32 %r157, [%rd35];
	// end inline asm
	mul.wide.u32 	%rd52, %r686, 4;
	add.s64 	%rd53, %rd18, %rd52;
	add.s64 	%rd36, %rd53, 1024;
	// begin inline asm
	ld.global.nc.u32 %r158, [%rd36];
	// end inline asm
	add.s64 	%rd37, %rd53, 2048;
	// begin inline asm
	ld.global.nc.u32 %r159, [%rd37];
	// end inline asm
	add.s64 	%rd38, %rd53, 3072;
	// begin inline asm
	ld.global.nc.u32 %r160, [%rd38];
	// end inline asm
	add.s64 	%rd39, %rd53, 4096;
	// begin inline asm
	ld.global.nc.u32 %r161, [%rd39];
	// end inline asm
	add.s64 	%rd40, %rd53, 5120;
	// begin inline asm
	ld.global.nc.u32 %r162, [%rd40];
	// end inline asm
	add.s64 	%rd41, %rd53, 6144;
	// begin inline asm
	ld.global.nc.u32 %r163, [%rd41];
	// end inline asm
	add.s64 	%rd42, %rd53, 7168;
	// begin inline asm
	ld.global.nc.u32 %r164, [%rd42];
	// end inline asm
	add.s64 	%rd43, %rd53, 8192;
	// begin inline asm
	ld.global.nc.u32 %r165, [%rd43];
	// end inline asm
	add.s64 	%rd44, %rd53, 9216;
	// begin inline asm
	ld.global.nc.u32 %r166, [%rd44];
	// end inline asm
	add.s64 	%rd45, %rd53, 10240;
	// begin inline asm
	ld.global.nc.u32 %r167, [%rd45];
	// end inline asm
	add.s64 	%rd46, %rd53, 11264;
	// begin inline asm
	ld.global.nc.u32 %r168, [%rd46];
	// end inline asm
	add.s64 	%rd47, %rd53, 12288;
	// begin inline asm
	ld.global.nc.u32 %r169, [%rd47];
	// end inline asm
	add.s64 	%rd48, %rd53, 13312;
	// begin inline asm
	ld.global.nc.u32 %r170, [%rd48];
	// end inline asm
	add.s64 	%rd49, %rd53, 14336;
	// begin inline asm
	ld.global.nc.u32 %r171, [%rd49];
	// end inline asm
	add.s64 	%rd50, %rd53, 15360;
	// begin inline asm
	ld.global.nc.u32 %r172, [%rd50];
	// end inline asm
	add.s32 	%r174, %r157, %r697;
	add.s32 	%r175, %r158, %r174;
	add.s32 	%r176, %r159, %r175;
	add.s32 	%r177, %r160, %r176;
	add.s32 	%r178, %r161, %r177;
	add.s32 	%r179, %r162, %r178;
	add.s32 	%r180, %r163, %r179;
	add.s32 	%r181, %r164, %r180;
	add.s32 	%r182, %r165, %r181;
	add.s32 	%r183, %r166, %r182;
	add.s32 	%r184, %r167, %r183;
	add.s32 	%r185, %r168, %r184;
	add.s32 	%r186, %r169, %r185;
	add.s32 	%r187, %r170, %r186;
	add.s32 	%r188, %r171, %r187;
	add.s32 	%r697, %r172, %r188;
	sub.s32 	%r189, %r123, %r686;
	setp.lt.u32 	%p5, %r189, 4096;
	@%p5 bra 	$L__BB11_70;
	add.s32 	%r686, %r686, 4096;
	setp.le.u32 	%p6, %r686, %r89;
	@%p6 bra 	$L__BB11_60;
$L__BB11_62:
	setp.le.u32 	%p7, %r123, %r686;
	@%p7 bra 	$L__BB11_70;
	sub.s32 	%r96, %r123, %r686;
	setp.ge.s32 	%p8, %r87, %r96;
	@%p8 bra 	$L__BB11_70;
	not.b32 	%r191, %r87;
	add.s32 	%r192, %r123, %r191;
	sub.s32 	%r97, %r192, %r686;
	and.b32  	%r193, %r97, 768;
	setp.eq.s32 	%p9, %r193, 768;
	mov.u32 	%r691, %r87;
	@%p9 bra 	$L__BB11_67;
	add.s32 	%r688, %r87, %r686;
	shr.u32 	%r194, %r97, 8;
	add.s32 	%r195, %r194, 1;
	and.b32  	%r196, %r195, 3;
	neg.s32 	%r687, %r196;
	mov.u32 	%r691, %r87;
$L__BB11_66:
	.pragma "nounroll";
	mul.wide.u32 	%rd55, %r688, 4;
	add.s64 	%rd54, %rd15, %rd55;
	// begin inline asm
	ld.global.nc.u32 %r197, [%rd54];
	// end inline asm
	add.s32 	%r697, %r197, %r697;
	add.s32 	%r691, %r691, 256;
	add.s32 	%r688, %r688, 256;
	add.s32 	%r687, %r687, 1;
	setp.ne.s32 	%p10, %r687, 0;
	@%p10 bra 	$L__BB11_66;
$L__BB11_67:
	setp.lt.u32 	%p11, %r97, 768;
	@%p11 bra 	$L__BB11_70;
	add.s32 	%r695, %r691, 512;
	add.s32 	%r694, %r691, %r686;
$L__BB11_69:
	mul.wide.u32 	%rd60, %r694, 4;
	add.s64 	%rd56, %rd15, %rd60;
	// begin inline asm
	ld.global.nc.u32 %r198, [%rd56];
	// end inline asm
	add.s32 	%r202, %r198, %r697;
	add.s32 	%r203, %r694, 256;
	mul.wide.u32 	%rd61, %r203, 4;
	add.s64 	%rd57, %rd15, %rd61;
	// begin inline asm
	ld.global.nc.u32 %r199, [%rd57];
	// end inline asm
	add.s32 	%r204, %r199, %r202;
	add.s32 	%r205, %r694, 512;
	mul.wide.u32 	%rd62, %r205, 4;
	add.s64 	%rd58, %rd15, %rd62;
	// begin inline asm
	ld.global.nc.u32 %r200, [%rd58];
	// end inline asm
	add.s32 	%r206, %r200, %r204;
	add.s32 	%r207, %r694, 768;
	mul.wide.u32 	%rd63, %r207, 4;
	add.s64 	%rd59, %rd15, %rd63;
	// begin inline asm
	ld.global.nc.u32 %r201, [%rd59];
	// end inline asm
	add.s32 	%r697, %r201, %r206;
	add.s32 	%r117, %r695, 1024;
	add.s32 	%r208, %r695, 512;
	add.s32 	%r694, %r694, 1024;
	setp.lt.s32 	%p12, %r208, %r96;
	mov.u32 	%r695, %r117;
	@%p12 bra 	$L__BB11_69;
$L__BB11_70:
	// begin inline asm
	mov.u32 %r209, %laneid;
	// end inline asm
	mov.b32 	%r212, 1;
	mov.b32 	%r233, 31;
	mov.b32 	%r234, -1;
	// begin inline asm
	shfl.sync.down.b32 %r210, %r697, %r212, %r233, %r234;
	// end inline asm
	setp.gt.s32 	%p13, %r209, 30;
	selp.b32 	%r235, 0, %r210, %p13;
	add.s32 	%r216, %r235, %r697;
	mov.b32 	%r217, 2;
	// begin inline asm
	shfl.sync.down.b32 %r215, %r216, %r217, %r233, %r234;
	// end inline asm
	setp.gt.s32 	%p14, %r209, 29;
	selp.b32 	%r236, 0, %r215, %p14;
	add.s32 	%r221, %r216, %r236;
	mov.b32 	%r222, 4;
	// begin inline asm
	shfl.sync.down.b32 %r220, %r221, %r222, %r233, %r234;
	// end inline asm
	setp.gt.s32 	%p15, %r209, 27;
	selp.b32 	%r237, 0, %r220, %p15;
	add.s32 	%r226, %r221, %r237;
	mov.b32 	%r227, 8;
	// begin inline asm
	shfl.sync.down.b32 %r225, %r226, %r227, %r233, %r234;
	// end inline asm
	setp.gt.s32 	%p16, %r209, 23;
	selp.b32 	%r238, 0, %r225, %p16;
	add.s32 	%r231, %r226, %r238;
	mov.b32 	%r232, 16;
	// begin inline asm
	shfl.sync.down.b32 %r230, %r231, %r232, %r233, %r234;
	// end inline asm
	setp.gt.s32 	%p17, %r209, 15;
	selp.b32 	%r239, 0, %r230, %p17;
	add.s32 	%r698, %r231, %r239;
	setp.ne.s32 	%p18, %r209, 0;
	@%p18 bra 	$L__BB11_72;
	shr.u32 	%r240, %r87, 3;
	and.b32  	%r241, %r240, 124;
	mov.u32 	%r242, _ZZN3cub18CUB_300001_SM_10006detail6reduce28DeviceReduceSingleTileKernelINS2_10policy_hubIijN4cuda3std3__44plusIiEEE10Policy1000EPiSC_jS9_iiNS7_10__identityEEEvT0_T1_T2_T3_T4_T6_E12temp_storage;
	add.s32 	%r243, %r242, %r241;
	st.shared.u32 	[%r243+8], %r698;
$L__BB11_72:
	bar.sync 	0;
	setp.ne.s32 	%p19, %r87, 0;
	@%p19 bra 	$L__BB11_74;
	ld.shared.u32 	%r244, [_ZZN3cub18CUB_300001_SM_10006detail6reduce28DeviceReduceSingleTileKernelINS2_10policy_hubIijN4cuda3std3__44plusIiEEE10Policy1000EPiSC_jS9_iiNS7_10__identityEEEvT0_T1_T2_T3_T4_T6_E12temp_storage+12];
	add.s32 	%r245, %r244, %r698;
	ld.shared.u32 	%r246, [_ZZN3cub18CUB_300001_SM_10006detail6reduce28DeviceReduceSingleTileKernelINS2_10policy_hubIijN4cuda3std3__44plusIiEEE10Policy1000EPiSC_jS9_iiNS7_10__identityEEEvT0_T1_T2_T3_T4_T6_E12temp_storage+16];
	add.s32 	%r247, %r245, %r246;
	ld.shared.u32 	%r248, [_ZZN3cub18CUB_300001_SM_10006detail6reduce28DeviceReduceSingleTileKernelINS2_10policy_hubIijN4cuda3std3__44plusIiEEE10Policy1000EPiSC_jS9_iiNS7_10__identityEEEvT0_T1_T2_T3_T4_T6_E12temp_storage+20];
	add.s32 	%r249, %r247, %r248;
	ld.shared.u32 	%r250, [_ZZN3cub18CUB_300001_SM_10006detail6reduce28DeviceReduceSingleTileKernelINS2_10policy_hubIijN4cuda3std3__44plusIiEEE10Policy1000EPiSC_jS9_iiNS7_10__identityEEEvT0_T1_T2_T3_T4_T6_E12temp_storage+24];
	add.s32 	%r251, %r249, %r250;
	ld.shared.u32 	%r252, [_ZZN3cub18CUB_300001_SM_10006detail6reduce28DeviceReduceSingleTileKernelINS2_10policy_hubIijN4cuda3std3__44plusIiEEE10Policy1000EPiSC_jS9_iiNS7_10__identityEEEvT0_T1_T2_T3_T4_T6_E12temp_storage+28];
	add.s32 	%r253, %r251, %r252;
	ld.shared.u32 	%r254, [_ZZN3cub18CUB_300001_SM_10006detail6reduce28DeviceReduceSingleTileKernelINS2_10policy_hubIijN4cuda3std3__44plusIiEEE10Policy1000EPiSC_jS9_iiNS7_10__identityEEEvT0_T1_T2_T3_T4_T6_E12temp_storage+32];
	add.s32 	%r255, %r253, %r254;
	ld.shared.u32 	%r256, [_ZZN3cub18CUB_300001_SM_10006detail6reduce28DeviceReduceSingleTileKernelINS2_10policy_hubIijN4cuda3std3__44plusIiEEE10Policy1000EPiSC_jS9_iiNS7_10__identityEEEvT0_T1_T2_T3_T4_T6_E12temp_storage+36];
	add.s32 	%r698, %r255, %r256;
$L__BB11_74:
	mov.u32 	%r643, %tid.x;
	setp.ne.s32 	%p95, %r643, 0;
	@%p95 bra 	$L__BB11_76;
	add.s32 	%r644, %r698, %r124;
	st.global.u32 	[%rd1], %r644;
$L__BB11_76:
	ret;

}
	// .globl	_ZN3cub18CUB_300001_SM_10006detail6reduce18DeviceReduceKernelINS2_10policy_hubIijN4cuda3std3__44plusIiEEE10Policy1000EPijS9_iNS7_10__identityEEEvT0_PT3_T1_NS0_13GridEvenShareISH_EET2_T4_
.visible .entry _ZN3cub18CUB_300001_SM_10006detail6reduce18DeviceReduceKernelINS2_10policy_hubIijN4cuda3std3__44plusIiEEE10Policy1000EPijS9_iNS7_10__identityEEEvT0_PT3_T1_NS0_13GridEvenShareISH_EET2_T4_(
	.param .u64 .ptr .align 1 _ZN3cub18CUB_300001_SM_10006detail6reduce18DeviceReduceKernelINS2_10policy_hubIijN4cuda3std3__44plusIiEEE10Policy1000EPijS9_iNS7_10__identityEEEvT0_PT3_T1_NS0_13GridEvenShareISH_EET2_T4__param_0,
	.param .u64 .ptr .align 1 _ZN3cub18CUB_300001_SM_10006detail6reduce18DeviceReduceKernelINS2_10policy_hubIijN4cuda3std3__44plusIiEEE10Policy1000EPijS9_iNS7_10__identityEEEvT0_PT3_T1_NS0_13GridEvenShareISH_EET2_T4__param_1,
	.param .u32 _ZN3cub18CUB_300001_SM_10006detail6reduce18DeviceReduceKernelINS2_10policy_hubIijN4cuda3std3__44plusIiEEE10Policy1000EPijS9_iNS7_10__identityEEEvT0_PT3_T1_NS0_13GridEvenShareISH_EET2_T4__param_2,
	.param .align 4 .b8 _ZN3cub18CUB_300001_SM_10006detail6reduce18DeviceReduceKernelINS2_10policy_hubIijN4cuda3std3__44plusIiEEE10Policy1000EPijS9_iNS7_10__identityEEEvT0_PT3_T1_NS0_13GridEvenShareISH_EET2_T4__param_3[40],
	.param .align 1 .b8 _ZN3cub18CUB_300001_SM_10006detail6reduce18DeviceReduceKernelINS2_10policy_hubIijN4cuda3std3__44plusIiEEE10Policy1000EPijS9_iNS7_10__identityEEEvT0_PT3_T1_NS0_13GridEvenShareISH_EET2_T4__param_4[1],
	.param .align 1 .b8 _ZN3cub18CUB_300001_SM_10006detail6reduce18DeviceReduceKernelINS2_10policy_hubIijN4cuda3std3__44plusIiEEE10Policy1000EPijS9_iNS7_10__identityEEEvT0_PT3_T1_NS0_13GridEvenShareISH_EET2_T4__param_5[1]
)
.maxntid 256
{
	.reg .pred 	%p<95>;
	.reg .b32 	%r<752>;
	.reg .b64 	%rd<112>;
	// demoted variable
	.shared .align 4 .b8 _ZZN3cub18CUB_300001_SM_10006detail6reduce18DeviceReduceKernelINS2_10policy_hubIijN4cuda3std3__44plusIiEEE10Policy1000EPijS9_iNS7_10__identityEEEvT0_PT3_T1_NS0_13GridEvenShareISH_EET2_T4_E12temp_storage[44];
	ld.param.u32 	%r1, [_ZN3cub18CUB_300001_SM_10006detail6reduce18DeviceReduceKernelINS2_10policy_hubIijN4cuda3std3__44plusIiEEE10Policy1000EPijS9_iNS7_10__identityEEEvT0_PT3_T1_NS0_13GridEvenShareISH_EET2_T4__param_3+20];
	ld.param.u64 	%rd1, [_ZN3cub18CUB_300001_SM_10006detail6reduce18DeviceReduceKernelINS2_10policy_hubIijN4cuda3std3__44plusIiEEE10Policy1000EPijS9_iNS7_10__identityEEEvT0_PT3_T1_NS0_13GridEvenShareISH_EET2_T4__param_0];
	ld.param.u32 	%r2, [_ZN3cub18CUB_300001_SM_10006detail6reduce18DeviceReduceKernelINS2_10policy_hubIijN4cuda3std3__44plusIiEEE10Policy1000EPijS9_iNS7_10__identityEEEvT0_PT3_T1_NS0_13GridEvenShareISH_EET2_T4__param_3+24];
	mov.u32 	%r3, %ctaid.x;
	shl.b32 	%r4, %r2, 12;
	shl.b32 	%r5, %r3, 12;
	and.b64  	%rd3, %rd1, 15;
	setp.ne.s64 	%p1, %rd3, 0;
	@%p1 bra 	$L__BB12_36;
	sub.s32 	%r6, %r1, %r5;
	setp.gt.u32 	%p48, %r6, 4095;
	@%p48 bra 	$L__BB12_20;
	mov.u32 	%r7, %tid.x;
	setp.ge.u32 	%p65, %r7, %r6;
	mov.b32 	%r705, 0;
	mov.u32 	%r699, %r7;
	@%p65 bra 	$L__BB12_4;
	add.s32 	%r561, %r5, %r7;
	mul.wide.u32 	%rd97, %r561, 4;
	add.s64 	%rd96, %rd1, %rd97;
	// begin inline asm
	ld.global.nc.u32 %r705, [%rd96];
	// end inline asm
	add.s32 	%r699, %r7, 256;
$L__BB12_4:
	setp.ge.u32 	%p66, %r699, %r6;
	@%p66 bra 	$L__BB12_11;
	not.b32 	%r563, %r699;
	add.s32 	%r12, %r1, %r563;
	and.b32  	%r564, %r12, 768;
	setp.eq.s32 	%p67, %r564, 768;
	@%p67 bra 	$L__BB12_8;
	add.s32 	%r696, %r699, %r5;
	shr.u32 	%r565, %r12, 8;
	add.s32 	%r566, %r565, 1;
	and.b32  	%r567, %r566, 3;
	neg.s32 	%r695, %r567;
$L__BB12_7:
	.pragma "nounroll";
	mul.wide.u32 	%rd99, %r696, 4;
	add.s64 	%rd98, %rd1, %rd99;
	// begin inline asm
	ld.global.nc.u32 %r568, [%rd98];
	// end inline asm
	add.s32 	%r705, %r568, %r705;
	add.s32 	%r699, %r699, 256;
	add.s32 	%r696, %r696, 256;
	add.s32 	%r695, %r695, 1;
	setp.ne.s32 	%p68, %r695, 0;
	@%p68 bra 	$L__BB12_7;
$L__BB12_8:
	sub.s32 	%r569, %r12, %r5;
	setp.lt.u32 	%p69, %r569, 768;
	@%p69 bra 	$L__BB12_11;
	add.s32 	%r703, %r699, 512;
	add.s32 	%r702, %r699, %r5;
$L__BB12_10:
	mul.wide.u32 	%rd104, %r702, 4;
	add.s64 	%rd100, %rd1, %rd104;
	// begin inline asm
	ld.global.nc.u32 %r570, [%rd100];
	// end inline asm
	add.s32 	%r574, %r570, %r705;
	add.s32 	%r575, %r702, 256;
	mul.wide.u32 	%rd105, %r575, 4;
	add.s64 	%rd101, %rd1, %rd105;
	// begin inline asm
	ld.global.nc.u32 %r571, [%rd101];
	// end inline asm
	add.s32 	%r576, %r571, %r574;
	add.s32 	%r577, %r702, 512;
	mul.wide.u32 	%rd106, %r577, 4;
	add.s64 	%rd102, %rd1, %rd106;
	// begin inline asm
	ld.global.nc.u32 %r572, [%rd102];
	// end inline asm
	add.s32 	%r578, %r572, %r576;
	add.s32 	%r579, %r702, 768;
	mul.wide.u32 	%rd107, %r579, 4;
	add.s64 	%rd103, %rd1, %rd107;
	// begin inline asm
	ld.global.nc.u32 %r573, [%rd103];
	// end inline asm
	add.s32 	%r705, %r573, %r578;
	add.s32 	%r32, %r703, 1024;
	add.s32 	%r580, %r703, 512;
	add.s32 	%r702, %r702, 1024;
	setp.lt.s32 	%p70, %r580, %r6;
	mov.u32 	%r703, %r32;
	@%p70 bra 	$L__BB12_10;
$L__BB12_11:
	setp.lt.u32 	%p71, %r6, 256;
	@%p71 bra 	$L__BB12_16;
	// begin inline asm
	mov.u32 %r644, %laneid;
	// end inline asm
	mov.b32 	%r647, 1;
	mov.b32 	%r668, 31;
	mov.b32 	%r669, -1;
	// begin inline asm
	shfl.sync.down.b32 %r645, %r705, %r647, %r668, %r669;
	// end inline asm
	setp.gt.s32 	%p87, %r644, 30;
	selp.b32 	%r670, 0, %r645, %p87;
	add.s32 	%r651, %r670, %r705;
	mov.b32 	%r652, 2;
	// begin inline asm
	shfl.sync.down.b32 %r650, %r651, %r652, %r668, %r669;
	// end inline asm
	setp.gt.s32 	%p88, %r644, 29;
	selp.b32 	%r671, 0, %r650, %p88;
	add.s32 	%r656, %r651, %r671;
	mov.b32 	%r657, 4;
	// begin inline asm
	shfl.sync.down.b32 %r655, %r656, %r657, %r668, %r669;
	// end inline asm
	setp.gt.s32 	%p89, %r644, 27;
	selp.b32 	%r672, 0, %r655, %p89;
	add.s32 	%r661, %r656, %r672;
	mov.b32 	%r662, 8;
	// begin inline asm
	shfl.sync.down.b32 %r660, %r661, %r662, %r668, %r669;
	// end inline asm
	setp.gt.s32 	%p90, %r644, 23;
	selp.b32 	%r673, 0, %r660, %p90;
	add.s32 	%r666, %r661, %r673;
	mov.b32 	%r667, 16;
	// begin inline asm
	shfl.sync.down.b32 %r665, %r666, %r667, %r668, %r669;
	// end inline asm
	setp.gt.s32 	%p91, %r644, 15;
	selp.b32 	%r674, 0, %r665, %p91;
	add.s32 	%r751, %r666, %r674;
	setp.ne.s32 	%p92, %r644, 0;
	@%p92 bra 	$L__BB12_14;
	shr.u32 	%r675, %r7, 3;
	and.b32  	%r676, %r675, 124;
	mov.u32 	%r677, _ZZN3cub18CUB_300001_SM_10006detail6reduce18DeviceReduceKernelINS2_10policy_hubIijN4cuda3std3__44plusIiEEE10Policy1000EPijS9_iNS7_10__identityEEEvT0_PT3_T1_NS0_13GridEvenShareISH_EET2_T4_E12temp_storage;
	add.s32 	%r678, %r677, %r676;
	st.shared.u32 	[%r678+8], %r751;
$L__BB12_14:
	bar.sync 	0;
	setp.ne.s32 	%p93, %r7, 0;
	@%p93 bra 	$L__BB12_71;
	ld.shared.u32 	%r679, [_ZZN3cub18CUB_300001_SM_10006detail6reduce18DeviceReduceKernelINS2_10policy_hubIijN4cuda3std3__44plusIiEEE10Policy1000EPijS9_iNS7_10__identityEEEvT0_PT3_T1_NS0_13GridEvenShareISH_EET2_T4_E12temp_storage+12];
	add.s32 	%r680, %r679, %r751;
	ld.shared.u32 	%r681, [_ZZN3cub18CUB_300001_SM_10006detail6reduce18DeviceReduceKernelINS2_10policy_hubIijN4cuda3std3__44plusIiEEE10Policy1000EPijS9_iNS7_10__identityEEEvT0_PT3_T1_NS0_13GridEvenShareISH_EET2_T4_E12temp_storage+16];
	add.s32 	%r682, %r680, %r681;
	ld.shared.u32 	%r683, [_ZZN3cub18CUB_300001_SM_10006detail6reduce18DeviceReduceKernelINS2_10policy_hubIijN4cuda3std3__44plusIiEEE10Policy1000EPijS9_iNS7_10__identityEEEvT0_PT3_T1_NS0_13GridEvenShareISH_EET2_T4_E12temp_storage+20];
	add.s32 	%r684, %r682, %r683;
	ld.shared.u32 	%r685, [_ZZN3cub18CUB_300001_SM_10006detail6reduce18DeviceReduceKernelINS2_10policy_hubIijN4cuda3std3__44plusIiEEE10Policy1000EPijS9_iNS7_10__identityEEEvT0_PT3_T1_NS0_13GridEvenShareISH_EET2_T4_E12temp_storage+24];
	add.s32 	%r686, %r684, %r685;
	ld.shared.u32 	%r687, [_ZZN3cub18CUB_300001_SM_10006detail6reduce18DeviceReduceKernelINS2_10policy_hubIijN4cuda3std3__44plusIiEEE10Policy1000EPijS9_iNS7_10__identityEEEvT0_PT3_T1_NS0_13GridEvenShareISH_EET2_T4_E12temp_storage+28];
	add.s32 	%r688, %r686, %r687;
	ld.shared.u32 	%r689, [_ZZN3cub18CUB_300001_SM_10006detail6reduce18DeviceReduceKernelINS2_10policy_hubIijN4cuda3std3__44plusIiEEE10Policy1000EPijS9_iNS7_10__identityEEEvT0_PT3_T1_NS0_13GridEvenShareISH_EET2_T4_E12temp_storage+32];
	add.s32 	%r690, %r688, %r689;
	ld.shared.u32 	%r691, [_ZZN3cub18CUB_300001_SM_10006detail6reduce18DeviceReduceKernelINS2_10policy_hubIijN4cuda3std3__44plusIiEEE10Policy1000EPijS9_iNS7_10__identityEEEvT0_PT3_T1_NS0_13GridEvenShareISH_EET2_T4_E12temp_storage+36];
	add.s32 	%r751, %r690, %r691;
	bra.uni 	$L__BB12_71;
$L__BB12_16:
	// begin inline asm
	mov.u32 %r581, %laneid;
	// end inline asm
	and.b32  	%r607, %r7, 992;
	add.s32 	%r608, %r607, 32;
	setp.gt.u32 	%p72, %r608, %r6;
	not.b32 	%r609, %r607;
	add.s32 	%r610, %r6, %r609;
	selp.b32 	%r605, %r610, 31, %p72;
	mov.b32 	%r584, 1;
	mov.b32 	%r606, -1;
	// begin inline asm
	shfl.sync.down.b32 %r582, %r705, %r584, %r605, %r606;
	// end inline asm
	setp.lt.s32 	%p73, %r581, %r605;
	selp.b32 	%r611, %r582, 0, %p73;
	add.s32 	%r588, %r611, %r705;
	mov.b32 	%r589, 2;
	// begin inline asm
	shfl.sync.down.b32 %r587, %r588, %r589, %r605, %r606;
	// end inline asm
	add.s32 	%r612, %r581, 2;
	setp.gt.s32 	%p74, %r612, %r605;
	selp.b32 	%r613, 0, %r587, %p74;
	add.s32 	%r593, %r588, %r613;
	mov.b32 	%r594, 4;
	// begin inline asm
	shfl.sync.down.b32 %r592, %r593, %r594, %r605, %r606;
	// end inline asm
	add.s32 	%r614, %r581, 4;
	setp.gt.s32 	%p75, %r614, %r605;
	selp.b32 	%r615, 0, %r592, %p75;
	add.s32 	%r598, %r593, %r615;
	mov.b32 	%r599, 8;
	// begin inline asm
	shfl.sync.down.b32 %r597, %r598, %r599, %r605, %r606;
	// end inline asm
	add.s32 	%r616, %r581, 8;
	setp.gt.s32 	%p76, %r616, %r605;
	selp.b32 	%r617, 0, %r597, %p76;
	add.s32 	%r603, %r598, %r617;
	mov.b32 	%r604, 16;
	// begin inline asm
	shfl.sync.down.b32 %r602, %r603, %r604, %r605, %r606;
	// end inline asm
	add.s32 	%r618, %r581, 16;
	setp.gt.s32 	%p77, %r618, %r605;
	selp.b32 	%r619, 0, %r602, %p77;
	add.s32 	%r751, %r603, %r619;
	setp.ne.s32 	%p78, %r581, 0;
	@%p78 bra 	$L__BB12_18;
	shr.u32 	%r620, %r7, 3;
	and.b32  	%r621, %r620, 124;
	mov.u32 	%r622, _ZZN3cub18CUB_300001_SM_10006detail6reduce18DeviceReduceKernelINS2_10policy_hubIijN4cuda3std3__44plusIiEEE10Policy1000EPijS9_iNS7_10__identityEEEvT0_PT3_T1_NS0_13GridEvenShareISH_EET2_T4_E12temp_storage;
	add.s32 	%r623, %r622, %r621;
	st.shared.u32 	[%r623+8], %r751;
$L__BB12_18:
	bar.sync 	0;
	setp.ne.s32 	%p79, %r7, 0;
	@%p79 bra 	$L__BB12_71;
	setp.gt.u32 	%p80, %r6, 32;
	ld.shared.u32 	%r624, [_ZZN3cub18CUB_300001_SM_10006detail6reduce18DeviceReduceKernelINS2_10policy_hubIijN4cuda3std3__44plusIiEEE10Policy1000EPijS9_iNS7_10__identityEEEvT0_PT3_T1_NS0_13GridEvenShareISH_EET2_T4_E12temp_storage+12];
	selp.b32 	%r625, %r624, 0, %p80;
	add.s32 	%r626, %r625, %r751;
	setp.gt.u32 	%p81, %r6, 64;
	ld.shared.u32 	%r627, [_ZZN3cub18CUB_300001_SM_10006detail6reduce18DeviceReduceKernelINS2_10policy_hubIijN4cuda3std3__44plusIiEEE10Policy1000EPijS9_iNS7_10__identityEEEvT0_PT3_T1_NS0_13GridEvenShareISH_EET2_T4_E12temp_storage+16];
	selp.b32 	%r628, %r627, 0, %p81;
	add.s32 	%r629, %r626, %r628;
	setp.gt.u32 	%p82, %r6, 96;
	ld.shared.u32 	%r630, [_ZZN3cub18CUB_300001_SM_10006detail6reduce18DeviceReduceKernelINS2_10policy_hubIijN4cuda3std3__44plusIiEEE10Policy1000EPijS9_iNS7_10__identityEEEvT0_PT3_T1_NS0_13GridEvenShareISH_EET2_T4_E12temp_storage+20];
	selp.b32 	%r631, %r630, 0, %p82;
	add.s32 	%r632, %r629, %r631;
	setp.gt.u32 	%p83, %r6, 128;
	ld.shared.u32 	%r633, [_ZZN3cub18CUB_300001_SM_10006detail6reduce18DeviceReduceKernelINS2_10policy_hubIijN4cuda3std3__44plusIiEEE10Policy1000EPijS9_iNS7_10__identityEEEvT0_PT3_T1_NS0_13GridEvenShareISH_EET2_T4_E12temp_storage+24];
	selp.b32 	%r634, %r633, 0, %p83;
	add.s32 	%r635, %r632, %r634;
	setp.gt.u32 	%p84, %r6, 160;
	ld.shared.u32 	%r636, [_ZZN3cub18CUB_300001_SM_10006detail6reduce18DeviceReduceKernelINS2_10policy_hubIijN4cuda3std3__44plusIiEEE10Policy1000EPijS9_iNS7_10__identityEEEvT0_PT3_T1_NS0_13GridEvenShareISH_EET2_T4_E12temp_storage+28];
	selp.b32 	%r637, %r636, 0, %p84;
	add.s32 	%r638, %r635, %r637;
	setp.gt.u32 	%p85, %r6, 192;
	ld.shared.u32 	%r639, [_ZZN3cub18CUB_300001_SM_10006detail6reduce18DeviceReduceKernelINS2_10policy_hubIijN4cuda3std3__44plusIiEEE10Policy1000EPijS9_iNS7_10__identityEEEvT0_PT3_T1_NS0_13GridEvenShareISH_EET2_T4_E12temp_storage+32];
	selp.b32 	%r640, %r639, 0, %p85;
	add.s32 	%r641, %r638, %r640;
	setp.gt.u32 	%p86, %r6, 224;
	ld.shared.u32 	%r642, [_ZZN3cub18CUB_300001_SM_10006detail6reduce18DeviceReduceKernelINS2_10policy_hubIijN4cuda3std3__44plusIiEEE10Policy1000EPijS9_iNS7_10__identityEEEvT0_PT3_T1_NS0_13GridEvenShareISH_EET2_T4_E12temp_storage+36];
	selp.b32 	%r643, %r642, 0, %p86;
	add.s32 	%r751, %r641, %r643;
	bra.uni 	$L__BB12_71;
$L__BB12_20:
	mov.u32 	%r39, %tid.x;
	shl.b32 	%r40, %r39, 2;
	add.s32 	%r424, %r5, %r40;
	mul.wide.u32 	%rd72, %r424, 4;
	add.s64 	%rd62, %rd1, %rd72;
	// begin inline asm
	ld.global.nc.v2.u64 {%rd60, %rd61}, [%rd62];
	// end inline asm
	mov.b64 	{%r425, %r426}, %rd61;
	mov.b64 	{%r427, %r428}, %rd60;
	add.s64 	%rd65, %rd62, 4096;
	// begin inline asm
	ld.global.nc.v2.u64 {%rd63, %rd64}, [%rd65];
	// end inline asm
	mov.b64 	{%r429, %r430}, %rd64;
	mov.b64 	{%r431, %r432}, %rd63;
	add.s64 	%rd68, %rd62, 8192;
	// begin inline asm
	ld.global.nc.v2.u64 {%rd66, %rd67}, [%rd68];
	// end inline asm
	mov.b64 	{%r433, %r434}, %rd67;
	mov.b64 	{%r435, %r436}, %rd66;
	add.s64 	%rd71, %rd62, 12288;
	// begin inline asm
	ld.global.nc.v2.u64 {%rd69, %rd70}, [%rd71];
	// end inline asm
	mov.b64 	{%r437, %r438}, %rd70;
	mov.b64 	{%r439, %r440}, %rd69;
	add.s32 	%r441, %r428, %r427;
	add.s32 	%r442, %r425, %r441;
	add.s32 	%r443, %r426, %r442;
	add.s32 	%r444, %r431, %r443;
	add.s32 	%r445, %r432, %r444;
	add.s32 	%r446, %r429, %r445;
	add.s32 	%r447, %r430, %r446;
	add.s32 	%r448, %r435, %r447;
	add.s32 	%r449, %r436, %r448;
	add.s32 	%r450, %r433, %r449;
	add.s32 	%r451, %r434, %r450;
	add.s32 	%r452, %r439, %r451;
	add.s32 	%r453, %r440, %r452;
	add.s32 	%r454, %r437, %r453;
	add.s32 	%r721, %r438, %r454;
	setp.lt.u32 	%p49, %r6, %r4;
	@%p49 bra 	$L__BB12_32;
	add.s32 	%r42, %r4, %r5;
	add.s32 	%r707, %r42, 256;
	add.s32 	%r706, %r42, %r39;
	mov.b32 	%r708, 0;
$L__BB12_22:
	add.s32 	%r5, %r5, %r4;
	add.s32 	%r456, %r1, -4096;
	setp.gt.u32 	%p50, %r5, %r456;
	@%p50 bra 	$L__BB12_24;
	add.s32 	%r457, %r5, %r40;
	mul.wide.u32 	%rd85, %r457, 4;
	add.s64 	%rd75, %rd1, %rd85;
	// begin inline asm
	ld.global.nc.v2.u64 {%rd73, %rd74}, [%rd75];
	// end inline asm
	mov.b64 	{%r458, %r459}, %rd74;
	mov.b64 	{%r460, %r461}, %rd73;
	add.s64 	%rd78, %rd75, 4096;
	// begin inline asm
	ld.global.nc.v2.u64 {%rd76, %rd77}, [%rd78];
	// end inline asm
	mov.b64 	{%r462, %r463}, %rd77;
	mov.b64 	{%r464, %r465}, %rd76;
	add.s64 	%rd81, %rd75, 8192;
	// begin inline asm
	ld.global.nc.v2.u64 {%rd79, %rd80}, [%rd81];
	// end inline asm
	mov.b64 	{%r466, %r467}, %rd80;
	mov.b64 	{%r468, %r469}, %rd79;
	add.s64 	%rd84, %rd75, 12288;
	// begin inline asm
	ld.global.nc.v2.u64 {%rd82, %rd83}, [%rd84];
	// end inline asm
	mov.b64 	{%r470, %r471}, %rd83;
	mov.b64 	{%r472, %r473}, %rd82;
	add.s32 	%r474, %r460, %r721;
	add.s32 	%r475, %r461, %r474;
	add.s32 	%r476, %r458, %r475;
	add.s32 	%r477, %r459, %r476;
	add.s32 	%r478, %r464, %r477;
	add.s32 	%r479, %r465, %r478;
	add.s32 	%r480, %r462, %r479;
	add.s32 	%r481, %r463, %r480;
	add.s32 	%r482, %r468, %r481;
	add.s32 	%r483, %r469, %r482;
	add.s32 	%r484, %r466, %r483;
	add.s32 	%r485, %r467, %r484;
	add.s32 	%r486, %r472, %r485;
	add.s32 	%r487, %r473, %r486;
	add.s32 	%r488, %r470, %r487;
	add.s32 	%r721, %r471, %r488;
	sub.s32 	%r489, %r1, %r5;
	setp.lt.u32 	%p51, %r489, %r4;
	add.s32 	%r708, %r708, 1;
	add.s32 	%r707, %r707, %r4;
	add.s32 	%r706, %r706, %r4;
	@%p51 bra 	$L__BB12_32;
	bra.uni 	$L__BB12_22;
$L__BB12_24:
	setp.le.u32 	%p52, %r1, %r5;
	@%p52 bra 	$L__BB12_32;
	sub.s32 	%r55, %r1, %r5;
	setp.ge.s32 	%p53, %r39, %r55;
	@%p53 bra 	$L__BB12_32;
	not.b32 	%r491, %r39;
	add.s32 	%r492, %r1, %r491;
	sub.s32 	%r493, %r492, %r42;
	mul.lo.s32 	%r494, %r2, %r708;
	shl.b32 	%r495, %r494, 12;
	sub.s32 	%r56, %r493, %r495;
	shr.u32 	%r496, %r492, 8;
	add.s32 	%r57, %r496, 1;
	and.b32  	%r497, %r492, 768;
	setp.eq.s32 	%p54, %r497, 768;
	mov.u32 	%r715, %r39;
	@%p54 bra 	$L__BB12_29;
	and.b32  	%r498, %r57, 3;
	neg.s32 	%r711, %r498;
	mov.u32 	%r715, %r39;
$L__BB12_28:
	.pragma "nounroll";
	mul.wide.u32 	%rd87, %r706, 4;
	add.s64 	%rd86, %rd1, %rd87;
	// begin inline asm
	ld.global.nc.u32 %r499, [%rd86];
	// end inline asm
	add.s32 	%r721, %r499, %r721;
	add.s32 	%r715, %r715, 256;
	add.s32 	%r706, %r706, 256;
	add.s32 	%r711, %r711, 1;
	setp.ne.s32 	%p55, %r711, 0;
	@%p55 bra 	$L__BB12_28;
$L__BB12_29:
	setp.lt.u32 	%p56, %r56, 768;
	@%p56 bra 	$L__BB12_32;
	add.s32 	%r719, %r715, 512;
	add.s32 	%r718, %r715, %r707;
$L__BB12_31:
	add.s32 	%r504, %r718, -256;
	mul.wide.u32 	%rd92, %r504, 4;
	add.s64 	%rd88, %rd1, %rd92;
	// begin inline asm
	ld.global.nc.u32 %r500, [%rd88];
	// end inline asm
	add.s32 	%r505, %r500, %r721;
	mul.wide.u32 	%rd93, %r718, 4;
	add.s64 	%rd89, %rd1, %rd93;
	// begin inline asm
	ld.global.nc.u32 %r501, [%rd89];
	// end inline asm
	add.s32 	%r506, %r501, %r505;
	add.s32 	%r507, %r718, 256;
	mul.wide.u32 	%rd94, %r507, 4;
	add.s64 	%rd90, %rd1, %rd94;
	// begin inline asm
	ld.global.nc.u32 %r502, [%rd90];
	// end inline asm
	add.s32 	%r508, %r502, %r506;
	add.s32 	%r509, %r718, 512;
	mul.wide.u32 	%rd95, %r509, 4;
	add.s64 	%rd91, %rd1, %rd95;
	// begin inline asm
	ld.global.nc.u32 %r503, [%rd91];
	// end inline asm
	add.s32 	%r721, %r503, %r508;
	add.s32 	%r76, %r719, 1024;
	add.s32 	%r510, %r719, 512;
	add.s32 	%r718, %r718, 1024;
	setp.lt.s32 	%p57, %r510, %r55;
	mov.u32 	%r719, %r76;
	@%p57 bra 	$L__BB12_31;
$L__BB12_32:
	// begin inline asm
	mov.u32 %r511, %laneid;
	// end inline asm
	mov.b32 	%r514, 1;
	mov.b32 	%r535, 31;
	mov.b32 	%r536, -1;
	// begin inline asm
	shfl.sync.down.b32 %r512, %r721, %r514, %r535, %r536;
	// end inline asm
	setp.gt.s32 	%p58, %r511, 30;
	selp.b32 	%r537, 0, %r512, %p58;
	add.s32 	%r518, %r537, %r721;
	mov.b32 	%r519, 2;
	// begin inline asm
	shfl.sync.down.b32 %r517, %r518, %r519, %r535, %r536;
	// end inline asm
	setp.gt.s32 	%p59, %r511, 29;
	selp.b32 	%r538, 0, %r517, %p59;
	add.s32 	%r523, %r518, %r538;
	mov.b32 	%r524, 4;
	// begin inline asm
	shfl.sync.down.b32 %r522, %r523, %r524, %r535, %r536;
	// end inline asm
	setp.gt.s32 	%p60, %r511, 27;
	selp.b32 	%r539, 0, %r522, %p60;
	add.s32 	%r528, %r523, %r539;
	mov.b32 	%r529, 8;
	// begin inline asm
	shfl.sync.down.b32 %r527, %r528, %r529, %r535, %r536;
	// end inline asm
	setp.gt.s32 	%p61, %r511, 23;
	selp.b32 	%r540, 0, %r527, %p61;
	add.s32 	%r533, %r528, %r540;
	mov.b32 	%r534, 16;
	// begin inline asm
	shfl.sync.down.b32 %r532, %r533, %r534, %r535, %r536;
	// end inline asm
	setp.gt.s32 	%p62, %r511, 15;
	selp.b32 	%r541, 0, %r532, %p62;
	add.s32 	%r751, %r533, %r541;
	setp.ne.s32 	%p63, %r511, 0;
	@%p63 bra 	$L__BB12_34;
	shr.u32 	%r542, %r39, 3;
	and.b32  	%r543, %r542, 124;
	mov.u32 	%r544, _ZZN3cub18CUB_300001_SM_10006detail6reduce18DeviceReduceKernelINS2_10policy_hubIijN4cuda3std3__44plusIiEEE10Policy1000EPijS9_iNS7_10__identityEEEvT0_PT3_T1_NS0_13GridEvenShareISH_EET2_T4_E12temp_storage;
	add.s32 	%r545, %r544, %r543;
	st.shared.u32 	[%r545+8], %r751;
$L__BB12_34:
	bar.sync 	0;
	setp.ne.s32 	%p64, %r39, 0;
	@%p64 bra 	$L__BB12_71;
	ld.shared.u32 	%r546, [_ZZN3cub18CUB_300001_SM_10006detail6reduce18DeviceReduceKernelINS2_10policy_hubIijN4cuda3std3__44plusIiEEE10Policy1000EPijS9_iNS7_10__identityEEEvT0_PT3_T1_NS0_13GridEvenShareISH_EET2_T4_E12temp_storage+12];
	add.s32 	%r547, %r546, %r751;
	ld.shared.u32 	%r548, [_ZZN3cub18CUB_300001_SM_10006detail6reduce18DeviceReduceKernelINS2_10policy_hubIijN4cuda3std3__44plusIiEEE10Policy1000EPijS9_iNS7_10__identityEEEvT0_PT3_T1_NS0_13GridEvenShareISH_EET2_T4_E12temp_storage+16];
	add.s32 	%r549, %r547, %r548;
	ld.shared.u32 	%r550, [_ZZN3cub18CUB_300001_SM_10006detail6reduce18DeviceReduceKernelINS2_10policy_hubIijN4cuda3std3__44plusIiEEE10Policy1000EPijS9_iNS7_10__identityEEEvT0_PT3_T1_NS0_13GridEvenShareISH_EET2_T4_E12temp_storage+20];
	add.s32 	%r551, %r549, %r550;
	ld.shared.u32 	%r552, [_ZZN3cub18CUB_300001_SM_10006detail6reduce18DeviceReduceKernelINS2_10policy_hubIijN4cuda3std3__44plusIiEEE10Policy1000EPijS9_iNS7_10__identityEEEvT0_PT3_T1_NS0_13GridEvenShareISH_EET2_T4_E12temp_storage+24];
	add.s32 	%r553, %r551, %r552;
	ld.shared.u32 	%r554, [_ZZN3cub18CUB_300001_SM_10006detail6reduce18DeviceReduceKernelINS2_10policy_hubIijN4cuda3std3__44plusIiEEE10Policy1000EPijS9_iNS7_10__identityEEEvT0_PT3_T1_NS0_13GridEvenShareISH_EET2_T4_E12temp_storage+28];
	add.s32 	%r555, %r553, %r554;
	ld.shared.u32 	%r556, [_ZZN3cub18CUB_300001_SM_10006detail6reduce18DeviceReduceKernelINS2_10policy_hubIijN4cuda3std3__44plusIiEEE10Policy1000EPijS9_iNS7_10__identityEEEvT0_PT3_T1_NS0_13GridEvenShareISH_EET2_T4_E12temp_storage+32];
	add.s32 	%r557, %r555, %r556;
	ld.shared.u32 	%r558, [_ZZN3cub18CUB_300001_SM_10006detail6reduce18DeviceReduceKernelINS2_10policy_hubIijN4cuda3std3__44plusIiEEE10Policy1000EPijS9_iNS7_10__identityEEEvT0_PT3_T1_NS0_13GridEvenShareISH_EET2_T4_E12temp_storage+36];
	add.s32 	%r751, %r557, %r558;
	bra.uni 	$L__BB12_71;
$L__BB12_36:
	sub.s32 	%r81, %r1, %r5;
	setp.gt.u32 	%p2, %r81, 4095;
	@%p2 bra 	$L__BB12_55;
	mov.u32 	%r82, %tid.x;
	setp.ge.u32 	%p19, %r82, %r81;
	mov.b32 	%r734, 0;
	mov.u32 	%r728, %r82;
	@%p19 bra 	$L__BB12_39;
	add.s32 	%r293, %r5, %r82;
	mul.wide.u32 	%rd49, %r293, 4;
	add.s64 	%rd48, %rd1, %rd49;
	// begin inline asm
	ld.global.nc.u32 %r734, [%rd48];
	// end inline asm
	add.s32 	%r728, %r82, 256;
$L__BB12_39:
	setp.ge.u32 	%p20, %r728, %r81;
	@%p20 bra 	$L__BB12_46;
	not.b32 	%r295, %r728;
	add.s32 	%r87, %r1, %r295;
	and.b32  	%r296, %r87, 768;
	setp.eq.s32 	%p21, %r296, 768;
	@%p21 bra 	$L__BB12_43;
	add.s32 	%r725, %r728, %r5;
	shr.u32 	%r297, %r87, 8;
	add.s32 	%r298, %r297, 1;
	and.b32  	%r299, %r298, 3;
	neg.s32 	%r724, %r299;
$L__BB12_42:
	.pragma "nounroll";
	mul.wide.u32 	%rd51, %r725, 4;
	add.s64 	%rd50, %rd1, %rd51;
	// begin inline asm
	ld.global.nc.u32 %r300, [%rd50];
	// end inline asm
	add.s32 	%r734, %r300, %r734;
	add.s32 	%r728, %r728, 256;
	add.s32 	%r725, %r725, 256;
	add.s32 	%r724, %r724, 1;
	setp.ne.s32 	%p22, %r724, 0;
	@%p22 bra 	$L__BB12_42;
$L__BB12_43:
	sub.s32 	%r301, %r87, %r5;
	setp.lt.u32 	%p23, %r301, 768;
	@%p23 bra 	$L__BB12_46;
	add.s32 	%r732, %r728, 512;
	add.s32 	%r731, %r728, %r5;
$L__BB12_45:
	mul.wide.u32 	%rd56, %r731, 4;
	add.s64 	%rd52, %rd1, %rd56;
	// begin inline asm
	ld.global.nc.u32 %r302, [%rd52];
	// end inline asm
	add.s32 	%r306, %r302, %r734;
	add.s32 	%r307, %r731, 256;
	mul.wide.u32 	%rd57, %r307, 4;
	add.s64 	%rd53, %rd1, %rd57;
	// begin inline asm
	ld.global.nc.u32 %r303, [%rd53];
	// end inline asm
	add.s32 	%r308, %r303, %r306;
	add.s32 	%r309, %r731, 512;
	mul.wide.u32 	%rd58, %r309, 4;
	add.s64 	%rd54, %rd1, %rd58;
	// begin inline asm
	ld.global.nc.u32 %r304, [%rd54];
	// end inline asm
	add.s32 	%r310, %r304, %r308;
	add.s32 	%r311, %r731, 768;
	mul.wide.u32 	%rd59, %r311, 4;
	add.s64 	%rd55, %rd1, %rd59;
	// begin inline asm
	ld.global.nc.u32 %r305, [%rd55];
	// end inline asm
	add.s32 	%r734, %r305, %r310;
	add.s32 	%r107, %r732, 1024;
	add.s32 	%r312, %r732, 512;
	add.s32 	%r731, %r731, 1024;
	setp.lt.s32 	%p24, %r312, %r81;
	mov.u32 	%r732, %r107;
	@%p24 bra 	$L__BB12_45;
$L__BB12_46:
	setp.lt.u32 	%p25, %r81, 256;
	@%p25 bra 	$L__BB12_51;
	// begin inline asm
	mov.u32 %r376, %laneid;
	// end inline asm
	mov.b32 	%r379, 1;
	mov.b32 	%r400, 31;
	mov.b32 	%r401, -1;
	// begin inline asm
	shfl.sync.down.b32 %r377, %r734, %r379, %r400, %r401;
	// end inline asm
	setp.gt.s32 	%p41, %r376, 30;
	selp.b32 	%r402, 0, %r377, %p41;
	add.s32 	%r383, %r402, %r734;
	mov.b32 	%r384, 2;
	// begin inline asm
	shfl.sync.down.b32 %r382, %r383, %r384, %r400, %r401;
	// end inline asm
	setp.gt.s32 	%p42, %r376, 29;
	selp.b32 	%r403, 0, %r382, %p42;
	add.s32 	%r388, %r383, %r403;
	mov.b32 	%r389, 4;
	// begin inline asm
	shfl.sync.down.b32 %r387, %r388, %r389, %r400, %r401;
	// end inline asm
	setp.gt.s32 	%p43, %r376, 27;
	selp.b32 	%r404, 0, %r387, %p43;
	add.s32 	%r393, %r388, %r404;
	mov.b32 	%r394, 8;
	// begin inline asm
	shfl.sync.down.b32 %r392, %r393, %r394, %r400, %r401;
	// end inline asm
	setp.gt.s32 	%p44, %r376, 23;
	selp.b32 	%r405, 0, %r392, %p44;
	add.s32 	%r398, %r393, %r405;
	mov.b32 	%r399, 16;
	// begin inline asm
	shfl.sync.down.b32 %r397, %r398, %r399, %r400, %r401;
	// end inline asm
	setp.gt.s32 	%p45, %r376, 15;
	selp.b32 	%r406, 0, %r397, %p45;
	add.s32 	%r751, %r398, %r406;
	setp.ne.s32 	%p46, %r376, 0;
	@%p46 bra 	$L__BB12_49;
	shr.u32 	%r407, %r82, 3;
	and.b32  	%r408, %r407, 124;
	mov.u32 	%r409, _ZZN3cub18CUB_300001_SM_10006detail6reduce18DeviceReduceKernelINS2_10policy_hubIijN4cuda3std3__44plusIiEEE10Policy1000EPijS9_iNS7_10__identityEEEvT0_PT3_T1_NS0_13GridEvenShareISH_EET2_T4_E12temp_storage;
	add.s32 	%r410, %r409, %r408;
	st.shared.u32 	[%r410+8], %r751;
$L__BB12_49:
	bar.sync 	0;
	setp.ne.s32 	%p47, %r82, 0;
	@%p47 bra 	$L__BB12_71;
	ld.shared.u32 	%r411, [_ZZN3cub18CUB_300001_SM_10006detail6reduce18DeviceReduceKernelINS2_10policy_hubIijN4cuda3std3__44plusIiEEE10Policy1000EPijS9_iNS7_10__identityEEEvT0_PT3_T1_NS0_13GridEvenShareISH_EET2_T4_E12temp_storage+12];
	add.s32 	%r412, %r411, %r751;
	ld.shared.u32 	%r413, [_ZZN3cub18CUB_300001_SM_10006detail6reduce18DeviceReduceKernelINS2_10policy_hubIijN4cuda3std3__44plusIiEEE10Policy1000EPijS9_iNS7_10__identityEEEvT0_PT3_T1_NS0_13GridEvenShareISH_EET2_T4_E12temp_storage+16];
	add.s32 	%r414, %r412, %r413;
	ld.shared.u32 	%r415, [_ZZN3cub18CUB_300001_SM_10006detail6reduce18DeviceReduceKernelINS2_10policy_hubIijN4cuda3std3__44plusIiEEE10Policy1000EPijS9_iNS7_10__identityEEEvT0_PT3_T1_NS0_13GridEvenShareISH_EET2_T4_E12temp_storage+20];
	add.s32 	%r416, %r414, %r415;
	ld.shared.u32 	%r417, [_ZZN3cub18CUB_300001_SM_10006detail6reduce18DeviceReduceKernelINS2_10policy_hubIijN4cuda3std3__44plusIiEEE10Policy1000EPijS9_iNS7_10__identityEEEvT0_PT3_T1_NS0_13GridEvenShareISH_EET2_T4_E12temp_storage+24];
	add.s32 	%r418, %r416, %r417;
	ld.shared.u32 	%r419, [_ZZN3cub18CUB_300001_SM_10006detail6reduce18DeviceReduceKernelINS2_10policy_hubIijN4cuda3std3__44plusIiEEE10Policy1000EPijS9_iNS7_10__identityEEEvT0_PT3_T1_NS0_13GridEvenShareISH_EET2_T4_E12temp_storage+28];
	add.s32 	%r420, %r418, %r419;
	ld.shared.u32 	%r421, [_ZZN3cub18CUB_300001_SM_10006detail6reduce18DeviceReduceKernelINS2_10policy_hubIijN4cuda3std3__44plusIiEEE10Policy1000EPijS9_iNS7_10__identityEEEvT0_PT3_T1_NS0_13GridEvenShareISH_EET2_T4_E12temp_storage+32];
	add.s32 	%r422, %r420, %r421;
	ld.shared.u32 	%r423, [_ZZN3cub18CUB_300001_SM_10006detail6reduce18DeviceReduceKernelINS2_10policy_hubIijN4cuda3std3__44plusIiEEE10Policy1000EPijS9_iNS7_10__identityEEEvT0_PT3_T1_NS0_13GridEvenShareISH_EET2_T4_E12temp_storage+36];
	add.s32 	%r751, %r422, %r423;
	bra.uni 	$L__BB12_71;
$L__BB12_51:
	// begin inline asm
	mov.u32 %r313, %laneid;
	// end inline asm
	and.b32  	%r339, %r82, 992;
	add.s32 	%r340, %r339, 32;
	setp.gt.u32 	%p26, %r340, %r81;
	not.b32 	%r341, %r339;
	add.s32 	%r342, %r81, %r341;
	selp.b32 	%r337, %r342, 31, %p26;
	mov.b32 	%r316, 1;
	mov.b32 	%r338, -1;
	// begin inline asm
	shfl.sync.down.b32 %r314, %r734, %r316, %r337, %r338;
	// end inline asm
	setp.lt.s32 	%p27, %r313, %r337;
	selp.b32 	%r343, %r314, 0, %p27;
	add.s32 	%r320, %r343, %r734;
	mov.b32 	%r321, 2;
	// begin inline asm
	shfl.sync.down.b32 %r319, %r320, %r321, %r337, %r338;
	// end inline asm
	add.s32 	%r344, %r313, 2;
	setp.gt.s32 	%p28, %r344, %r337;
	selp.b32 	%r345, 0, %r319, %p28;
	add.s32 	%r325, %r320, %r345;
	mov.b32 	%r326, 4;
	// begin inline asm
	shfl.sync.down.b32 %r324, %r325, %r326, %r337, %r338;
	// end inline asm
	add.s32 	%r346, %r313, 4;
	setp.gt.s32 	%p29, %r346, %r337;
	selp.b32 	%r347, 0, %r324, %p29;
	add.s32 	%r330, %r325, %r347;
	mov.b32 	%r331, 8;
	// begin inline asm
	shfl.sync.down.b32 %r329, %r330, %r331, %r337, %r338;
	// end inline asm
	add.s32 	%r348, %r313, 8;
	setp.gt.s32 	%p30, %r348, %r337;
	selp.b32 	%r349, 0, %r329, %p30;
	add.s32 	%r335, %r330, %r349;
	mov.b32 	%r336, 16;
	// begin inline asm
	shfl.sync.down.b32 %r334, %r335, %r336, %r337, %r338;
	// end inline asm
	add.s32 	%r350, %r313, 16;
	setp.gt.s32 	%p31, %r350, %r337;
	selp.b32 	%r351, 0, %r334, %p31;
	add.s32 	%r751, %r335, %r351;
	setp.ne.s32 	%p32, %r313, 0;
	@%p32 bra 	$L__BB12_53;
	shr.u32 	%r352, %r82, 3;
	and.b32  	%r353, %r352, 124;
	mov.u32 	%r354, _ZZN3cub18CUB_300001_SM_10006detail6reduce18DeviceReduceKernelINS2_10policy_hubIijN4cuda3std3__44plusIiEEE10Policy1000EPijS9_iNS7_10__identityEEEvT0_PT3_T1_NS0_13GridEvenShareISH_EET2_T4_E12temp_storage;
	add.s32 	%r355, %r354, %r353;
	st.shared.u32 	[%r355+8], %r751;
$L__BB12_53:
	bar.sync 	0;
	setp.ne.s32 	%p33, %r82, 0;
	@%p33 bra 	$L__BB12_71;
	setp.gt.u32 	%p34, %r81, 32;
	ld.shared.u32 	%r356, [_ZZN3cub18CUB_300001_SM_10006detail6reduce18DeviceReduceKernelINS2_10policy_hubIijN4cuda3std3__44plusIiEEE10Policy1000EPijS9_iNS7_10__identityEEEvT0_PT3_T1_NS0_13GridEvenShareISH_EET2_T4_E12temp_storage+12];
	selp.b32 	%r357, %r356, 0, %p34;
	add.s32 	%r358, %r357, %r751;
	setp.gt.u32 	%p35, %r81, 64;
	ld.shared.u32 	%r359, [_ZZN3cub18CUB_300001_SM_10006detail6reduce18DeviceReduceKernelINS2_10policy_hubIijN4cuda3std3__44plusIiEEE10Policy1000EPijS9_iNS7_10__identityEEEvT0_PT3_T1_NS0_13GridEvenShareISH_EET2_T4_E12temp_storage+16];
	selp.b32 	%r360, %r359, 0, %p35;
	add.s32 	%r361, %r358, %r360;
	setp.gt.u32 	%p36, %r81, 96;
	ld.shared.u32 	%r362, [_ZZN3cub18CUB_300001_SM_10006detail6reduce18DeviceReduceKernelINS2_10policy_hubIijN4cuda3std3__44plusIiEEE10Policy1000EPijS9_iNS7_10__identityEEEvT0_PT3_T1_NS0_13GridEvenShareISH_EET2_T4_E12temp_storage+20];
	selp.b32 	%r363, %r362, 0, %p36;
	add.s32 	%r364, %r361, %r363;
	setp.gt.u32 	%p37, %r81, 128;
	ld.shared.u32 	%r365, [_ZZN3cub18CUB_300001_SM_10006detail6reduce18DeviceReduceKernelINS2_10policy_hubIijN4cuda3std3__44plusIiEEE10Policy1000EPijS9_iNS7_10__identityEEEvT0_PT3_T1_NS0_13GridEvenShareISH_EET2_T4_E12temp_storage+24];
	selp.b32 	%r366, %r365, 0, %p37;
	add.s32 	%r367, %r364, %r366;
	setp.gt.u32 	%p38, %r81, 160;
	ld.shared.u32 	%r368, [_ZZN3cub18CUB_300001_SM_10006detail6reduce18DeviceReduceKernelINS2_10policy_hubIijN4cuda3std3__44plusIiEEE10Policy1000EPijS9_iNS7_10__identityEEEvT0_PT3_T1_NS0_13GridEvenShareISH_EET2_T4_E12temp_storage+28];
	selp.b32 	%r369, %r368, 0, %p38;
	add.s32 	%r370, %r367, %r369;
	setp.gt.u32 	%p39, %r81, 192;
	ld.shared.u32 	%r371, [_ZZN3cub18CUB_300001_SM_10006detail6reduce18DeviceReduceKernelINS2_10policy_hubIijN4cuda3std3__44plusIiEEE10Policy1000EPijS9_iNS7_10__identityEEEvT0_PT3_T1_NS0_13GridEvenShareISH_EET2_T4_E12temp_storage+32];
	selp.b32 	%r372, %r371, 0, %p39;
	add.s32 	%r373, %r370, %r372;
	setp.gt.u32 	%p40, %r81, 224;
	ld.shared.u32 	%r374, [_ZZN3cub18CUB_300001_SM_10006detail6reduce18DeviceReduceKernelINS2_10policy_hubIijN4cuda3std3__44plusIiEEE10Policy1000EPijS9_iNS7_10__identityEEEvT0_PT3_T1_NS0_13GridEvenShareISH_EET2_T4_E12temp_storage+36];
	selp.b32 	%r375, %r374, 0, %p40;
	add.s32 	%r751, %r373, %r375;
	bra.uni 	$L__BB12_71;
$L__BB12_55:
	mov.u32 	%r114, %tid.x;
	add.s32 	%r172, %r114, %r5;
	mul.wide.u32 	%rd20, %r172, 4;
	add.s64 	%rd4, %rd1, %rd20;
	// begin inline asm
	ld.global.nc.u32 %r156, [%rd4];
	// end inline asm
	add.s64 	%rd5, %rd4, 1024;
	// begin inline asm
	ld.global.nc.u32 %r157, [%rd5];
	// end inline asm
	add.s64 	%rd6, %rd4, 2048;
	// begin inline asm
	ld.global.nc.u32 %r158, [%rd6];
	// end inline asm
	add.s64 	%rd7, %rd4, 3072;
	// begin inline asm
	ld.global.nc.u32 %r159, [%rd7];
	// end inline asm
	add.s64 	%rd8, %rd4, 4096;
	// begin inline asm
	ld.global.nc.u32 %r160, [%rd8];
	// end inline asm
	add.s64 	%rd9, %rd4, 5120;
	// begin inline asm
	ld.global.nc.u32 %r161, [%rd9];
	// end inline asm
	add.s64 	%rd10, %rd4, 6144;
	// begin inline asm
	ld.global.nc.u32 %r162, [%rd10];
	// end inline asm
	add.s64 	%rd11, %rd4, 7168;
	// begin inline asm
	ld.global.nc.u32 %r163, [%rd11];
	// end inline asm
	add.s64 	%rd12, %rd4, 8192;
	// begin inline asm
	ld.global.nc.u32 %r164, [%rd12];
	// end inline asm
	add.s64 	%rd13, %rd4, 9216;
	// begin inline asm
	ld.global.nc.u32 %r165, [%rd13];
	// end inline asm
	add.s64 	%rd14, %rd4, 10240;
	// begin inline asm
	ld.global.nc.u32 %r166, [%rd14];
	// end inline asm
	add.s64 	%rd15, %rd4, 11264;
	// begin inline asm
	ld.global.nc.u32 %r167, [%rd15];
	// end inline asm
	add.s64 	%rd16, %rd4, 12288;
	// begin inline asm
	ld.global.nc.u32 %r168, [%rd16];
	// end inline asm
	add.s64 	%rd17, %rd4, 13312;
	// begin inline asm
	ld.global.nc.u32 %r169, [%rd17];
	// end inline asm
	add.s64 	%rd18, %rd4, 14336;
	// begin inline asm
	ld.global.nc.u32 %r170, [%rd18];
	// end inline asm
	add.s64 	%rd19, %rd4, 15360;
	// begin inline asm
	ld.global.nc.u32 %r171, [%rd19];
	// end inline asm
	add.s32 	%r173, %r157, %r156;
	add.s32 	%r174, %r158, %r173;
	add.s32 	%r175, %r159, %r174;
	add.s32 	%r176, %r160, %r175;
	add.s32 	%r177, %r161, %r176;
	add.s32 	%r178, %r162, %r177;
	add.s32 	%r179, %r163, %r178;
	add.s32 	%r180, %r164, %r179;
	add.s32 	%r181, %r165, %r180;
	add.s32 	%r182, %r166, %r181;
	add.s32 	%r183, %r167, %r182;
	add.s32 	%r184, %r168, %r183;
	add.s32 	%r185, %r169, %r184;
	add.s32 	%r186, %r170, %r185;
	add.s32 	%r750, %r171, %r186;
	setp.lt.u32 	%p3, %r81, %r4;
	@%p3 bra 	$L__BB12_67;
	add.s32 	%r116, %r4, %r5;
	add.s32 	%r736, %r116, 256;
	add.s32 	%r735, %r116, %r114;
	mov.b32 	%r737, 0;
$L__BB12_57:
	add.s32 	%r5, %r5, %r4;
	add.s32 	%r188, %r1, -4096;
	setp.gt.u32 	%p4, %r5, %r188;
	@%p4 bra 	$L__BB12_59;
	add.s32 	%r205, %r114, %r5;
	mul.wide.u32 	%rd37, %r205, 4;
	add.s64 	%rd21, %rd1, %rd37;
	// begin inline asm
	ld.global.nc.u32 %r189, [%rd21];
	// end inline asm
	add.s64 	%rd22, %rd21, 1024;
	// begin inline asm
	ld.global.nc.u32 %r190, [%rd22];
	// end inline asm
	add.s64 	%rd23, %rd21, 2048;
	// begin inline asm
	ld.global.nc.u32 %r191, [%rd23];
	// end inline asm
	add.s64 	%rd24, %rd21, 3072;
	// begin inline asm
	ld.global.nc.u32 %r192, [%rd24];
	// end inline asm
	add.s64 	%rd25, %rd21, 4096;
	// begin inline asm
	ld.global.nc.u32 %r193, [%rd25];
	// end inline asm
	add.s64 	%rd26, %rd21, 5120;
	// begin inline asm
	ld.global.nc.u32 %r194, [%rd26];
	// end inline asm
	add.s64 	%rd27, %rd21, 6144;
	// begin inline asm
	ld.global.nc.u32 %r195, [%rd27];
	// end inline asm
	add.s64 	%rd28, %rd21, 7168;
	// begin inline asm
	ld.global.nc.u32 %r196, [%rd28];
	// end inline asm
	add.s64 	%rd29, %rd21, 8192;
	// begin inline asm
	ld.global.nc.u32 %r197, [%rd29];
	// end inline asm
	add.s64 	%rd30, %rd21, 9216;
	// begin inline asm
	ld.global.nc.u32 %r198, [%rd30];
	// end inline asm
	add.s64 	%rd31, %rd21, 10240;
	// begin inline asm
	ld.global.nc.u32 %r199, [%rd31];
	// end inline asm
	add.s64 	%rd32, %rd21, 11264;
	// begin inline asm
	ld.global.nc.u32 %r200, [%rd32];
	// end inline asm
	add.s64 	%rd33, %rd21, 12288;
	// begin inline asm
	ld.global.nc.u32 %r201, [%rd33];
	// end inline asm
	add.s64 	%rd34, %rd21, 13312;
	// begin inline asm
	ld.global.nc.u32 %r202, [%rd34];
	// end inline asm
	add.s64 	%rd35, %rd21, 14336;
	// begin inline asm
	ld.global.nc.u32 %r203, [%rd35];
	// end inline asm
	add.s64 	%rd36, %rd21, 15360;
	// begin inline asm
	ld.global.nc.u32 %r204, [%rd36];
	// end inline asm
	add.s32 	%r206, %r189, %r750;
	add.s32 	%r207, %r190, %r206;
	add.s32 	%r208, %r191, %r207;
	add.s32 	%r209, %r192, %r208;
	add.s32 	%r210, %r193, %r209;
	add.s32 	%r211, %r194, %r210;
	add.s32 	%r212, %r195, %r211;
	add.s32 	%r213, %r196, %r212;
	add.s32 	%r214, %r197, %r213;
	add.s32 	%r215, %r198, %r214;
	add.s32 	%r216, %r199, %r215;
	add.s32 	%r217, %r200, %r216;
	add.s32 	%r218, %r201, %r217;
	add.s32 	%r219, %r202, %r218;
	add.s32 	%r220, %r203, %r219;
	add.s32 	%r750, %r204, %r220;
	sub.s32 	%r221, %r1, %r5;
	setp.lt.u32 	%p5, %r221, %r4;
	add.s32 	%r737, %r737, 1;
	add.s32 	%r736, %r736, %r4;
	add.s32 	%r735, %r735, %r4;
	@%p5 bra 	$L__BB12_67;
	bra.uni 	$L__BB12_57;
$L__BB12_59:
	setp.le.u32 	%p6, %r1, %r5;
	@%p6 bra 	$L__BB12_67;
	sub.s32 	%r129, %r1, %r5;
	setp.ge.s32 	%p7, %r114, %r129;
	@%p7 bra 	$L__BB12_67;
	not.b32 	%r223, %r114;
	add.s32 	%r224, %r1, %r223;
	sub.s32 	%r225, %r224, %r116;
	mul.lo.s32 	%r226, %r2, %r737;
	shl.b32 	%r227, %r226, 12;
	sub.s32 	%r130, %r225, %r227;
	shr.u32 	%r228, %r224, 8;
	add.s32 	%r131, %r228, 1;
	and.b32  	%r229, %r224, 768;
	setp.eq.s32 	%p8, %r229, 768;
	mov.u32 	%r744, %r114;
	@%p8 bra 	$L__BB12_64;
	and.b32  	%r230, %r131, 3;
	neg.s32 	%r740, %r230;
	mov.u32 	%r744, %r114;
$L__BB12_63:
	.pragma "nounroll";
	mul.wide.u32 	%rd39, %r735, 4;
	add.s64 	%rd38, %rd1, %rd39;
	// begin inline asm
	ld.global.nc.u32 %r231, [%rd38];
	// end inline asm
	add.s32 	%r750, %r231, %r750;
	add.s32 	%r744, %r744, 256;
	add.s32 	%r735, %r735, 256;
	add.s32 	%r740, %r740, 1;
	setp.ne.s32 	%p9, %r740, 0;
	@%p9 bra 	$L__BB12_63;
$L__BB12_64:
	setp.lt.u32 	%p10, %r130, 768;
	@%p10 bra 	$L__BB12_67;
	add.s32 	%r748, %r744, 512;
	add.s32 	%r747, %r744, %r736;
$L__BB12_66:
	add.s32 	%r236, %r747, -256;
	mul.wide.u32 	%rd44, %r236, 4;
	add.s64 	%rd40, %rd1, %rd44;
	// begin inline asm
	ld.global.nc.u32 %r232, [%rd40];
	// end inline asm
	add.s32 	%r237, %r232, %r750;
	mul.wide.u32 	%rd45, %r747, 4;
	add.s64 	%rd41, %rd1, %rd45;
	// begin inline asm
	ld.global.nc.u32 %r233, [%rd41];
	// end inline asm
	add.s32 	%r238, %r233, %r237;
	add.s32 	%r239, %r747, 256;
	mul.wide.u32 	%rd46, %r239, 4;
	add.s64 	%rd42, %rd1, %rd46;
	// begin inline asm
	ld.global.nc.u32 %r234, [%rd42];
	// end inline asm
	add.s32 	%r240, %r234, %r238;
	add.s32 	%r241, %r747, 512;
	mul.wide.u32 	%rd47, %r241, 4;
	add.s64 	%rd43, %rd1, %rd47;
	// begin inline asm
	ld.global.nc.u32 %r235, [%rd43];
	// end inline asm
	add.s32 	%r750, %r235, %r240;
	add.s32 	%r150, %r748, 1024;
	add.s32 	%r242, %r748, 512;
	add.s32 	%r747, %r747, 1024;
	setp.lt.s32 	%p11, %r242, %r129;
	mov.u32 	%r748, %r150;
	@%p11 bra 	$L__BB12_66;
$L__BB12_67:
	// begin inline asm
	mov.u32 %r243, %laneid;
	// end inline asm
	mov.b32 	%r246, 1;
	mov.b32 	%r267, 31;
	mov.b32 	%r268, -1;
	// begin inline asm
	shfl.sync.down.b32 %r244, %r750, %r246, %r267, %r268;
	// end inline asm
	setp.gt.s32 	%p12, %r243, 30;
	selp.b32 	%r269, 0, %r244, %p12;
	add.s32 	%r250, %r269, %r750;
	mov.b32 	%r251, 2;
	// begin inline asm
	shfl.sync.down.b32 %r249, %r250, %r251, %r267, %r268;
	// end inline asm
	setp.gt.s32 	%p13, %r243, 29;
	selp.b32 	%r270, 0, %r249, %p13;
	add.s32 	%r255, %r250, %r270;
	mov.b32 	%r256, 4;
	// begin inline asm
	shfl.sync.down.b32 %r254, %r255, %r256, %r267, %r268;
	// end inline asm
	setp.gt.s32 	%p14, %r243, 27;
	selp.b32 	%r271, 0, %r254, %p14;
	add.s32 	%r260, %r255, %r271;
	mov.b32 	%r261, 8;
	// begin inline asm
	shfl.sync.down.b32 %r259, %r260, %r261, %r267, %r268;
	// end inline asm
	setp.gt.s32 	%p15, %r243, 23;
	selp.b32 	%r272, 0, %r259, %p15;
	add.s32 	%r265, %r260, %r272;
	mov.b32 	%r266, 16;
	// begin inline asm
	shfl.sync.down.b32 %r264, %r265, %r266, %r267, %r268;
	// end inline asm
	setp.gt.s32 	%p16, %r243, 15;
	selp.b32 	%r273, 0, %r264, %p16;
	add.s32 	%r751, %r265, %r273;
	setp.ne.s32 	%p17, %r243, 0;
	@%p17 bra 	$L__BB12_69;
	shr.u32 	%r274, %r114, 3;
	and.b32  	%r275, %r274, 124;
	mov.u32 	%r276, _ZZN3cub18CUB_300001_SM_10006detail6reduce18DeviceReduceKernelINS2_10policy_hubIijN4cuda3std3__44plusIiEEE10Policy1000EPijS9_iNS7_10__identityEEEvT0_PT3_T1_NS0_13GridEvenShareISH_EET2_T4_E12temp_storage;
	add.s32 	%r277, %r276, %r275;
	st.shared.u32 	[%r277+8], %r751;
$L__BB12_69:
	bar.sync 	0;
	setp.ne.s32 	%p18, %r114, 0;
	@%p18 bra 	$L__BB12_71;
	ld.shared.u32 	%r278, [_ZZN3cub18CUB_300001_SM_10006detail6reduce18DeviceReduceKernelINS2_10policy_hubIijN4cuda3std3__44plusIiEEE10Policy1000EPijS9_iNS7_10__identityEEEvT0_PT3_T1_NS0_13GridEvenShareISH_EET2_T4_E12temp_storage+12];
	add.s32 	%r279, %r278, %r751;
	ld.shared.u32 	%r280, [_ZZN3cub18CUB_300001_SM_10006detail6reduce18DeviceReduceKernelINS2_10policy_hubIijN4cuda3std3__44plusIiEEE10Policy1000EPijS9_iNS7_10__identityEEEvT0_PT3_T1_NS0_13GridEvenShareISH_EET2_T4_E12temp_storage+16];
	add.s32 	%r281, %r279, %r280;
	ld.shared.u32 	%r282, [_ZZN3cub18CUB_300001_SM_10006detail6reduce18DeviceReduceKernelINS2_10policy_hubIijN4cuda3std3__44plusIiEEE10Policy1000EPijS9_iNS7_10__identityEEEvT0_PT3_T1_NS0_13GridEvenShareISH_EET2_T4_E12temp_storage+20];
	add.s32 	%r283, %r281, %r282;
	ld.shared.u32 	%r284, [_ZZN3cub18CUB_300001_SM_10006detail6reduce18DeviceReduceKernelINS2_10policy_hubIijN4cuda3std3__44plusIiEEE10Policy1000EPijS9_iNS7_10__identityEEEvT0_PT3_T1_NS0_13GridEvenShareISH_EET2_T4_E12temp_storage+24];
	add.s32 	%r285, %r283, %r284;
	ld.shared.u32 	%r286, [_ZZN3cub18CUB_300001_SM_10006detail6reduce18DeviceReduceKernelINS2_10policy_hubIijN4cuda3std3__44plusIiEEE10Policy1000EPijS9_iNS7_10__identityEEEvT0_PT3_T1_NS0_13GridEvenShareISH_EET2_T4_E12temp_storage+28];
	add.s32 	%r287, %r285, %r286;
	ld.shared.u32 	%r288, [_ZZN3cub18CUB_300001_SM_10006detail6reduce18DeviceReduceKernelINS2_10policy_hubIijN4cuda3std3__44plusIiEEE10Policy1000EPijS9_iNS7_10__identityEEEvT0_PT3_T1_NS0_13GridEvenShareISH_EET2_T4_E12temp_storage+32];
	add.s32 	%r289, %r287, %r288;
	ld.shared.u32 	%r290, [_ZZN3cub18CUB_300001_SM_10006detail6reduce18DeviceReduceKernelINS2_10policy_hubIijN4cuda3std3__44plusIiEEE10Policy1000EPijS9_iNS7_10__identityEEEvT0_PT3_T1_NS0_13GridEvenShareISH_EET2_T4_E12temp_storage+36];
	add.s32 	%r751, %r289, %r290;
$L__BB12_71:
	mov.u32 	%r692, %tid.x;
	setp.ne.s32 	%p94, %r692, 0;
	@%p94 bra 	$L__BB12_73;
	ld.param.u64 	%rd111, [_ZN3cub18CUB_300001_SM_10006detail6reduce18DeviceReduceKernelINS2_10policy_hubIijN4cuda3std3__44plusIiEEE10Policy1000EPijS9_iNS7_10__identityEEEvT0_PT3_T1_NS0_13GridEvenShareISH_EET2_T4__param_1];
	cvta.to.global.u64 	%rd108, %rd111;
	mul.wide.u32 	%rd109, %r3, 4;
	add.s64 	%rd110, %rd108, %rd109;
	st.global.u32 	[%rd110], %r751;
$L__BB12_73:
	ret;

}
	// .globl	_ZN3cub18CUB_300001_SM_10006detail6reduce28DeviceReduceSingleTileKernelINS2_10policy_hubIijN4cuda3std3__44plusIiEEE10Policy1000EPiSC_iS9_iiNS7_10__identityEEEvT0_T1_T2_T3_T4_T6_
.visible .entry _ZN3cub18CUB_300001_SM_10006detail6reduce28DeviceReduceSingleTileKernelINS2_10policy_hubIijN4cuda3std3__44plusIiEEE10Policy1000EPiSC_iS9_iiNS7_10__identityEEEvT0_T1_T2_T3_T4_T6_(
	.param .u64 .ptr .align 1 _ZN3cub18CUB_300001_SM_10006detail6reduce28DeviceReduceSingleTileKernelINS2_10policy_hubIijN4cuda3std3__44plusIiEEE10Policy1000EPiSC_iS9_iiNS7_10__identityEEEvT0_T1_T2_T3_T4_T6__param_0,
	.param .u64 .ptr .align 1 _ZN3cub18CUB_300001_SM_10006detail6reduce28DeviceReduceSingleTileKernelINS2_10policy_hubIijN4cuda3std3__44plusIiEEE10Policy1000EPiSC_iS9_iiNS7_10__identityEEEvT0_T1_T2_T3_T4_T6__param_1,
	.param .u32 _ZN3cub18CUB_300001_SM_10006detail6reduce28DeviceReduceSingleTileKernelINS2_10policy_hubIijN4cuda3std3__44plusIiEEE10Policy1000EPiSC_iS9_iiNS7_10__identityEEEvT0_T1_T2_T3_T4_T6__param_2,
	.param .align 1 .b8 _ZN3cub18CUB_300001_SM_10006detail6reduce28DeviceReduceSingleTileKernelINS2_10policy_hubIijN4cuda3std3__44plusIiEEE10Policy1000EPiSC_iS9_iiNS7_10__identityEEEvT0_T1_T2_T3_T4_T6__param_3[1],
	.param .u32 _ZN3cub18CUB_300001_SM_10006detail6reduce28DeviceReduceSingleTileKernelINS2_10policy_hubIijN4cuda3std3__44plusIiEEE10Policy1000EPiSC_iS9_iiNS7_10__identityEEEvT0_T1_T2_T3_T4_T6__param_4,
	.param .align 1 .b8 _ZN3cub18CUB_300001_SM_10006detail6reduce28DeviceReduceSingleTileKernelINS2_10policy_hubIijN4cuda3std3__44plusIiEEE10Policy1000EPiSC_iS9_iiNS7_10__identityEEEvT0_T1_T2_T3_T4_T6__param_5[1]
)
.maxntid 256
.minnctapersm 1
{
	.reg .pred 	%p<97>;
	.reg .b32 	%r<687>;
	.reg .b64 	%rd<125>;
	// demoted variable
	.shared .align 4 .b8 _ZZN3cub18CUB_300001_SM_10006detail6reduce28DeviceReduceSingleTileKernelINS2_10policy_hubIijN4cuda3std3__44plusIiEEE10Policy1000EPiSC_iS9_iiNS7_10__identityEEEvT0_T1_T2_T3_T4_T6_E12temp_storage[44];
	ld.param.u64 	%rd16, [_ZN3cub18CUB_300001_SM_10006detail6reduce28DeviceReduceSingleTileKernelINS2_10policy_hubIijN4cuda3std3__44plusIiEEE10Policy1000EPiSC_iS9_iiNS7_10__identityEEEvT0_T1_T2_T3_T4_T6__param_0];
	ld.param.u64 	%rd17, [_ZN3cub18CUB_300001_SM_10006detail6reduce28DeviceReduceSingleTileKernelINS2_10policy_hubIijN4cuda3std3__44plusIiEEE10Policy1000EPiSC_iS9_iiNS7_10__identityEEEvT0_T1_T2_T3_T4_T6__param_1];
	ld.param.u32 	%r120, [_ZN3cub18CUB_300001_SM_10006detail6reduce28DeviceReduceSingleTileKernelINS2_10policy_hubIijN4cuda3std3__44plusIiEEE10Policy1000EPiSC_iS9_iiNS7_10__identityEEEvT0_T1_T2_T3_T4_T6__param_2];
	ld.param.u32 	%r121, [_ZN3cub18CUB_300001_SM_10006detail6reduce28DeviceReduceSingleTileKernelINS2_10policy_hubIijN4cuda3std3__44plusIiEEE10Policy1000EPiSC_iS9_iiNS7_10__identityEEEvT0_T1_T2_T3_T4_T6__param_4];
	cvta.to.global.u64 	%rd1, %rd17;
	setp.ne.s32 	%p1, %r120, 0;
	@%p1 bra 	$L__BB13_3;
	mov.u32 	%r633, %tid.x;
	setp.ne.s32 	%p96, %r633, 0;
	@%p96 bra 	$L__BB13_74;
	st.global.u32 	[%rd1], %r121;
	bra.uni 	$L__BB13_74;
$L__BB13_3:
	and.b64  	%rd18, %rd16, 15;
	setp.ne.s64 	%p2, %rd18, 0;
	@%p2 bra 	$L__BB13_38;
	setp.gt.s32 	%p49, %r120, 4095;
	@%p49 bra 	$L__BB13_22;
	mov.u32 	%r1, %tid.x;
	setp.ge.s32 	%p66, %r1, %r120;
	mov.b32 	%r644, 0;
	mov.u32 	%r639, %r1;
	@%p66 bra 	$L__BB13_7;
	mul.wide.u32 	%rd113, %r1, 4;
	add.s64 	%rd112, %rd16, %rd113;
	// begin inline asm
	ld.global.nc.u32 %r644, [%rd112];
	// end inline asm
	add.s32 	%r639, %r1, 256;
$L__BB13_7:
	setp.ge.s32 	%p67, %r639, %r120;
	@%p67 bra 	$L__BB13_13;
	not.b32 	%r507, %r639;
	add.s32 	%r6, %r120, %r507;
	and.b32  	%r508, %r6, 768;
	setp.eq.s32 	%p68, %r508, 768;
	@%p68 bra 	$L__BB13_11;
	mul.wide.u32 	%rd114, %r639, 4;
	add.s64 	%rd121, %rd16, %rd114;
	shr.u32 	%r509, %r6, 8;
	add.s32 	%r510, %r509, 1;
	and.b32  	%r511, %r510, 3;
	neg.s32 	%r636, %r511;
$L__BB13_10:
	.pragma "nounroll";
	// begin inline asm
	ld.global.nc.u32 %r512, [%rd121];
	// end inline asm
	add.s32 	%r644, %r512, %r644;
	add.s32 	%r639, %r639, 256;
	add.s64 	%rd121, %rd121, 1024;
	add.s32 	%r636, %r636, 1;
	setp.ne.s32 	%p69, %r636, 0;
	@%p69 bra 	$L__BB13_10;
$L__BB13_11:
	setp.lt.u32 	%p70, %r6, 768;
	@%p70 bra 	$L__BB13_13;
$L__BB13_12:
	mul.wide.s32 	%rd120, %r639, 4;
	add.s64 	%rd116, %rd16, %rd120;
	// begin inline asm
	ld.global.nc.u32 %r513, [%rd116];
	// end inline asm
	add.s32 	%r517, %r513, %r644;
	add.s64 	%rd117, %rd116, 1024;
	// begin inline asm
	ld.global.nc.u32 %r514, [%rd117];
	// end inline asm
	add.s32 	%r518, %r514, %r517;
	add.s64 	%rd118, %rd116, 2048;
	// begin inline asm
	ld.global.nc.u32 %r515, [%rd118];
	// end inline asm
	add.s32 	%r519, %r515, %r518;
	add.s64 	%rd119, %rd116, 3072;
	// begin inline asm
	ld.global.nc.u32 %r516, [%rd119];
	// end inline asm
	add.s32 	%r644, %r516, %r519;
	add.s32 	%r639, %r639, 1024;
	setp.lt.s32 	%p71, %r639, %r120;
	@%p71 bra 	$L__BB13_12;
$L__BB13_13:
	setp.lt.s32 	%p72, %r120, 256;
	@%p72 bra 	$L__BB13_18;
	// begin inline asm
	mov.u32 %r583, %laneid;
	// end inline asm
	mov.b32 	%r586, 1;
	mov.b32 	%r607, 31;
	mov.b32 	%r608, -1;
	// begin inline asm
	shfl.sync.down.b32 %r584, %r644, %r586, %r607, %r608;
	// end inline asm
	setp.gt.s32 	%p88, %r583, 30;
	selp.b32 	%r609, 0, %r584, %p88;
	add.s32 	%r590, %r609, %r644;
	mov.b32 	%r591, 2;
	// begin inline asm
	shfl.sync.down.b32 %r589, %r590, %r591, %r607, %r608;
	// end inline asm
	setp.gt.s32 	%p89, %r583, 29;
	selp.b32 	%r610, 0, %r589, %p89;
	add.s32 	%r595, %r590, %r610;
	mov.b32 	%r596, 4;
	// begin inline asm
	shfl.sync.down.b32 %r594, %r595, %r596, %r607, %r608;
	// end inline asm
	setp.gt.s32 	%p90, %r583, 27;
	selp.b32 	%r611, 0, %r594, %p90;
	add.s32 	%r600, %r595, %r611;
	mov.b32 	%r601, 8;
	// begin inline asm
	shfl.sync.down.b32 %r599, %r600, %r601, %r607, %r608;
	// end inline asm
	setp.gt.s32 	%p91, %r583, 23;
	selp.b32 	%r612, 0, %r599, %p91;
	add.s32 	%r605, %r600, %r612;
	mov.b32 	%r606, 16;
	// begin inline asm
	shfl.sync.down.b32 %r604, %r605, %r606, %r607, %r608;
	// end inline asm
	setp.gt.s32 	%p92, %r583, 15;
	selp.b32 	%r613, 0, %r604, %p92;
	add.s32 	%r686, %r605, %r613;
	setp.ne.s32 	%p93, %r583, 0;
	@%p93 bra 	$L__BB13_16;
	shr.u32 	%r614, %r1, 3;
	and.b32  	%r615, %r614, 124;
	mov.u32 	%r616, _ZZN3cub18CUB_300001_SM_10006detail6reduce28DeviceReduceSingleTileKernelINS2_10policy_hubIijN4cuda3std3__44plusIiEEE10Policy1000EPiSC_iS9_iiNS7_10__identityEEEvT0_T1_T2_T3_T4_T6_E12temp_storage;
	add.s32 	%r617, %r616, %r615;
	st.shared.u32 	[%r617+8], %r686;
$L__BB13_16:
	bar.sync 	0;
	setp.ne.s32 	%p94, %r1, 0;
	@%p94 bra 	$L__BB13_72;
	ld.shared.u32 	%r618, [_ZZN3cub18CUB_300001_SM_10006detail6reduce28DeviceReduceSingleTileKernelINS2_10policy_hubIijN4cuda3std3__44plusIiEEE10Policy1000EPiSC_iS9_iiNS7_10__identityEEEvT0_T1_T2_T3_T4_T6_E12temp_storage+12];
	add.s32 	%r619, %r618, %r686;
	ld.shared.u32 	%r620, [_ZZN3cub18CUB_300001_SM_10006detail6reduce28DeviceReduceSingleTileKernelINS2_10policy_hubIijN4cuda3std3__44plusIiEEE10Policy1000EPiSC_iS9_iiNS7_10__identityEEEvT0_T1_T2_T3_T4_T6_E12temp_storage+16];
	add.s32 	%r621, %r619, %r620;
	ld.shared.u32 	%r622, [_ZZN3cub18CUB_300001_SM_10006detail6reduce28DeviceReduceSingleTileKernelINS2_10policy_hubIijN4cuda3std3__44plusIiEEE10Policy1000EPiSC_iS9_iiNS7_10__identityEEEvT0_T1_T2_T3_T4_T6_E12temp_storage+20];
	add.s32 	%r623, %r621, %r622;
	ld.shared.u32 	%r624, [_ZZN3cub18CUB_300001_SM_10006detail6reduce28DeviceReduceSingleTileKernelINS2_10policy_hubIijN4cuda3std3__44plusIiEEE10Policy1000EPiSC_iS9_iiNS7_10__identityEEEvT0_T1_T2_T3_T4_T6_E12temp_storage+24];
	add.s32 	%r625, %r623, %r624;
	ld.shared.u32 	%r626, [_ZZN3cub18CUB_300001_SM_10006detail6reduce28DeviceReduceSingleTileKernelINS2_10policy_hubIijN4cuda3std3__44plusIiEEE10Policy1000EPiSC_iS9_iiNS7_10__identityEEEvT0_T1_T2_T3_T4_T6_E12temp_storage+28];
	add.s32 	%r627, %r625, %r626;
	ld.shared.u32 	%r628, [_ZZN3cub18CUB_300001_SM_10006detail6reduce28DeviceReduceSingleTileKernelINS2_10policy_hubIijN4cuda3std3__44plusIiEEE10Policy1000EPiSC_iS9_iiNS7_10__identityEEEvT0_T1_T2_T3_T4_T6_E12temp_storage+32];
	add.s32 	%r629, %r627, %r628;
	ld.shared.u32 	%r630, [_ZZN3cub18CUB_300001_SM_10006detail6reduce28DeviceReduceSingleTileKernelINS2_10policy_hubIijN4cuda3std3__44plusIiEEE10Policy1000EPiSC_iS9_iiNS7_10__identityEEEvT0_T1_T2_T3_T4_T6_E12temp_storage+36];
	add.s32 	%r686, %r629, %r630;
	bra.uni 	$L__BB13_72;
$L__BB13_18:
	// begin inline asm
	mov.u32 %r520, %laneid;
	// end inline asm
	and.b32  	%r546, %r1, 992;
	add.s32 	%r547, %r546, 32;
	setp.gt.s32 	%p73, %r547, %r120;
	not.b32 	%r548, %r546;
	add.s32 	%r549, %r120, %r548;
	selp.b32 	%r544, %r549, 31, %p73;
	mov.b32 	%r523, 1;
	mov.b32 	%r545, -1;
	// begin inline asm
	shfl.sync.down.b32 %r521, %r644, %r523, %r544, %r545;
	// end inline asm
	setp.lt.s32 	%p74, %r520, %r544;
	selp.b32 	%r550, %r521, 0, %p74;
	add.s32 	%r527, %r550, %r644;
	mov.b32 	%r528, 2;
	// begin inline asm
	shfl.sync.down.b32 %r526, %r527, %r528, %r544, %r545;
	// end inline asm
	add.s32 	%r551, %r520, 2;
	setp.gt.s32 	%p75, %r551, %r544;
	selp.b32 	%r552, 0, %r526, %p75;
	add.s32 	%r532, %r527, %r552;
	mov.b32 	%r533, 4;
	// begin inline asm
	shfl.sync.down.b32 %r531, %r532, %r533, %r544, %r545;
	// end inline asm
	add.s32 	%r553, %r520, 4;
	setp.gt.s32 	%p76, %r553, %r544;
	selp.b32 	%r554, 0, %r531, %p76;
	add.s32 	%r537, %r532, %r554;
	mov.b32 	%r538, 8;
	// begin inline asm
	shfl.sync.down.b32 %r536, %r537, %r538, %r544, %r545;
	// end inline asm
	add.s32 	%r555, %r520, 8;
	setp.gt.s32 	%p77, %r555, %r544;
	selp.b32 	%r556, 0, %r536, %p77;
	add.s32 	%r542, %r537, %r556;
	mov.b32 	%r543, 16;
	// begin inline asm
	shfl.sync.down.b32 %r541, %r542, %r543, %r544, %r545;
	// end inline asm
	add.s32 	%r557, %r520, 16;
	setp.gt.s32 	%p78, %r557, %r544;
	selp.b32 	%r558, 0, %r541, %p78;
	add.s32 	%r686, %r542, %r558;
	setp.ne.s32 	%p79, %r520, 0;
	@%p79 bra 	$L__BB13_20;
	shr.u32 	%r559, %r1, 3;
	and.b32  	%r560, %r559, 124;
	mov.u32 	%r561, _ZZN3cub18CUB_300001_SM_10006detail6reduce28DeviceReduceSingleTileKernelINS2_10policy_hubIijN4cuda3std3__44plusIiEEE10Policy1000EPiSC_iS9_iiNS7_10__identityEEEvT0_T1_T2_T3_T4_T6_E12temp_storage;
	add.s32 	%r562, %r561, %r560;
	st.shared.u32 	[%r562+8], %r686;
$L__BB13_20:
	bar.sync 	0;
	setp.ne.s32 	%p80, %r1, 0;
	@%p80 bra 	$L__BB13_72;
	setp.gt.s32 	%p81, %r120, 32;
	ld.shared.u32 	%r563, [_ZZN3cub18CUB_300001_SM_10006detail6reduce28DeviceReduceSingleTileKernelINS2_10policy_hubIijN4cuda3std3__44plusIiEEE10Policy1000EPiSC_iS9_iiNS7_10__identityEEEvT0_T1_T2_T3_T4_T6_E12temp_storage+12];
	selp.b32 	%r564, %r563, 0, %p81;
	add.s32 	%r565, %r564, %r686;
	setp.gt.s32 	%p82, %r120, 64;
	ld.shared.u32 	%r566, [_ZZN3cub18CUB_300001_SM_10006detail6reduce28DeviceReduceSingleTileKernelINS2_10policy_hubIijN4cuda3std3__44plusIiEEE10Policy1000EPiSC_iS9_iiNS7_10__identityEEEvT0_T1_T2_T3_T4_T6_E12temp_storage+16];
	selp.b32 	%r567, %r566, 0, %p82;
	add.s32 	%r568, %r565, %r567;
	setp.gt.s32 	%p83, %r120, 96;
	ld.shared.u32 	%r569, [_ZZN3cub18CUB_300001_SM_10006detail6reduce28DeviceReduceSingleTileKernelINS2_10policy_hubIijN4cuda3std3__44plusIiEEE10Policy1000EPiSC_iS9_iiNS7_10__identityEEEvT0_T1_T2_T3_T4_T6_E12temp_storage+20];
	selp.b32 	%r570, %r569, 0, %p83;
	add.s32 	%r571, %r568, %r570;
	setp.gt.s32 	%p84, %r120, 128;
	ld.shared.u32 	%r572, [_ZZN3cub18CUB_300001_SM_10006detail6reduce28DeviceReduceSingleTileKernelINS2_10policy_hubIijN4cuda3std3__44plusIiEEE10Policy1000EPiSC_iS9_iiNS7_10__identityEEEvT0_T1_T2_T3_T4_T6_E12temp_storage+24];
	selp.b32 	%r573, %r572, 0, %p84;
	add.s32 	%r574, %r571, %r573;
	setp.gt.s32 	%p85, %r120, 160;
	ld.shared.u32 	%r575, [_ZZN3cub18CUB_300001_SM_10006detail6reduce28DeviceReduceSingleTileKernelINS2_10policy_hubIijN4cuda3std3__44plusIiEEE10Policy1000EPiSC_iS9_iiNS7_10__identityEEEvT0_T1_T2_T3_T4_T6_E12temp_storage+28];
	selp.b32 	%r576, %r575, 0, %p85;
	add.s32 	%r577, %r574, %r576;
	setp.gt.s32 	%p86, %r120, 192;
	ld.shared.u32 	%r578, [_ZZN3cub18CUB_300001_SM_10006detail6reduce28DeviceReduceSingleTileKernelINS2_10policy_hubIijN4cuda3std3__44plusIiEEE10Policy1000EPiSC_iS9_iiNS7_10__identityEEEvT0_T1_T2_T3_T4_T6_E12temp_storage+32];
	selp.b32 	%r579, %r578, 0, %p86;
	add.s32 	%r580, %r577, %r579;
	setp.gt.s32 	%p87, %r120, 224;
	ld.shared.u32 	%r581, [_ZZN3cub18CUB_300001_SM_10006detail6reduce28DeviceReduceSingleTileKernelINS2_10policy_hubIijN4cuda3std3__44plusIiEEE10Policy1000EPiSC_iS9_iiNS7_10__identityEEEvT0_T1_T2_T3_T4_T6_E12temp_storage+36];
	selp.b32 	%r582, %r581, 0, %p87;
	add.s32 	%r686, %r580, %r582;
	bra.uni 	$L__BB13_72;
$L__BB13_22:
	mov.u32 	%r26, %tid.x;
	shl.b32 	%r377, %r26, 2;
	mul.wide.u32 	%rd86, %r377, 4;
	add.s64 	%rd76, %rd16, %rd86;
	// begin inline asm
	ld.global.nc.v2.u64 {%rd74, %rd75}, [%rd76];
	// end inline asm
	mov.b64 	{%r378, %r379}, %rd75;
	mov.b64 	{%r380, %r381}, %rd74;
	add.s64 	%rd79, %rd76, 4096;
	// begin inline asm
	ld.global.nc.v2.u64 {%rd77, %rd78}, [%rd79];
	// end inline asm
	mov.b64 	{%r382, %r383}, %rd78;
	mov.b64 	{%r384, %r385}, %rd77;
	add.s64 	%rd82, %rd76, 8192;
	// begin inline asm
	ld.global.nc.v2.u64 {%rd80, %rd81}, [%rd82];
	// end inline asm
	mov.b64 	{%r386, %r387}, %rd81;
	mov.b64 	{%r388, %r389}, %rd80;
	add.s64 	%rd85, %rd76, 12288;
	// begin inline asm
	ld.global.nc.v2.u64 {%rd83, %rd84}, [%rd85];
	// end inline asm
	mov.b64 	{%r390, %r391}, %rd84;
	mov.b64 	{%r392, %r393}, %rd83;
	add.s32 	%r394, %r381, %r380;
	add.s32 	%r395, %r378, %r394;
	add.s32 	%r396, %r379, %r395;
	add.s32 	%r397, %r384, %r396;
	add.s32 	%r398, %r385, %r397;
	add.s32 	%r399, %r382, %r398;
	add.s32 	%r400, %r383, %r399;
	add.s32 	%r401, %r388, %r400;
	add.s32 	%r402, %r389, %r401;
	add.s32 	%r403, %r386, %r402;
	add.s32 	%r404, %r387, %r403;
	add.s32 	%r405, %r392, %r404;
	add.s32 	%r406, %r393, %r405;
	add.s32 	%r407, %r390, %r406;
	add.s32 	%r659, %r391, %r407;
	setp.lt.u32 	%p50, %r120, 8192;
	mov.b32 	%r648, 4096;
	@%p50 bra 	$L__BB13_26;
	add.s32 	%r28, %r120, -4096;
	mov.b32 	%r648, 4096;
$L__BB13_24:
	mul.wide.s32 	%rd99, %r648, 4;
	add.s64 	%rd89, %rd76, %rd99;
	// begin inline asm
	ld.global.nc.v2.u64 {%rd87, %rd88}, [%rd89];
	// end inline asm
	mov.b64 	{%r409, %r410}, %rd88;
	mov.b64 	{%r411, %r412}, %rd87;
	add.s64 	%rd92, %rd89, 4096;
	// begin inline asm
	ld.global.nc.v2.u64 {%rd90, %rd91}, [%rd92];
	// end inline asm
	mov.b64 	{%r413, %r414}, %rd91;
	mov.b64 	{%r415, %r416}, %rd90;
	add.s64 	%rd95, %rd89, 8192;
	// begin inline asm
	ld.global.nc.v2.u64 {%rd93, %rd94}, [%rd95];
	// end inline asm
	mov.b64 	{%r417, %r418}, %rd94;
	mov.b64 	{%r419, %r420}, %rd93;
	add.s64 	%rd98, %rd89, 12288;
	// begin inline asm
	ld.global.nc.v2.u64 {%rd96, %rd97}, [%rd98];
	// end inline asm
	mov.b64 	{%r421, %r422}, %rd97;
	mov.b64 	{%r423, %r424}, %rd96;
	add.s32 	%r425, %r411, %r659;
	add.s32 	%r426, %r412, %r425;
	add.s32 	%r427, %r409, %r426;
	add.s32 	%r428, %r410, %r427;
	add.s32 	%r429, %r415, %r428;
	add.s32 	%r430, %r416, %r429;
	add.s32 	%r431, %r413, %r430;
	add.s32 	%r432, %r414, %r431;
	add.s32 	%r433, %r419, %r432;
	add.s32 	%r434, %r420, %r433;
	add.s32 	%r435, %r417, %r434;
	add.s32 	%r436, %r418, %r435;
	add.s32 	%r437, %r423, %r436;
	add.s32 	%r438, %r424, %r437;
	add.s32 	%r439, %r421, %r438;
	add.s32 	%r659, %r422, %r439;
	sub.s32 	%r440, %r120, %r648;
	setp.lt.s32 	%p51, %r440, 4096;
	@%p51 bra 	$L__BB13_34;
	add.s32 	%r648, %r648, 4096;
	setp.le.s32 	%p52, %r648, %r28;
	@%p52 bra 	$L__BB13_24;
$L__BB13_26:
	setp.le.s32 	%p53, %r120, %r648;
	@%p53 bra 	$L__BB13_34;
	sub.s32 	%r35, %r120, %r648;
	setp.ge.s32 	%p54, %r26, %r35;
	@%p54 bra 	$L__BB13_34;
	not.b32 	%r442, %r26;
	add.s32 	%r443, %r120, %r442;
	sub.s32 	%r36, %r443, %r648;
	and.b32  	%r444, %r36, 768;
	setp.eq.s32 	%p55, %r444, 768;
	mov.u32 	%r653, %r26;
	@%p55 bra 	$L__BB13_31;
	add.s32 	%r650, %r26, %r648;
	shr.u32 	%r445, %r36, 8;
	add.s32 	%r446, %r445, 1;
	and.b32  	%r447, %r446, 3;
	neg.s32 	%r649, %r447;
	mov.u32 	%r653, %r26;
$L__BB13_30:
	.pragma "nounroll";
	mul.wide.u32 	%rd101, %r650, 4;
	add.s64 	%rd100, %rd16, %rd101;
	// begin inline asm
	ld.global.nc.u32 %r448, [%rd100];
	// end inline asm
	add.s32 	%r659, %r448, %r659;
	add.s32 	%r653, %r653, 256;
	add.s32 	%r650, %r650, 256;
	add.s32 	%r649, %r649, 1;
	setp.ne.s32 	%p56, %r649, 0;
	@%p56 bra 	$L__BB13_30;
$L__BB13_31:
	setp.lt.u32 	%p57, %r36, 768;
	@%p57 bra 	$L__BB13_34;
	cvt.u64.u32 	%rd102, %r653;
	cvt.u64.u32 	%rd103, %r648;
	add.s64 	%rd104, %rd102, %rd103;
	shl.b64 	%rd105, %rd104, 2;
	add.s64 	%rd106, %rd105, %rd16;
	add.s64 	%rd122, %rd106, 2048;
	add.s32 	%r656, %r653, %r648;
$L__BB13_33:
	mul.wide.u32 	%rd111, %r656, 4;
	add.s64 	%rd107, %rd16, %rd111;
	// begin inline asm
	ld.global.nc.u32 %r449, [%rd107];
	// end inline asm
	add.s32 	%r453, %r449, %r659;
	add.s64 	%rd108, %rd122, -1024;
	// begin inline asm
	ld.global.nc.u32 %r450, [%rd108];
	// end inline asm
	add.s32 	%r454, %r450, %r453;
	// begin inline asm
	ld.global.nc.u32 %r451, [%rd122];
	// end inline asm
	add.s32 	%r455, %r451, %r454;
	add.s64 	%rd110, %rd122, 1024;
	// begin inline asm
	ld.global.nc.u32 %r452, [%rd110];
	// end inline asm
	add.s32 	%r659, %r452, %r455;
	add.s32 	%r653, %r653, 1024;
	add.s64 	%rd122, %rd122, 4096;
	add.s32 	%r656, %r656, 1024;
	setp.lt.s32 	%p58, %r653, %r35;
	@%p58 bra 	$L__BB13_33;
$L__BB13_34:
	// begin inline asm
	mov.u32 %r456, %laneid;
	// end inline asm
	mov.b32 	%r459, 1;
	mov.b32 	%r480, 31;
	mov.b32 	%r481, -1;
	// begin inline asm
	shfl.sync.down.b32 %r457, %r659, %r459, %r480, %r481;
	// end inline asm
	setp.gt.s32 	%p59, %r456, 30;
	selp.b32 	%r482, 0, %r457, %p59;
	add.s32 	%r463, %r482, %r659;
	mov.b32 	%r464, 2;
	// begin inline asm
	shfl.sync.down.b32 %r462, %r463, %r464, %r480, %r481;
	// end inline asm
	setp.gt.s32 	%p60, %r456, 29;
	selp.b32 	%r483, 0, %r462, %p60;
	add.s32 	%r468, %r463, %r483;
	mov.b32 	%r469, 4;
	// begin inline asm
	shfl.sync.down.b32 %r467, %r468, %r469, %r480, %r481;
	// end inline asm
	setp.gt.s32 	%p61, %r456, 27;
	selp.b32 	%r484, 0, %r467, %p61;
	add.s32 	%r473, %r468, %r484;
	mov.b32 	%r474, 8;
	// begin inline asm
	shfl.sync.down.b32 %r472, %r473, %r474, %r480, %r481;
	// end inline asm
	setp.gt.s32 	%p62, %r456, 23;
	selp.b32 	%r485, 0, %r472, %p62;
	add.s32 	%r478, %r473, %r485;
	mov.b32 	%r479, 16;
	// begin inline asm
	shfl.sync.down.b32 %r477, %r478, %r479, %r480, %r481;
	// end inline asm
	setp.gt.s32 	%p63, %r456, 15;
	selp.b32 	%r486, 0, %r477, %p63;
	add.s32 	%r686, %r478, %r486;
	setp.ne.s32 	%p64, %r456, 0;
	@%p64 bra 	$L__BB13_36;
	shr.u32 	%r487, %r26, 3;
	and.b32  	%r488, %r487, 124;
	mov.u32 	%r489, _ZZN3cub18CUB_300001_SM_10006detail6reduce28DeviceReduceSingleTileKernelINS2_10policy_hubIijN4cuda3std3__44plusIiEEE10Policy1000EPiSC_iS9_iiNS7_10__identityEEEvT0_T1_T2_T3_T4_T6_E12temp_storage;
	add.s32 	%r490, %r489, %r488;
	st.shared.u32 	[%r490+8], %r686;
$L__BB13_36:
	bar.sync 	0;
	setp.ne.s32 	%p65, %r26, 0;
	@%p65 bra 	$L__BB13_72;
	ld.shared.u32 	%r491, [_ZZN3cub18CUB_300001_SM_10006detail6reduce28DeviceReduceSingleTileKernelINS2_10policy_hubIijN4cuda3std3__44plusIiEEE10Policy1000EPiSC_iS9_iiNS7_10__identityEEEvT0_T1_T2_T3_T4_T6_E12temp_storage+12];
	add.s32 	%r492, %r491, %r686;
	ld.shared.u32 	%r493, [_ZZN3cub18CUB_300001_SM_10006detail6reduce28DeviceReduceSingleTileKernelINS2_10policy_hubIijN4cuda3std3__44plusIiEEE10Policy1000EPiSC_iS9_iiNS7_10__identityEEEvT0_T1_T2_T3_T4_T6_E12temp_storage+16];
	add.s32 	%r494, %r492, %r493;
	ld.shared.u32 	%r495, [_ZZN3cub18CUB_300001_SM_10006detail6reduce28DeviceReduceSingleTileKernelINS2_10policy_hubIijN4cuda3std3__44plusIiEEE10Policy1000EPiSC_iS9_iiNS7_10__identityEEEvT0_T1_T2_T3_T4_T6_E12temp_storage+20];
	add.s32 	%r496, %r494, %r495;
	ld.shared.u32 	%r497, [_ZZN3cub18CUB_300001_SM_10006detail6reduce28DeviceReduceSingleTileKernelINS2_10policy_hubIijN4cuda3std3__44plusIiEEE10Policy1000EPiSC_iS9_iiNS7_10__identityEEEvT0_T1_T2_T3_T4_T6_E12temp_storage+24];
	add.s32 	%r498, %r496, %r497;
	ld.shared.u32 	%r499, [_ZZN3cub18CUB_300001_SM_10006detail6reduce28DeviceReduceSingleTileKernelINS2_10policy_hubIijN4cuda3std3__44plusIiEEE10Policy1000EPiSC_iS9_iiNS7_10__identityEEEvT0_T1_T2_T3_T4_T6_E12temp_storage+28];
	add.s32 	%r500, %r498, %r499;
	ld.shared.u32 	%r501, [_ZZN3cub18CUB_300001_SM_10006detail6reduce28DeviceReduceSingleTileKernelINS2_10policy_hubIijN4cuda3std3__44plusIiEEE10Policy1000EPiSC_iS9_iiNS7_10__identityEEEvT0_T1_T2_T3_T4_T6_E12temp_storage+32];
	add.s32 	%r502, %r500, %r501;
	ld.shared.u32 	%r503, [_ZZN3cub18CUB_300001_SM_10006detail6reduce28DeviceReduceSingleTileKernelINS2_10policy_hubIijN4cuda3std3__44plusIiEEE10Policy1000EPiSC_iS9_iiNS7_10__identityEEEvT0_T1_T2_T3_T4_T6_E12temp_storage+36];
	add.s32 	%r686, %r502, %r503;
	bra.uni 	$L__BB13_72;
$L__BB13_38:
	setp.gt.s32 	%p3, %r120, 4095;
	@%p3 bra 	$L__BB13_56;
	mov.u32 	%r60, %tid.x;
	setp.ge.s32 	%p20, %r60, %r120;
	mov.b32 	%r670, 0;
	mov.u32 	%r665, %r60;
	@%p20 bra 	$L__BB13_41;
	mul.wide.u32 	%rd66, %r60, 4;
	add.s64 	%rd65, %rd16, %rd66;
	// begin inline asm
	ld.global.nc.u32 %r670, [%rd65];
	// end inline asm
	add.s32 	%r665, %r60, 256;
$L__BB13_41:
	setp.ge.s32 	%p21, %r665, %r120;
	@%p21 bra 	$L__BB13_47;
	not.b32 	%r252, %r665;
	add.s32 	%r65, %r120, %r252;
	and.b32  	%r253, %r65, 768;
	setp.eq.s32 	%p22, %r253, 768;
	@%p22 bra 	$L__BB13_45;
	mul.wide.u32 	%rd67, %r665, 4;
	add.s64 	%rd123, %rd16, %rd67;
	shr.u32 	%r254, %r65, 8;
	add.s32 	%r255, %r254, 1;
	and.b32  	%r256, %r255, 3;
	neg.s32 	%r662, %r256;
$L__BB13_44:
	.pragma "nounroll";
	// begin inline asm
	ld.global.nc.u32 %r257, [%rd123];
	// end inline asm
	add.s32 	%r670, %r257, %r670;
	add.s32 	%r665, %r665, 256;
	add.s64 	%rd123, %rd123, 1024;
	add.s32 	%r662, %r662, 1;
	setp.ne.s32 	%p23, %r662, 0;
	@%p23 bra 	$L__BB13_44;
$L__BB13_45:
	setp.lt.u32 	%p24, %r65, 768;
	@%p24 bra 	$L__BB13_47;
$L__BB13_46:
	mul.wide.s32 	%rd73, %r665, 4;
	add.s64 	%rd69, %rd16, %rd73;
	// begin inline asm
	ld.global.nc.u32 %r258, [%rd69];
	// end inline asm
	add.s32 	%r262, %r258, %r670;
	add.s64 	%rd70, %rd69, 1024;
	// begin inline asm
	ld.global.nc.u32 %r259, [%rd70];
	// end inline asm
	add.s32 	%r263, %r259, %r262;
	add.s64 	%rd71, %rd69, 2048;
	// begin inline asm
	ld.global.nc.u32 %r260, [%rd71];
	// end inline asm
	add.s32 	%r264, %r260, %r263;
	add.s64 	%rd72, %rd69, 3072;
	// begin inline asm
	ld.global.nc.u32 %r261, [%rd72];
	// end inline asm
	add.s32 	%r670, %r261, %r264;
	add.s32 	%r665, %r665, 1024;
	setp.lt.s32 	%p25, %r665, %r120;
	@%p25 bra 	$L__BB13_46;
$L__BB13_47:
	setp.lt.s32 	%p26, %r120, 256;
	@%p26 bra 	$L__BB13_52;
	// begin inline asm
	mov.u32 %r328, %laneid;
	// end inline asm
	mov.b32 	%r331, 1;
	mov.b32 	%r352, 31;
	mov.b32 	%r353, -1;
	// begin inline asm
	shfl.sync.down.b32 %r329, %r670, %r331, %r352, %r353;
	// end inline asm
	setp.gt.s32 	%p42, %r328, 30;
	selp.b32 	%r354, 0, %r329, %p42;
	add.s32 	%r335, %r354, %r670;
	mov.b32 	%r336, 2;
	// begin inline asm
	shfl.sync.down.b32 %r334, %r335, %r336, %r352, %r353;
	// end inline asm
	setp.gt.s32 	%p43, %r328, 29;
	selp.b32 	%r355, 0, %r334, %p43;
	add.s32 	%r340, %r335, %r355;
	mov.b32 	%r341, 4;
	// begin inline asm
	shfl.sync.down.b32 %r339, %r340, %r341, %r352, %r353;
	// end inline asm
	setp.gt.s32 	%p44, %r328, 27;
	selp.b32 	%r356, 0, %r339, %p44;
	add.s32 	%r345, %r340, %r356;
	mov.b32 	%r346, 8;
	// begin inline asm
	shfl.sync.down.b32 %r344, %r345, %r346, %r352, %r353;
	// end inline asm
	setp.gt.s32 	%p45, %r328, 23;
	selp.b32 	%r357, 0, %r344, %p45;
	add.s32 	%r350, %r345, %r357;
	mov.b32 	%r351, 16;
	// begin inline asm
	shfl.sync.down.b32 %r349, %r350, %r351, %r352, %r353;
	// end inline asm
	setp.gt.s32 	%p46, %r328, 15;
	selp.b32 	%r358, 0, %r349, %p46;
	add.s32 	%r686, %r350, %r358;
	setp.ne.s32 	%p47, %r328, 0;
	@%p47 bra 	$L__BB13_50;
	shr.u32 	%r359, %r60, 3;
	and.b32  	%r360, %r359, 124;
	mov.u32 	%r361, _ZZN3cub18CUB_300001_SM_10006detail6reduce28DeviceReduceSingleTileKernelINS2_10policy_hubIijN4cuda3std3__44plusIiEEE10Policy1000EPiSC_iS9_iiNS7_10__identityEEEvT0_T1_T2_T3_T4_T6_E12temp_storage;
	add.s32 	%r362, %r361, %r360;
	st.shared.u32 	[%r362+8], %r686;
$L__BB13_50:
	bar.sync 	0;
	setp.ne.s32 	%p48, %r60, 0;
	@%p48 bra 	$L__BB13_72;
	ld.shared.u32 	%r363, [_ZZN3cub18CUB_300001_SM_10006detail6reduce28DeviceReduceSingleTileKernelINS2_10policy_hubIijN4cuda3std3__44plusIiEEE10Policy1000EPiSC_iS9_iiNS7_10__identityEEEvT0_T1_T2_T3_T4_T6_E12temp_storage+12];
	add.s32 	%r364, %r363, %r686;
	ld.shared.u32 	%r365, [_ZZN3cub18CUB_300001_SM_10006detail6reduce28DeviceReduceSingleTileKernelINS2_10policy_hubIijN4cuda3std3__44plusIiEEE10Policy1000EPiSC_iS9_iiNS7_10__identityEEEvT0_T1_T2_T3_T4_T6_E12temp_storage+16];
	add.s32 	%r366, %r364, %r365;
	ld.shared.u32 	%r367, [_ZZN3cub18CUB_300001_SM_10006detail6reduce28DeviceReduceSingleTileKernelINS2_10policy_hubIijN4cuda3std3__44plusIiEEE10Policy1000EPiSC_iS9_iiNS7_10__identityEEEvT0_T1_T2_T3_T4_T6_E12temp_storage+20];
	add.s32 	%r368, %r366, %r367;
	ld.shared.u32 	%r369, [_ZZN3cub18CUB_300001_SM_10006detail6reduce28DeviceReduceSingleTileKernelINS2_10policy_hubIijN4cuda3std3__44plusIiEEE10Policy1000EPiSC_iS9_iiNS7_10__identityEEEvT0_T1_T2_T3_T4_T6_E12temp_storage+24];
	add.s32 	%r370, %r368, %r369;
	ld.shared.u32 	%r371, [_ZZN3cub18CUB_300001_SM_10006detail6reduce28DeviceReduceSingleTileKernelINS2_10policy_hubIijN4cuda3std3__44plusIiEEE10Policy1000EPiSC_iS9_iiNS7_10__identityEEEvT0_T1_T2_T3_T4_T6_E12temp_storage+28];
	add.s32 	%r372, %r370, %r371;
	ld.shared.u32 	%r373, [_ZZN3cub18CUB_300001_SM_10006detail6reduce28DeviceReduceSingleTileKernelINS2_10policy_hubIijN4cuda3std3__44plusIiEEE10Policy1000EPiSC_iS9_iiNS7_10__identityEEEvT0_T1_T2_T3_T4_T6_E12temp_storage+32];
	add.s32 	%r374, %r372, %r373;
	ld.shared.u32 	%r375, [_ZZN3cub18CUB_300001_SM_10006detail6reduce28DeviceReduceSingleTileKernelINS2_10policy_hubIijN4cuda3std3__44plusIiEEE10Policy1000EPiSC_iS9_iiNS7_10__identityEEEvT0_T1_T2_T3_T4_T6_E12temp_storage+36];
	add.s32 	%r686, %r374, %r375;
	bra.uni 	$L__BB13_72;
$L__BB13_52:
	// begin inline asm
	mov.u32 %r265, %laneid;
	// end inline asm
	and.b32  	%r291, %r60, 992;
	add.s32 	%r292, %r291, 32;
	setp.gt.s32 	%p27, %r292, %r120;
	not.b32 	%r293, %r291;
	add.s32 	%r294, %r120, %r293;
	selp.b32 	%r289, %r294, 31, %p27;
	mov.b32 	%r268, 1;
	mov.b32 	%r290, -1;
	// begin inline asm
	shfl.sync.down.b32 %r266, %r670, %r268, %r289, %r290;
	// end inline asm
	setp.lt.s32 	%p28, %r265, %r289;
	selp.b32 	%r295, %r266, 0, %p28;
	add.s32 	%r272, %r295, %r670;
	mov.b32 	%r273, 2;
	// begin inline asm
	shfl.sync.down.b32 %r271, %r272, %r273, %r289, %r290;
	// end inline asm
	add.s32 	%r296, %r265, 2;
	setp.gt.s32 	%p29, %r296, %r289;
	selp.b32 	%r297, 0, %r271, %p29;
	add.s32 	%r277, %r272, %r297;
	mov.b32 	%r278, 4;
	// begin inline asm
	shfl.sync.down.b32 %r276, %r277, %r278, %r289, %r290;
	// end inline asm
	add.s32 	%r298, %r265, 4;
	setp.gt.s32 	%p30, %r298, %r289;
	selp.b32 	%r299, 0, %r276, %p30;
	add.s32 	%r282, %r277, %r299;
	mov.b32 	%r283, 8;
	// begin inline asm
	shfl.sync.down.b32 %r281, %r282, %r283, %r289, %r290;
	// end inline asm
	add.s32 	%r300, %r265, 8;
	setp.gt.s32 	%p31, %r300, %r289;
	selp.b32 	%r301, 0, %r281, %p31;
	add.s32 	%r287, %r282, %r301;
	mov.b32 	%r288, 16;
	// begin inline asm
	shfl.sync.down.b32 %r286, %r287, %r288, %r289, %r290;
	// end inline asm
	add.s32 	%r302, %r265, 16;
	setp.gt.s32 	%p32, %r302, %r289;
	selp.b32 	%r303, 0, %r286, %p32;
	add.s32 	%r686, %r287, %r303;
	setp.ne.s32 	%p33, %r265, 0;
	@%p33 bra 	$L__BB13_54;
	shr.u32 	%r304, %r60, 3;
	and.b32  	%r305, %r304, 124;
	mov.u32 	%r306, _ZZN3cub18CUB_300001_SM_10006detail6reduce28DeviceReduceSingleTileKernelINS2_10policy_hubIijN4cuda3std3__44plusIiEEE10Policy1000EPiSC_iS9_iiNS7_10__identityEEEvT0_T1_T2_T3_T4_T6_E12temp_storage;
	add.s32 	%r307, %r306, %r305;
	st.shared.u32 	[%r307+8], %r686;
$L__BB13_54:
	bar.sync 	0;
	setp.ne.s32 	%p34, %r60, 0;
	@%p34 bra 	$L__BB13_72;
	setp.gt.s32 	%p35, %r120, 32;
	ld.shared.u32 	%r308, [_ZZN3cub18CUB_300001_SM_10006detail6reduce28DeviceReduceSingleTileKernelINS2_10policy_hubIijN4cuda3std3__44plusIiEEE10Policy1000EPiSC_iS9_iiNS7_10__identityEEEvT0_T1_T2_T3_T4_T6_E12temp_storage+12];
	selp.b32 	%r309, %r308, 0, %p35;
	add.s32 	%r310, %r309, %r686;
	setp.gt.s32 	%p36, %r120, 64;
	ld.shared.u32 	%r311, [_ZZN3cub18CUB_300001_SM_10006detail6reduce28DeviceReduceSingleTileKernelINS2_10policy_hubIijN4cuda3std3__44plusIiEEE10Policy1000EPiSC_iS9_iiNS7_10__identityEEEvT0_T1_T2_T3_T4_T6_E12temp_storage+16];
	selp.b32 	%r312, %r311, 0, %p36;
	add.s32 	%r313, %r310, %r312;
	setp.gt.s32 	%p37, %r120, 96;
	ld.shared.u32 	%r314, [_ZZN3cub18CUB_300001_SM_10006detail6reduce28DeviceReduceSingleTileKernelINS2_10policy_hubIijN4cuda3std3__44plusIiEEE10Policy1000EPiSC_iS9_iiNS7_10__identityEEEvT0_T1_T2_T3_T4_T6_E12temp_storage+20];
	selp.b32 	%r315, %r314, 0, %p37;
	add.s32 	%r316, %r313, %r315;
	setp.gt.s32 	%p38, %r120, 128;
	ld.shared.u32 	%r317, [_ZZN3cub18CUB_300001_SM_10006detail6reduce28DeviceReduceSingleTileKernelINS2_10policy_hubIijN4cuda3std3__44plusIiEEE10Policy1000EPiSC_iS9_iiNS7_10__identityEEEvT0_T1_T2_T3_T4_T6_E12temp_storage+24];
	selp.b32 	%r318, %r317, 0, %p38;
	add.s32 	%r319, %r316, %r318;
	setp.gt.s32 	%p39, %r120, 160;
	ld.shared.u32 	%r320, [_ZZN3cub18CUB_300001_SM_10006detail6reduce28DeviceReduceSingleTileKernelINS2_10policy_hubIijN4cuda3std3__44plusIiEEE10Policy1000EPiSC_iS9_iiNS7_10__identityEEEvT0_T1_T2_T3_T4_T6_E12temp_storage+28];
	selp.b32 	%r321, %r320, 0, %p39;
	add.s32 	%r322, %r319, %r321;
	setp.gt.s32 	%p40, %r120, 192;
	ld.shared.u32 	%r323, [_ZZN3cub18CUB_300001_SM_10006detail6reduce28DeviceReduceSingleTileKernelINS2_10policy_hubIijN4cuda3std3__44plusIiEEE10Policy1000EPiSC_iS9_iiNS7_10__identityEEEvT0_T1_T2_T3_T4_T6_E12temp_storage+32];
	selp.b32 	%r324, %r323, 0, %p40;
	add.s32 	%r325, %r322, %r324;
	setp.gt.s32 	%p41, %r120, 224;
	ld.shared.u32 	%r326, [_ZZN3cub18CUB_300001_SM_10006detail6reduce28DeviceReduceSingleTileKernelINS2_10policy_hubIijN4cuda3std3__44plusIiEEE10Policy1000EPiSC_iS9_iiNS7_10__identityEEEvT0_T1_T2_T3_T4_T6_E12temp_storage+36];
	selp.b32 	%r327, %r326, 0, %p41;
	add.s32 	%r686, %r325, %r327;
	bra.uni 	$L__BB13_72;
$L__BB13_56:
	mov.u32 	%r85, %tid.x;
	mul.wide.u32 	%rd35, %r85, 4;
	add.s64 	%rd19, %rd16, %rd35;
	// begin inline asm
	ld.global.nc.u32 %r122, [%rd19];
	// end inline asm
	add.s64 	%rd20, %rd19, 1024;
	// begin inline asm
	ld.global.nc.u32 %r123, [%rd20];
	// end inline asm
	add.s64 	%rd21, %rd19, 2048;
	// begin inline asm
	ld.global.nc.u32 %r124, [%rd21];
	// end inline asm
	add.s64 	%rd22, %rd19, 3072;
	// begin inline asm
	ld.global.nc.u32 %r125, [%rd22];
	// end inline asm
	add.s64 	%rd23, %rd19, 4096;
	// begin inline asm
	ld.global.nc.u32 %r126, [%rd23];
	// end inline asm
	add.s64 	%rd24, %rd19, 5120;
	// begin inline asm
	ld.global.nc.u32 %r127, [%rd24];
	// end inline asm
	add.s64 	%rd25, %rd19, 6144;
	// begin inline asm
	ld.global.nc.u32 %r128, [%rd25];
	// end inline asm
	add.s64 	%rd26, %rd19, 7168;
	// begin inline asm
	ld.global.nc.u32 %r129, [%rd26];
	// end inline asm
	add.s64 	%rd27, %rd19, 8192;
	// begin inline asm
	ld.global.nc.u32 %r130, [%rd27];
	// end inline asm
	add.s64 	%rd28, %rd19, 9216;
	// begin inline asm
	ld.global.nc.u32 %r131, [%rd28];
	// end inline asm
	add.s64 	%rd29, %rd19, 10240;
	// begin inline asm
	ld.global.nc.u32 %r132, [%rd29];
	// end inline asm
	add.s64 	%rd30, %rd19, 11264;
	// begin inline asm
	ld.global.nc.u32 %r133, [%rd30];
	// end inline asm
	add.s64 	%rd31, %rd19, 12288;
	// begin inline asm
	ld.global.nc.u32 %r134, [%rd31];
	// end inline asm
	add.s64 	%rd32, %rd19, 13312;
	// begin inline asm
	ld.global.nc.u32 %r135, [%rd32];
	// end inline asm
	add.s64 	%rd33, %rd19, 14336;
	// begin inline asm
	ld.global.nc.u32 %r136, [%rd33];
	// end inline asm
	add.s64 	%rd34, %rd19, 15360;
	// begin inline asm
	ld.global.nc.u32 %r137, [%rd34];
	// end inline asm
	add.s32 	%r139, %r123, %r122;
	add.s32 	%r140, %r124, %r139;
	add.s32 	%r141, %r125, %r140;
	add.s32 	%r142, %r126, %r141;
	add.s32 	%r143, %r127, %r142;
	add.s32 	%r144, %r128, %r143;
	add.s32 	%r145, %r129, %r144;
	add.s32 	%r146, %r130, %r145;
	add.s32 	%r147, %r131, %r146;
	add.s32 	%r148, %r132, %r147;
	add.s32 	%r149, %r133, %r148;
	add.s32 	%r150, %r134, %r149;
	add.s32 	%r151, %r135, %r150;
	add.s32 	%r152, %r136, %r151;
	add.s32 	%r685, %r137, %r152;
	setp.lt.u32 	%p4, %r120, 8192;
	mov.b32 	%r674, 4096;
	@%p4 bra 	$L__BB13_60;
	add.s32 	%r87, %r120, -4096;
	mov.b32 	%r674, 4096;
$L__BB13_58:
	mul.wide.s32 	%rd52, %r674, 4;
	add.s64 	%rd36, %rd19, %rd52;
	// begin inline asm
	ld.global.nc.u32 %r154, [%rd36];
	// end inline asm
	add.s64 	%rd37, %rd36, 1024;
	// begin inline asm
	ld.global.nc.u32 %r155, [%rd37];
	// end inline asm
	add.s64 	%rd38, %rd36, 2048;
	// begin inline asm
	ld.global.nc.u32 %r156, [%rd38];
	// end inline asm
	add.s64 	%rd39, %rd36, 3072;
	// begin inline asm
	ld.global.nc.u32 %r157, [%rd39];
	// end inline asm
	add.s64 	%rd40, %rd36, 4096;
	// begin inline asm
	ld.global.nc.u32 %r158, [%rd40];
	// end inline asm
	add.s64 	%rd41, %rd36, 5120;
	// begin inline asm
	ld.global.nc.u32 %r159, [%rd41];
	// end inline asm
	add.s64 	%rd42, %rd36, 6144;
	// begin inline asm
	ld.global.nc.u32 %r160, [%rd42];
	// end inline asm
	add.s64 	%rd43, %rd36, 7168;
	// begin inline asm
	ld.global.nc.u32 %r161, [%rd43];
	// end inline asm
	add.s64 	%rd44, %rd36, 8192;
	// begin inline asm
	ld.global.nc.u32 %r162, [%rd44];
	// end inline asm
	add.s64 	%rd45, %rd36, 9216;
	// begin inline asm
	ld.global.nc.u32 %r163, [%rd45];
	// end inline asm
	add.s64 	%rd46, %rd36, 10240;
	// begin inline asm
	ld.global.nc.u32 %r164, [%rd46];
	// end inline asm
	add.s64 	%rd47, %rd36, 11264;
	// begin inline asm
	ld.global.nc.u32 %r165, [%rd47];
	// end inline asm
	add.s64 	%rd48, %rd36, 12288;
	// begin inline asm
	ld.global.nc.u32 %r166, [%rd48];
	// end inline asm
	add.s64 	%rd49, %rd36, 13312;
	// begin inline asm
	ld.global.nc.u32 %r167, [%rd49];
	// end inline asm
	add.s64 	%rd50, %rd36, 14336;
	// begin inline asm
	ld.global.nc.u32 %r168, [%rd50];
	// end inline asm
	add.s64 	%rd51, %rd36, 15360;
	// begin inline asm
	ld.global.nc.u32 %r169, [%rd51];
	// end inline asm
	add.s32 	%r170, %r154, %r685;
	add.s32 	%r171, %r155, %r170;
	add.s32 	%r172, %r156, %r171;
	add.s32 	%r173, %r157, %r172;
	add.s32 	%r174, %r158, %r173;
	add.s32 	%r175, %r159, %r174;
	add.s32 	%r176, %r160, %r175;
	add.s32 	%r177, %r161, %r176;
	add.s32 	%r178, %r162, %r177;
	add.s32 	%r179, %r163, %r178;
	add.s32 	%r180, %r164, %r179;
	add.s32 	%r181, %r165, %r180;
	add.s32 	%r182, %r166, %r181;
	add.s32 	%r183, %r167, %r182;
	add.s32 	%r184, %r168, %r183;
	add.s32 	%r685, %r169, %r184;
	sub.s32 	%r185, %r120, %r674;
	setp.lt.s32 	%p5, %r185, 4096;
	@%p5 bra 	$L__BB13_68;
	add.s32 	%r674, %r674, 4096;
	setp.le.s32 	%p6, %r674, %r87;
	@%p6 bra 	$L__BB13_58;
$L__BB13_60:
	setp.le.s32 	%p7, %r120, %r674;
	@%p7 bra 	$L__BB13_68;
	sub.s32 	%r94, %r120, %r674;
	setp.ge.s32 	%p8, %r85, %r94;
	@%p8 bra 	$L__BB13_68;
	not.b32 	%r187, %r85;
	add.s32 	%r188, %r120, %r187;
	sub.s32 	%r95, %r188, %r674;
	and.b32  	%r189, %r95, 768;
	setp.eq.s32 	%p9, %r189, 768;
	mov.u32 	%r679, %r85;
	@%p9 bra 	$L__BB13_65;
	add.s32 	%r676, %r85, %r674;
	shr.u32 	%r190, %r95, 8;
	add.s32 	%r191, %r190, 1;
	and.b32  	%r192, %r191, 3;
	neg.s32 	%r675, %r192;
	mov.u32 	%r679, %r85;
$L__BB13_64:
	.pragma "nounroll";
	mul.wide.u32 	%rd54, %r676, 4;
	add.s64 	%rd53, %rd16, %rd54;
	// begin inline asm
	ld.global.nc.u32 %r193, [%rd53];
	// end inline asm
	add.s32 	%r685, %r193, %r685;
	add.s32 	%r679, %r679, 256;
	add.s32 	%r676, %r676, 256;
	add.s32 	%r675, %r675, 1;
	setp.ne.s32 	%p10, %r675, 0;
	@%p10 bra 	$L__BB13_64;
$L__BB13_65:
	setp.lt.u32 	%p11, %r95, 768;
	@%p11 bra 	$L__BB13_68;
	cvt.u64.u32 	%rd55, %r679;
	cvt.u64.u32 	%rd56, %r674;
	add.s64 	%rd57, %rd55, %rd56;
	shl.b64 	%rd58, %rd57, 2;
	add.s64 	%rd59, %rd58, %rd16;
	add.s64 	%rd124, %rd59, 2048;
	add.s32 	%r682, %r679, %r674;
$L__BB13_67:
	mul.wide.u32 	%rd64, %r682, 4;
	add.s64 	%rd60, %rd16, %rd64;
	// begin inline asm
	ld.global.nc.u32 %r194, [%rd60];
	// end inline asm
	add.s32 	%r198, %r194, %r685;
	add.s64 	%rd61, %rd124, -1024;
	// begin inline asm
	ld.global.nc.u32 %r195, [%rd61];
	// end inline asm
	add.s32 	%r199, %r195, %r198;
	// begin inline asm
	ld.global.nc.u32 %r196, [%rd124];
	// end inline asm
	add.s32 	%r200, %r196, %r199;
	add.s64 	%rd63, %rd124, 1024;
	// begin inline asm
	ld.global.nc.u32 %r197, [%rd63];
	// end inline asm
	add.s32 	%r685, %r197, %r200;
	add.s32 	%r679, %r679, 1024;
	add.s64 	%rd124, %rd124, 4096;
	add.s32 	%r682, %r682, 1024;
	setp.lt.s32 	%p12, %r679, %r94;
	@%p12 bra 	$L__BB13_67;
$L__BB13_68:
	// begin inline asm
	mov.u32 %r201, %laneid;
	// end inline asm
	mov.b32 	%r204, 1;
	mov.b32 	%r225, 31;
	mov.b32 	%r226, -1;
	// begin inline asm
	shfl.sync.down.b32 %r202, %r685, %r204, %r225, %r226;
	// end inline asm
	setp.gt.s32 	%p13, %r201, 30;
	selp.b32 	%r227, 0, %r202, %p13;
	add.s32 	%r208, %r227, %r685;
	mov.b32 	%r209, 2;
	// begin inline asm
	shfl.sync.down.b32 %r207, %r208, %r209, %r225, %r226;
	// end inline asm
	setp.gt.s32 	%p14, %r201, 29;
	selp.b32 	%r228, 0, %r207, %p14;
	add.s32 	%r213, %r208, %r228;
	mov.b32 	%r214, 4;
	// begin inline asm
	shfl.sync.down.b32 %r212, %r213, %r214, %r225, %r226;
	// end inline asm
	setp.gt.s32 	%p15, %r201, 27;
	selp.b32 	%r229, 0, %r212, %p15;
	add.s32 	%r218, %r213, %r229;
	mov.b32 	%r219, 8;
	// begin inline asm
	shfl.sync.down.b32 %r217, %r218, %r219, %r225, %r226;
	// end inline asm
	setp.gt.s32 	%p16, %r201, 23;
	selp.b32 	%r230, 0, %r217, %p16;
	add.s32 	%r223, %r218, %r230;
	mov.b32 	%r224, 16;
	// begin inline asm
	shfl.sync.down.b32 %r222, %r223, %r224, %r225, %r226;
	// end inline asm
	setp.gt.s32 	%p17, %r201, 15;
	selp.b32 	%r231, 0, %r222, %p17;
	add.s32 	%r686, %r223, %r231;
	setp.ne.s32 	%p18, %r201, 0;
	@%p18 bra 	$L__BB13_70;
	shr.u32 	%r232, %r85, 3;
	and.b32  	%r233, %r232, 124;
	mov.u32 	%r234, _ZZN3cub18CUB_300001_SM_10006detail6reduce28DeviceReduceSingleTileKernelINS2_10policy_hubIijN4cuda3std3__44plusIiEEE10Policy1000EPiSC_iS9_iiNS7_10__identityEEEvT0_T1_T2_T3_T4_T6_E12temp_storage;
	add.s32 	%r235, %r234, %r233;
	st.shared.u32 	[%r235+8], %r686;
$L__BB13_70:
	bar.sync 	0;
	setp.ne.s32 	%p19, %r85, 0;
	@%p19 bra 	$L__BB13_72;
	ld.shared.u32 	%r236, [_ZZN3cub18CUB_300001_SM_10006detail6reduce28DeviceReduceSingleTileKernelINS2_10policy_hubIijN4cuda3std3__44plusIiEEE10Policy1000EPiSC_iS9_iiNS7_10__identityEEEvT0_T1_T2_T3_T4_T6_E12temp_storage+12];
	add.s32 	%r237, %r236, %r686;
	ld.shared.u32 	%r238, [_ZZN3cub18CUB_300001_SM_10006detail6reduce28DeviceReduceSingleTileKernelINS2_10policy_hubIijN4cuda3std3__44plusIiEEE10Policy1000EPiSC_iS9_iiNS7_10__identityEEEvT0_T1_T2_T3_T4_T6_E12temp_storage+16];
	add.s32 	%r239, %r237, %r238;
	ld.shared.u32 	%r240, [_ZZN3cub18CUB_300001_SM_10006detail6reduce28DeviceReduceSingleTileKernelINS2_10policy_hubIijN4cuda3std3__44plusIiEEE10Policy1000EPiSC_iS9_iiNS7_10__identityEEEvT0_T1_T2_T3_T4_T6_E12temp_storage+20];
	add.s32 	%r241, %r239, %r240;
	ld.shared.u32 	%r242, [_ZZN3cub18CUB_300001_SM_10006detail6reduce28DeviceReduceSingleTileKernelINS2_10policy_hubIijN4cuda3std3__44plusIiEEE10Policy1000EPiSC_iS9_iiNS7_10__identityEEEvT0_T1_T2_T3_T4_T6_E12temp_storage+24];
	add.s32 	%r243, %r241, %r242;
	ld.shared.u32 	%r244, [_ZZN3cub18CUB_300001_SM_10006detail6reduce28DeviceReduceSingleTileKernelINS2_10policy_hubIijN4cuda3std3__44plusIiEEE10Policy1000EPiSC_iS9_iiNS7_10__identityEEEvT0_T1_T2_T3_T4_T6_E12temp_storage+28];
	add.s32 	%r245, %r243, %r244;
	ld.shared.u32 	%r246, [_ZZN3cub18CUB_300001_SM_10006detail6reduce28DeviceReduceSingleTileKernelINS2_10policy_hubIijN4cuda3std3__44plusIiEEE10Policy1000EPiSC_iS9_iiNS7_10__identityEEEvT0_T1_T2_T3_T4_T6_E12temp_storage+32];
	add.s32 	%r247, %r245, %r246;
	ld.shared.u32 	%r248, [_ZZN3cub18CUB_300001_SM_10006detail6reduce28DeviceReduceSingleTileKernelINS2_10policy_hubIijN4cuda3std3__44plusIiEEE10Policy1000EPiSC_iS9_iiNS7_10__identityEEEvT0_T1_T2_T3_T4_T6_E12temp_storage+36];
	add.s32 	%r686, %r247, %r248;
$L__BB13_72:
	mov.u32 	%r631, %tid.x;
	setp.ne.s32 	%p95, %r631, 0;
	@%p95 bra 	$L__BB13_74;
	add.s32 	%r632, %r686, %r121;
	st.global.u32 	[%rd1], %r632;
$L__BB13_74:
	ret;

}
	// .globl	_ZN3cub18CUB_300001_SM_10006detail6reduce28DeviceReduceSingleTileKernelINS2_10policy_hubIiyN4cuda3std3__44plusIiEEE10Policy1000EPiSC_yS9_iiNS7_10__identityEEEvT0_T1_T2_T3_T4_T6_
.visible .entry _ZN3cub18CUB_300001_SM_10006detail6reduce28DeviceReduceSingleTileKernelINS2_10policy_hubIiyN4cuda3std3__44plusIiEEE10Policy1000EPiSC_yS9_iiNS7_10__identityEEEvT0_T1_T2_T3_T4_T6_(
	.param .u64 .ptr .align 1 _ZN3cub18CUB_300001_SM_10006detail6reduce28DeviceReduceSingleTileKernelINS2_10policy_hubIiyN4cuda3std3__44plusIiEEE10Policy1000EPiSC_yS9_iiNS7_10__identityEEEvT0_T1_T2_T3_T4_T6__param_0,
	.param .u64 .ptr .align 1 _ZN3cub18CUB_300001_SM_10006detail6reduce28DeviceReduceSingleTileKernelINS2_10policy_hubIiyN4cuda3std3__44plusIiEEE10Policy1000EPiSC_yS9_iiNS7_10__identityEEEvT0_T1_T2_T3_T4_T6__param_1,
	.param .u64 _ZN3cub18CUB_300001_SM_10006detail6reduce28DeviceReduceSingleTileKernelINS2_10policy_hubIiyN4cuda3std3__44plusIiEEE10Policy1000EPiSC_yS9_iiNS7_10__identityEEEvT0_T1_T2_T3_T4_T6__param_2,
	.param .align 1 .b8 _ZN3cub18CUB_300001_SM_10006detail6reduce28DeviceReduceSingleTileKernelINS2_10policy_hubIiyN4cuda3std3__44plusIiEEE10Policy1000EPiSC_yS9_iiNS7_10__identityEEEvT0_T1_T2_T3_T4_T6__param_3[1],
	.param .u32 _ZN3cub18CUB_300001_SM_10006detail6reduce28DeviceReduceSingleTileKernelINS2_10policy_hubIiyN4cuda3std3__44plusIiEEE10Policy1000EPiSC_yS9_iiNS7_10__identityEEEvT0_T1_T2_T3_T4_T6__param_4,
	.param .align 1 .b8 _ZN3cub18CUB_300001_SM_10006detail6reduce28DeviceReduceSingleTileKernelINS2_10policy_hubIiyN4cuda3std3__44plusIiEEE10Policy1000EPiSC_yS9_iiNS7_10__identityEEEvT0_T1_T2_T3_T4_T6__param_5[1]
)
.maxntid 256
.minnctapersm 1
{
	.reg .pred 	%p<97>;
	.reg .b32 	%r<662>;
	.reg .b64 	%rd<150>;
	// demoted variable
	.shared .align 4 .b8 _ZZN3cub18CUB_300001_SM_10006detail6reduce28DeviceReduceSingleTileKernelINS2_10policy_hubIiyN4cuda3std3__44plusIiEEE10Policy1000EPiSC_yS9_iiNS7_10__identityEEEvT0_T1_T2_T3_T4_T6_E12temp_storage[44];
	ld.param.u64 	%rd31, [_ZN3cub18CUB_300001_SM_10006detail6reduce28DeviceReduceSingleTileKernelINS2_10policy_hubIiyN4cuda3std3__44plusIiEEE10Policy1000EPiSC_yS9_iiNS7_10__identityEEEvT0_T1_T2_T3_T4_T6__param_0];
	ld.param.u64 	%rd33, [_ZN3cub18CUB_300001_SM_10006detail6reduce28DeviceReduceSingleTileKernelINS2_10policy_hubIiyN4cuda3std3__44plusIiEEE10Policy1000EPiSC_yS9_iiNS7_10__identityEEEvT0_T1_T2_T3_T4_T6__param_1];
	ld.param.u64 	%rd32, [_ZN3cub18CUB_300001_SM_10006detail6reduce28DeviceReduceSingleTileKernelINS2_10policy_hubIiyN4cuda3std3__44plusIiEEE10Policy1000EPiSC_yS9_iiNS7_10__identityEEEvT0_T1_T2_T3_T4_T6__param_2];
	ld.param.u32 	%r102, [_ZN3cub18CUB_300001_SM_10006detail6reduce28DeviceReduceSingleTileKernelINS2_10policy_hubIiyN4cuda3std3__44plusIiEEE10Policy1000EPiSC_yS9_iiNS7_10__identityEEEvT0_T1_T2_T3_T4_T6__param_4];
	cvta.to.global.u64 	%rd1, %rd33;
	setp.ne.s64 	%p1, %rd32, 0;
	@%p1 bra 	$L__BB14_3;
	mov.u32 	%r616, %tid.x;
	setp.ne.s32 	%p96, %r616, 0;
	@%p96 bra 	$L__BB14_74;
	st.global.u32 	[%rd1], %r102;
	bra.uni 	$L__BB14_74;
$L__BB14_3:
	and.b64  	%rd34, %rd31, 15;
	setp.ne.s64 	%p2, %rd34, 0;
	@%p2 bra 	$L__BB14_38;
	setp.gt.u64 	%p49, %rd32, 4095;
	@%p49 bra 	$L__BB14_22;
	cvt.u32.u64 	%r1, %rd32;
	mov.u32 	%r2, %tid.x;
	setp.ge.u32 	%p66, %r2, %r1;
	mov.b32 	%r627, 0;
	mov.u32 	%r622, %r2;
	@%p66 bra 	$L__BB14_7;
	mul.wide.u32 	%rd132, %r2, 4;
	add.s64 	%rd131, %rd31, %rd132;
	// begin inline asm
	ld.global.nc.u32 %r627, [%rd131];
	// end inline asm
	add.s32 	%r622, %r2, 256;
$L__BB14_7:
	setp.ge.u32 	%p67, %r622, %r1;
	@%p67 bra 	$L__BB14_13;
	not.b32 	%r490, %r622;
	add.s32 	%r7, %r490, %r1;
	and.b32  	%r491, %r7, 768;
	setp.eq.s32 	%p68, %r491, 768;
	@%p68 bra 	$L__BB14_11;
	mul.wide.u32 	%rd133, %r622, 4;
	add.s64 	%rd140, %rd31, %rd133;
	shr.u32 	%r492, %r7, 8;
	add.s32 	%r493, %r492, 1;
	and.b32  	%r494, %r493, 3;
	neg.s32 	%r619, %r494;
$L__BB14_10:
	.pragma "nounroll";
	// begin inline asm
	ld.global.nc.u32 %r495, [%rd140];
	// end inline asm
	add.s32 	%r627, %r495, %r627;
	add.s32 	%r622, %r622, 256;
	add.s64 	%rd140, %rd140, 1024;
	add.s32 	%r619, %r619, 1;
	setp.ne.s32 	%p69, %r619, 0;
	@%p69 bra 	$L__BB14_10;
$L__BB14_11:
	setp.lt.u32 	%p70, %r7, 768;
	@%p70 bra 	$L__BB14_13;
$L__BB14_12:
	mul.wide.s32 	%rd139, %r622, 4;
	add.s64 	%rd135, %rd31, %rd139;
	// begin inline asm
	ld.global.nc.u32 %r496, [%rd135];
	// end inline asm
	add.s32 	%r500, %r496, %r627;
	add.s64 	%rd136, %rd135, 1024;
	// begin inline asm
	ld.global.nc.u32 %r497, [%rd136];
	// end inline asm
	add.s32 	%r501, %r497, %r500;
	add.s64 	%rd137, %rd135, 2048;
	// begin inline asm
	ld.global.nc.u32 %r498, [%rd137];
	// end inline asm
	add.s32 	%r502, %r498, %r501;
	add.s64 	%rd138, %rd135, 3072;
	// begin inline asm
	ld.global.nc.u32 %r499, [%rd138];
	// end inline asm
	add.s32 	%r627, %r499, %r502;
	add.s32 	%r622, %r622, 1024;
	setp.lt.s32 	%p71, %r622, %r1;
	@%p71 bra 	$L__BB14_12;
$L__BB14_13:
	setp.lt.u64 	%p72, %rd32, 256;
	@%p72 bra 	$L__BB14_18;
	// begin inline asm
	mov.u32 %r566, %laneid;
	// end inline asm
	mov.b32 	%r569, 1;
	mov.b32 	%r590, 31;
	mov.b32 	%r591, -1;
	// begin inline asm
	shfl.sync.down.b32 %r567, %r627, %r569, %r590, %r591;
	// end inline asm
	setp.gt.s32 	%p88, %r566, 30;
	selp.b32 	%r592, 0, %r567, %p88;
	add.s32 	%r573, %r592, %r627;
	mov.b32 	%r574, 2;
	// begin inline asm
	shfl.sync.down.b32 %r572, %r573, %r574, %r590, %r591;
	// end inline asm
	setp.gt.s32 	%p89, %r566, 29;
	selp.b32 	%r593, 0, %r572, %p89;
	add.s32 	%r578, %r573, %r593;
	mov.b32 	%r579, 4;
	// begin inline asm
	shfl.sync.down.b32 %r577, %r578, %r579, %r590, %r591;
	// end inline asm
	setp.gt.s32 	%p90, %r566, 27;
	selp.b32 	%r594, 0, %r577, %p90;
	add.s32 	%r583, %r578, %r594;
	mov.b32 	%r584, 8;
	// begin inline asm
	shfl.sync.down.b32 %r582, %r583, %r584, %r590, %r591;
	// end inline asm
	setp.gt.s32 	%p91, %r566, 23;
	selp.b32 	%r595, 0, %r582, %p91;
	add.s32 	%r588, %r583, %r595;
	mov.b32 	%r589, 16;
	// begin inline asm
	shfl.sync.down.b32 %r587, %r588, %r589, %r590, %r591;
	// end inline asm
	setp.gt.s32 	%p92, %r566, 15;
	selp.b32 	%r596, 0, %r587, %p92;
	add.s32 	%r661, %r588, %r596;
	setp.ne.s32 	%p93, %r566, 0;
	@%p93 bra 	$L__BB14_16;
	shr.u32 	%r597, %r2, 3;
	and.b32  	%r598, %r597, 124;
	mov.u32 	%r599, _ZZN3cub18CUB_300001_SM_10006detail6reduce28DeviceReduceSingleTileKernelINS2_10policy_hubIiyN4cuda3std3__44plusIiEEE10Policy1000EPiSC_yS9_iiNS7_10__identityEEEvT0_T1_T2_T3_T4_T6_E12temp_storage;
	add.s32 	%r600, %r599, %r598;
	st.shared.u32 	[%r600+8], %r661;
$L__BB14_16:
	bar.sync 	0;
	setp.ne.s32 	%p94, %r2, 0;
	@%p94 bra 	$L__BB14_72;
	ld.shared.u32 	%r601, [_ZZN3cub18CUB_300001_SM_10006detail6reduce28DeviceReduceSingleTileKernelINS2_10policy_hubIiyN4cuda3std3__44plusIiEEE10Policy1000EPiSC_yS9_iiNS7_10__identityEEEvT0_T1_T2_T3_T4_T6_E12temp_storage+12];
	add.s32 	%r602, %r601, %r661;
	ld.shared.u32 	%r603, [_ZZN3cub18CUB_300001_SM_10006detail6reduce28DeviceReduceSingleTileKernelINS2_10policy_hubIiyN4cuda3std3__44plusIiEEE10Policy1000EPiSC_yS9_iiNS7_10__identityEEEvT0_T1_T2_T3_T4_T6_E12temp_storage+16];
	add.s32 	%r604, %r602, %r603;
	ld.shared.u32 	%r605, [_ZZN3cub18CUB_300001_SM_10006detail6reduce28DeviceReduceSingleTileKernelINS2_10policy_hubIiyN4cuda3std3__44plusIiEEE10Policy1000EPiSC_yS9_iiNS7_10__identityEEEvT0_T1_T2_T3_T4_T6_E12temp_storage+20];
	add.s32 	%r606, %r604, %r605;
	ld.shared.u32 	%r607, [_ZZN3cub18CUB_300001_SM_10006detail6reduce28DeviceReduceSingleTileKernelINS2_10policy_hubIiyN4cuda3std3__44plusIiEEE10Policy1000EPiSC_yS9_iiNS7_10__identityEEEvT0_T1_T2_T3_T4_T6_E12temp_storage+24];
	add.s32 	%r608, %r606, %r607;
	ld.shared.u32 	%r609, [_ZZN3cub18CUB_300001_SM_10006detail6reduce28DeviceReduceSingleTileKernelINS2_10policy_hubIiyN4cuda3std3__44plusIiEEE10Policy1000EPiSC_yS9_iiNS7_10__identityEEEvT0_T1_T2_T3_T4_T6_E12temp_storage+28];
	add.s32 	%r610, %r608, %r609;
	ld.shared.u32 	%r611, [_ZZN3cub18CUB_300001_SM_10006detail6reduce28DeviceReduceSingleTileKernelINS2_10policy_hubIiyN4cuda3std3__44plusIiEEE10Policy1000EPiSC_yS9_iiNS7_10__identityEEEvT0_T1_T2_T3_T4_T6_E12temp_storage+32];
	add.s32 	%r612, %r610, %r611;
	ld.shared.u32 	%r613, [_ZZN3cub18CUB_300001_SM_10006detail6reduce28DeviceReduceSingleTileKernelINS2_10policy_hubIiyN4cuda3std3__44plusIiEEE10Policy1000EPiSC_yS9_iiNS7_10__identityEEEvT0_T1_T2_T3_T4_T6_E12temp_storage+36];
	add.s32 	%r661, %r612, %r613;
	bra.uni 	$L__BB14_72;
$L__BB14_18:
	// begin inline asm
	mov.u32 %r503, %laneid;
	// end inline asm
	and.b32  	%r529, %r2, 992;
	add.s32 	%r530, %r529, 32;
	setp.gt.u32 	%p73, %r530, %r1;
	not.b32 	%r531, %r529;
	add.s32 	%r532, %r1, %r531;
	selp.b32 	%r527, %r532, 31, %p73;
	mov.b32 	%r506, 1;
	mov.b32 	%r528, -1;
	// begin inline asm
	shfl.sync.down.b32 %r504, %r627, %r506, %r527, %r528;
	// end inline asm
	setp.lt.s32 	%p74, %r503, %r527;
	selp.b32 	%r533, %r504, 0, %p74;
	add.s32 	%r510, %r533, %r627;
	mov.b32 	%r511, 2;
	// begin inline asm
	shfl.sync.down.b32 %r509, %r510, %r511, %r527, %r528;
	// end inline asm
	add.s32 	%r534, %r503, 2;
	setp.gt.s32 	%p75, %r534, %r527;
	selp.b32 	%r535, 0, %r509, %p75;
	add.s32 	%r515, %r510, %r535;
	mov.b32 	%r516, 4;
	// begin inline asm
	shfl.sync.down.b32 %r514, %r515, %r516, %r527, %r528;
	// end inline asm
	add.s32 	%r536, %r503, 4;
	setp.gt.s32 	%p76, %r536, %r527;
	selp.b32 	%r537, 0, %r514, %p76;
	add.s32 	%r520, %r515, %r537;
	mov.b32 	%r521, 8;
	// begin inline asm
	shfl.sync.down.b32 %r519, %r520, %r521, %r527, %r528;
	// end inline asm
	add.s32 	%r538, %r503, 8;
	setp.gt.s32 	%p77, %r538, %r527;
	selp.b32 	%r539, 0, %r519, %p77;
	add.s32 	%r525, %r520, %r539;
	mov.b32 	%r526, 16;
	// begin inline asm
	shfl.sync.down.b32 %r524, %r525, %r526, %r527, %r528;
	// end inline asm
	add.s32 	%r540, %r503, 16;
	setp.gt.s32 	%p78, %r540, %r527;
	selp.b32 	%r541, 0, %r524, %p78;
	add.s32 	%r661, %r525, %r541;
	setp.ne.s32 	%p79, %r503, 0;
	@%p79 bra 	$L__BB14_20;
	shr.u32 	%r542, %r2, 3;
	and.b32  	%r543, %r542, 124;
	mov.u32 	%r544, _ZZN3cub18CUB_300001_SM_10006detail6reduce28DeviceReduceSingleTileKernelINS2_10policy_hubIiyN4cuda3std3__44plusIiEEE10Policy1000EPiSC_yS9_iiNS7_10__identityEEEvT0_T1_T2_T3_T4_T6_E12temp_storage;
	add.s32 	%r545, %r544, %r543;
	st.shared.u32 	[%r545+8], %r661;
$L__BB14_20:
	bar.sync 	0;
	setp.ne.s32 	%p80, %r2, 0;
	@%p80 bra 	$L__BB14_72;
	setp.gt.u64 	%p81, %rd32, 32;
	ld.shared.u32 	%r546, [_ZZN3cub18CUB_300001_SM_10006detail6reduce28DeviceReduceSingleTileKernelINS2_10policy_hubIiyN4cuda3std3__44plusIiEEE10Policy1000EPiSC_yS9_iiNS7_10__identityEEEvT0_T1_T2_T3_T4_T6_E12temp_storage+12];
	selp.b32 	%r547, %r546, 0, %p81;
	add.s32 	%r548, %r547, %r661;
	setp.gt.u64 	%p82, %rd32, 64;
	ld.shared.u32 	%r549, [_ZZN3cub18CUB_300001_SM_10006detail6reduce28DeviceReduceSingleTileKernelINS2_10policy_hubIiyN4cuda3std3__44plusIiEEE10Policy1000EPiSC_yS9_iiNS7_10__identityEEEvT0_T1_T2_T3_T4_T6_E12temp_storage+16];
	selp.b32 	%r550, %r549, 0, %p82;
	add.s32 	%r551, %r548, %r550;
	setp.gt.u64 	%p83, %rd32, 96;
	ld.shared.u32 	%r552, [_ZZN3cub18CUB_300001_SM_10006detail6reduce28DeviceReduceSingleTileKernelINS2_10policy_hubIiyN4cuda3std3__44plusIiEEE10Policy1000EPiSC_yS9_iiNS7_10__identityEEEvT0_T1_T2_T3_T4_T6_E12temp_storage+20];
	selp.b32 	%r553, %r552, 0, %p83;
	add.s32 	%r554, %r551, %r553;
	setp.gt.u64 	%p84, %rd32, 128;
	ld.shared.u32 	%r555, [_ZZN3cub18CUB_300001_SM_10006detail6reduce28DeviceReduceSingleTileKernelINS2_10policy_hubIiyN4cuda3std3__44plusIiEEE10Policy1000EPiSC_yS9_iiNS7_10__identityEEEvT0_T1_T2_T3_T4_T6_E12temp_storage+24];
	selp.b32 	%r556, %r555, 0, %p84;
	add.s32 	%r557, %r554, %r556;
	setp.gt.u64 	%p85, %rd32, 160;
	ld.shared.u32 	%r558, [_ZZN3cub18CUB_300001_SM_10006detail6reduce28DeviceReduceSingleTileKernelINS2_10policy_hubIiyN4cuda3std3__44plusIiEEE10Policy1000EPiSC_yS9_iiNS7_10__identityEEEvT0_T1_T2_T3_T4_T6_E12temp_storage+28];
	selp.b32 	%r559, %r558, 0, %p85;
	add.s32 	%r560, %r557, %r559;
	setp.gt.u64 	%p86, %rd32, 192;
	ld.shared.u32 	%r561, [_ZZN3cub18CUB_300001_SM_10006detail6reduce28DeviceReduceSingleTileKernelINS2_10policy_hubIiyN4cuda3std3__44plusIiEEE10Policy1000EPiSC_yS9_iiNS7_10__identityEEEvT0_T1_T2_T3_T4_T6_E12temp_storage+32];
	selp.b32 	%r562, %r561, 0, %p86;
	add.s32 	%r563, %r560, %r562;
	setp.gt.u64 	%p87, %rd32, 224;
	ld.shared.u32 	%r564, [_ZZN3cub18CUB_300001_SM_10006detail6reduce28DeviceReduceSingleTileKernelINS2_10policy_hubIiyN4cuda3std3__44plusIiEEE10Policy1000EPiSC_yS9_iiNS7_10__identityEEEvT0_T1_T2_T3_T4_T6_E12temp_storage+36];
	selp.b32 	%r565, %r564, 0, %p87;
	add.s32 	%r661, %r563, %r565;
	bra.uni 	$L__BB14_72;
$L__BB14_22:
	mov.u32 	%r27, %tid.x;
	shl.b32 	%r358, %r27, 2;
	mul.wide.u32 	%rd104, %r358, 4;
	add.s64 	%rd93, %rd31, %rd104;
	// begin inline asm
	ld.global.nc.v2.u64 {%rd91, %rd92}, [%rd93];
	// end inline asm
	mov.b64 	{%r359, %r360}, %rd92;
	mov.b64 	{%r361, %r362}, %rd91;
	add.s64 	%rd96, %rd93, 4096;
	// begin inline asm
	ld.global.nc.v2.u64 {%rd94, %rd95}, [%rd96];
	// end inline asm
	mov.b64 	{%r363, %r364}, %rd95;
	mov.b64 	{%r365, %r366}, %rd94;
	add.s64 	%rd99, %rd93, 8192;
	// begin inline asm
	ld.global.nc.v2.u64 {%rd97, %rd98}, [%rd99];
	// end inline asm
	mov.b64 	{%r367, %r368}, %rd98;
	mov.b64 	{%r369, %r370}, %rd97;
	add.s64 	%rd102, %rd93, 12288;
	// begin inline asm
	ld.global.nc.v2.u64 {%rd100, %rd101}, [%rd102];
	// end inline asm
	mov.b64 	{%r371, %r372}, %rd101;
	mov.b64 	{%r373, %r374}, %rd100;
	add.s32 	%r375, %r362, %r361;
	add.s32 	%r376, %r359, %r375;
	add.s32 	%r377, %r360, %r376;
	add.s32 	%r378, %r365, %r377;
	add.s32 	%r379, %r366, %r378;
	add.s32 	%r380, %r363, %r379;
	add.s32 	%r381, %r364, %r380;
	add.s32 	%r382, %r369, %r381;
	add.s32 	%r383, %r370, %r382;
	add.s32 	%r384, %r367, %r383;
	add.s32 	%r385, %r368, %r384;
	add.s32 	%r386, %r373, %r385;
	add.s32 	%r387, %r374, %r386;
	add.s32 	%r388, %r371, %r387;
	add.s32 	%r638, %r372, %r388;
	add.s64 	%rd6, %rd32, -4096;
	setp.lt.u64 	%p50, %rd6, 4096;
	mov.b64 	%rd142, 4096;
	@%p50 bra 	$L__BB14_26;
	mov.b64 	%rd142, 4096;
$L__BB14_24:
	shl.b64 	%rd118, %rd142, 2;
	add.s64 	%rd108, %rd93, %rd118;
	// begin inline asm
	ld.global.nc.v2.u64 {%rd106, %rd107}, [%rd108];
	// end inline asm
	mov.b64 	{%r389, %r390}, %rd107;
	mov.b64 	{%r391, %r392}, %rd106;
	add.s64 	%rd111, %rd108, 4096;
	// begin inline asm
	ld.global.nc.v2.u64 {%rd109, %rd110}, [%rd111];
	// end inline asm
	mov.b64 	{%r393, %r394}, %rd110;
	mov.b64 	{%r395, %r396}, %rd109;
	add.s64 	%rd114, %rd108, 8192;
	// begin inline asm
	ld.global.nc.v2.u64 {%rd112, %rd113}, [%rd114];
	// end inline asm
	mov.b64 	{%r397, %r398}, %rd113;
	mov.b64 	{%r399, %r400}, %rd112;
	add.s64 	%rd117, %rd108, 12288;
	// begin inline asm
	ld.global.nc.v2.u64 {%rd115, %rd116}, [%rd117];
	// end inline asm
	mov.b64 	{%r401, %r402}, %rd116;
	mov.b64 	{%r403, %r404}, %rd115;
	add.s32 	%r405, %r391, %r638;
	add.s32 	%r406, %r392, %r405;
	add.s32 	%r407, %r389, %r406;
	add.s32 	%r408, %r390, %r407;
	add.s32 	%r409, %r395, %r408;
	add.s32 	%r410, %r396, %r409;
	add.s32 	%r411, %r393, %r410;
	add.s32 	%r412, %r394, %r411;
	add.s32 	%r413, %r399, %r412;
	add.s32 	%r414, %r400, %r413;
	add.s32 	%r415, %r397, %r414;
	add.s32 	%r416, %r398, %r415;
	add.s32 	%r417, %r403, %r416;
	add.s32 	%r418, %r404, %r417;
	add.s32 	%r419, %r401, %r418;
	add.s32 	%r638, %r402, %r419;
	sub.s64 	%rd119, %rd32, %rd142;
	setp.lt.u64 	%p51, %rd119, 4096;
	@%p51 bra 	$L__BB14_34;
	add.s64 	%rd142, %rd142, 4096;
	setp.le.u64 	%p52, %rd142, %rd6;
	@%p52 bra 	$L__BB14_24;
$L__BB14_26:
	setp.le.u64 	%p53, %rd32, %rd142;
	@%p53 bra 	$L__BB14_34;
	cvt.u32.u64 	%r420, %rd142;
	cvt.u32.u64 	%r421, %rd32;
	sub.s32 	%r32, %r421, %r420;
	setp.ge.s32 	%p54, %r27, %r32;
	@%p54 bra 	$L__BB14_34;
	not.b32 	%r424, %r27;
	add.s32 	%r425, %r424, %r421;
	sub.s32 	%r33, %r425, %r420;
	and.b32  	%r427, %r33, 768;
	setp.eq.s32 	%p55, %r427, 768;
	mov.u32 	%r633, %r27;
	@%p55 bra 	$L__BB14_31;
	cvt.u64.u32 	%rd120, %r27;
	add.s64 	%rd121, %rd142, %rd120;
	shl.b64 	%rd122, %rd121, 2;
	add.s64 	%rd143, %rd31, %rd122;
	shr.u32 	%r428, %r33, 8;
	add.s32 	%r429, %r428, 1;
	and.b32  	%r430, %r429, 3;
	neg.s32 	%r630, %r430;
	mov.u32 	%r633, %r27;
$L__BB14_30:
	.pragma "nounroll";
	// begin inline asm
	ld.global.nc.u32 %r431, [%rd143];
	// end inline asm
	add.s32 	%r638, %r431, %r638;
	add.s32 	%r633, %r633, 256;
	add.s64 	%rd143, %rd143, 1024;
	add.s32 	%r630, %r630, 1;
	setp.ne.s32 	%p56, %r630, 0;
	@%p56 bra 	$L__BB14_30;
$L__BB14_31:
	setp.lt.u32 	%p57, %r33, 768;
	@%p57 bra 	$L__BB14_34;
	cvt.u64.u32 	%rd124, %r633;
	add.s64 	%rd125, %rd142, %rd124;
	shl.b64 	%rd126, %rd125, 2;
	add.s64 	%rd144, %rd31, %rd126;
$L__BB14_33:
	// begin inline asm
	ld.global.nc.u32 %r432, [%rd144];
	// end inline asm
	add.s32 	%r436, %r432, %r638;
	add.s64 	%rd128, %rd144, 1024;
	// begin inline asm
	ld.global.nc.u32 %r433, [%rd128];
	// end inline asm
	add.s32 	%r437, %r433, %r436;
	add.s64 	%rd129, %rd144, 2048;
	// begin inline asm
	ld.global.nc.u32 %r434, [%rd129];
	// end inline asm
	add.s32 	%r438, %r434, %r437;
	add.s64 	%rd130, %rd144, 3072;
	// begin inline asm
	ld.global.nc.u32 %r435, [%rd130];
	// end inline asm
	add.s32 	%r638, %r435, %r438;
	add.s32 	%r633, %r633, 1024;
	add.s64 	%rd144, %rd144, 4096;
	setp.lt.s32 	%p58, %r633, %r32;
	@%p58 bra 	$L__BB14_33;
$L__BB14_34:
	// begin inline asm
	mov.u32 %r439, %laneid;
	// end inline asm
	mov.b32 	%r442, 1;
	mov.b32 	%r463, 31;
	mov.b32 	%r464, -1;
	// begin inline asm
	shfl.sync.down.b32 %r440, %r638, %r442, %r463, %r464;
	// end inline asm
	setp.gt.s32 	%p59, %r439, 30;
	selp.b32 	%r465, 0, %r440, %p59;
	add.s32 	%r446, %r465, %r638;
	mov.b32 	%r447, 2;
	// begin inline asm
	shfl.sync.down.b32 %r445, %r446, %r447, %r463, %r464;
	// end inline asm
	setp.gt.s32 	%p60, %r439, 29;
	selp.b32 	%r466, 0, %r445, %p60;
	add.s32 	%r451, %r446, %r466;
	mov.b32 	%r452, 4;
	// begin inline asm
	shfl.sync.down.b32 %r450, %r451, %r452, %r463, %r464;
	// end inline asm
	setp.gt.s32 	%p61, %r439, 27;
	selp.b32 	%r467, 0, %r450, %p61;
	add.s32 	%r456, %r451, %r467;
	mov.b32 	%r457, 8;
	// begin inline asm
	shfl.sync.down.b32 %r455, %r456, %r457, %r463, %r464;
	// end inline asm
	setp.gt.s32 	%p62, %r439, 23;
	selp.b32 	%r468, 0, %r455, %p62;
	add.s32 	%r461, %r456, %r468;
	mov.b32 	%r462, 16;
	// begin inline asm
	shfl.sync.down.b32 %r460, %r461, %r462, %r463, %r464;
	// end inline asm
	setp.gt.s32 	%p63, %r439, 15;
	selp.b32 	%r469, 0, %r460, %p63;
	add.s32 	%r661, %r461, %r469;
	setp.ne.s32 	%p64, %r439, 0;
	@%p64 bra 	$L__BB14_36;
	shr.u32 	%r470, %r27, 3;
	and.b32  	%r471, %r470, 124;
	mov.u32 	%r472, _ZZN3cub18CUB_300001_SM_10006detail6reduce28DeviceReduceSingleTileKernelINS2_10policy_hubIiyN4cuda3std3__44plusIiEEE10Policy1000EPiSC_yS9_iiNS7_10__identityEEEvT0_T1_T2_T3_T4_T6_E12temp_storage;
	add.s32 	%r473, %r472, %r471;
	st.shared.u32 	[%r473+8], %r661;
$L__BB14_36:
	bar.sync 	0;
	setp.ne.s32 	%p65, %r27, 0;
	@%p65 bra 	$L__BB14_72;
	ld.shared.u32 	%r474, [_ZZN3cub18CUB_300001_SM_10006detail6reduce28DeviceReduceSingleTileKernelINS2_10policy_hubIiyN4cuda3std3__44plusIiEEE10Policy1000EPiSC_yS9_iiNS7_10__identityEEEvT0_T1_T2_T3_T4_T6_E12temp_storage+12];
	add.s32 	%r475, %r474, %r661;
	ld.shared.u32 	%r476, [_ZZN3cub18CUB_300001_SM_10006detail6reduce28DeviceReduceSingleTileKernelINS2_10policy_hubIiyN4cuda3std3__44plusIiEEE10Policy1000EPiSC_yS9_iiNS7_10__identityEEEvT0_T1_T2_T3_T4_T6_E12temp_storage+16];
	add.s32 	%r477, %r475, %r476;
	ld.shared.u32 	%r478, [_ZZN3cub18CUB_300001_SM_10006detail6reduce28DeviceReduceSingleTileKernelINS2_10policy_hubIiyN4cuda3std3__44plusIiEEE10Policy1000EPiSC_yS9_iiNS7_10__identityEEEvT0_T1_T2_T3_T4_T6_E12temp_storage+20];
	add.s32 	%r479, %r477, %r478;
	ld.shared.u32 	%r480, [_ZZN3cub18CUB_300001_SM_10006detail6reduce28DeviceReduceSingleTileKernelINS2_10policy_hubIiyN4cuda3std3__44plusIiEEE10Policy1000EPiSC_yS9_iiNS7_10__identityEEEvT0_T1_T2_T3_T4_T6_E12temp_storage+24];
	add.s32 	%r481, %r479, %r480;
	ld.shared.u32 	%r482, [_ZZN3cub18CUB_300001_SM_10006detail6reduce28DeviceReduceSingleTileKernelINS2_10policy_hubIiyN4cuda3std3__44plusIiEEE10Policy1000EPiSC_yS9_iiNS7_10__identityEEEvT0_T1_T2_T3_T4_T6_E12temp_storage+28];
	add.s32 	%r483, %r481, %r482;
	ld.shared.u32 	%r484, [_ZZN3cub18CUB_300001_SM_10006detail6reduce28DeviceReduceSingleTileKernelINS2_10policy_hubIiyN4cuda3std3__44plusIiEEE10Policy1000EPiSC_yS9_iiNS7_10__identityEEEvT0_T1_T2_T3_T4_T6_E12temp_storage+32];
	add.s32 	%r485, %r483, %r484;
	ld.shared.u32 	%r486, [_ZZN3cub18CUB_300001_SM_10006detail6reduce28DeviceReduceSingleTileKernelINS2_10policy_hubIiyN4cuda3std3__44plusIiEEE10Policy1000EPiSC_yS9_iiNS7_10__identityEEEvT0_T1_T2_T3_T4_T6_E12temp_storage+36];
	add.s32 	%r661, %r485, %r486;
	bra.uni 	$L__BB14_72;
$L__BB14_38:
	setp.gt.u64 	%p3, %rd32, 4095;
	@%p3 bra 	$L__BB14_56;
	cvt.u32.u64 	%r51, %rd32;
	mov.u32 	%r52, %tid.x;
	setp.ge.u32 	%p20, %r52, %r51;
	mov.b32 	%r649, 0;
	mov.u32 	%r644, %r52;
	@%p20 bra 	$L__BB14_41;
	mul.wide.u32 	%rd83, %r52, 4;
	add.s64 	%rd82, %rd31, %rd83;
	// begin inline asm
	ld.global.nc.u32 %r649, [%rd82];
	// end inline asm
	add.s32 	%r644, %r52, 256;
$L__BB14_41:
	setp.ge.u32 	%p21, %r644, %r51;
	@%p21 bra 	$L__BB14_47;
	not.b32 	%r234, %r644;
	add.s32 	%r57, %r234, %r51;
	and.b32  	%r235, %r57, 768;
	setp.eq.s32 	%p22, %r235, 768;
	@%p22 bra 	$L__BB14_45;
	mul.wide.u32 	%rd84, %r644, 4;
	add.s64 	%rd145, %rd31, %rd84;
	shr.u32 	%r236, %r57, 8;
	add.s32 	%r237, %r236, 1;
	and.b32  	%r238, %r237, 3;
	neg.s32 	%r641, %r238;
$L__BB14_44:
	.pragma "nounroll";
	// begin inline asm
	ld.global.nc.u32 %r239, [%rd145];
	// end inline asm
	add.s32 	%r649, %r239, %r649;
	add.s32 	%r644, %r644, 256;
	add.s64 	%rd145, %rd145, 1024;
	add.s32 	%r641, %r641, 1;
	setp.ne.s32 	%p23, %r641, 0;
	@%p23 bra 	$L__BB14_44;
$L__BB14_45:
	setp.lt.u32 	%p24, %r57, 768;
	@%p24 bra 	$L__BB14_47;
$L__BB14_46:
	mul.wide.s32 	%rd90, %r644, 4;
	add.s64 	%rd86, %rd31, %rd90;
	// begin inline asm
	ld.global.nc.u32 %r240, [%rd86];
	// end inline asm
	add.s32 	%r244, %r240, %r649;
	add.s64 	%rd87, %rd86, 1024;
	// begin inline asm
	ld.global.nc.u32 %r241, [%rd87];
	// end inline asm
	add.s32 	%r245, %r241, %r244;
	add.s64 	%rd88, %rd86, 2048;
	// begin inline asm
	ld.global.nc.u32 %r242, [%rd88];
	// end inline asm
	add.s32 	%r246, %r242, %r245;
	add.s64 	%rd89, %rd86, 3072;
	// begin inline asm
	ld.global.nc.u32 %r243, [%rd89];
	// end inline asm
	add.s32 	%r649, %r243, %r246;
	add.s32 	%r644, %r644, 1024;
	setp.lt.s32 	%p25, %r644, %r51;
	@%p25 bra 	$L__BB14_46;
$L__BB14_47:
	setp.lt.u64 	%p26, %rd32, 256;
	@%p26 bra 	$L__BB14_52;
	// begin inline asm
	mov.u32 %r310, %laneid;
	// end inline asm
	mov.b32 	%r313, 1;
	mov.b32 	%r334, 31;
	mov.b32 	%r335, -1;
	// begin inline asm
	shfl.sync.down.b32 %r311, %r649, %r313, %r334, %r335;
	// end inline asm
	setp.gt.s32 	%p42, %r310, 30;
	selp.b32 	%r336, 0, %r311, %p42;
	add.s32 	%r317, %r336, %r649;
	mov.b32 	%r318, 2;
	// begin inline asm
	shfl.sync.down.b32 %r316, %r317, %r318, %r334, %r335;
	// end inline asm
	setp.gt.s32 	%p43, %r310, 29;
	selp.b32 	%r337, 0, %r316, %p43;
	add.s32 	%r322, %r317, %r337;
	mov.b32 	%r323, 4;
	// begin inline asm
	shfl.sync.down.b32 %r321, %r322, %r323, %r334, %r335;
	// end inline asm
	setp.gt.s32 	%p44, %r310, 27;
	selp.b32 	%r338, 0, %r321, %p44;
	add.s32 	%r327, %r322, %r338;
	mov.b32 	%r328, 8;
	// begin inline asm
	shfl.sync.down.b32 %r326, %r327, %r328, %r334, %r335;
	// end inline asm
	setp.gt.s32 	%p45, %r310, 23;
	selp.b32 	%r339, 0, %r326, %p45;
	add.s32 	%r332, %r327, %r339;
	mov.b32 	%r333, 16;
	// begin inline asm
	shfl.sync.down.b32 %r331, %r332, %r333, %r334, %r335;
	// end inline asm
	setp.gt.s32 	%p46, %r310, 15;
	selp.b32 	%r340, 0, %r331, %p46;
	add.s32 	%r661, %r332, %r340;
	setp.ne.s32 	%p47, %r310, 0;
	@%p47 bra 	$L__BB14_50;
	shr.u32 	%r341, %r52, 3;
	and.b32  	%r342, %r341, 124;
	mov.u32 	%r343, _ZZN3cub18CUB_300001_SM_10006detail6reduce28DeviceReduceSingleTileKernelINS2_10policy_hubIiyN4cuda3std3__44plusIiEEE10Policy1000EPiSC_yS9_iiNS7_10__identityEEEvT0_T1_T2_T3_T4_T6_E12temp_storage;
	add.s32 	%r344, %r343, %r342;
	st.shared.u32 	[%r344+8], %r661;
$L__BB14_50:
	bar.sync 	0;
	setp.ne.s32 	%p48, %r52, 0;
	@%p48 bra 	$L__BB14_72;
	ld.shared.u32 	%r345, [_ZZN3cub18CUB_300001_SM_10006detail6reduce28DeviceReduceSingleTileKernelINS2_10policy_hubIiyN4cuda3std3__44plusIiEEE10Policy1000EPiSC_yS9_iiNS7_10__identityEEEvT0_T1_T2_T3_T4_T6_E12temp_storage+12];
	add.s32 	%r346, %r345, %r661;
	ld.shared.u32 	%r347, [_ZZN3cub18CUB_300001_SM_10006detail6reduce28DeviceReduceSingleTileKernelINS2_10policy_hubIiyN4cuda3std3__44plusIiEEE10Policy1000EPiSC_yS9_iiNS7_10__identityEEEvT0_T1_T2_T3_T4_T6_E12temp_storage+16];
	add.s32 	%r348, %r346, %r347;
	ld.shared.u32 	%r349, [_ZZN3cub18CUB_300001_SM_10006detail6reduce28DeviceReduceSingleTileKernelINS2_10policy_hubIiyN4cuda3std3__44plusIiEEE10Policy1000EPiSC_yS9_iiNS7_10__identityEEEvT0_T1_T2_T3_T4_T6_E12temp_storage+20];
	add.s32 	%r350, %r348, %r349;
	ld.shared.u32 	%r351, [_ZZN3cub18CUB_300001_SM_10006detail6reduce28DeviceReduceSingleTileKernelINS2_10policy_hubIiyN4cuda3std3__44plusIiEEE10Policy1000EPiSC_yS9_iiNS7_10__identityEEEvT0_T1_T2_T3_T4_T6_E12temp_storage+24];
	add.s32 	%r352, %r350, %r351;
	ld.shared.u32 	%r353, [_ZZN3cub18CUB_300001_SM_10006detail6reduce28DeviceReduceSingleTileKernelINS2_10policy_hubIiyN4cuda3std3__44plusIiEEE10Policy1000EPiSC_yS9_iiNS7_10__identityEEEvT0_T1_T2_T3_T4_T6_E12temp_storage+28];
	add.s32 	%r354, %r352, %r353;
	ld.shared.u32 	%r355, [_ZZN3cub18CUB_300001_SM_10006detail6reduce28DeviceReduceSingleTileKernelINS2_10policy_hubIiyN4cuda3std3__44plusIiEEE10Policy1000EPiSC_yS9_iiNS7_10__identityEEEvT0_T1_T2_T3_T4_T6_E12temp_storage+32];
	add.s32 	%r356, %r354, %r355;
	ld.shared.u32 	%r357, [_ZZN3cub18CUB_300001_SM_10006detail6reduce28DeviceReduceSingleTileKernelINS2_10policy_hubIiyN4cuda3std3__44plusIiEEE10Policy1000EPiSC_yS9_iiNS7_10__identityEEEvT0_T1_T2_T3_T4_T6_E12temp_storage+36];
	add.s32 	%r661, %r356, %r357;
	bra.uni 	$L__BB14_72;
$L__BB14_52:
	// begin inline asm
	mov.u32 %r247, %laneid;
	// end inline asm
	and.b32  	%r273, %r52, 992;
	add.s32 	%r274, %r273, 32;
	setp.gt.u32 	%p27, %r274, %r51;
	not.b32 	%r275, %r273;
	add.s32 	%r276, %r51, %r275;
	selp.b32 	%r271, %r276, 31, %p27;
	mov.b32 	%r250, 1;
	mov.b32 	%r272, -1;
	// begin inline asm
	shfl.sync.down.b32 %r248, %r649, %r250, %r271, %r272;
	// end inline asm
	setp.lt.s32 	%p28, %r247, %r271;
	selp.b32 	%r277, %r248, 0, %p28;
	add.s32 	%r254, %r277, %r649;
	mov.b32 	%r255, 2;
	// begin inline asm
	shfl.sync.down.b32 %r253, %r254, %r255, %r271, %r272;
	// end inline asm
	add.s32 	%r278, %r247, 2;
	setp.gt.s32 	%p29, %r278, %r271;
	selp.b32 	%r279, 0, %r253, %p29;
	add.s32 	%r259, %r254, %r279;
	mov.b32 	%r260, 4;
	// begin inline asm
	shfl.sync.down.b32 %r258, %r259, %r260, %r271, %r272;
	// end inline asm
	add.s32 	%r280, %r247, 4;
	setp.gt.s32 	%p30, %r280, %r271;
	selp.b32 	%r281, 0, %r258, %p30;
	add.s32 	%r264, %r259, %r281;
	mov.b32 	%r265, 8;
	// begin inline asm
	shfl.sync.down.b32 %r263, %r264, %r265, %r271, %r272;
	// end inline asm
	add.s32 	%r282, %r247, 8;
	setp.gt.s32 	%p31, %r282, %r271;
	selp.b32 	%r283, 0, %r263, %p31;
	add.s32 	%r269, %r264, %r283;
	mov.b32 	%r270, 16;
	// begin inline asm
	shfl.sync.down.b32 %r268, %r269, %r270, %r271, %r272;
	// end inline asm
	add.s32 	%r284, %r247, 16;
	setp.gt.s32 	%p32, %r284, %r271;
	selp.b32 	%r285, 0, %r268, %p32;
	add.s32 	%r661, %r269, %r285;
	setp.ne.s32 	%p33, %r247, 0;
	@%p33 bra 	$L__BB14_54;
	shr.u32 	%r286, %r52, 3;
	and.b32  	%r287, %r286, 124;
	mov.u32 	%r288, _ZZN3cub18CUB_300001_SM_10006detail6reduce28DeviceReduceSingleTileKernelINS2_10policy_hubIiyN4cuda3std3__44plusIiEEE10Policy1000EPiSC_yS9_iiNS7_10__identityEEEvT0_T1_T2_T3_T4_T6_E12temp_storage;
	add.s32 	%r289, %r288, %r287;
	st.shared.u32 	[%r289+8], %r661;
$L__BB14_54:
	bar.sync 	0;
	setp.ne.s32 	%p34, %r52, 0;
	@%p34 bra 	$L__BB14_72;
	setp.gt.u64 	%p35, %rd32, 32;
	ld.shared.u32 	%r290, [_ZZN3cub18CUB_300001_SM_10006detail6reduce28DeviceReduceSingleTileKernelINS2_10policy_hubIiyN4cuda3std3__44plusIiEEE10Policy1000EPiSC_yS9_iiNS7_10__identityEEEvT0_T1_T2_T3_T4_T6_E12temp_storage+12];
	selp.b32 	%r291, %r290, 0, %p35;
	add.s32 	%r292, %r291, %r661;
	setp.gt.u64 	%p36, %rd32, 64;
	ld.shared.u32 	%r293, [_ZZN3cub18CUB_300001_SM_10006detail6reduce28DeviceReduceSingleTileKernelINS2_10policy_hubIiyN4cuda3std3__44plusIiEEE10Policy1000EPiSC_yS9_iiNS7_10__identityEEEvT0_T1_T2_T3_T4_T6_E12temp_storage+16];
	selp.b32 	%r294, %r293, 0, %p36;
	add.s32 	%r295, %r292, %r294;
	setp.gt.u64 	%p37, %rd32, 96;
	ld.shared.u32 	%r296, [_ZZN3cub18CUB_300001_SM_10006detail6reduce28DeviceReduceSingleTileKernelINS2_10policy_hubIiyN4cuda3std3__44plusIiEEE10Policy1000EPiSC_yS9_iiNS7_10__identityEEEvT0_T1_T2_T3_T4_T6_E12temp_storage+20];
	selp.b32 	%r297, %r296, 0, %p37;
	add.s32 	%r298, %r295, %r297;
	setp.gt.u64 	%p38, %rd32, 128;
	ld.shared.u32 	%r299, [_ZZN3cub18CUB_300001_SM_10006detail6reduce28DeviceReduceSingleTileKernelINS2_10policy_hubIiyN4cuda3std3__44plusIiEEE10Policy1000EPiSC_yS9_iiNS7_10__identityEEEvT0_T1_T2_T3_T4_T6_E12temp_storage+24];
	selp.b32 	%r300, %r299, 0, %p38;
	add.s32 	%r301, %r298, %r300;
	setp.gt.u64 	%p39, %rd32, 160;
	ld.shared.u32 	%r302, [_ZZN3cub18CUB_300001_SM_10006detail6reduce28DeviceReduceSingleTileKernelINS2_10policy_hubIiyN4cuda3std3__44plusIiEEE10Policy1000EPiSC_yS9_iiNS7_10__identityEEEvT0_T1_T2_T3_T4_T6_E12temp_storage+28];
	selp.b32 	%r303, %r302, 0, %p39;
	add.s32 	%r304, %r301, %r303;
	setp.gt.u64 	%p40, %rd32, 192;
	ld.shared.u32 	%r305, [_ZZN3cub18CUB_300001_SM_10006detail6reduce28DeviceReduceSingleTileKernelINS2_10policy_hubIiyN4cuda3std3__44plusIiEEE10Policy1000EPiSC_yS9_iiNS7_10__identityEEEvT0_T1_T2_T3_T4_T6_E12temp_storage+32];
	selp.b32 	%r306, %r305, 0, %p40;
	add.s32 	%r307, %r304, %r306;
	setp.gt.u64 	%p41, %rd32, 224;
	ld.shared.u32 	%r308, [_ZZN3cub18CUB_300001_SM_10006detail6reduce28DeviceReduceSingleTileKernelINS2_10policy_hubIiyN4cuda3std3__44plusIiEEE10Policy1000EPiSC_yS9_iiNS7_10__identityEEEvT0_T1_T2_T3_T4_T6_E12temp_storage+36];
	selp.b32 	%r309, %r308, 0, %p41;
	add.s32 	%r661, %r307, %r309;
	bra.uni 	$L__BB14_72;
$L__BB14_56:
	mov.u32 	%r77, %tid.x;
	cvt.u64.u32 	%rd19, %r77;
	mul.wide.u32 	%rd52, %r77, 4;
	add.s64 	%rd35, %rd31, %rd52;
	// begin inline asm
	ld.global.nc.u32 %r103, [%rd35];
	// end inline asm
	add.s64 	%rd36, %rd35, 1024;
	// begin inline asm
	ld.global.nc.u32 %r104, [%rd36];
	// end inline asm
	add.s64 	%rd37, %rd35, 2048;
	// begin inline asm
	ld.global.nc.u32 %r105, [%rd37];
	// end inline asm
	add.s64 	%rd38, %rd35, 3072;
	// begin inline asm
	ld.global.nc.u32 %r106, [%rd38];
	// end inline asm
	add.s64 	%rd39, %rd35, 4096;
	// begin inline asm
	ld.global.nc.u32 %r107, [%rd39];
	// end inline asm
	add.s64 	%rd40, %rd35, 5120;
	// begin inline asm
	ld.global.nc.u32 %r108, [%rd40];
	// end inline asm
	add.s64 	%rd41, %rd35, 6144;
	// begin inline asm
	ld.global.nc.u32 %r109, [%rd41];
	// end inline asm
	add.s64 	%rd42, %rd35, 7168;
	// begin inline asm
	ld.global.nc.u32 %r110, [%rd42];
	// end inline asm
	add.s64 	%rd43, %rd35, 8192;
	// begin inline asm
	ld.global.nc.u32 %r111, [%rd43];
	// end inline asm
	add.s64 	%rd44, %rd35, 9216;
	// begin inline asm
	ld.global.nc.u32 %r112, [%rd44];
	// end inline asm
	add.s64 	%rd45, %rd35, 10240;
	// begin inline asm
	ld.global.nc.u32 %r113, [%rd45];
	// end inline asm
	add.s64 	%rd46, %rd35, 11264;
	// begin inline asm
	ld.global.nc.u32 %r114, [%rd46];
	// end inline asm
	add.s64 	%rd47, %rd35, 12288;
	// begin inline asm
	ld.global.nc.u32 %r115, [%rd47];
	// end inline asm
	add.s64 	%rd48, %rd35, 13312;
	// begin inline asm
	ld.global.nc.u32 %r116, [%rd48];
	// end inline asm
	add.s64 	%rd49, %rd35, 14336;
	// begin inline asm
	ld.global.nc.u32 %r117, [%rd49];
	// end inline asm
	add.s64 	%rd50, %rd35, 15360;
	// begin inline asm
	ld.global.nc.u32 %r118, [%rd50];
	// end inline asm
	add.s32 	%r119, %r104, %r103;
	add.s32 	%r120, %r105, %r119;
	add.s32 	%r121, %r106, %r120;
	add.s32 	%r122, %r107, %r121;
	add.s32 	%r123, %r108, %r122;
	add.s32 	%r124, %r109, %r123;
	add.s32 	%r125, %r110, %r124;
	add.s32 	%r126, %r111, %r125;
	add.s32 	%r127, %r112, %r126;
	add.s32 	%r128, %r113, %r127;
	add.s32 	%r129, %r114, %r128;
	add.s32 	%r130, %r115, %r129;
	add.s32 	%r131, %r116, %r130;
	add.s32 	%r132, %r117, %r131;
	add.s32 	%r660, %r118, %r132;
	add.s64 	%rd21, %rd32, -4096;
	setp.lt.u64 	%p4, %rd21, 4096;
	mov.b64 	%rd147, 4096;
	@%p4 bra 	$L__BB14_60;
	mov.b64 	%rd147, 4096;
$L__BB14_58:
	shl.b64 	%rd70, %rd147, 2;
	add.s64 	%rd54, %rd35, %rd70;
	// begin inline asm
	ld.global.nc.u32 %r133, [%rd54];
	// end inline asm
	add.s64 	%rd55, %rd54, 1024;
	// begin inline asm
	ld.global.nc.u32 %r134, [%rd55];
	// end inline asm
	add.s64 	%rd56, %rd54, 2048;
	// begin inline asm
	ld.global.nc.u32 %r135, [%rd56];
	// end inline asm
	add.s64 	%rd57, %rd54, 3072;
	// begin inline asm
	ld.global.nc.u32 %r136, [%rd57];
	// end inline asm
	add.s64 	%rd58, %rd54, 4096;
	// begin inline asm
	ld.global.nc.u32 %r137, [%rd58];
	// end inline asm
	add.s64 	%rd59, %rd54, 5120;
	// begin inline asm
	ld.global.nc.u32 %r138, [%rd59];
	// end inline asm
	add.s64 	%rd60, %rd54, 6144;
	// begin inline asm
	ld.global.nc.u32 %r139, [%rd60];
	// end inline asm
	add.s64 	%rd61, %rd54, 7168;
	// begin inline asm
	ld.global.nc.u32 %r140, [%rd61];
	// end inline asm
	add.s64 	%rd62, %rd54, 8192;
	// begin inline asm
	ld.global.nc.u32 %r141, [%rd62];
	// end inline asm
	add.s64 	%rd63, %rd54, 9216;
	// begin inline asm
	ld.global.nc.u32 %r142, [%rd63];
	// end inline asm
	add.s64 	%rd64, %rd54, 10240;
	// begin inline asm
	ld.global.nc.u32 %r143, [%rd64];
	// end inline asm
	add.s64 	%rd65, %rd54, 11264;
	// begin inline asm
	ld.global.nc.u32 %r144, [%rd65];
	// end inline asm
	add.s64 	%rd66, %rd54, 12288;
	// begin inline asm
	ld.global.nc.u32 %r145, [%rd66];
	// end inline asm
	add.s64 	%rd67, %rd54, 13312;
	// begin inline asm
	ld.global.nc.u32 %r146, [%rd67];
	// end inline asm
	add.s64 	%rd68, %rd54, 14336;
	// begin inline asm
	ld.global.nc.u32 %r147, [%rd68];
	// end inline asm
	add.s64 	%rd69, %rd54, 15360;
	// begin inline asm
	ld.global.nc.u32 %r148, [%rd69];
	// end inline asm
	add.s32 	%r149, %r133, %r660;
	add.s32 	%r150, %r134, %r149;
	add.s32 	%r151, %r135, %r150;
	add.s32 	%r152, %r136, %r151;
	add.s32 	%r153, %r137, %r152;
	add.s32 	%r154, %r138, %r153;
	add.s32 	%r155, %r139, %r154;
	add.s32 	%r156, %r140, %r155;
	add.s32 	%r157, %r141, %r156;
	add.s32 	%r158, %r142, %r157;
	add.s32 	%r159, %r143, %r158;
	add.s32 	%r160, %r144, %r159;
	add.s32 	%r161, %r145, %r160;
	add.s32 	%r162, %r146, %r161;
	add.s32 	%r163, %r147, %r162;
	add.s32 	%r660, %r148, %r163;
	sub.s64 	%rd71, %rd32, %rd147;
	setp.lt.u64 	%p5, %rd71, 4096;
	@%p5 bra 	$L__BB14_68;
	add.s64 	%rd147, %rd147, 4096;
	setp.le.u64 	%p6, %rd147, %rd21;
	@%p6 bra 	$L__BB14_58;
$L__BB14_60:
	setp.le.u64 	%p7, %rd32, %rd147;
	@%p7 bra 	$L__BB14_68;
	cvt.u32.u64 	%r164, %rd147;
	cvt.u32.u64 	%r165, %rd32;
	sub.s32 	%r82, %r165, %r164;
	setp.ge.s32 	%p8, %r77, %r82;
	@%p8 bra 	$L__BB14_68;
	not.b32 	%r168, %r77;
	add.s32 	%r169, %r168, %r165;
	sub.s32 	%r83, %r169, %r164;
	and.b32  	%r171, %r83, 768;
	setp.eq.s32 	%p9, %r171, 768;
	mov.u32 	%r655, %r77;
	@%p9 bra 	$L__BB14_65;
	add.s64 	%rd72, %rd147, %rd19;
	shl.b64 	%rd73, %rd72, 2;
	add.s64 	%rd148, %rd31, %rd73;
	shr.u32 	%r172, %r83, 8;
	add.s32 	%r173, %r172, 1;
	and.b32  	%r174, %r173, 3;
	neg.s32 	%r652, %r174;
	mov.u32 	%r655, %r77;
$L__BB14_64:
	.pragma "nounroll";
	// begin inline asm
	ld.global.nc.u32 %r175, [%rd148];
	// end inline asm
	add.s32 	%r660, %r175, %r660;
	add.s32 	%r655, %r655, 256;
	add.s64 	%rd148, %rd148, 1024;
	add.s32 	%r652, %r652, 1;
	setp.ne.s32 	%p10, %r652, 0;
	@%p10 bra 	$L__BB14_64;
$L__BB14_65:
	setp.lt.u32 	%p11, %r83, 768;
	@%p11 bra 	$L__BB14_68;
	cvt.u64.u32 	%rd75, %r655;
	add.s64 	%rd76, %rd147, %rd75;
	shl.b64 	%rd77, %rd76, 2;
	add.s64 	%rd149, %rd31, %rd77;
$L__BB14_67:
	// begin inline asm
	ld.global.nc.u32 %r176, [%rd149];
	// end inline asm
	add.s32 	%r180, %r176, %r660;
	add.s64 	%rd79, %rd149, 1024;
	// begin inline asm
	ld.global.nc.u32 %r177, [%rd79];
	// end inline asm
	add.s32 	%r181, %r177, %r180;
	add.s64 	%rd80, %rd149, 2048;
	// begin inline asm
	ld.global.nc.u32 %r178, [%rd80];
	// end inline asm
	add.s32 	%r182, %r178, %r181;
	add.s64 	%rd81, %rd149, 3072;
	// begin inline asm
	ld.global.nc.u32 %r179, [%rd81];
	// end inline asm
	add.s32 	%r660, %r179, %r182;
	add.s32 	%r655, %r655, 1024;
	add.s64 	%rd149, %rd149, 4096;
	setp.lt.s32 	%p12, %r655, %r82;
	@%p12 bra 	$L__BB14_67;
$L__BB14_68:
	// begin inline asm
	mov.u32 %r183, %laneid;
	// end inline asm
	mov.b32 	%r186, 1;
	mov.b32 	%r207, 31;
	mov.b32 	%r208, -1;
	// begin inline asm
	shfl.sync.down.b32 %r184, %r660, %r186, %r207, %r208;
	// end inline asm
	setp.gt.s32 	%p13, %r183, 30;
	selp.b32 	%r209, 0, %r184, %p13;
	add.s32 	%r190, %r209, %r660;
	mov.b32 	%r191, 2;
	// begin inline asm
	shfl.sync.down.b32 %r189, %r190, %r191, %r207, %r208;
	// end inline asm
	setp.gt.s32 	%p14, %r183, 29;
	selp.b32 	%r210, 0, %r189, %p14;
	add.s32 	%r195, %r190, %r210;
	mov.b32 	%r196, 4;
	// begin inline asm
	shfl.sync.down.b32 %r194, %r195, %r196, %r207, %r208;
	// end inline asm
	setp.gt.s32 	%p15, %r183, 27;
	selp.b32 	%r211, 0, %r194, %p15;
	add.s32 	%r200, %r195, %r211;
	mov.b32 	%r201, 8;
	// begin inline asm
	shfl.sync.down.b32 %r199, %r200, %r201, %r207, %r208;
	// end inline asm
	setp.gt.s32 	%p16, %r183, 23;
	selp.b32 	%r212, 0, %r199, %p16;
	add.s32 	%r205, %r200, %r212;
	mov.b32 	%r206, 16;
	// begin inline asm
	shfl.sync.down.b32 %r204, %r205, %r206, %r207, %r208;
	// end inline asm
	setp.gt.s32 	%p17, %r183, 15;
	selp.b32 	%r213, 0, %r204, %p17;
	add.s32 	%r661, %r205, %r213;
	setp.ne.s32 	%p18, %r183, 0;
	@%p18 bra 	$L__BB14_70;
	shr.u32 	%r214, %r77, 3;
	and.b32  	%r215, %r214, 124;
	mov.u32 	%r216, _ZZN3cub18CUB_300001_SM_10006detail6reduce28DeviceReduceSingleTileKernelINS2_10policy_hubIiyN4cuda3std3__44plusIiEEE10Policy1000EPiSC_yS9_iiNS7_10__identityEEEvT0_T1_T2_T3_T4_T6_E12temp_storage;
	add.s32 	%r217, %r216, %r215;
	st.shared.u32 	[%r217+8], %r661;
$L__BB14_70:
	bar.sync 	0;
	setp.ne.s32 	%p19, %r77, 0;
	@%p19 bra 	$L__BB14_72;
	ld.shared.u32 	%r218, [_ZZN3cub18CUB_300001_SM_10006detail6reduce28DeviceReduceSingleTileKernelINS2_10policy_hubIiyN4cuda3std3__44plusIiEEE10Policy1000EPiSC_yS9_iiNS7_10__identityEEEvT0_T1_T2_T3_T4_T6_E12temp_storage+12];
	add.s32 	%r219, %r218, %r661;
	ld.shared.u32 	%r220, [_ZZN3cub18CUB_300001_SM_10006detail6reduce28DeviceReduceSingleTileKernelINS2_10policy_hubIiyN4cuda3std3__44plusIiEEE10Policy1000EPiSC_yS9_iiNS7_10__identityEEEvT0_T1_T2_T3_T4_T6_E12temp_storage+16];
	add.s32 	%r221, %r219, %r220;
	ld.shared.u32 	%r222, [_ZZN3cub18CUB_300001_SM_10006detail6reduce28DeviceReduceSingleTileKernelINS2_10policy_hubIiyN4cuda3std3__44plusIiEEE10Policy1000EPiSC_yS9_iiNS7_10__identityEEEvT0_T1_T2_T3_T4_T6_E12temp_storage+20];
	add.s32 	%r223, %r221, %r222;
	ld.shared.u32 	%r224, [_ZZN3cub18CUB_300001_SM_10006detail6reduce28DeviceReduceSingleTileKernelINS2_10policy_hubIiyN4cuda3std3__44plusIiEEE10Policy1000EPiSC_yS9_iiNS7_10__identityEEEvT0_T1_T2_T3_T4_T6_E12temp_storage+24];
	add.s32 	%r225, %r223, %r224;
	ld.shared.u32 	%r226, [_ZZN3cub18CUB_300001_SM_10006detail6reduce28DeviceReduceSingleTileKernelINS2_10policy_hubIiyN4cuda3std3__44plusIiEEE10Policy1000EPiSC_yS9_iiNS7_10__identityEEEvT0_T1_T2_T3_T4_T6_E12temp_storage+28];
	add.s32 	%r227, %r225, %r226;
	ld.shared.u32 	%r228, [_ZZN3cub18CUB_300001_SM_10006detail6reduce28DeviceReduceSingleTileKernelINS2_10policy_hubIiyN4cuda3std3__44plusIiEEE10Policy1000EPiSC_yS9_iiNS7_10__identityEEEvT0_T1_T2_T3_T4_T6_E12temp_storage+32];
	add.s32 	%r229, %r227, %r228;
	ld.shared.u32 	%r230, [_ZZN3cub18CUB_300001_SM_10006detail6reduce28DeviceReduceSingleTileKernelINS2_10policy_hubIiyN4cuda3std3__44plusIiEEE10Policy1000EPiSC_yS9_iiNS7_10__identityEEEvT0_T1_T2_T3_T4_T6_E12temp_storage+36];
	add.s32 	%r661, %r229, %r230;
$L__BB14_72:
	mov.u32 	%r614, %tid.x;
	setp.ne.s32 	%p95, %r614, 0;
	@%p95 bra 	$L__BB14_74;
	add.s32 	%r615, %r661, %r102;
	st.global.u32 	[%rd1], %r615;
$L__BB14_74:
	ret;

}
	// .globl	_ZN3cub18CUB_300001_SM_10006detail6reduce18DeviceReduceKernelINS2_10policy_hubIiyN4cuda3std3__44plusIiEEE10Policy1000EPiyS9_iNS7_10__identityEEEvT0_PT3_T1_NS0_13GridEvenShareISH_EET2_T4_
.visible .entry _ZN3cub18CUB_300001_SM_10006detail6reduce18DeviceReduceKernelINS2_10policy_hubIiyN4cuda3std3__44plusIiEEE10Policy1000EPiyS9_iNS7_10__identityEEEvT0_PT3_T1_NS0_13GridEvenShareISH_EET2_T4_(
	.param .u64 .ptr .align 1 _ZN3cub18CUB_300001_SM_10006detail6reduce18DeviceReduceKernelINS2_10policy_hubIiyN4cuda3std3__44plusIiEEE10Policy1000EPiyS9_iNS7_10__identityEEEvT0_PT3_T1_NS0_13GridEvenShareISH_EET2_T4__param_0,
	.param .u64 .ptr .align 1 _ZN3cub18CUB_300001_SM_10006detail6reduce18DeviceReduceKernelINS2_10policy_hubIiyN4cuda3std3__44plusIiEEE10Policy1000EPiyS9_iNS7_10__identityEEEvT0_PT3_T1_NS0_13GridEvenShareISH_EET2_T4__param_1,
	.param .u64 _ZN3cub18CUB_300001_SM_10006detail6reduce18DeviceReduceKernelINS2_10policy_hubIiyN4cuda3std3__44plusIiEEE10Policy1000EPiyS9_iNS7_10__identityEEEvT0_PT3_T1_NS0_13GridEvenShareISH_EET2_T4__param_2,
	.param .align 8 .b8 _ZN3cub18CUB_300001_SM_10006detail6reduce18DeviceReduceKernelINS2_10policy_hubIiyN4cuda3std3__44plusIiEEE10Policy1000EPiyS9_iNS7_10__identityEEEvT0_PT3_T1_NS0_13GridEvenShareISH_EET2_T4__param_3[72],
	.param .align 1 .b8 _ZN3cub18CUB_300001_SM_10006detail6reduce18DeviceReduceKernelINS2_10policy_hubIiyN4cuda3std3__44plusIiEEE10Policy1000EPiyS9_iNS7_10__identityEEEvT0_PT3_T1_NS0_13GridEvenShareISH_EET2_T4__param_4[1],
	.param .align 1 .b8 _ZN3cub18CUB_300001_SM_10006detail6reduce18DeviceReduceKernelINS2_10policy_hubIiyN4cuda3std3__44plusIiEEE10Policy1000EPiyS9_iNS7_10__identityEEEvT0_PT3_T1_NS0_13GridEvenShareISH_EET2_T4__param_5[1]
)
.maxntid 256
{
	.reg .pred 	%p<95>;
	.reg .b32 	%r<694>;
	.reg .b64 	%rd<174>;
	// demoted variable
	.shared .align 4 .b8 _ZZN3cub18CUB_300001_SM_10006detail6reduce18DeviceReduceKernelINS2_10policy_hubIiyN4cuda3std3__44plusIiEEE10Policy1000EPiyS9_iNS7_10__identityEEEvT0_PT3_T1_NS0_13GridEvenShareISH_EET2_T4_E12temp_storage[44];
	ld.param.u64 	%rd1, [_ZN3cub18CUB_300001_SM_10006detail6reduce18DeviceReduceKernelINS2_10policy_hubIiyN4cuda3std3__44plusIiEEE10Policy1000EPiyS9_iNS7_10__identityEEEvT0_PT3_T1_NS0_13GridEvenShareISH_EET2_T4__param_3+32];
	ld.param.u64 	%rd39, [_ZN3cub18CUB_300001_SM_10006detail6reduce18DeviceReduceKernelINS2_10policy_hubIiyN4cuda3std3__44plusIiEEE10Policy1000EPiyS9_iNS7_10__identityEEEvT0_PT3_T1_NS0_13GridEvenShareISH_EET2_T4__param_0];
	ld.param.u32 	%r1, [_ZN3cub18CUB_300001_SM_10006detail6reduce18DeviceReduceKernelINS2_10policy_hubIiyN4cuda3std3__44plusIiEEE10Policy1000EPiyS9_iNS7_10__identityEEEvT0_PT3_T1_NS0_13GridEvenShareISH_EET2_T4__param_3+40];
	mov.u32 	%r2, %ctaid.x;
	shl.b32 	%r110, %r1, 12;
	cvt.s64.s32 	%rd2, %r110;
	shl.b32 	%r111, %r2, 12;
	cvt.u64.u32 	%rd3, %r111;
	and.b64  	%rd41, %rd39, 15;
	setp.ne.s64 	%p1, %rd41, 0;
	@%p1 bra 	$L__BB15_35;
	sub.s64 	%rd4, %rd1, %rd3;
	setp.gt.u64 	%p48, %rd4, 4095;
	@%p48 bra 	$L__BB15_19;
	cvt.u32.u64 	%r517, %rd3;
	cvt.u32.u64 	%r3, %rd1;
	sub.s32 	%r4, %r3, %r517;
	mov.u32 	%r5, %tid.x;
	setp.ge.s32 	%p65, %r5, %r4;
	mov.b32 	%r659, 0;
	mov.u32 	%r654, %r5;
	@%p65 bra 	$L__BB15_4;
	add.s32 	%r520, %r517, %r5;
	mul.wide.u32 	%rd146, %r520, 4;
	add.s64 	%rd145, %rd39, %rd146;
	// begin inline asm
	ld.global.nc.u32 %r659, [%rd145];
	// end inline asm
	add.s32 	%r654, %r5, 256;
$L__BB15_4:
	setp.ge.s32 	%p66, %r654, %r4;
	@%p66 bra 	$L__BB15_10;
	not.b32 	%r522, %r654;
	add.s32 	%r10, %r522, %r3;
	and.b32  	%r523, %r10, 768;
	setp.eq.s32 	%p67, %r523, 768;
	@%p67 bra 	$L__BB15_8;
	cvt.u64.u32 	%rd147, %r654;
	add.s64 	%rd148, %rd147, %rd3;
	shl.b64 	%rd149, %rd148, 2;
	add.s64 	%rd162, %rd39, %rd149;
	shr.u32 	%r524, %r10, 8;
	add.s32 	%r525, %r524, 1;
	and.b32  	%r526, %r525, 3;
	neg.s32 	%r651, %r526;
$L__BB15_7:
	.pragma "nounroll";
	// begin inline asm
	ld.global.nc.u32 %r527, [%rd162];
	// end inline asm
	add.s32 	%r659, %r527, %r659;
	add.s32 	%r654, %r654, 256;
	add.s64 	%rd162, %rd162, 1024;
	add.s32 	%r651, %r651, 1;
	setp.ne.s32 	%p68, %r651, 0;
	@%p68 bra 	$L__BB15_7;
$L__BB15_8:
	sub.s32 	%r529, %r10, %r517;
	setp.lt.u32 	%p69, %r529, 768;
	@%p69 bra 	$L__BB15_10;
$L__BB15_9:
	cvt.s64.s32 	%rd155, %r654;
	add.s64 	%rd156, %rd3, %rd155;
	shl.b64 	%rd157, %rd156, 2;
	add.s64 	%rd151, %rd39, %rd157;
	// begin inline asm
	ld.global.nc.u32 %r530, [%rd151];
	// end inline asm
	add.s32 	%r534, %r530, %r659;
	add.s64 	%rd152, %rd151, 1024;
	// begin inline asm
	ld.global.nc.u32 %r531, [%rd152];
	// end inline asm
	add.s32 	%r535, %r531, %r534;
	add.s64 	%rd153, %rd151, 2048;
	// begin inline asm
	ld.global.nc.u32 %r532, [%rd153];
	// end inline asm
	add.s32 	%r536, %r532, %r535;
	add.s64 	%rd154, %rd151, 3072;
	// begin inline asm
	ld.global.nc.u32 %r533, [%rd154];
	// end inline asm
	add.s32 	%r659, %r533, %r536;
	add.s32 	%r654, %r654, 1024;
	setp.lt.s32 	%p70, %r654, %r4;
	@%p70 bra 	$L__BB15_9;
$L__BB15_10:
	setp.lt.s32 	%p71, %r4, 256;
	@%p71 bra 	$L__BB15_15;
	// begin inline asm
	mov.u32 %r600, %laneid;
	// end inline asm
	mov.b32 	%r603, 1;
	mov.b32 	%r624, 31;
	mov.b32 	%r625, -1;
	// begin inline asm
	shfl.sync.down.b32 %r601, %r659, %r603, %r624, %r625;
	// end inline asm
	setp.gt.s32 	%p87, %r600, 30;
	selp.b32 	%r626, 0, %r601, %p87;
	add.s32 	%r607, %r626, %r659;
	mov.b32 	%r608, 2;
	// begin inline asm
	shfl.sync.down.b32 %r606, %r607, %r608, %r624, %r625;
	// end inline asm
	setp.gt.s32 	%p88, %r600, 29;
	selp.b32 	%r627, 0, %r606, %p88;
	add.s32 	%r612, %r607, %r627;
	mov.b32 	%r613, 4;
	// begin inline asm
	shfl.sync.down.b32 %r611, %r612, %r613, %r624, %r625;
	// end inline asm
	setp.gt.s32 	%p89, %r600, 27;
	selp.b32 	%r628, 0, %r611, %p89;
	add.s32 	%r617, %r612, %r628;
	mov.b32 	%r618, 8;
	// begin inline asm
	shfl.sync.down.b32 %r616, %r617, %r618, %r624, %r625;
	// end inline asm
	setp.gt.s32 	%p90, %r600, 23;
	selp.b32 	%r629, 0, %r616, %p90;
	add.s32 	%r622, %r617, %r629;
	mov.b32 	%r623, 16;
	// begin inline asm
	shfl.sync.down.b32 %r621, %r622, %r623, %r624, %r625;
	// end inline asm
	setp.gt.s32 	%p91, %r600, 15;
	selp.b32 	%r630, 0, %r621, %p91;
	add.s32 	%r693, %r622, %r630;
	setp.ne.s32 	%p92, %r600, 0;
	@%p92 bra 	$L__BB15_13;
	shr.u32 	%r631, %r5, 3;
	and.b32  	%r632, %r631, 124;
	mov.u32 	%r633, _ZZN3cub18CUB_300001_SM_10006detail6reduce18DeviceReduceKernelINS2_10policy_hubIiyN4cuda3std3__44plusIiEEE10Policy1000EPiyS9_iNS7_10__identityEEEvT0_PT3_T1_NS0_13GridEvenShareISH_EET2_T4_E12temp_storage;
	add.s32 	%r634, %r633, %r632;
	st.shared.u32 	[%r634+8], %r693;
$L__BB15_13:
	bar.sync 	0;
	setp.ne.s32 	%p93, %r5, 0;
	@%p93 bra 	$L__BB15_69;
	ld.shared.u32 	%r635, [_ZZN3cub18CUB_300001_SM_10006detail6reduce18DeviceReduceKernelINS2_10policy_hubIiyN4cuda3std3__44plusIiEEE10Policy1000EPiyS9_iNS7_10__identityEEEvT0_PT3_T1_NS0_13GridEvenShareISH_EET2_T4_E12temp_storage+12];
	add.s32 	%r636, %r635, %r693;
	ld.shared.u32 	%r637, [_ZZN3cub18CUB_300001_SM_10006detail6reduce18DeviceReduceKernelINS2_10policy_hubIiyN4cuda3std3__44plusIiEEE10Policy1000EPiyS9_iNS7_10__identityEEEvT0_PT3_T1_NS0_13GridEvenShareISH_EET2_T4_E12temp_storage+16];
	add.s32 	%r638, %r636, %r637;
	ld.shared.u32 	%r639, [_ZZN3cub18CUB_300001_SM_10006detail6reduce18DeviceReduceKernelINS2_10policy_hubIiyN4cuda3std3__44plusIiEEE10Policy1000EPiyS9_iNS7_10__identityEEEvT0_PT3_T1_NS0_13GridEvenShareISH_EET2_T4_E12temp_storage+20];
	add.s32 	%r640, %r638, %r639;
	ld.shared.u32 	%r641, [_ZZN3cub18CUB_300001_SM_10006detail6reduce18DeviceReduceKernelINS2_10policy_hubIiyN4cuda3std3__44plusIiEEE10Policy1000EPiyS9_iNS7_10__identityEEEvT0_PT3_T1_NS0_13GridEvenShareISH_EET2_T4_E12temp_storage+24];
	add.s32 	%r642, %r640, %r641;
	ld.shared.u32 	%r643, [_ZZN3cub18CUB_300001_SM_10006detail6reduce18DeviceReduceKernelINS2_10policy_hubIiyN4cuda3std3__44plusIiEEE10Policy1000EPiyS9_iNS7_10__identityEEEvT0_PT3_T1_NS0_13GridEvenShareISH_EET2_T4_E12temp_storage+28];
	add.s32 	%r644, %r642, %r643;
	ld.shared.u32 	%r645, [_ZZN3cub18CUB_300001_SM_10006detail6reduce18DeviceReduceKernelINS2_10policy_hubIiyN4cuda3std3__44plusIiEEE10Policy1000EPiyS9_iNS7_10__identityEEEvT0_PT3_T1_NS0_13GridEvenShareISH_EET2_T4_E12temp_storage+32];
	add.s32 	%r646, %r644, %r645;
	ld.shared.u32 	%r647, [_ZZN3cub18CUB_300001_SM_10006detail6reduce18DeviceReduceKernelINS2_10policy_hubIiyN4cuda3std3__44plusIiEEE10Policy1000EPiyS9_iNS7_10__identityEEEvT0_PT3_T1_NS0_13GridEvenShareISH_EET2_T4_E12temp_storage+36];
	add.s32 	%r693, %r646, %r647;
	bra.uni 	$L__BB15_69;
$L__BB15_15:
	// begin inline asm
	mov.u32 %r537, %laneid;
	// end inline asm
	and.b32  	%r563, %r5, 992;
	add.s32 	%r564, %r563, 32;
	setp.gt.s32 	%p72, %r564, %r4;
	not.b32 	%r565, %r563;
	add.s32 	%r566, %r4, %r565;
	selp.b32 	%r561, %r566, 31, %p72;
	mov.b32 	%r540, 1;
	mov.b32 	%r562, -1;
	// begin inline asm
	shfl.sync.down.b32 %r538, %r659, %r540, %r561, %r562;
	// end inline asm
	setp.lt.s32 	%p73, %r537, %r561;
	selp.b32 	%r567, %r538, 0, %p73;
	add.s32 	%r544, %r567, %r659;
	mov.b32 	%r545, 2;
	// begin inline asm
	shfl.sync.down.b32 %r543, %r544, %r545, %r561, %r562;
	// end inline asm
	add.s32 	%r568, %r537, 2;
	setp.gt.s32 	%p74, %r568, %r561;
	selp.b32 	%r569, 0, %r543, %p74;
	add.s32 	%r549, %r544, %r569;
	mov.b32 	%r550, 4;
	// begin inline asm
	shfl.sync.down.b32 %r548, %r549, %r550, %r561, %r562;
	// end inline asm
	add.s32 	%r570, %r537, 4;
	setp.gt.s32 	%p75, %r570, %r561;
	selp.b32 	%r571, 0, %r548, %p75;
	add.s32 	%r554, %r549, %r571;
	mov.b32 	%r555, 8;
	// begin inline asm
	shfl.sync.down.b32 %r553, %r554, %r555, %r561, %r562;
	// end inline asm
	add.s32 	%r572, %r537, 8;
	setp.gt.s32 	%p76, %r572, %r561;
	selp.b32 	%r573, 0, %r553, %p76;
	add.s32 	%r559, %r554, %r573;
	mov.b32 	%r560, 16;
	// begin inline asm
	shfl.sync.down.b32 %r558, %r559, %r560, %r561, %r562;
	// end inline asm
	add.s32 	%r574, %r537, 16;
	setp.gt.s32 	%p77, %r574, %r561;
	selp.b32 	%r575, 0, %r558, %p77;
	add.s32 	%r693, %r559, %r575;
	setp.ne.s32 	%p78, %r537, 0;
	@%p78 bra 	$L__BB15_17;
	shr.u32 	%r576, %r5, 3;
	and.b32  	%r577, %r576, 124;
	mov.u32 	%r578, _ZZN3cub18CUB_300001_SM_10006detail6reduce18DeviceReduceKernelINS2_10policy_hubIiyN4cuda3std3__44plusIiEEE10Policy1000EPiyS9_iNS7_10__identityEEEvT0_PT3_T1_NS0_13GridEvenShareISH_EET2_T4_E12temp_storage;
	add.s32 	%r579, %r578, %r577;
	st.shared.u32 	[%r579+8], %r693;
$L__BB15_17:
	bar.sync 	0;
	setp.ne.s32 	%p79, %r5, 0;
	@%p79 bra 	$L__BB15_69;
	setp.gt.s32 	%p80, %r4, 32;
	ld.shared.u32 	%r580, [_ZZN3cub18CUB_300001_SM_10006detail6reduce18DeviceReduceKernelINS2_10policy_hubIiyN4cuda3std3__44plusIiEEE10Policy1000EPiyS9_iNS7_10__identityEEEvT0_PT3_T1_NS0_13GridEvenShareISH_EET2_T4_E12temp_storage+12];
	selp.b32 	%r581, %r580, 0, %p80;
	add.s32 	%r582, %r581, %r693;
	setp.gt.s32 	%p81, %r4, 64;
	ld.shared.u32 	%r583, [_ZZN3cub18CUB_300001_SM_10006detail6reduce18DeviceReduceKernelINS2_10policy_hubIiyN4cuda3std3__44plusIiEEE10Policy1000EPiyS9_iNS7_10__identityEEEvT0_PT3_T1_NS0_13GridEvenShareISH_EET2_T4_E12temp_storage+16];
	selp.b32 	%r584, %r583, 0, %p81;
	add.s32 	%r585, %r582, %r584;
	setp.gt.s32 	%p82, %r4, 96;
	ld.shared.u32 	%r586, [_ZZN3cub18CUB_300001_SM_10006detail6reduce18DeviceReduceKernelINS2_10policy_hubIiyN4cuda3std3__44plusIiEEE10Policy1000EPiyS9_iNS7_10__identityEEEvT0_PT3_T1_NS0_13GridEvenShareISH_EET2_T4_E12temp_storage+20];
	selp.b32 	%r587, %r586, 0, %p82;
	add.s32 	%r588, %r585, %r587;
	setp.gt.s32 	%p83, %r4, 128;
	ld.shared.u32 	%r589, [_ZZN3cub18CUB_300001_SM_10006detail6reduce18DeviceReduceKernelINS2_10policy_hubIiyN4cuda3std3__44plusIiEEE10Policy1000EPiyS9_iNS7_10__identityEEEvT0_PT3_T1_NS0_13GridEvenShareISH_EET2_T4_E12temp_storage+24];
	selp.b32 	%r590, %r589, 0, %p83;
	add.s32 	%r591, %r588, %r590;
	setp.gt.s32 	%p84, %r4, 160;
	ld.shared.u32 	%r592, [_ZZN3cub18CUB_300001_SM_10006detail6reduce18DeviceReduceKernelINS2_10policy_hubIiyN4cuda3std3__44plusIiEEE10Policy1000EPiyS9_iNS7_10__identityEEEvT0_PT3_T1_NS0_13GridEvenShareISH_EET2_T4_E12temp_storage+28];
	selp.b32 	%r593, %r592, 0, %p84;
	add.s32 	%r594, %r591, %r593;
	setp.gt.s32 	%p85, %r4, 192;
	ld.shared.u32 	%r595, [_ZZN3cub18CUB_300001_SM_10006detail6reduce18DeviceReduceKernelINS2_10policy_hubIiyN4cuda3std3__44plusIiEEE10Policy1000EPiyS9_iNS7_10__identityEEEvT0_PT3_T1_NS0_13GridEvenShareISH_EET2_T4_E12temp_storage+32];
	selp.b32 	%r596, %r595, 0, %p85;
	add.s32 	%r597, %r594, %r596;
	setp.gt.s32 	%p86, %r4, 224;
	ld.shared.u32 	%r598, [_ZZN3cub18CUB_300001_SM_10006detail6reduce18DeviceReduceKernelINS2_10policy_hubIiyN4cuda3std3__44plusIiEEE10Policy1000EPiyS9_iNS7_10__identityEEEvT0_PT3_T1_NS0_13GridEvenShareISH_EET2_T4_E12temp_storage+36];
	selp.b32 	%r599, %r598, 0, %p86;
	add.s32 	%r693, %r597, %r599;
	bra.uni 	$L__BB15_69;
$L__BB15_19:
	cvt.u32.u64 	%r379, %rd3;
	mov.u32 	%r30, %tid.x;
	shl.b32 	%r380, %r30, 2;
	add.s32 	%r381, %r379, %r380;
	mul.wide.u32 	%rd115, %r381, 4;
	add.s64 	%rd105, %rd39, %rd115;
	// begin inline asm
	ld.global.nc.v2.u64 {%rd103, %rd104}, [%rd105];
	// end inline asm
	mov.b64 	{%r382, %r383}, %rd104;
	mov.b64 	{%r384, %r385}, %rd103;
	add.s64 	%rd108, %rd105, 4096;
	// begin inline asm
	ld.global.nc.v2.u64 {%rd106, %rd107}, [%rd108];
	// end inline asm
	mov.b64 	{%r386, %r387}, %rd107;
	mov.b64 	{%r388, %r389}, %rd106;
	add.s64 	%rd111, %rd105, 8192;
	// begin inline asm
	ld.global.nc.v2.u64 {%rd109, %rd110}, [%rd111];
	// end inline asm
	mov.b64 	{%r390, %r391}, %rd110;
	mov.b64 	{%r392, %r393}, %rd109;
	add.s64 	%rd114, %rd105, 12288;
	// begin inline asm
	ld.global.nc.v2.u64 {%rd112, %rd113}, [%rd114];
	// end inline asm
	mov.b64 	{%r394, %r395}, %rd113;
	mov.b64 	{%r396, %r397}, %rd112;
	add.s32 	%r398, %r385, %r384;
	add.s32 	%r399, %r382, %r398;
	add.s32 	%r400, %r383, %r399;
	add.s32 	%r401, %r388, %r400;
	add.s32 	%r402, %r389, %r401;
	add.s32 	%r403, %r386, %r402;
	add.s32 	%r404, %r387, %r403;
	add.s32 	%r405, %r392, %r404;
	add.s32 	%r406, %r393, %r405;
	add.s32 	%r407, %r390, %r406;
	add.s32 	%r408, %r391, %r407;
	add.s32 	%r409, %r396, %r408;
	add.s32 	%r410, %r397, %r409;
	add.s32 	%r411, %r394, %r410;
	add.s32 	%r670, %r395, %r411;
	setp.lt.u64 	%p49, %rd4, %rd2;
	@%p49 bra 	$L__BB15_31;
	add.s64 	%rd164, %rd2, %rd3;
	cvt.u64.u32 	%rd116, %r30;
	add.s64 	%rd117, %rd164, %rd116;
	shl.b64 	%rd118, %rd117, 2;
	add.s64 	%rd163, %rd39, %rd118;
	mov.b32 	%r660, 0;
$L__BB15_21:
	add.s64 	%rd3, %rd3, %rd2;
	add.s64 	%rd119, %rd1, -4096;
	setp.gt.u64 	%p50, %rd3, %rd119;
	@%p50 bra 	$L__BB15_23;
	cvt.u64.u32 	%rd132, %r380;
	add.s64 	%rd133, %rd3, %rd132;
	shl.b64 	%rd134, %rd133, 2;
	add.s64 	%rd122, %rd39, %rd134;
	// begin inline asm
	ld.global.nc.v2.u64 {%rd120, %rd121}, [%rd122];
	// end inline asm
	mov.b64 	{%r414, %r415}, %rd121;
	mov.b64 	{%r416, %r417}, %rd120;
	add.s64 	%rd125, %rd122, 4096;
	// begin inline asm
	ld.global.nc.v2.u64 {%rd123, %rd124}, [%rd125];
	// end inline asm
	mov.b64 	{%r418, %r419}, %rd124;
	mov.b64 	{%r420, %r421}, %rd123;
	add.s64 	%rd128, %rd122, 8192;
	// begin inline asm
	ld.global.nc.v2.u64 {%rd126, %rd127}, [%rd128];
	// end inline asm
	mov.b64 	{%r422, %r423}, %rd127;
	mov.b64 	{%r424, %r425}, %rd126;
	add.s64 	%rd131, %rd122, 12288;
	// begin inline asm
	ld.global.nc.v2.u64 {%rd129, %rd130}, [%rd131];
	// end inline asm
	mov.b64 	{%r426, %r427}, %rd130;
	mov.b64 	{%r428, %r429}, %rd129;
	add.s32 	%r430, %r416, %r670;
	add.s32 	%r431, %r417, %r430;
	add.s32 	%r432, %r414, %r431;
	add.s32 	%r433, %r415, %r432;
	add.s32 	%r434, %r420, %r433;
	add.s32 	%r435, %r421, %r434;
	add.s32 	%r436, %r418, %r435;
	add.s32 	%r437, %r419, %r436;
	add.s32 	%r438, %r424, %r437;
	add.s32 	%r439, %r425, %r438;
	add.s32 	%r440, %r422, %r439;
	add.s32 	%r441, %r423, %r440;
	add.s32 	%r442, %r428, %r441;
	add.s32 	%r443, %r429, %r442;
	add.s32 	%r444, %r426, %r443;
	add.s32 	%r670, %r427, %r444;
	sub.s64 	%rd135, %rd1, %rd3;
	setp.lt.u64 	%p51, %rd135, %rd2;
	add.s32 	%r660, %r660, 1;
	add.s64 	%rd164, %rd164, %rd2;
	shl.b64 	%rd136, %rd2, 2;
	add.s64 	%rd163, %rd163, %rd136;
	@%p51 bra 	$L__BB15_31;
	bra.uni 	$L__BB15_21;
$L__BB15_23:
	setp.le.u64 	%p52, %rd1, %rd3;
	@%p52 bra 	$L__BB15_31;
	cvt.u32.u64 	%r445, %rd3;
	cvt.u32.u64 	%r446, %rd1;
	sub.s32 	%r36, %r446, %r445;
	setp.ge.s32 	%p53, %r30, %r36;
	@%p53 bra 	$L__BB15_31;
	cvt.u32.u64 	%r449, %rd2;
	not.b32 	%r451, %r30;
	add.s32 	%r452, %r451, %r446;
	add.s32 	%r453, %r449, %r379;
	sub.s32 	%r454, %r452, %r453;
	mul.lo.s32 	%r455, %r1, %r660;
	shl.b32 	%r456, %r455, 12;
	sub.s32 	%r37, %r454, %r456;
	shr.u32 	%r457, %r452, 8;
	add.s32 	%r38, %r457, 1;
	and.b32  	%r458, %r452, 768;
	setp.eq.s32 	%p54, %r458, 768;
	mov.u32 	%r665, %r30;
	@%p54 bra 	$L__BB15_28;
	and.b32  	%r459, %r38, 3;
	neg.s32 	%r662, %r459;
	mov.u32 	%r665, %r30;
$L__BB15_27:
	.pragma "nounroll";
	// begin inline asm
	ld.global.nc.u32 %r460, [%rd163];
	// end inline asm
	add.s32 	%r670, %r460, %r670;
	add.s32 	%r665, %r665, 256;
	add.s64 	%rd163, %rd163, 1024;
	add.s32 	%r662, %r662, 1;
	setp.ne.s32 	%p55, %r662, 0;
	@%p55 bra 	$L__BB15_27;
$L__BB15_28:
	setp.lt.u32 	%p56, %r37, 768;
	@%p56 bra 	$L__BB15_31;
	cvt.u64.u32 	%rd138, %r665;
	add.s64 	%rd139, %rd138, %rd164;
	shl.b64 	%rd140, %rd139, 2;
	add.s64 	%rd167, %rd39, %rd140;
$L__BB15_30:
	// begin inline asm
	ld.global.nc.u32 %r461, [%rd167];
	// end inline asm
	add.s32 	%r465, %r461, %r670;
	add.s64 	%rd142, %rd167, 1024;
	// begin inline asm
	ld.global.nc.u32 %r462, [%rd142];
	// end inline asm
	add.s32 	%r466, %r462, %r465;
	add.s64 	%rd143, %rd167, 2048;
	// begin inline asm
	ld.global.nc.u32 %r463, [%rd143];
	// end inline asm
	add.s32 	%r467, %r463, %r466;
	add.s64 	%rd144, %rd167, 3072;
	// begin inline asm
	ld.global.nc.u32 %r464, [%rd144];
	// end inline asm
	add.s32 	%r670, %r464, %r467;
	add.s32 	%r665, %r665, 1024;
	add.s64 	%rd167, %rd167, 4096;
	setp.lt.s32 	%p57, %r665, %r36;
	@%p57 bra 	$L__BB15_30;
$L__BB15_31:
	// begin inline asm
	mov.u32 %r468, %laneid;
	// end inline asm
	mov.b32 	%r471, 1;
	mov.b32 	%r492, 31;
	mov.b32 	%r493, -1;
	// begin inline asm
	shfl.sync.down.b32 %r469, %r670, %r471, %r492, %r493;
	// end inline asm
	setp.gt.s32 	%p58, %r468, 30;
	selp.b32 	%r494, 0, %r469, %p58;
	add.s32 	%r475, %r494, %r670;
	mov.b32 	%r476, 2;
	// begin inline asm
	shfl.sync.down.b32 %r474, %r475, %r476, %r492, %r493;
	// end inline asm
	setp.gt.s32 	%p59, %r468, 29;
	selp.b32 	%r495, 0, %r474, %p59;
	add.s32 	%r480, %r475, %r495;
	mov.b32 	%r481, 4;
	// begin inline asm
	shfl.sync.down.b32 %r479, %r480, %r481, %r492, %r493;
	// end inline asm
	setp.gt.s32 	%p60, %r468, 27;
	selp.b32 	%r496, 0, %r479, %p60;
	add.s32 	%r485, %r480, %r496;
	mov.b32 	%r486, 8;
	// begin inline asm
	shfl.sync.down.b32 %r484, %r485, %r486, %r492, %r493;
	// end inline asm
	setp.gt.s32 	%p61, %r468, 23;
	selp.b32 	%r497, 0, %r484, %p61;
	add.s32 	%r490, %r485, %r497;
	mov.b32 	%r491, 16;
	// begin inline asm
	shfl.sync.down.b32 %r489, %r490, %r491, %r492, %r493;
	// end inline asm
	setp.gt.s32 	%p62, %r468, 15;
	selp.b32 	%r498, 0, %r489, %p62;
	add.s32 	%r693, %r490, %r498;
	setp.ne.s32 	%p63, %r468, 0;
	@%p63 bra 	$L__BB15_33;
	shr.u32 	%r499, %r30, 3;
	and.b32  	%r500, %r499, 124;
	mov.u32 	%r501, _ZZN3cub18CUB_300001_SM_10006detail6reduce18DeviceReduceKernelINS2_10policy_hubIiyN4cuda3std3__44plusIiEEE10Policy1000EPiyS9_iNS7_10__identityEEEvT0_PT3_T1_NS0_13GridEvenShareISH_EET2_T4_E12temp_storage;
	add.s32 	%r502, %r501, %r500;
	st.shared.u32 	[%r502+8], %r693;
$L__BB15_33:
	bar.sync 	0;
	setp.ne.s32 	%p64, %r30, 0;
	@%p64 bra 	$L__BB15_69;
	ld.shared.u32 	%r503, [_ZZN3cub18CUB_300001_SM_10006detail6reduce18DeviceReduceKernelINS2_10policy_hubIiyN4cuda3std3__44plusIiEEE10Policy1000EPiyS9_iNS7_10__identityEEEvT0_PT3_T1_NS0_13GridEvenShareISH_EET2_T4_E12temp_storage+12];
	add.s32 	%r504, %r503, %r693;
	ld.shared.u32 	%r505, [_ZZN3cub18CUB_300001_SM_10006detail6reduce18DeviceReduceKernelINS2_10policy_hubIiyN4cuda3std3__44plusIiEEE10Policy1000EPiyS9_iNS7_10__identityEEEvT0_PT3_T1_NS0_13GridEvenShareISH_EET2_T4_E12temp_storage+16];
	add.s32 	%r506, %r504, %r505;
	ld.shared.u32 	%r507, [_ZZN3cub18CUB_300001_SM_10006detail6reduce18DeviceReduceKernelINS2_10policy_hubIiyN4cuda3std3__44plusIiEEE10Policy1000EPiyS9_iNS7_10__identityEEEvT0_PT3_T1_NS0_13GridEvenShareISH_EET2_T4_E12temp_storage+20];
	add.s32 	%r508, %r506, %r507;
	ld.shared.u32 	%r509, [_ZZN3cub18CUB_300001_SM_10006detail6reduce18DeviceReduceKernelINS2_10policy_hubIiyN4cuda3std3__44plusIiEEE10Policy1000EPiyS9_iNS7_10__identityEEEvT0_PT3_T1_NS0_13GridEvenShareISH_EET2_T4_E12temp_storage+24];
	add.s32 	%r510, %r508, %r509;
	ld.shared.u32 	%r511, [_ZZN3cub18CUB_300001_SM_10006detail6reduce18DeviceReduceKernelINS2_10policy_hubIiyN4cuda3std3__44plusIiEEE10Policy1000EPiyS9_iNS7_10__identityEEEvT0_PT3_T1_NS0_13GridEvenShareISH_EET2_T4_E12temp_storage+28];
	add.s32 	%r512, %r510, %r511;
	ld.shared.u32 	%r513, [_ZZN3cub18CUB_300001_SM_10006detail6reduce18DeviceReduceKernelINS2_10policy_hubIiyN4cuda3std3__44plusIiEEE10Policy1000EPiyS9_iNS7_10__identityEEEvT0_PT3_T1_NS0_13GridEvenShareISH_EET2_T4_E12temp_storage+32];
	add.s32 	%r514, %r512, %r513;
	ld.shared.u32 	%r515, [_ZZN3cub18CUB_300001_SM_10006detail6reduce18DeviceReduceKernelINS2_10policy_hubIiyN4cuda3std3__44plusIiEEE10Policy1000EPiyS9_iNS7_10__identityEEEvT0_PT3_T1_NS0_13GridEvenShareISH_EET2_T4_E12temp_storage+36];
	add.s32 	%r693, %r514, %r515;
	bra.uni 	$L__BB15_69;
$L__BB15_35:
	sub.s64 	%rd21, %rd1, %rd3;
	setp.gt.u64 	%p2, %rd21, 4095;
	@%p2 bra 	$L__BB15_53;
	cvt.u32.u64 	%r248, %rd3;
	cvt.u32.u64 	%r56, %rd1;
	sub.s32 	%r57, %r56, %r248;
	mov.u32 	%r58, %tid.x;
	setp.ge.s32 	%p19, %r58, %r57;
	mov.b32 	%r681, 0;
	mov.u32 	%r676, %r58;
	@%p19 bra 	$L__BB15_38;
	add.s32 	%r251, %r248, %r58;
	mul.wide.u32 	%rd91, %r251, 4;
	add.s64 	%rd90, %rd39, %rd91;
	// begin inline asm
	ld.global.nc.u32 %r681, [%rd90];
	// end inline asm
	add.s32 	%r676, %r58, 256;
$L__BB15_38:
	setp.ge.s32 	%p20, %r676, %r57;
	@%p20 bra 	$L__BB15_44;
	not.b32 	%r253, %r676;
	add.s32 	%r63, %r253, %r56;
	and.b32  	%r254, %r63, 768;
	setp.eq.s32 	%p21, %r254, 768;
	@%p21 bra 	$L__BB15_42;
	cvt.u64.u32 	%rd92, %r676;
	add.s64 	%rd93, %rd92, %rd3;
	shl.b64 	%rd94, %rd93, 2;
	add.s64 	%rd168, %rd39, %rd94;
	shr.u32 	%r255, %r63, 8;
	add.s32 	%r256, %r255, 1;
	and.b32  	%r257, %r256, 3;
	neg.s32 	%r673, %r257;
$L__BB15_41:
	.pragma "nounroll";
	// begin inline asm
	ld.global.nc.u32 %r258, [%rd168];
	// end inline asm
	add.s32 	%r681, %r258, %r681;
	add.s32 	%r676, %r676, 256;
	add.s64 	%rd168, %rd168, 1024;
	add.s32 	%r673, %r673, 1;
	setp.ne.s32 	%p22, %r673, 0;
	@%p22 bra 	$L__BB15_41;
$L__BB15_42:
	sub.s32 	%r260, %r63, %r248;
	setp.lt.u32 	%p23, %r260, 768;
	@%p23 bra 	$L__BB15_44;
$L__BB15_43:
	cvt.s64.s32 	%rd100, %r676;
	add.s64 	%rd101, %rd3, %rd100;
	shl.b64 	%rd102, %rd101, 2;
	add.s64 	%rd96, %rd39, %rd102;
	// begin inline asm
	ld.global.nc.u32 %r261, [%rd96];
	// end inline asm
	add.s32 	%r265, %r261, %r681;
	add.s64 	%rd97, %rd96, 1024;
	// begin inline asm
	ld.global.nc.u32 %r262, [%rd97];
	// end inline asm
	add.s32 	%r266, %r262, %r265;
	add.s64 	%rd98, %rd96, 2048;
	// begin inline asm
	ld.global.nc.u32 %r263, [%rd98];
	// end inline asm
	add.s32 	%r267, %r263, %r266;
	add.s64 	%rd99, %rd96, 3072;
	// begin inline asm
	ld.global.nc.u32 %r264, [%rd99];
	// end inline asm
	add.s32 	%r681, %r264, %r267;
	add.s32 	%r676, %r676, 1024;
	setp.lt.s32 	%p24, %r676, %r57;
	@%p24 bra 	$L__BB15_43;
$L__BB15_44:
	setp.lt.s32 	%p25, %r57, 256;
	@%p25 bra 	$L__BB15_49;
	// begin inline asm
	mov.u32 %r331, %laneid;
	// end inline asm
	mov.b32 	%r334, 1;
	mov.b32 	%r355, 31;
	mov.b32 	%r356, -1;
	// begin inline asm
	shfl.sync.down.b32 %r332, %r681, %r334, %r355, %r356;
	// end inline asm
	setp.gt.s32 	%p41, %r331, 30;
	selp.b32 	%r357, 0, %r332, %p41;
	add.s32 	%r338, %r357, %r681;
	mov.b32 	%r339, 2;
	// begin inline asm
	shfl.sync.down.b32 %r337, %r338, %r339, %r355, %r356;
	// end inline asm
	setp.gt.s32 	%p42, %r331, 29;
	selp.b32 	%r358, 0, %r337, %p42;
	add.s32 	%r343, %r338, %r358;
	mov.b32 	%r344, 4;
	// begin inline asm
	shfl.sync.down.b32 %r342, %r343, %r344, %r355, %r356;
	// end inline asm
	setp.gt.s32 	%p43, %r331, 27;
	selp.b32 	%r359, 0, %r342, %p43;
	add.s32 	%r348, %r343, %r359;
	mov.b32 	%r349, 8;
	// begin inline asm
	shfl.sync.down.b32 %r347, %r348, %r349, %r355, %r356;
	// end inline asm
	setp.gt.s32 	%p44, %r331, 23;
	selp.b32 	%r360, 0, %r347, %p44;
	add.s32 	%r353, %r348, %r360;
	mov.b32 	%r354, 16;
	// begin inline asm
	shfl.sync.down.b32 %r352, %r353, %r354, %r355, %r356;
	// end inline asm
	setp.gt.s32 	%p45, %r331, 15;
	selp.b32 	%r361, 0, %r352, %p45;
	add.s32 	%r693, %r353, %r361;
	setp.ne.s32 	%p46, %r331, 0;
	@%p46 bra 	$L__BB15_47;
	shr.u32 	%r362, %r58, 3;
	and.b32  	%r363, %r362, 124;
	mov.u32 	%r364, _ZZN3cub18CUB_300001_SM_10006detail6reduce18DeviceReduceKernelINS2_10policy_hubIiyN4cuda3std3__44plusIiEEE10Policy1000EPiyS9_iNS7_10__identityEEEvT0_PT3_T1_NS0_13GridEvenShareISH_EET2_T4_E12temp_storage;
	add.s32 	%r365, %r364, %r363;
	st.shared.u32 	[%r365+8], %r693;
$L__BB15_47:
	bar.sync 	0;
	setp.ne.s32 	%p47, %r58, 0;
	@%p47 bra 	$L__BB15_69;
	ld.shared.u32 	%r366, [_ZZN3cub18CUB_300001_SM_10006detail6reduce18DeviceReduceKernelINS2_10policy_hubIiyN4cuda3std3__44plusIiEEE10Policy1000EPiyS9_iNS7_10__identityEEEvT0_PT3_T1_NS0_13GridEvenShareISH_EET2_T4_E12temp_storage+12];
	add.s32 	%r367, %r366, %r693;
	ld.shared.u32 	%r368, [_ZZN3cub18CUB_300001_SM_10006detail6reduce18DeviceReduceKernelINS2_10policy_hubIiyN4cuda3std3__44plusIiEEE10Policy1000EPiyS9_iNS7_10__identityEEEvT0_PT3_T1_NS0_13GridEvenShareISH_EET2_T4_E12temp_storage+16];
	add.s32 	%r369, %r367, %r368;
	ld.shared.u32 	%r370, [_ZZN3cub18CUB_300001_SM_10006detail6reduce18DeviceReduceKernelINS2_10policy_hubIiyN4cuda3std3__44plusIiEEE10Policy1000EPiyS9_iNS7_10__identityEEEvT0_PT3_T1_NS0_13GridEvenShareISH_EET2_T4_E12temp_storage+20];
	add.s32 	%r371, %r369, %r370;
	ld.shared.u32 	%r372, [_ZZN3cub18CUB_300001_SM_10006detail6reduce18DeviceReduceKernelINS2_10policy_hubIiyN4cuda3std3__44plusIiEEE10Policy1000EPiyS9_iNS7_10__identityEEEvT0_PT3_T1_NS0_13GridEvenShareISH_EET2_T4_E12temp_storage+24];
	add.s32 	%r373, %r371, %r372;
	ld.shared.u32 	%r374, [_ZZN3cub18CUB_300001_SM_10006detail6reduce18DeviceReduceKernelINS2_10policy_hubIiyN4cuda3std3__44plusIiEEE10Policy1000EPiyS9_iNS7_10__identityEEEvT0_PT3_T1_NS0_13GridEvenShareISH_EET2_T4_E12temp_storage+28];
	add.s32 	%r375, %r373, %r374;
	ld.shared.u32 	%r376, [_ZZN3cub18CUB_300001_SM_10006detail6reduce18DeviceReduceKernelINS2_10policy_hubIiyN4cuda3std3__44plusIiEEE10Policy1000EPiyS9_iNS7_10__identityEEEvT0_PT3_T1_NS0_13GridEvenShareISH_EET2_T4_E12temp_storage+32];
	add.s32 	%r377, %r375, %r376;
	ld.shared.u32 	%r378, [_ZZN3cub18CUB_300001_SM_10006detail6reduce18DeviceReduceKernelINS2_10policy_hubIiyN4cuda3std3__44plusIiEEE10Policy1000EPiyS9_iNS7_10__identityEEEvT0_PT3_T1_NS0_13GridEvenShareISH_EET2_T4_E12temp_storage+36];
	add.s32 	%r693, %r377, %r378;
	bra.uni 	$L__BB15_69;
$L__BB15_49:
	// begin inline asm
	mov.u32 %r268, %laneid;
	// end inline asm
	and.b32  	%r294, %r58, 992;
	add.s32 	%r295, %r294, 32;
	setp.gt.s32 	%p26, %r295, %r57;
	not.b32 	%r296, %r294;
	add.s32 	%r297, %r57, %r296;
	selp.b32 	%r292, %r297, 31, %p26;
	mov.b32 	%r271, 1;
	mov.b32 	%r293, -1;
	// begin inline asm
	shfl.sync.down.b32 %r269, %r681, %r271, %r292, %r293;
	// end inline asm
	setp.lt.s32 	%p27, %r268, %r292;
	selp.b32 	%r298, %r269, 0, %p27;
	add.s32 	%r275, %r298, %r681;
	mov.b32 	%r276, 2;
	// begin inline asm
	shfl.sync.down.b32 %r274, %r275, %r276, %r292, %r293;
	// end inline asm
	add.s32 	%r299, %r268, 2;
	setp.gt.s32 	%p28, %r299, %r292;
	selp.b32 	%r300, 0, %r274, %p28;
	add.s32 	%r280, %r275, %r300;
	mov.b32 	%r281, 4;
	// begin inline asm
	shfl.sync.down.b32 %r279, %r280, %r281, %r292, %r293;
	// end inline asm
	add.s32 	%r301, %r268, 4;
	setp.gt.s32 	%p29, %r301, %r292;
	selp.b32 	%r302, 0, %r279, %p29;
	add.s32 	%r285, %r280, %r302;
	mov.b32 	%r286, 8;
	// begin inline asm
	shfl.sync.down.b32 %r284, %r285, %r286, %r292, %r293;
	// end inline asm
	add.s32 	%r303, %r268, 8;
	setp.gt.s32 	%p30, %r303, %r292;
	selp.b32 	%r304, 0, %r284, %p30;
	add.s32 	%r290, %r285, %r304;
	mov.b32 	%r291, 16;
	// begin inline asm
	shfl.sync.down.b32 %r289, %r290, %r291, %r292, %r293;
	// end inline asm
	add.s32 	%r305, %r268, 16;
	setp.gt.s32 	%p31, %r305, %r292;
	selp.b32 	%r306, 0, %r289, %p31;
	add.s32 	%r693, %r290, %r306;
	setp.ne.s32 	%p32, %r268, 0;
	@%p32 bra 	$L__BB15_51;
	shr.u32 	%r307, %r58, 3;
	and.b32  	%r308, %r307, 124;
	mov.u32 	%r309, _ZZN3cub18CUB_300001_SM_10006detail6reduce18DeviceReduceKernelINS2_10policy_hubIiyN4cuda3std3__44plusIiEEE10Policy1000EPiyS9_iNS7_10__identityEEEvT0_PT3_T1_NS0_13GridEvenShareISH_EET2_T4_E12temp_storage;
	add.s32 	%r310, %r309, %r308;
	st.shared.u32 	[%r310+8], %r693;
$L__BB15_51:
	bar.sync 	0;
	setp.ne.s32 	%p33, %r58, 0;
	@%p33 bra 	$L__BB15_69;
	setp.gt.s32 	%p34, %r57, 32;
	ld.shared.u32 	%r311, [_ZZN3cub18CUB_300001_SM_10006detail6reduce18DeviceReduceKernelINS2_10policy_hubIiyN4cuda3std3__44plusIiEEE10Policy1000EPiyS9_iNS7_10__identityEEEvT0_PT3_T1_NS0_13GridEvenShareISH_EET2_T4_E12temp_storage+12];
	selp.b32 	%r312, %r311, 0, %p34;
	add.s32 	%r313, %r312, %r693;
	setp.gt.s32 	%p35, %r57, 64;
	ld.shared.u32 	%r314, [_ZZN3cub18CUB_300001_SM_10006detail6reduce18DeviceReduceKernelINS2_10policy_hubIiyN4cuda3std3__44plusIiEEE10Policy1000EPiyS9_iNS7_10__identityEEEvT0_PT3_T1_NS0_13GridEvenShareISH_EET2_T4_E12temp_storage+16];
	selp.b32 	%r315, %r314, 0, %p35;
	add.s32 	%r316, %r313, %r315;
	setp.gt.s32 	%p36, %r57, 96;
	ld.shared.u32 	%r317, [_ZZN3cub18CUB_300001_SM_10006detail6reduce18DeviceReduceKernelINS2_10policy_hubIiyN4cuda3std3__44plusIiEEE10Policy1000EPiyS9_iNS7_10__identityEEEvT0_PT3_T1_NS0_13GridEvenShareISH_EET2_T4_E12temp_storage+20];
	selp.b32 	%r318, %r317, 0, %p36;
	add.s32 	%r319, %r316, %r318;
	setp.gt.s32 	%p37, %r57, 128;
	ld.shared.u32 	%r320, [_ZZN3cub18CUB_300001_SM_10006detail6reduce18DeviceReduceKernelINS2_10policy_hubIiyN4cuda3std3__44plusIiEEE10Policy1000EPiyS9_iNS7_10__identityEEEvT0_PT3_T1_NS0_13GridEvenShareISH_EET2_T4_E12temp_storage+24];
	selp.b32 	%r321, %r320, 0, %p37;
	add.s32 	%r322, %r319, %r321;
	setp.gt.s32 	%p38, %r57, 160;
	ld.shared.u32 	%r323, [_ZZN3cub18CUB_300001_SM_10006detail6reduce18DeviceReduceKernelINS2_10policy_hubIiyN4cuda3std3__44plusIiEEE10Policy1000EPiyS9_iNS7_10__identityEEEvT0_PT3_T1_NS0_13GridEvenShareISH_EET2_T4_E12temp_storage+28];
	selp.b32 	%r324, %r323, 0, %p38;
	add.s32 	%r325, %r322, %r324;
	setp.gt.s32 	%p39, %r57, 192;
	ld.shared.u32 	%r326, [_ZZN3cub18CUB_300001_SM_10006detail6reduce18DeviceReduceKernelINS2_10policy_hubIiyN4cuda3std3__44plusIiEEE10Policy1000EPiyS9_iNS7_10__identityEEEvT0_PT3_T1_NS0_13GridEvenShareISH_EET2_T4_E12temp_storage+32];
	selp.b32 	%r327, %r326, 0, %p39;
	add.s32 	%r328, %r325, %r327;
	setp.gt.s32 	%p40, %r57, 224;
	ld.shared.u32 	%r329, [_ZZN3cub18CUB_300001_SM_10006detail6reduce18DeviceReduceKernelINS2_10policy_hubIiyN4cuda3std3__44plusIiEEE10Policy1000EPiyS9_iNS7_10__identityEEEvT0_PT3_T1_NS0_13GridEvenShareISH_EET2_T4_E12temp_storage+36];
	selp.b32 	%r330, %r329, 0, %p40;
	add.s32 	%r693, %r328, %r330;
	bra.uni 	$L__BB15_69;
$L__BB15_53:
	cvt.u32.u64 	%r128, %rd3;
	mov.u32 	%r83, %tid.x;
	add.s32 	%r129, %r83, %r128;
	mul.wide.u32 	%rd58, %r129, 4;
	add.s64 	%rd42, %rd39, %rd58;
	// begin inline asm
	ld.global.nc.u32 %r112, [%rd42];
	// end inline asm
	add.s64 	%rd43, %rd42, 1024;
	// begin inline asm
	ld.global.nc.u32 %r113, [%rd43];
	// end inline asm
	add.s64 	%rd44, %rd42, 2048;
	// begin inline asm
	ld.global.nc.u32 %r114, [%rd44];
	// end inline asm
	add.s64 	%rd45, %rd42, 3072;
	// begin inline asm
	ld.global.nc.u32 %r115, [%rd45];
	// end inline asm
	add.s64 	%rd46, %rd42, 4096;
	// begin inline asm
	ld.global.nc.u32 %r116, [%rd46];
	// end inline asm
	add.s64 	%rd47, %rd42, 5120;
	// begin inline asm
	ld.global.nc.u32 %r117, [%rd47];
	// end inline asm
	add.s64 	%rd48, %rd42, 6144;
	// begin inline asm
	ld.global.nc.u32 %r118, [%rd48];
	// end inline asm
	add.s64 	%rd49, %rd42, 7168;
	// begin inline asm
	ld.global.nc.u32 %r119, [%rd49];
	// end inline asm
	add.s64 	%rd50, %rd42, 8192;
	// begin inline asm
	ld.global.nc.u32 %r120, [%rd50];
	// end inline asm
	add.s64 	%rd51, %rd42, 9216;
	// begin inline asm
	ld.global.nc.u32 %r121, [%rd51];
	// end inline asm
	add.s64 	%rd52, %rd42, 10240;
	// begin inline asm
	ld.global.nc.u32 %r122, [%rd52];
	// end inline asm
	add.s64 	%rd53, %rd42, 11264;
	// begin inline asm
	ld.global.nc.u32 %r123, [%rd53];
	// end inline asm
	add.s64 	%rd54, %rd42, 12288;
	// begin inline asm
	ld.global.nc.u32 %r124, [%rd54];
	// end inline asm
	add.s64 	%rd55, %rd42, 13312;
	// begin inline asm
	ld.global.nc.u32 %r125, [%rd55];
	// end inline asm
	add.s64 	%rd56, %rd42, 14336;
	// begin inline asm
	ld.global.nc.u32 %r126, [%rd56];
	// end inline asm
	add.s64 	%rd57, %rd42, 15360;
	// begin inline asm
	ld.global.nc.u32 %r127, [%rd57];
	// end inline asm
	add.s32 	%r130, %r113, %r112;
	add.s32 	%r131, %r114, %r130;
	add.s32 	%r132, %r115, %r131;
	add.s32 	%r133, %r116, %r132;
	add.s32 	%r134, %r117, %r133;
	add.s32 	%r135, %r118, %r134;
	add.s32 	%r136, %r119, %r135;
	add.s32 	%r137, %r120, %r136;
	add.s32 	%r138, %r121, %r137;
	add.s32 	%r139, %r122, %r138;
	add.s32 	%r140, %r123, %r139;
	add.s32 	%r141, %r124, %r140;
	add.s32 	%r142, %r125, %r141;
	add.s32 	%r143, %r126, %r142;
	add.s32 	%r692, %r127, %r143;
	setp.lt.u64 	%p3, %rd21, %rd2;
	@%p3 bra 	$L__BB15_65;
	cvt.u64.u32 	%rd25, %r83;
	add.s64 	%rd170, %rd2, %rd3;
	add.s64 	%rd59, %rd170, %rd25;
	shl.b64 	%rd60, %rd59, 2;
	add.s64 	%rd169, %rd39, %rd60;
	mov.b32 	%r682, 0;
$L__BB15_55:
	add.s64 	%rd3, %rd3, %rd2;
	add.s64 	%rd61, %rd1, -4096;
	setp.gt.u64 	%p4, %rd3, %rd61;
	@%p4 bra 	$L__BB15_57;
	add.s64 	%rd78, %rd3, %rd25;
	shl.b64 	%rd79, %rd78, 2;
	add.s64 	%rd62, %rd39, %rd79;
	// begin inline asm
	ld.global.nc.u32 %r145, [%rd62];
	// end inline asm
	add.s64 	%rd63, %rd62, 1024;
	// begin inline asm
	ld.global.nc.u32 %r146, [%rd63];
	// end inline asm
	add.s64 	%rd64, %rd62, 2048;
	// begin inline asm
	ld.global.nc.u32 %r147, [%rd64];
	// end inline asm
	add.s64 	%rd65, %rd62, 3072;
	// begin inline asm
	ld.global.nc.u32 %r148, [%rd65];
	// end inline asm
	add.s64 	%rd66, %rd62, 4096;
	// begin inline asm
	ld.global.nc.u32 %r149, [%rd66];
	// end inline asm
	add.s64 	%rd67, %rd62, 5120;
	// begin inline asm
	ld.global.nc.u32 %r150, [%rd67];
	// end inline asm
	add.s64 	%rd68, %rd62, 6144;
	// begin inline asm
	ld.global.nc.u32 %r151, [%rd68];
	// end inline asm
	add.s64 	%rd69, %rd62, 7168;
	// begin inline asm
	ld.global.nc.u32 %r152, [%rd69];
	// end inline asm
	add.s64 	%rd70, %rd62, 8192;
	// begin inline asm
	ld.global.nc.u32 %r153, [%rd70];
	// end inline asm
	add.s64 	%rd71, %rd62, 9216;
	// begin inline asm
	ld.global.nc.u32 %r154, [%rd71];
	// end inline asm
	add.s64 	%rd72, %rd62, 10240;
	// begin inline asm
	ld.global.nc.u32 %r155, [%rd72];
	// end inline asm
	add.s64 	%rd73, %rd62, 11264;
	// begin inline asm
	ld.global.nc.u32 %r156, [%rd73];
	// end inline asm
	add.s64 	%rd74, %rd62, 12288;
	// begin inline asm
	ld.global.nc.u32 %r157, [%rd74];
	// end inline asm
	add.s64 	%rd75, %rd62, 13312;
	// begin inline asm
	ld.global.nc.u32 %r158, [%rd75];
	// end inline asm
	add.s64 	%rd76, %rd62, 14336;
	// begin inline asm
	ld.global.nc.u32 %r159, [%rd76];
	// end inline asm
	add.s64 	%rd77, %rd62, 15360;
	// begin inline asm
	ld.global.nc.u32 %r160, [%rd77];
	// end inline asm
	add.s32 	%r161, %r145, %r692;
	add.s32 	%r162, %r146, %r161;
	add.s32 	%r163, %r147, %r162;
	add.s32 	%r164, %r148, %r163;
	add.s32 	%r165, %r149, %r164;
	add.s32 	%r166, %r150, %r165;
	add.s32 	%r167, %r151, %r166;
	add.s32 	%r168, %r152, %r167;
	add.s32 	%r169, %r153, %r168;
	add.s32 	%r170, %r154, %r169;
	add.s32 	%r171, %r155, %r170;
	add.s32 	%r172, %r156, %r171;
	add.s32 	%r173, %r157, %r172;
	add.s32 	%r174, %r158, %r173;
	add.s32 	%r175, %r159, %r174;
	add.s32 	%r692, %r160, %r175;
	sub.s64 	%rd80, %rd1, %rd3;
	setp.lt.u64 	%p5, %rd80, %rd2;
	add.s32 	%r682, %r682, 1;
	add.s64 	%rd170, %rd170, %rd2;
	shl.b64 	%rd81, %rd2, 2;
	add.s64 	%rd169, %rd169, %rd81;
	@%p5 bra 	$L__BB15_65;
	bra.uni 	$L__BB15_55;
$L__BB15_57:
	setp.le.u64 	%p6, %rd1, %rd3;
	@%p6 bra 	$L__BB15_65;
	cvt.u32.u64 	%r176, %rd3;
	cvt.u32.u64 	%r177, %rd1;
	sub.s32 	%r89, %r177, %r176;
	setp.ge.s32 	%p7, %r83, %r89;
	@%p7 bra 	$L__BB15_65;
	cvt.u32.u64 	%r180, %rd2;
	not.b32 	%r182, %r83;
	add.s32 	%r183, %r182, %r177;
	add.s32 	%r184, %r180, %r128;
	sub.s32 	%r185, %r183, %r184;
	mul.lo.s32 	%r186, %r1, %r682;
	shl.b32 	%r187, %r186, 12;
	sub.s32 	%r90, %r185, %r187;
	shr.u32 	%r188, %r183, 8;
	add.s32 	%r91, %r188, 1;
	and.b32  	%r189, %r183, 768;
	setp.eq.s32 	%p8, %r189, 768;
	mov.u32 	%r687, %r83;
	@%p8 bra 	$L__BB15_62;
	and.b32  	%r190, %r91, 3;
	neg.s32 	%r684, %r190;
	mov.u32 	%r687, %r83;
$L__BB15_61:
	.pragma "nounroll";
	// begin inline asm
	ld.global.nc.u32 %r191, [%rd169];
	// end inline asm
	add.s32 	%r692, %r191, %r692;
	add.s32 	%r687, %r687, 256;
	add.s64 	%rd169, %rd169, 1024;
	add.s32 	%r684, %r684, 1;
	setp.ne.s32 	%p9, %r684, 0;
	@%p9 bra 	$L__BB15_61;
$L__BB15_62:
	setp.lt.u32 	%p10, %r90, 768;
	@%p10 bra 	$L__BB15_65;
	cvt.u64.u32 	%rd83, %r687;
	add.s64 	%rd84, %rd83, %rd170;
	shl.b64 	%rd85, %rd84, 2;
	add.s64 	%rd173, %rd39, %rd85;
$L__BB15_64:
	// begin inline asm
	ld.global.nc.u32 %r192, [%rd173];
	// end inline asm
	add.s32 	%r196, %r192, %r692;
	add.s64 	%rd87, %rd173, 1024;
	// begin inline asm
	ld.global.nc.u32 %r193, [%rd87];
	// end inline asm
	add.s32 	%r197, %r193, %r196;
	add.s64 	%rd88, %rd173, 2048;
	// begin inline asm
	ld.global.nc.u32 %r194, [%rd88];
	// end inline asm
	add.s32 	%r198, %r194, %r197;
	add.s64 	%rd89, %rd173, 3072;
	// begin inline asm
	ld.global.nc.u32 %r195, [%rd89];
	// end inline asm
	add.s32 	%r692, %r195, %r198;
	add.s32 	%r687, %r687, 1024;
	add.s64 	%rd173, %rd173, 4096;
	setp.lt.s32 	%p11, %r687, %r89;
	@%p11 bra 	$L__BB15_64;
$L__BB15_65:
	// begin inline asm
	mov.u32 %r199, %laneid;
	// end inline asm
	mov.b32 	%r202, 1;
	mov.b32 	%r223, 31;
	mov.b32 	%r224, -1;
	// begin inline asm
	shfl.sync.down.b32 %r200, %r692, %r202, %r223, %r224;
	// end inline asm
	setp.gt.s32 	%p12, %r199, 30;
	selp.b32 	%r225, 0, %r200, %p12;
	add.s32 	%r206, %r225, %r692;
	mov.b32 	%r207, 2;
	// begin inline asm
	shfl.sync.down.b32 %r205, %r206, %r207, %r223, %r224;
	// end inline asm
	setp.gt.s32 	%p13, %r199, 29;
	selp.b32 	%r226, 0, %r205, %p13;
	add.s32 	%r211, %r206, %r226;
	mov.b32 	%r212, 4;
	// begin inline asm
	shfl.sync.down.b32 %r210, %r211, %r212, %r223, %r224;
	// end inline asm
	setp.gt.s32 	%p14, %r199, 27;
	selp.b32 	%r227, 0, %r210, %p14;
	add.s32 	%r216, %r211, %r227;
	mov.b32 	%r217, 8;
	// begin inline asm
	shfl.sync.down.b32 %r215, %r216, %r217, %r223, %r224;
	// end inline asm
	setp.gt.s32 	%p15, %r199, 23;
	selp.b32 	%r228, 0, %r215, %p15;
	add.s32 	%r221, %r216, %r228;
	mov.b32 	%r222, 16;
	// begin inline asm
	shfl.sync.down.b32 %r220, %r221, %r222, %r223, %r224;
	// end inline asm
	setp.gt.s32 	%p16, %r199, 15;
	selp.b32 	%r229, 0, %r220, %p16;
	add.s32 	%r693, %r221, %r229;
	setp.ne.s32 	%p17, %r199, 0;
	@%p17 bra 	$L__BB15_67;
	shr.u32 	%r230, %r83, 3;
	and.b32  	%r231, %r230, 124;
	mov.u32 	%r232, _ZZN3cub18CUB_300001_SM_10006detail6reduce18DeviceReduceKernelINS2_10policy_hubIiyN4cuda3std3__44plusIiEEE10Policy1000EPiyS9_iNS7_10__identityEEEvT0_PT3_T1_NS0_13GridEvenShareISH_EET2_T4_E12temp_storage;
	add.s32 	%r233, %r232, %r231;
	st.shared.u32 	[%r233+8], %r693;
$L__BB15_67:
	bar.sync 	0;
	setp.ne.s32 	%p18, %r83, 0;
	@%p18 bra 	$L__BB15_69;
	ld.shared.u32 	%r234, [_ZZN3cub18CUB_300001_SM_10006detail6reduce18DeviceReduceKernelINS2_10policy_hubIiyN4cuda3std3__44plusIiEEE10Policy1000EPiyS9_iNS7_10__identityEEEvT0_PT3_T1_NS0_13GridEvenShareISH_EET2_T4_E12temp_storage+12];
	add.s32 	%r235, %r234, %r693;
	ld.shared.u32 	%r236, [_ZZN3cub18CUB_300001_SM_10006detail6reduce18DeviceReduceKernelINS2_10policy_hubIiyN4cuda3std3__44plusIiEEE10Policy1000EPiyS9_iNS7_10__identityEEEvT0_PT3_T1_NS0_13GridEvenShareISH_EET2_T4_E12temp_storage+16];
	add.s32 	%r237, %r235, %r236;
	ld.shared.u32 	%r238, [_ZZN3cub18CUB_300001_SM_10006detail6reduce18DeviceReduceKernelINS2_10policy_hubIiyN4cuda3std3__44plusIiEEE10Policy1000EPiyS9_iNS7_10__identityEEEvT0_PT3_T1_NS0_13GridEvenShareISH_EET2_T4_E12temp_storage+20];
	add.s32 	%r239, %r237, %r238;
	ld.shared.u32 	%r240, [_ZZN3cub18CUB_300001_SM_10006detail6reduce18DeviceReduceKernelINS2_10policy_hubIiyN4cuda3std3__44plusIiEEE10Policy1000EPiyS9_iNS7_10__identityEEEvT0_PT3_T1_NS0_13GridEvenShareISH_EET2_T4_E12temp_storage+24];
	add.s32 	%r241, %r239, %r240;
	ld.shared.u32 	%r242, [_ZZN3cub18CUB_300001_SM_10006detail6reduce18DeviceReduceKernelINS2_10policy_hubIiyN4cuda3std3__44plusIiEEE10Policy1000EPiyS9_iNS7_10__identityEEEvT0_PT3_T1_NS0_13GridEvenShareISH_EET2_T4_E12temp_storage+28];
	add.s32 	%r243, %r241, %r242;
	ld.shared.u32 	%r244, [_ZZN3cub18CUB_300001_SM_10006detail6reduce18DeviceReduceKernelINS2_10policy_hubIiyN4cuda3std3__44plusIiEEE10Policy1000EPiyS9_iNS7_10__identityEEEvT0_PT3_T1_NS0_13GridEvenShareISH_EET2_T4_E12temp_storage+32];
	add.s32 	%r245, %r243, %r244;
	ld.shared.u32 	%r246, [_ZZN3cub18CUB_300001_SM_10006detail6reduce18DeviceReduceKernelINS2_10policy_hubIiyN4cuda3std3__44plusIiEEE10Policy1000EPiyS9_iNS7_10__identityEEEvT0_PT3_T1_NS0_13GridEvenShareISH_EET2_T4_E12temp_storage+36];
	add.s32 	%r693, %r245, %r246;
$L__BB15_69:
	mov.u32 	%r648, %tid.x;
	setp.ne.s32 	%p94, %r648, 0;
	@%p94 bra 	$L__BB15_71;
	ld.param.u64 	%rd161, [_ZN3cub18CUB_300001_SM_10006detail6reduce18DeviceReduceKernelINS2_10policy_hubIiyN4cuda3std3__44plusIiEEE10Policy1000EPiyS9_iNS7_10__identityEEEvT0_PT3_T1_NS0_13GridEvenShareISH_EET2_T4__param_1];
	cvta.to.global.u64 	%rd158, %rd161;
	mul.wide.u32 	%rd159, %r2, 4;
	add.s64 	%rd160, %rd158, %rd159;
	st.global.u32 	[%rd160], %r693;
$L__BB15_71:
	ret;

}
	// .globl	_ZN3cub18CUB_300001_SM_10006detail6reduce28DeviceReduceSingleTileKernelINS2_10policy_hubIiyN4cuda3std3__44plusIiEEE10Policy1000EPiSC_iS9_iiNS7_10__identityEEEvT0_T1_T2_T3_T4_T6_
.visible .entry _ZN3cub18CUB_300001_SM_10006detail6reduce28DeviceReduceSingleTileKernelINS2_10policy_hubIiyN4cuda3std3__44plusIiEEE10Policy1000EPiSC_iS9_iiNS7_10__identityEEEvT0_T1_T2_T3_T4_T6_(
	.param .u64 .ptr .align 1 _ZN3cub18CUB_300001_SM_10006detail6reduce28DeviceReduceSingleTileKernelINS2_10policy_hubIiyN4cuda3std3__44plusIiEEE10Policy1000EPiSC_iS9_iiNS7_10__identityEEEvT0_T1_T2_T3_T4_T6__param_0,
	.param .u64 .ptr .align 1 _ZN3cub18CUB_300001_SM_10006detail6reduce28DeviceReduceSingleTileKernelINS2_10policy_hubIiyN4cuda3std3__44plusIiEEE10Policy1000EPiSC_iS9_iiNS7_10__identityEEEvT0_T1_T2_T3_T4_T6__param_1,
	.param .u32 _ZN3cub18CUB_300001_SM_10006detail6reduce28DeviceReduceSingleTileKernelINS2_10policy_hubIiyN4cuda3std3__44plusIiEEE10Policy1000EPiSC_iS9_iiNS7_10__identityEEEvT0_T1_T2_T3_T4_T6__param_2,
	.param .align 1 .b8 _ZN3cub18CUB_300001_SM_10006detail6reduce28DeviceReduceSingleTileKernelINS2_10policy_hubIiyN4cuda3std3__44plusIiEEE10Policy1000EPiSC_iS9_iiNS7_10__identityEEEvT0_T1_T2_T3_T4_T6__param_3[1],
	.param .u32 _ZN3cub18CUB_300001_SM_10006detail6reduce28DeviceReduceSingleTileKernelINS2_10policy_hubIiyN4cuda3std3__44plusIiEEE10Policy1000EPiSC_iS9_iiNS7_10__identityEEEvT0_T1_T2_T3_T4_T6__param_4,
	.param .align 1 .b8 _ZN3cub18CUB_300001_SM_10006detail6reduce28DeviceReduceSingleTileKernelINS2_10policy_hubIiyN4cuda3std3__44plusIiEEE10Policy1000EPiSC_iS9_iiNS7_10__identityEEEvT0_T1_T2_T3_T4_T6__param_5[1]
)
.maxntid 256
.minnctapersm 1
{
	.reg .pred 	%p<97>;
	.reg .b32 	%r<687>;
	.reg .b64 	%rd<125>;
	// demoted variable
	.shared .align 4 .b8 _ZZN3cub18CUB_300001_SM_10006detail6reduce28DeviceReduceSingleTileKernelINS2_10policy_hubIiyN4cuda3std3__44plusIiEEE10Policy1000EPiSC_iS9_iiNS7_10__identityEEEvT0_T1_T2_T3_T4_T6_E12temp_storage[44];
	ld.param.u64 	%rd16, [_ZN3cub18CUB_300001_SM_10006detail6reduce28DeviceReduceSingleTileKernelINS2_10policy_hubIiyN4cuda3std3__44plusIiEEE10Policy1000EPiSC_iS9_iiNS7_10__identityEEEvT0_T1_T2_T3_T4_T6__param_0];
	ld.param.u64 	%rd17, [_ZN3cub18CUB_300001_SM_10006detail6reduce28DeviceReduceSingleTileKernelINS2_10policy_hubIiyN4cuda3std3__44plusIiEEE10Policy1000EPiSC_iS9_iiNS7_10__identityEEEvT0_T1_T2_T3_T4_T6__param_1];
	ld.param.u32 	%r120, [_ZN3cub18CUB_300001_SM_10006detail6reduce28DeviceReduceSingleTileKernelINS2_10policy_hubIiyN4cuda3std3__44plusIiEEE10Policy1000EPiSC_iS9_iiNS7_10__identityEEEvT0_T1_T2_T3_T4_T6__param_2];
	ld.param.u32 	%r121, [_ZN3cub18CUB_300001_SM_10006detail6reduce28DeviceReduceSingleTileKernelINS2_10policy_hubIiyN4cuda3std3__44plusIiEEE10Policy1000EPiSC_iS9_iiNS7_10__identityEEEvT0_T1_T2_T3_T4_T6__param_4];
	cvta.to.global.u64 	%rd1, %rd17;
	setp.ne.s32 	%p1, %r120, 0;
	@%p1 bra 	$L__BB16_3;
	mov.u32 	%r633, %tid.x;
	setp.ne.s32 	%p96, %r633, 0;
	@%p96 bra 	$L__BB16_74;
	st.global.u32 	[%rd1], %r121;
	bra.uni 	$L__BB16_74;
$L__BB16_3:
	and.b64  	%rd18, %rd16, 15;
	setp.ne.s64 	%p2, %rd18, 0;
	@%p2 bra 	$L__BB16_38;
	setp.gt.s32 	%p49, %r120, 4095;
	@%p49 bra 	$L__BB16_22;
	mov.u32 	%r1, %tid.x;
	setp.ge.s32 	%p66, %r1, %r120;
	mov.b32 	%r644, 0;
	mov.u32 	%r639, %r1;
	@%p66 bra 	$L__BB16_7;
	mul.wide.u32 	%rd113, %r1, 4;
	add.s64 	%rd112, %rd16, %rd113;
	// begin inline asm
	ld.global.nc.u32 %r644, [%rd112];
	// end inline asm
	add.s32 	%r639, %r1, 256;
$L__BB16_7:
	setp.ge.s32 	%p67, %r639, %r120;
	@%p67 bra 	$L__BB16_13;
	not.b32 	%r507, %r639;
	add.s32 	%r6, %r120, %r507;
	and.b32  	%r508, %r6, 768;
	setp.eq.s32 	%p68, %r508, 768;
	@%p68 bra 	$L__BB16_11;
	mul.wide.u32 	%rd114, %r639, 4;
	add.s64 	%rd121, %rd16, %rd114;
	shr.u32 	%r509, %r6, 8;
	add.s32 	%r510, %r509, 1;
	and.b32  	%r511, %r510, 3;
	neg.s32 	%r636, %r511;
$L__BB16_10:
	.pragma "nounroll";
	// begin inline asm
	ld.global.nc.u32 %r512, [%rd121];
	// end inline asm
	add.s32 	%r644, %r512, %r644;
	add.s32 	%r639, %r639, 256;
	add.s64 	%rd121, %rd121, 1024;
	add.s32 	%r636, %r636, 1;
	setp.ne.s32 	%p69, %r636, 0;
	@%p69 bra 	$L__BB16_10;
$L__BB16_11:
	setp.lt.u32 	%p70, %r6, 768;
	@%p70 bra 	$L__BB16_13;
$L__BB16_12:
	mul.wide.s32 	%rd120, %r639, 4;
	add.s64 	%rd116, %rd16, %rd120;
	// begin inline asm
	ld.global.nc.u32 %r513, [%rd116];
	// end inline asm
	add.s32 	%r517, %r513, %r644;
	add.s64 	%rd117, %rd116, 1024;
	// begin inline asm
	ld.global.nc.u32 %r514, [%rd117];
	// end inline asm
	add.s32 	%r518, %r514, %r517;
	add.s64 	%rd118, %rd116, 2048;
	// begin inline asm
	ld.global.nc.u32 %r515, [%rd118];
	// end inline asm
	add.s32 	%r519, %r515, %r518;
	add.s64 	%rd119, %rd116, 3072;
	// begin inline asm
	ld.global.nc.u32 %r516, [%rd119];
	// end inline asm
	add.s32 	%r644, %r516, %r519;
	add.s32 	%r639, %r639, 1024;
	setp.lt.s32 	%p71, %r639, %r120;
	@%p71 bra 	$L__BB16_12;
$L__BB16_13:
	setp.lt.s32 	%p72, %r120, 256;
	@%p72 bra 	$L__BB16_18;
	// begin inline asm
	mov.u32 %r583, %laneid;
	// end inline asm
	mov.b32 	%r586, 1;
	mov.b32 	%r607, 31;
	mov.b32 	%r608, -1;
	// begin inline asm
	shfl.sync.down.b32 %r584, %r644, %r586, %r607, %r608;
	// end inline asm
	setp.gt.s32 	%p88, %r583, 30;
	selp.b32 	%r609, 0, %r584, %p88;
	add.s32 	%r590, %r609, %r644;
	mov.b32 	%r591, 2;
	// begin inline asm
	shfl.sync.down.b32 %r589, %r590, %r591, %r607, %r608;
	// end inline asm
	setp.gt.s32 	%p89, %r583, 29;
	selp.b32 	%r610, 0, %r589, %p89;
	add.s32 	%r595, %r590, %r610;
	mov.b32 	%r596, 4;
	// begin inline asm
	shfl.sync.down.b32 %r594, %r595, %r596, %r607, %r608;
	// end inline asm
	setp.gt.s32 	%p90, %r583, 27;
	selp.b32 	%r611, 0, %r594, %p90;
	add.s32 	%r600, %r595, %r611;
	mov.b32 	%r601, 8;
	// begin inline asm
	shfl.sync.down.b32 %r599, %r600, %r601, %r607, %r608;
	// end inline asm
	setp.gt.s32 	%p91, %r583, 23;
	selp.b32 	%r612, 0, %r599, %p91;
	add.s32 	%r605, %r600, %r612;
	mov.b32 	%r606, 16;
	// begin inline asm
	shfl.sync.down.b32 %r604, %r605, %r606, %r607, %r608;
	// end inline asm
	setp.gt.s32 	%p92, %r583, 15;
	selp.b32 	%r613, 0, %r604, %p92;
	add.s32 	%r686, %r605, %r613;
	setp.ne.s32 	%p93, %r583, 0;
	@%p93 bra 	$L__BB16_16;
	shr.u32 	%r614, %r1, 3;
	and.b32  	%r615, %r614, 124;
	mov.u32 	%r616, _ZZN3cub18CUB_300001_SM_10006detail6reduce28DeviceReduceSingleTileKernelINS2_10policy_hubIiyN4cuda3std3__44plusIiEEE10Policy1000EPiSC_iS9_iiNS7_10__identityEEEvT0_T1_T2_T3_T4_T6_E12temp_storage;
	add.s32 	%r617, %r616, %r615;
	st.shared.u32 	[%r617+8], %r686;
$L__BB16_16:
	bar.sync 	0;
	setp.ne.s32 	%p94, %r1, 0;
	@%p94 bra 	$L__BB16_72;
	ld.shared.u32 	%r618, [_ZZN3cub18CUB_300001_SM_10006detail6reduce28DeviceReduceSingleTileKernelINS2_10policy_hubIiyN4cuda3std3__44plusIiEEE10Policy1000EPiSC_iS9_iiNS7_10__identityEEEvT0_T1_T2_T3_T4_T6_E12temp_storage+12];
	add.s32 	%r619, %r618, %r686;
	ld.shared.u32 	%r620, [_ZZN3cub18CUB_300001_SM_10006detail6reduce28DeviceReduceSingleTileKernelINS2_10policy_hubIiyN4cuda3std3__44plusIiEEE10Policy1000EPiSC_iS9_iiNS7_10__identityEEEvT0_T1_T2_T3_T4_T6_E12temp_storage+16];
	add.s32 	%r621, %r619, %r620;
	ld.shared.u32 	%r622, [_ZZN3cub18CUB_300001_SM_10006detail6reduce28DeviceReduceSingleTileKernelINS2_10policy_hubIiyN4cuda3std3__44plusIiEEE10Policy1000EPiSC_iS9_iiNS7_10__identityEEEvT0_T1_T2_T3_T4_T6_E12temp_storage+20];
	add.s32 	%r623, %r621, %r622;
	ld.shared.u32 	%r624, [_ZZN3cub18CUB_300001_SM_10006detail6reduce28DeviceReduceSingleTileKernelINS2_10policy_hubIiyN4cuda3std3__44plusIiEEE10Policy1000EPiSC_iS9_iiNS7_10__identityEEEvT0_T1_T2_T3_T4_T6_E12temp_storage+24];
	add.s32 	%r625, %r623, %r624;
	ld.shared.u32 	%r626, [_ZZN3cub18CUB_300001_SM_10006detail6reduce28DeviceReduceSingleTileKernelINS2_10policy_hubIiyN4cuda3std3__44plusIiEEE10Policy1000EPiSC_iS9_iiNS7_10__identityEEEvT0_T1_T2_T3_T4_T6_E12temp_storage+28];
	add.s32 	%r627, %r625, %r626;
	ld.shared.u32 	%r628, [_ZZN3cub18CUB_300001_SM_10006detail6reduce28DeviceReduceSingleTileKernelINS2_10policy_hubIiyN4cuda3std3__44plusIiEEE10Policy1000EPiSC_iS9_iiNS7_10__identityEEEvT0_T1_T2_T3_T4_T6_E12temp_storage+32];
	add.s32 	%r629, %r627, %r628;
	ld.shared.u32 	%r630, [_ZZN3cub18CUB_300001_SM_10006detail6reduce28DeviceReduceSingleTileKernelINS2_10policy_hubIiyN4cuda3std3__44plusIiEEE10Policy1000EPiSC_iS9_iiNS7_10__identityEEEvT0_T1_T2_T3_T4_T6_E12temp_storage+36];
	add.s32 	%r686, %r629, %r630;
	bra.uni 	$L__BB16_72;
$L__BB16_18:
	// begin inline asm
	mov.u32 %r520, %laneid;
	// end inline asm
	and.b32  	%r546, %r1, 992;
	add.s32 	%r547, %r546, 32;
	setp.gt.s32 	%p73, %r547, %r120;
	not.b32 	%r548, %r546;
	add.s32 	%r549, %r120, %r548;
	selp.b32 	%r544, %r549, 31, %p73;
	mov.b32 	%r523, 1;
	mov.b32 	%r545, -1;
	// begin inline asm
	shfl.sync.down.b32 %r521, %r644, %r523, %r544, %r545;
	// end inline asm
	setp.lt.s32 	%p74, %r520, %r544;
	selp.b32 	%r550, %r521, 0, %p74;
	add.s32 	%r527, %r550, %r644;
	mov.b32 	%r528, 2;
	// begin inline asm
	shfl.sync.down.b32 %r526, %r527, %r528, %r544, %r545;
	// end inline asm
	add.s32 	%r551, %r520, 2;
	setp.gt.s32 	%p75, %r551, %r544;
	selp.b32 	%r552, 0, %r526, %p75;
	add.s32 	%r532, %r527, %r552;
	mov.b32 	%r533, 4;
	// begin inline asm
	shfl.sync.down.b32 %r531, %r532, %r533, %r544, %r545;
	// end inline asm
	add.s32 	%r553, %r520, 4;
	setp.gt.s32 	%p76, %r553, %r544;
	selp.b32 	%r554, 0, %r531, %p76;
	add.s32 	%r537, %r532, %r554;
	mov.b32 	%r538, 8;
	// begin inline asm
	shfl.sync.down.b32 %r536, %r537, %r538, %r544, %r545;
	// end inline asm
	add.s32 	%r555, %r520, 8;
	setp.gt.s32 	%p77, %r555, %r544;
	selp.b32 	%r556, 0, %r536, %p77;
	add.s32 	%r542, %r537, %r556;
	mov.b32 	%r543, 16;
	// begin inline asm
	shfl.sync.down.b32 %r541, %r542, %r543, %r544, %r545;
	// end inline asm
	add.s32 	%r557, %r520, 16;
	setp.gt.s32 	%p78, %r557, %r544;
	selp.b32 	%r558, 0, %r541, %p78;
	add.s32 	%r686, %r542, %r558;
	setp.ne.s32 	%p79, %r520, 0;
	@%p79 bra 	$L__BB16_20;
	shr.u32 	%r559, %r1, 3;
	and.b32  	%r560, %r559, 124;
	mov.u32 	%r561, _ZZN3cub18CUB_300001_SM_10006detail6reduce28DeviceReduceSingleTileKernelINS2_10policy_hubIiyN4cuda3std3__44plusIiEEE10Policy1000EPiSC_iS9_iiNS7_10__identityEEEvT0_T1_T2_T3_T4_T6_E12temp_storage;
	add.s32 	%r562, %r561, %r560;
	st.shared.u32 	[%r562+8], %r686;
$L__BB16_20:
	bar.sync 	0;
	setp.ne.s32 	%p80, %r1, 0;
	@%p80 bra 	$L__BB16_72;
	setp.gt.s32 	%p81, %r120, 32;
	ld.shared.u32 	%r563, [_ZZN3cub18CUB_300001_SM_10006detail6reduce28DeviceReduceSingleTileKernelINS2_10policy_hubIiyN4cuda3std3__44plusIiEEE10Policy1000EPiSC_iS9_iiNS7_10__identityEEEvT0_T1_T2_T3_T4_T6_E12temp_storage+12];
	selp.b32 	%r564, %r563, 0, %p81;
	add.s32 	%r565, %r564, %r686;
	setp.gt.s32 	%p82, %r120, 64;
	ld.shared.u32 	%r566, [_ZZN3cub18CUB_300001_SM_10006detail6reduce28DeviceReduceSingleTileKernelINS2_10policy_hubIiyN4cuda3std3__44plusIiEEE10Policy1000EPiSC_iS9_iiNS7_10__identityEEEvT0_T1_T2_T3_T4_T6_E12temp_storage+16];
	selp.b32 	%r567, %r566, 0, %p82;
	add.s32 	%r568, %r565, %r567;
	setp.gt.s32 	%p83, %r120, 96;
	ld.shared.u32 	%r569, [_ZZN3cub18CUB_300001_SM_10006detail6reduce28DeviceReduceSingleTileKernelINS2_10policy_hubIiyN4cuda3std3__44plusIiEEE10Policy1000EPiSC_iS9_iiNS7_10__identityEEEvT0_T1_T2_T3_T4_T6_E12temp_storage+20];
	selp.b32 	%r570, %r569, 0, %p83;
	add.s32 	%r571, %r568, %r570;
	setp.gt.s32 	%p84, %r120, 128;
	ld.shared.u32 	%r572, [_ZZN3cub18CUB_300001_SM_10006detail6reduce28DeviceReduceSingleTileKernelINS2_10policy_hubIiyN4cuda3std3__44plusIiEEE10Policy1000EPiSC_iS9_iiNS7_10__identityEEEvT0_T1_T2_T3_T4_T6_E12temp_storage+24];
	selp.b32 	%r573, %r572, 0, %p84;
	add.s32 	%r574, %r571, %r573;
	setp.gt.s32 	%p85, %r120, 160;
	ld.shared.u32 	%r575, [_ZZN3cub18CUB_300001_SM_10006detail6reduce28DeviceReduceSingleTileKernelINS2_10policy_hubIiyN4cuda3std3__44plusIiEEE10Policy1000EPiSC_iS9_iiNS7_10__identityEEEvT0_T1_T2_T3_T4_T6_E12temp_storage+28];
	selp.b32 	%r576, %r575, 0, %p85;
	add.s32 	%r577, %r574, %r576;
	setp.gt.s32 	%p86, %r120, 192;
	ld.shared.u32 	%r578, [_ZZN3cub18CUB_300001_SM_10006detail6reduce28DeviceReduceSingleTileKernelINS2_10policy_hubIiyN4cuda3std3__44plusIiEEE10Policy1000EPiSC_iS9_iiNS7_10__identityEEEvT0_T1_T2_T3_T4_T6_E12temp_storage+32];
	selp.b32 	%r579, %r578, 0, %p86;
	add.s32 	%r580, %r577, %r579;
	setp.gt.s32 	%p87, %r120, 224;
	ld.shared.u32 	%r581, [_ZZN3cub18CUB_300001_SM_10006detail6reduce28DeviceReduceSingleTileKernelINS2_10policy_hubIiyN4cuda3std3__44plusIiEEE10Policy1000EPiSC_iS9_iiNS7_10__identityEEEvT0_T1_T2_T3_T4_T6_E12temp_storage+36];
	selp.b32 	%r582, %r581, 0, %p87;
	add.s32 	%r686, %r580, %r582;
	bra.uni 	$L__BB16_72;
$L__BB16_22:
	mov.u32 	%r26, %tid.x;
	shl.b32 	%r377, %r26, 2;
	mul.wide.u32 	%rd86, %r377, 4;
	add.s64 	%rd76, %rd16, %rd86;
	// begin inline asm
	ld.global.nc.v2.u64 {%rd74, %rd75}, [%rd76];
	// end inline asm
	mov.b64 	{%r378, %r379}, %rd75;
	mov.b64 	{%r380, %r381}, %rd74;
	add.s64 	%rd79, %rd76, 4096;
	// begin inline asm
	ld.global.nc.v2.u64 {%rd77, %rd78}, [%rd79];
	// end inline asm
	mov.b64 	{%r382, %r383}, %rd78;
	mov.b64 	{%r384, %r385}, %rd77;
	add.s64 	%rd82, %rd76, 8192;
	// begin inline asm
	ld.global.nc.v2.u64 {%rd80, %rd81}, [%rd82];
	// end inline asm
	mov.b64 	{%r386, %r387}, %rd81;
	mov.b64 	{%r388, %r389}, %rd80;
	add.s64 	%rd85, %rd76, 12288;
	// begin inline asm
	ld.global.nc.v2.u64 {%rd83, %rd84}, [%rd85];
	// end inline asm
	mov.b64 	{%r390, %r391}, %rd84;
	mov.b64 	{%r392, %r393}, %rd83;
	add.s32 	%r394, %r381, %r380;
	add.s32 	%r395, %r378, %r394;
	add.s32 	%r396, %r379, %r395;
	add.s32 	%r397, %r384, %r396;
	add.s32 	%r398, %r385, %r397;
	add.s32 	%r399, %r382, %r398;
	add.s32 	%r400, %r383, %r399;
	add.s32 	%r401, %r388, %r400;
	add.s32 	%r402, %r389, %r401;
	add.s32 	%r403, %r386, %r402;
	add.s32 	%r404, %r387, %r403;
	add.s32 	%r405, %r392, %r404;
	add.s32 	%r406, %r393, %r405;
	add.s32 	%r407, %r390, %r406;
	add.s32 	%r659, %r391, %r407;
	setp.lt.u32 	%p50, %r120, 8192;
	mov.b32 	%r648, 4096;
	@%p50 bra 	$L__BB16_26;
	add.s32 	%r28, %r120, -4096;
	mov.b32 	%r648, 4096;
$L__BB16_24:
	mul.wide.s32 	%rd99, %r648, 4;
	add.s64 	%rd89, %rd76, %rd99;
	// begin inline asm
	ld.global.nc.v2.u64 {%rd87, %rd88}, [%rd89];
	// end inline asm
	mov.b64 	{%r409, %r410}, %rd88;
	mov.b64 	{%r411, %r412}, %rd87;
	add.s64 	%rd92, %rd89, 4096;
	// begin inline asm
	ld.global.nc.v2.u64 {%rd90, %rd91}, [%rd92];
	// end inline asm
	mov.b64 	{%r413, %r414}, %rd91;
	mov.b64 	{%r415, %r416}, %rd90;
	add.s64 	%rd95, %rd89, 8192;
	// begin inline asm
	ld.global.nc.v2.u64 {%rd93, %rd94}, [%rd95];
	// end inline asm
	mov.b64 	{%r417, %r418}, %rd94;
	mov.b64 	{%r419, %r420}, %rd93;
	add.s64 	%rd98, %rd89, 12288;
	// begin inline asm
	ld.global.nc.v2.u64 {%rd96, %rd97}, [%rd98];
	// end inline asm
	mov.b64 	{%r421, %r422}, %rd97;
	mov.b64 	{%r423, %r424}, %rd96;
	add.s32 	%r425, %r411, %r659;
	add.s32 	%r426, %r412, %r425;
	add.s32 	%r427, %r409, %r426;
	add.s32 	%r428, %r410, %r427;
	add.s32 	%r429, %r415, %r428;
	add.s32 	%r430, %r416, %r429;
	add.s32 	%r431, %r413, %r430;
	add.s32 	%r432, %r414, %r431;
	add.s32 	%r433, %r419, %r432;
	add.s32 	%r434, %r420, %r433;
	add.s32 	%r435, %r417, %r434;
	add.s32 	%r436, %r418, %r435;
	add.s32 	%r437, %r423, %r436;
	add.s32 	%r438, %r424, %r437;
	add.s32 	%r439, %r421, %r438;
	add.s32 	%r659, %r422, %r439;
	sub.s32 	%r440, %r120, %r648;
	setp.lt.s32 	%p51, %r440, 4096;
	@%p51 bra 	$L__BB16_34;
	add.s32 	%r648, %r648, 4096;
	setp.le.s32 	%p52, %r648, %r28;
	@%p52 bra 	$L__BB16_24;
$L__BB16_26:
	setp.le.s32 	%p53, %r120, %r648;
	@%p53 bra 	$L__BB16_34;
	sub.s32 	%r35, %r120, %r648;
	setp.ge.s32 	%p54, %r26, %r35;
	@%p54 bra 	$L__BB16_34;
	not.b32 	%r442, %r26;
	add.s32 	%r443, %r120, %r442;
	sub.s32 	%r36, %r443, %r648;
	and.b32  	%r444, %r36, 768;
	setp.eq.s32 	%p55, %r444, 768;
	mov.u32 	%r653, %r26;
	@%p55 bra 	$L__BB16_31;
	add.s32 	%r650, %r26, %r648;
	shr.u32 	%r445, %r36, 8;
	add.s32 	%r446, %r445, 1;
	and.b32  	%r447, %r446, 3;
	neg.s32 	%r649, %r447;
	mov.u32 	%r653, %r26;
$L__BB16_30:
	.pragma "nounroll";
	mul.wide.u32 	%rd101, %r650, 4;
	add.s64 	%rd100, %rd16, %rd101;
	// begin inline asm
	ld.global.nc.u32 %r448, [%rd100];
	// end inline asm
	add.s32 	%r659, %r448, %r659;
	add.s32 	%r653, %r653, 256;
	add.s32 	%r650, %r650, 256;
	add.s32 	%r649, %r649, 1;
	setp.ne.s32 	%p56, %r649, 0;
	@%p56 bra 	$L__BB16_30;
$L__BB16_31:
	setp.lt.u32 	%p57, %r36, 768;
	@%p57 bra 	$L__BB16_34;
	cvt.u64.u32 	%rd102, %r653;
	cvt.u64.u32 	%rd103, %r648;
	add.s64 	%rd104, %rd102, %rd103;
	shl.b64 	%rd105, %rd104, 2;
	add.s64 	%rd106, %rd105, %rd16;
	add.s64 	%rd122, %rd106, 2048;
	add.s32 	%r656, %r653, %r648;
$L__BB16_33:
	mul.wide.u32 	%rd111, %r656, 4;
	add.s64 	%rd107, %rd16, %rd111;
	// begin inline asm
	ld.global.nc.u32 %r449, [%rd107];
	// end inline asm
	add.s32 	%r453, %r449, %r659;
	add.s64 	%rd108, %rd122, -1024;
	// begin inline asm
	ld.global.nc.u32 %r450, [%rd108];
	// end inline asm
	add.s32 	%r454, %r450, %r453;
	// begin inline asm
	ld.global.nc.u32 %r451, [%rd122];
	// end inline asm
	add.s32 	%r455, %r451, %r454;
	add.s64 	%rd110, %rd122, 1024;
	// begin inline asm
	ld.global.nc.u32 %r452, [%rd110];
	// end inline asm
	add.s32 	%r659, %r452, %r455;
	add.s32 	%r653, %r653, 1024;
	add.s64 	%rd122, %rd122, 4096;
	add.s32 	%r656, %r656, 1024;
	setp.lt.s32 	%p58, %r653, %r35;
	@%p58 bra 	$L__BB16_33;
$L__BB16_34:
	// begin inline asm
	mov.u32 %r456, %laneid;
	// end inline asm
	mov.b32 	%r459, 1;
	mov.b32 	%r480, 31;
	mov.b32 	%r481, -1;
	// begin inline asm
	shfl.sync.down.b32 %r457, %r659, %r459, %r480, %r481;
	// end inline asm
	setp.gt.s32 	%p59, %r456, 30;
	selp.b32 	%r482, 0, %r457, %p59;
	add.s32 	%r463, %r482, %r659;
	mov.b32 	%r464, 2;
	// begin inline asm
	shfl.sync.down.b32 %r462, %r463, %r464, %r480, %r481;
	// end inline asm
	setp.gt.s32 	%p60, %r456, 29;
	selp.b32 	%r483, 0, %r462, %p60;
	add.s32 	%r468, %r463, %r483;
	mov.b32 	%r469, 4;
	// begin inline asm
	shfl.sync.down.b32 %r467, %r468, %r469, %r480, %r481;
	// end inline asm
	setp.gt.s32 	%p61, %r456, 27;
	selp.b32 	%r484, 0, %r467, %p61;
	add.s32 	%r473, %r468, %r484;
	mov.b32 	%r474, 8;
	// begin inline asm
	shfl.sync.down.b32 %r472, %r473, %r474, %r480, %r481;
	// end inline asm
	setp.gt.s32 	%p62, %r456, 23;
	selp.b32 	%r485, 0, %r472, %p62;
	add.s32 	%r478, %r473, %r485;
	mov.b32 	%r479, 16;
	// begin inline asm
	shfl.sync.down.b32 %r477, %r478, %r479, %r480, %r481;
	// end inline asm
	setp.gt.s32 	%p63, %r456, 15;
	selp.b32 	%r486, 0, %r477, %p63;
	add.s32 	%r686, %r478, %r486;
	setp.ne.s32 	%p64, %r456, 0;
	@%p64 bra 	$L__BB16_36;
	shr.u32 	%r487, %r26, 3;
	and.b32  	%r488, %r487, 124;
	mov.u32 	%r489, _ZZN3cub18CUB_300001_SM_10006detail6reduce28DeviceReduceSingleTileKernelINS2_10policy_hubIiyN4cuda3std3__44plusIiEEE10Policy1000EPiSC_iS9_iiNS7_10__identityEEEvT0_T1_T2_T3_T4_T6_E12temp_storage;
	add.s32 	%r490, %r489, %r488;
	st.shared.u32 	[%r490+8], %r686;
$L__BB16_36:
	bar.sync 	0;
	setp.ne.s32 	%p65, %r26, 0;
	@%p65 bra 	$L__BB16_72;
	ld.shared.u32 	%r491, [_ZZN3cub18CUB_300001_SM_10006detail6reduce28DeviceReduceSingleTileKernelINS2_10policy_hubIiyN4cuda3std3__44plusIiEEE10Policy1000EPiSC_iS9_iiNS7_10__identityEEEvT0_T1_T2_T3_T4_T6_E12temp_storage+12];
	add.s32 	%r492, %r491, %r686;
	ld.shared.u32 	%r493, [_ZZN3cub18CUB_300001_SM_10006detail6reduce28DeviceReduceSingleTileKernelINS2_10policy_hubIiyN4cuda3std3__44plusIiEEE10Policy1000EPiSC_iS9_iiNS7_10__identityEEEvT0_T1_T2_T3_T4_T6_E12temp_storage+16];
	add.s32 	%r494, %r492, %r493;
	ld.shared.u32 	%r495, [_ZZN3cub18CUB_300001_SM_10006detail6reduce28DeviceReduceSingleTileKernelINS2_10policy_hubIiyN4cuda3std3__44plusIiEEE10Policy1000EPiSC_iS9_iiNS7_10__identityEEEvT0_T1_T2_T3_T4_T6_E12temp_storage+20];
	add.s32 	%r496, %r494, %r495;
	ld.shared.u32 	%r497, [_ZZN3cub18CUB_300001_SM_10006detail6reduce28DeviceReduceSingleTileKernelINS2_10policy_hubIiyN4cuda3std3__44plusIiEEE10Policy1000EPiSC_iS9_iiNS7_10__identityEEEvT0_T1_T2_T3_T4_T6_E12temp_storage+24];
	add.s32 	%r498, %r496, %r497;
	ld.shared.u32 	%r499, [_ZZN3cub18CUB_300001_SM_10006detail6reduce28DeviceReduceSingleTileKernelINS2_10policy_hubIiyN4cuda3std3__44plusIiEEE10Policy1000EPiSC_iS9_iiNS7_10__identityEEEvT0_T1_T2_T3_T4_T6_E12temp_storage+28];
	add.s32 	%r500, %r498, %r499;
	ld.shared.u32 	%r501, [_ZZN3cub18CUB_300001_SM_10006detail6reduce28DeviceReduceSingleTileKernelINS2_10policy_hubIiyN4cuda3std3__44plusIiEEE10Policy1000EPiSC_iS9_iiNS7_10__identityEEEvT0_T1_T2_T3_T4_T6_E12temp_storage+32];
	add.s32 	%r502, %r500, %r501;
	ld.shared.u32 	%r503, [_ZZN3cub18CUB_300001_SM_10006detail6reduce28DeviceReduceSingleTileKernelINS2_10policy_hubIiyN4cuda3std3__44plusIiEEE10Policy1000EPiSC_iS9_iiNS7_10__identityEEEvT0_T1_T2_T3_T4_T6_E12temp_storage+36];
	add.s32 	%r686, %r502, %r503;
	bra.uni 	$L__BB16_72;
$L__BB16_38:
	setp.gt.s32 	%p3, %r120, 4095;
	@%p3 bra 	$L__BB16_56;
	mov.u32 	%r60, %tid.x;
	setp.ge.s32 	%p20, %r60, %r120;
	mov.b32 	%r670, 0;
	mov.u32 	%r665, %r60;
	@%p20 bra 	$L__BB16_41;
	mul.wide.u32 	%rd66, %r60, 4;
	add.s64 	%rd65, %rd16, %rd66;
	// begin inline asm
	ld.global.nc.u32 %r670, [%rd65];
	// end inline asm
	add.s32 	%r665, %r60, 256;
$L__BB16_41:
	setp.ge.s32 	%p21, %r665, %r120;
	@%p21 bra 	$L__BB16_47;
	not.b32 	%r252, %r665;
	add.s32 	%r65, %r120, %r252;
	and.b32  	%r253, %r65, 768;
	setp.eq.s32 	%p22, %r253, 768;
	@%p22 bra 	$L__BB16_45;
	mul.wide.u32 	%rd67, %r665, 4;
	add.s64 	%rd123, %rd16, %rd67;
	shr.u32 	%r254, %r65, 8;
	add.s32 	%r255, %r254, 1;
	and.b32  	%r256, %r255, 3;
	neg.s32 	%r662, %r256;
$L__BB16_44:
	.pragma "nounroll";
	// begin inline asm
	ld.global.nc.u32 %r257, [%rd123];
	// end inline asm
	add.s32 	%r670, %r257, %r670;
	add.s32 	%r665, %r665, 256;
	add.s64 	%rd123, %rd123, 1024;
	add.s32 	%r662, %r662, 1;
	setp.ne.s32 	%p23, %r662, 0;
	@%p23 bra 	$L__BB16_44;
$L__BB16_45:
	setp.lt.u32 	%p24, %r65, 768;
	@%p24 bra 	$L__BB16_47;
$L__BB16_46:
	mul.wide.s32 	%rd73, %r665, 4;
	add.s64 	%rd69, %rd16, %rd73;
	// begin inline asm
	ld.global.nc.u32 %r258, [%rd69];
	// end inline asm
	add.s32 	%r262, %r258, %r670;
	add.s64 	%rd70, %rd69, 1024;
	// begin inline asm
	ld.global.nc.u32 %r259, [%rd70];
	// end inline asm
	add.s32 	%r263, %r259, %r262;
	add.s64 	%rd71, %rd69, 2048;
	// begin inline asm
	ld.global.nc.u32 %r260, [%rd71];
	// end inline asm
	add.s32 	%r264, %r260, %r263;
	add.s64 	%rd72, %rd69, 3072;
	// begin inline asm
	ld.global.nc.u32 %r261, [%rd72];
	// end inline asm
	add.s32 	%r670, %r261, %r264;
	add.s32 	%r665, %r665, 1024;
	setp.lt.s32 	%p25, %r665, %r120;
	@%p25 bra 	$L__BB16_46;
$L__BB16_47:
	setp.lt.s32 	%p26, %r120, 256;
	@%p26 bra 	$L__BB16_52;
	// begin inline asm
	mov.u32 %r328, %laneid;
	// end inline asm
	mov.b32 	%r331, 1;
	mov.b32 	%r352, 31;
	mov.b32 	%r353, -1;
	// begin inline asm
	shfl.sync.down.b32 %r329, %r670, %r331, %r352, %r353;
	// end inline asm
	setp.gt.s32 	%p42, %r328, 30;
	selp.b32 	%r354, 0, %r329, %p42;
	add.s32 	%r335, %r354, %r670;
	mov.b32 	%r336, 2;
	// begin inline asm
	shfl.sync.down.b32 %r334, %r335, %r336, %r352, %r353;
	// end inline asm
	setp.gt.s32 	%p43, %r328, 29;
	selp.b32 	%r355, 0, %r334, %p43;
	add.s32 	%r340, %r335, %r355;
	mov.b32 	%r341, 4;
	// begin inline asm
	shfl.sync.down.b32 %r339, %r340, %r341, %r352, %r353;
	// end inline asm
	setp.gt.s32 	%p44, %r328, 27;
	selp.b32 	%r356, 0, %r339, %p44;
	add.s32 	%r345, %r340, %r356;
	mov.b32 	%r346, 8;
	// begin inline asm
	shfl.sync.down.b32 %r344, %r345, %r346, %r352, %r353;
	// end inline asm
	setp.gt.s32 	%p45, %r328, 23;
	selp.b32 	%r357, 0, %r344, %p45;
	add.s32 	%r350, %r345, %r357;
	mov.b32 	%r351, 16;
	// begin inline asm
	shfl.sync.down.b32 %r349, %r350, %r351, %r352, %r353;
	// end inline asm
	setp.gt.s32 	%p46, %r328, 15;
	selp.b32 	%r358, 0, %r349, %p46;
	add.s32 	%r686, %r350, %r358;
	setp.ne.s32 	%p47, %r328, 0;
	@%p47 bra 	$L__BB16_50;
	shr.u32 	%r359, %r60, 3;
	and.b32  	%r360, %r359, 124;
	mov.u32 	%r361, _ZZN3cub18CUB_300001_SM_10006detail6reduce28DeviceReduceSingleTileKernelINS2_10policy_hubIiyN4cuda3std3__44plusIiEEE10Policy1000EPiSC_iS9_iiNS7_10__identityEEEvT0_T1_T2_T3_T4_T6_E12temp_storage;
	add.s32 	%r362, %r361, %r360;
	st.shared.u32 	[%r362+8], %r686;
$L__BB16_50:
	bar.sync 	0;
	setp.ne.s32 	%p48, %r60, 0;
	@%p48 bra 	$L__BB16_72;
	ld.shared.u32 	%r363, [_ZZN3cub18CUB_300001_SM_10006detail6reduce28DeviceReduceSingleTileKernelINS2_10policy_hubIiyN4cuda3std3__44plusIiEEE10Policy1000EPiSC_iS9_iiNS7_10__identityEEEvT0_T1_T2_T3_T4_T6_E12temp_storage+12];
	add.s32 	%r364, %r363, %r686;
	ld.shared.u32 	%r365, [_ZZN3cub18CUB_300001_SM_10006detail6reduce28DeviceReduceSingleTileKernelINS2_10policy_hubIiyN4cuda3std3__44plusIiEEE10Policy1000EPiSC_iS9_iiNS7_10__identityEEEvT0_T1_T2_T3_T4_T6_E12temp_storage+16];
	add.s32 	%r366, %r364, %r365;
	ld.shared.u32 	%r367, [_ZZN3cub18CUB_300001_SM_10006detail6reduce28DeviceReduceSingleTileKernelINS2_10policy_hubIiyN4cuda3std3__44plusIiEEE10Policy1000EPiSC_iS9_iiNS7_10__identityEEEvT0_T1_T2_T3_T4_T6_E12temp_storage+20];
	add.s32 	%r368, %r366, %r367;
	ld.shared.u32 	%r369, [_ZZN3cub18CUB_300001_SM_10006detail6reduce28DeviceReduceSingleTileKernelINS2_10policy_hubIiyN4cuda3std3__44plusIiEEE10Policy1000EPiSC_iS9_iiNS7_10__identityEEEvT0_T1_T2_T3_T4_T6_E12temp_storage+24];
	add.s32 	%r370, %r368, %r369;
	ld.shared.u32 	%r371, [_ZZN3cub18CUB_300001_SM_10006detail6reduce28DeviceReduceSingleTileKernelINS2_10policy_hubIiyN4cuda3std3__44plusIiEEE10Policy1000EPiSC_iS9_iiNS7_10__identityEEEvT0_T1_T2_T3_T4_T6_E12temp_storage+28];
	add.s32 	%r372, %r370, %r371;
	ld.shared.u32 	%r373, [_ZZN3cub18CUB_300001_SM_10006detail6reduce28DeviceReduceSingleTileKernelINS2_10policy_hubIiyN4cuda3std3__44plusIiEEE10Policy1000EPiSC_iS9_iiNS7_10__identityEEEvT0_T1_T2_T3_T4_T6_E12temp_storage+32];
	add.s32 	%r374, %r372, %r373;
	ld.shared.u32 	%r375, [_ZZN3cub18CUB_300001_SM_10006detail6reduce28DeviceReduceSingleTileKernelINS2_10policy_hubIiyN4cuda3std3__44plusIiEEE10Policy1000EPiSC_iS9_iiNS7_10__identityEEEvT0_T1_T2_T3_T4_T6_E12temp_storage+36];
	add.s32 	%r686, %r374, %r375;
	bra.uni 	$L__BB16_72;
$L__BB16_52:
	// begin inline asm
	mov.u32 %r265, %laneid;
	// end inline asm
	and.b32  	%r291, %r60, 992;
	add.s32 	%r292, %r291, 32;
	setp.gt.s32 	%p27, %r292, %r120;
	not.b32 	%r293, %r291;
	add.s32 	%r294, %r120, %r293;
	selp.b32 	%r289, %r294, 31, %p27;
	mov.b32 	%r268, 1;
	mov.b32 	%r290, -1;
	// begin inline asm
	shfl.sync.down.b32 %r266, %r670, %r268, %r289, %r290;
	// end inline asm
	setp.lt.s32 	%p28, %r265, %r289;
	selp.b32 	%r295, %r266, 0, %p28;
	add.s32 	%r272, %r295, %r670;
	mov.b32 	%r273, 2;
	// begin inline asm
	shfl.sync.down.b32 %r271, %r272, %r273, %r289, %r290;
	// end inline asm
	add.s32 	%r296, %r265, 2;
	setp.gt.s32 	%p29, %r296, %r289;
	selp.b32 	%r297, 0, %r271, %p29;
	add.s32 	%r277, %r272, %r297;
	mov.b32 	%r278, 4;
	// begin inline asm
	shfl.sync.down.b32 %r276, %r277, %r278, %r289, %r290;
	// end inline asm
	add.s32 	%r298, %r265, 4;
	setp.gt.s32 	%p30, %r298, %r289;
	selp.b32 	%r299, 0, %r276, %p30;
	add.s32 	%r282, %r277, %r299;
	mov.b32 	%r283, 8;
	// begin inline asm
	shfl.sync.down.b32 %r281, %r282, %r283, %r289, %r290;
	// end inline asm
	add.s32 	%r300, %r265, 8;
	setp.gt.s32 	%p31, %r300, %r289;
	selp.b32 	%r301, 0, %r281, %p31;
	add.s32 	%r287, %r282, %r301;
	mov.b32 	%r288, 16;
	// begin inline asm
	shfl.sync.down.b32 %r286, %r287, %r288, %r289, %r290;
	// end inline asm
	add.s32 	%r302, %r265, 16;
	setp.gt.s32 	%p32, %r302, %r289;
	selp.b32 	%r303, 0, %r286, %p32;
	add.s32 	%r686, %r287, %r303;
	setp.ne.s32 	%p33, %r265, 0;
	@%p33 bra 	$L__BB16_54;
	shr.u32 	%r304, %r60, 3;
	and.b32  	%r305, %r304, 124;
	mov.u32 	%r306, _ZZN3cub18CUB_300001_SM_10006detail6reduce28DeviceReduceSingleTileKernelINS2_10policy_hubIiyN4cuda3std3__44plusIiEEE10Policy1000EPiSC_iS9_iiNS7_10__identityEEEvT0_T1_T2_T3_T4_T6_E12temp_storage;
	add.s32 	%r307, %r306, %r305;
	st.shared.u32 	[%r307+8], %r686;
$L__BB16_54:
	bar.sync 	0;
	setp.ne.s32 	%p34, %r60, 0;
	@%p34 bra 	$L__BB16_72;
	setp.gt.s32 	%p35, %r120, 32;
	ld.shared.u32 	%r308, [_ZZN3cub18CUB_300001_SM_10006detail6reduce28DeviceReduceSingleTileKernelINS2_10policy_hubIiyN4cuda3std3__44plusIiEEE10Policy1000EPiSC_iS9_iiNS7_10__identityEEEvT0_T1_T2_T3_T4_T6_E12temp_storage+12];
	selp.b32 	%r309, %r308, 0, %p35;
	add.s32 	%r310, %r309, %r686;
	setp.gt.s32 	%p36, %r120, 64;
	ld.shared.u32 	%r311, [_ZZN3cub18CUB_300001_SM_10006detail6reduce28DeviceReduceSingleTileKernelINS2_10policy_hubIiyN4cuda3std3__44plusIiEEE10Policy1000EPiSC_iS9_iiNS7_10__identityEEEvT0_T1_T2_T3_T4_T6_E12temp_storage+16];
	selp.b32 	%r312, %r311, 0, %p36;
	add.s32 	%r313, %r310, %r312;
	setp.gt.s32 	%p37, %r120, 96;
	ld.shared.u32 	%r314, [_ZZN3cub18CUB_300001_SM_10006detail6reduce28DeviceReduceSingleTileKernelINS2_10policy_hubIiyN4cuda3std3__44plusIiEEE10Policy1000EPiSC_iS9_iiNS7_10__identityEEEvT0_T1_T2_T3_T4_T6_E12temp_storage+20];
	selp.b32 	%r315, %r314, 0, %p37;
	add.s32 	%r316, %r313, %r315;
	setp.gt.s32 	%p38, %r120, 128;
	ld.shared.u32 	%r317, [_ZZN3cub18CUB_300001_SM_10006detail6reduce28DeviceReduceSingleTileKernelINS2_10policy_hubIiyN4cuda3std3__44plusIiEEE10Policy1000EPiSC_iS9_iiNS7_10__identityEEEvT0_T1_T2_T3_T4_T6_E12temp_storage+24];
	selp.b32 	%r318, %r317, 0, %p38;
	add.s32 	%r319, %r316, %r318;
	setp.gt.s32 	%p39, %r120, 160;
	ld.shared.u32 	%r320, [_ZZN3cub18CUB_300001_SM_10006detail6reduce28DeviceReduceSingleTileKernelINS2_10policy_hubIiyN4cuda3std3__44plusIiEEE10Policy1000EPiSC_iS9_iiNS7_10__identityEEEvT0_T1_T2_T3_T4_T6_E12temp_storage+28];
	selp.b32 	%r321, %r320, 0, %p39;
	add.s32 	%r322, %r319, %r321;
	setp.gt.s32 	%p40, %r120, 192;
	ld.shared.u32 	%r323, [_ZZN3cub18CUB_300001_SM_10006detail6reduce28DeviceReduceSingleTileKernelINS2_10policy_hubIiyN4cuda3std3__44plusIiEEE10Policy1000EPiSC_iS9_iiNS7_10__identityEEEvT0_T1_T2_T3_T4_T6_E12temp_storage+32];
	selp.b32 	%r324, %r323, 0, %p40;
	add.s32 	%r325, %r322, %r324;
	setp.gt.s32 	%p41, %r120, 224;
	ld.shared.u32 	%r326, [_ZZN3cub18CUB_300001_SM_10006detail6reduce28DeviceReduceSingleTileKernelINS2_10policy_hubIiyN4cuda3std3__44plusIiEEE10Policy1000EPiSC_iS9_iiNS7_10__identityEEEvT0_T1_T2_T3_T4_T6_E12temp_storage+36];
	selp.b32 	%r327, %r326, 0, %p41;
	add.s32 	%r686, %r325, %r327;
	bra.uni 	$L__BB16_72;
$L__BB16_56:
	mov.u32 	%r85, %tid.x;
	mul.wide.u32 	%rd35, %r85, 4;
	add.s64 	%rd19, %rd16, %rd35;
	// begin inline asm
	ld.global.nc.u32 %r122, [%rd19];
	// end inline asm
	add.s64 	%rd20, %rd19, 1024;
	// begin inline asm
	ld.global.nc.u32 %r123, [%rd20];
	// end inline asm
	add.s64 	%rd21, %rd19, 2048;
	// begin inline asm
	ld.global.nc.u32 %r124, [%rd21];
	// end inline asm
	add.s64 	%rd22, %rd19, 3072;
	// begin inline asm
	ld.global.nc.u32 %r125, [%rd22];
	// end inline asm
	add.s64 	%rd23, %rd19, 4096;
	// begin inline asm
	ld.global.nc.u32 %r126, [%rd23];
	// end inline asm
	add.s64 	%rd24, %rd19, 5120;
	// begin inline asm
	ld.global.nc.u32 %r127, [%rd24];
	// end inline asm
	add.s64 	%rd25, %rd19, 6144;
	// begin inline asm
	ld.global.nc.u32 %r128, [%rd25];
	// end inline asm
	add.s64 	%rd26, %rd19, 7168;
	// begin inline asm
	ld.global.nc.u32 %r129, [%rd26];
	// end inline asm
	add.s64 	%rd27, %rd19, 8192;
	// begin inline asm
	ld.global.nc.u32 %r130, [%rd27];
	// end inline asm
	add.s64 	%rd28, %rd19, 9216;
	// begin inline asm
	ld.global.nc.u32 %r131, [%rd28];
	// end inline asm
	add.s64 	%rd29, %rd19, 10240;
	// begin inline asm
	ld.global.nc.u32 %r132, [%rd29];
	// end inline asm
	add.s64 	%rd30, %rd19, 11264;
	// begin inline asm
	ld.global.nc.u32 %r133, [%rd30];
	// end inline asm
	add.s64 	%rd31, %rd19, 12288;
	// begin inline asm
	ld.global.nc.u32 %r134, [%rd31];
	// end inline asm
	add.s64 	%rd32, %rd19, 13312;
	// begin inline asm
	ld.global.nc.u32 %r135, [%rd32];
	// end inline asm
	add.s64 	%rd33, %rd19, 14336;
	// begin inline asm
	ld.global.nc.u32 %r136, [%rd33];
	// end inline asm
	add.s64 	%rd34, %rd19, 15360;
	// begin inline asm
	ld.global.nc.u32 %r137, [%rd34];
	// end inline asm
	add.s32 	%r139, %r123, %r122;
	add.s32 	%r140, %r124, %r139;
	add.s32 	%r141, %r125, %r140;
	add.s32 	%r142, %r126, %r141;
	add.s32 	%r143, %r127, %r142;
	add.s32 	%r144, %r128, %r143;
	add.s32 	%r145, %r129, %r144;
	add.s32 	%r146, %r130, %r145;
	add.s32 	%r147, %r131, %r146;
	add.s32 	%r148, %r132, %r147;
	add.s32 	%r149, %r133, %r148;
	add.s32 	%r150, %r134, %r149;
	add.s32 	%r151, %r135, %r150;
	add.s32 	%r152, %r136, %r151;
	add.s32 	%r685, %r137, %r152;
	setp.lt.u32 	%p4, %r120, 8192;
	mov.b32 	%r674, 4096;
	@%p4 bra 	$L__BB16_60;
	add.s32 	%r87, %r120, -4096;
	mov.b32 	%r674, 4096;
$L__BB16_58:
	mul.wide.s32 	%rd52, %r674, 4;
	add.s64 	%rd36, %rd19, %rd52;
	// begin inline asm
	ld.global.nc.u32 %r154, [%rd36];
	// end inline asm
	add.s64 	%rd37, %rd36, 1024;
	// begin inline asm
	ld.global.nc.u32 %r155, [%rd37];
	// end inline asm
	add.s64 	%rd38, %rd36, 2048;
	// begin inline asm
	ld.global.nc.u32 %r156, [%rd38];
	// end inline asm
	add.s64 	%rd39, %rd36, 3072;
	// begin inline asm
	ld.global.nc.u32 %r157, [%rd39];
	// end inline asm
	add.s64 	%rd40, %rd36, 4096;
	// begin inline asm
	ld.global.nc.u32 %r158, [%rd40];
	// end inline asm
	add.s64 	%rd41, %rd36, 5120;
	// begin inline asm
	ld.global.nc.u32 %r159, [%rd41];
	// end inline asm
	add.s64 	%rd42, %rd36, 6144;
	// begin inline asm
	ld.global.nc.u32 %r160, [%rd42];
	// end inline asm
	add.s64 	%rd43, %rd36, 7168;
	// begin inline asm
	ld.global.nc.u32 %r161, [%rd43];
	// end inline asm
	add.s64 	%rd44, %rd36, 8192;
	// begin inline asm
	ld.global.nc.u32 %r162, [%rd44];
	// end inline asm
	add.s64 	%rd45, %rd36, 9216;
	// begin inline asm
	ld.global.nc.u32 %r163, [%rd45];
	// end inline asm
	add.s64 	%rd46, %rd36, 10240;
	// begin inline asm
	ld.global.nc.u32 %r164, [%rd46];
	// end inline asm
	add.s64 	%rd47, %rd36, 11264;
	// begin inline asm
	ld.global.nc.u32 %r165, [%rd47];
	// end inline asm
	add.s64 	%rd48, %rd36, 12288;
	// begin inline asm
	ld.global.nc.u32 %r166, [%rd48];
	// end inline asm
	add.s64 	%rd49, %rd36, 13312;
	// begin inline asm
	ld.global.nc.u32 %r167, [%rd49];
	// end inline asm
	add.s64 	%rd50, %rd36, 14336;
	// begin inline asm
	ld.global.nc.u32 %r168, [%rd50];
	// end inline asm
	add.s64 	%rd51, %rd36, 15360;
	// begin inline asm
	ld.global.nc.u32 %r169, [%rd51];
	// end inline asm
	add.s32 	%r170, %r154, %r685;
	add.s32 	%r171, %r155, %r170;
	add.s32 	%r172, %r156, %r171;
	add.s32 	%r173, %r157, %r172;
	add.s32 	%r174, %r158, %r173;
	add.s32 	%r175, %r159, %r174;
	add.s32 	%r176, %r160, %r175;
	add.s32 	%r177, %r161, %r176;
	add.s32 	%r178, %r162, %r177;
	add.s32 	%r179, %r163, %r178;
	add.s32 	%r180, %r164, %r179;
	add.s32 	%r181, %r165, %r180;
	add.s32 	%r182, %r166, %r181;
	add.s32 	%r183, %r167, %r182;
	add.s32 	%r184, %r168, %r183;
	add.s32 	%r685, %r169, %r184;
	sub.s32 	%r185, %r120, %r674;
	setp.lt.s32 	%p5, %r185, 4096;
	@%p5 bra 	$L__BB16_68;
	add.s32 	%r674, %r674, 4096;
	setp.le.s32 	%p6, %r674, %r87;
	@%p6 bra 	$L__BB16_58;
$L__BB16_60:
	setp.le.s32 	%p7, %r120, %r674;
	@%p7 bra 	$L__BB16_68;
	sub.s32 	%r94, %r120, %r674;
	setp.ge.s32 	%p8, %r85, %r94;
	@%p8 bra 	$L__BB16_68;
	not.b32 	%r187, %r85;
	add.s32 	%r188, %r120, %r187;
	sub.s32 	%r95, %r188, %r674;
	and.b32  	%r189, %r95, 768;
	setp.eq.s32 	%p9, %r189, 768;
	mov.u32 	%r679, %r85;
	@%p9 bra 	$L__BB16_65;
	add.s32 	%r676, %r85, %r674;
	shr.u32 	%r190, %r95, 8;
	add.s32 	%r191, %r190, 1;
	and.b32  	%r192, %r191, 3;
	neg.s32 	%r675, %r192;
	mov.u32 	%r679, %r85;
$L__BB16_64:
	.pragma "nounroll";
	mul.wide.u32 	%rd54, %r676, 4;
	add.s64 	%rd53, %rd16, %rd54;
	// begin inline asm
	ld.global.nc.u32 %r193, [%rd53];
	// end inline asm
	add.s32 	%r685, %r193, %r685;
	add.s32 	%r679, %r679, 256;
	add.s32 	%r676, %r676, 256;
	add.s32 	%r675, %r675, 1;
	setp.ne.s32 	%p10, %r675, 0;
	@%p10 bra 	$L__BB16_64;
$L__BB16_65:
	setp.lt.u32 	%p11, %r95, 768;
	@%p11 bra 	$L__BB16_68;
	cvt.u64.u32 	%rd55, %r679;
	cvt.u64.u32 	%rd56, %r674;
	add.s64 	%rd57, %rd55, %rd56;
	shl.b64 	%rd58, %rd57, 2;
	add.s64 	%rd59, %rd58, %rd16;
	add.s64 	%rd124, %rd59, 2048;
	add.s32 	%r682, %r679, %r674;
$L__BB16_67:
	mul.wide.u32 	%rd64, %r682, 4;
	add.s64 	%rd60, %rd16, %rd64;
	// begin inline asm
	ld.global.nc.u32 %r194, [%rd60];
	// end inline asm
	add.s32 	%r198, %r194, %r685;
	add.s64 	%rd61, %rd124, -1024;
	// begin inline asm
	ld.global.nc.u32 %r195, [%rd61];
	// end inline asm
	add.s32 	%r199, %r195, %r198;
	// begin inline asm
	ld.global.nc.u32 %r196, [%rd124];
	// end inline asm
	add.s32 	%r200, %r196, %r199;
	add.s64 	%rd63, %rd124, 1024;
	// begin inline asm
	ld.global.nc.u32 %r197, [%rd63];
	// end inline asm
	add.s32 	%r685, %r197, %r200;
	add.s32 	%r679, %r679, 1024;
	add.s64 	%rd124, %rd124, 4096;
	add.s32 	%r682, %r682, 1024;
	setp.lt.s32 	%p12, %r679, %r94;
	@%p12 bra 	$L__BB16_67;
$L__BB16_68:
	// begin inline asm
	mov.u32 %r201, %laneid;
	// end inline asm
	mov.b32 	%r204, 1;
	mov.b32 	%r225, 31;
	mov.b32 	%r226, -1;
	// begin inline asm
	shfl.sync.down.b32 %r202, %r685, %r204, %r225, %r226;
	// end inline asm
	setp.gt.s32 	%p13, %r201, 30;
	selp.b32 	%r227, 0, %r202, %p13;
	add.s32 	%r208, %r227, %r685;
	mov.b32 	%r209, 2;
	// begin inline asm
	shfl.sync.down.b32 %r207, %r208, %r209, %r225, %r226;
	// end inline asm
	setp.gt.s32 	%p14, %r201, 29;
	selp.b32 	%r228, 0, %r207, %p14;
	add.s32 	%r213, %r208, %r228;
	mov.b32 	%r214, 4;
	// begin inline asm
	shfl.sync.down.b32 %r212, %r213, %r214, %r225, %r226;
	// end inline asm
	setp.gt.s32 	%p15, %r201, 27;
	selp.b32 	%r229, 0, %r212, %p15;
	add.s32 	%r218, %r213, %r229;
	mov.b32 	%r219, 8;
	// begin inline asm
	shfl.sync.down.b32 %r217, %r218, %r219, %r225, %r226;
	// end inline asm
	setp.gt.s32 	%p16, %r201, 23;
	selp.b32 	%r230, 0, %r217, %p16;
	add.s32 	%r223, %r218, %r230;
	mov.b32 	%r224, 16;
	// begin inline asm
	shfl.sync.down.b32 %r222, %r223, %r224, %r225, %r226;
	// end inline asm
	setp.gt.s32 	%p17, %r201, 15;
	selp.b32 	%r231, 0, %r222, %p17;
	add.s32 	%r686, %r223, %r231;
	setp.ne.s32 	%p18, %r201, 0;
	@%p18 bra 	$L__BB16_70;
	shr.u32 	%r232, %r85, 3;
	and.b32  	%r233, %r232, 124;
	mov.u32 	%r234, _ZZN3cub18CUB_300001_SM_10006detail6reduce28DeviceReduceSingleTileKernelINS2_10policy_hubIiyN4cuda3std3__44plusIiEEE10Policy1000EPiSC_iS9_iiNS7_10__identityEEEvT0_T1_T2_T3_T4_T6_E12temp_storage;
	add.s32 	%r235, %r234, %r233;
	st.shared.u32 	[%r235+8], %r686;
$L__BB16_70:
	bar.sync 	0;
	setp.ne.s32 	%p19, %r85, 0;
	@%p19 bra 	$L__BB16_72;
	ld.shared.u32 	%r236, [_ZZN3cub18CUB_300001_SM_10006detail6reduce28DeviceReduceSingleTileKernelINS2_10policy_hubIiyN4cuda3std3__44plusIiEEE10Policy1000EPiSC_iS9_iiNS7_10__identityEEEvT0_T1_T2_T3_T4_T6_E12temp_storage+12];
	add.s32 	%r237, %r236, %r686;
	ld.shared.u32 	%r238, [_ZZN3cub18CUB_300001_SM_10006detail6reduce28DeviceReduceSingleTileKernelINS2_10policy_hubIiyN4cuda3std3__44plusIiEEE10Policy1000EPiSC_iS9_iiNS7_10__identityEEEvT0_T1_T2_T3_T4_T6_E12temp_storage+16];
	add.s32 	%r239, %r237, %r238;
	ld.shared.u32 	%r240, [_ZZN3cub18CUB_300001_SM_10006detail6reduce28DeviceReduceSingleTileKernelINS2_10policy_hubIiyN4cuda3std3__44plusIiEEE10Policy1000EPiSC_iS9_iiNS7_10__identityEEEvT0_T1_T2_T3_T4_T6_E12temp_storage+20];
	add.s32 	%r241, %r239, %r240;
	ld.shared.u32 	%r242, [_ZZN3cub18CUB_300001_SM_10006detail6reduce28DeviceReduceSingleTileKernelINS2_10policy_hubIiyN4cuda3std3__44plusIiEEE10Policy1000EPiSC_iS9_iiNS7_10__identityEEEvT0_T1_T2_T3_T4_T6_E12temp_storage+24];
	add.s32 	%r243, %r241, %r242;
	ld.shared.u32 	%r244, [_ZZN3cub18CUB_300001_SM_10006detail6reduce28DeviceReduceSingleTileKernelINS2_10policy_hubIiyN4cuda3std3__44plusIiEEE10Policy1000EPiSC_iS9_iiNS7_10__identityEEEvT0_T1_T2_T3_T4_T6_E12temp_storage+28];
	add.s32 	%r245, %r243, %r244;
	ld.shared.u32 	%r246, [_ZZN3cub18CUB_300001_SM_10006detail6reduce28DeviceReduceSingleTileKernelINS2_10policy_hubIiyN4cuda3std3__44plusIiEEE10Policy1000EPiSC_iS9_iiNS7_10__identityEEEvT0_T1_T2_T3_T4_T6_E12temp_storage+32];
	add.s32 	%r247, %r245, %r246;
	ld.shared.u32 	%r248, [_ZZN3cub18CUB_300001_SM_10006detail6reduce28DeviceReduceSingleTileKernelINS2_10policy_hubIiyN4cuda3std3__44plusIiEEE10Policy1000EPiSC_iS9_iiNS7_10__identityEEEvT0_T1_T2_T3_T4_T6_E12temp_storage+36];
	add.s32 	%r686, %r247, %r248;
$L__BB16_72:
	mov.u32 	%r631, %tid.x;
	setp.ne.s32 	%p95, %r631, 0;
	@%p95 bra 	$L__BB16_74;
	add.s32 	%r632, %r686, %r121;
	st.global.u32 	[%rd1], %r632;
$L__BB16_74:
	ret;

}
	// .globl	_ZN3cub18CUB_300001_SM_10006detail10radix_sort31DeviceRadixSortSingleTileKernelINS1_5radix10policy_hubIiNS0_8NullTypeEyE10Policy1000ELNS0_9SortOrderE0EiS6_yNS1_21identity_decomposer_tEEEvPKT1_PSB_PKT2_PSF_T3_iiT4_
.visible .entry _ZN3cub18CUB_300001_SM_10006detail10radix_sort31DeviceRadixSortSingleTileKernelINS1_5radix10policy_hubIiNS0_8NullTypeEyE10Policy1000ELNS0_9SortOrderE0EiS6_yNS1_21identity_decomposer_tEEEvPKT1_PSB_PKT2_PSF_T3_iiT4_(
	.param .u64 .ptr .align 1 _ZN3cub18CUB_300001_SM_10006detail10radix_sort31DeviceRadixSortSingleTileKernelINS1_5radix10policy_hubIiNS0_8NullTypeEyE10Policy1000ELNS0_9SortOrderE0EiS6_yNS1_21identity_decomposer_tEEEvPKT1_PSB_PKT2_PSF_T3_iiT4__param_0,
	.param .u64 .ptr .align 1 _ZN3cub18CUB_300001_SM_10006detail10radix_sort31DeviceRadixSortSingleTileKernelINS1_5radix10policy_hubIiNS0_8NullTypeEyE10Policy1000ELNS0_9SortOrderE0EiS6_yNS1_21identity_decomposer_tEEEvPKT1_PSB_PKT2_PSF_T3_iiT4__param_1,
	.param .u64 .ptr .align 1 _ZN3cub18CUB_300001_SM_10006detail10radix_sort31DeviceRadixSortSingleTileKernelINS1_5radix10policy_hubIiNS0_8NullTypeEyE10Policy1000ELNS0_9SortOrderE0EiS6_yNS1_21identity_decomposer_tEEEvPKT1_PSB_PKT2_PSF_T3_iiT4__param_2,
	.param .u64 .ptr .align 1 _ZN3cub18CUB_300001_SM_10006detail10radix_sort31DeviceRadixSortSingleTileKernelINS1_5radix10policy_hubIiNS0_8NullTypeEyE10Policy1000ELNS0_9SortOrderE0EiS6_yNS1_21identity_decomposer_tEEEvPKT1_PSB_PKT2_PSF_T3_iiT4__param_3,
	.param .u64 _ZN3cub18CUB_300001_SM_10006detail10radix_sort31DeviceRadixSortSingleTileKernelINS1_5radix10policy_hubIiNS0_8NullTypeEyE10Policy1000ELNS0_9SortOrderE0EiS6_yNS1_21identity_decomposer_tEEEvPKT1_PSB_PKT2_PSF_T3_iiT4__param_4,
	.param .u32 _ZN3cub18CUB_300001_SM_10006detail10radix_sort31DeviceRadixSortSingleTileKernelINS1_5radix10policy_hubIiNS0_8NullTypeEyE10Policy1000ELNS0_9SortOrderE0EiS6_yNS1_21identity_decomposer_tEEEvPKT1_PSB_PKT2_PSF_T3_iiT4__param_5,
	.param .u32 _ZN3cub18CUB_300001_SM_10006detail10radix_sort31DeviceRadixSortSingleTileKernelINS1_5radix10policy_hubIiNS0_8NullTypeEyE10Policy1000ELNS0_9SortOrderE0EiS6_yNS1_21identity_decomposer_tEEEvPKT1_PSB_PKT2_PSF_T3_iiT4__param_6,
	.param .align 1 .b8 _ZN3cub18CUB_300001_SM_10006detail10radix_sort31DeviceRadixSortSingleTileKernelINS1_5radix10policy_hubIiNS0_8NullTypeEyE10Policy1000ELNS0_9SortOrderE0EiS6_yNS1_21identity_decomposer_tEEEvPKT1_PSB_PKT2_PSF_T3_iiT4__param_7[1]
)
.maxntid 256
.minnctapersm 1
{
	.reg .pred 	%p<52>;
	.reg .b16 	%rs<39>;
	.reg .b32 	%r<744>;
	.reg .b64 	%rd<29>;
	// demoted variable
	.shared .align 16 .b8 _ZZN3cub18CUB_300001_SM_10006detail10radix_sort31DeviceRadixSortSingleTileKernelINS1_5radix10policy_hubIiNS0_8NullTypeEyE10Policy1000ELNS0_9SortOrderE0EiS6_yNS1_21identity_decomposer_tEEEvPKT1_PSB_PKT2_PSF_T3_iiT4_E12temp_storage[33856];
	ld.param.u64 	%rd5, [_ZN3cub18CUB_300001_SM_10006detail10radix_sort31DeviceRadixSortSingleTileKernelINS1_5radix10policy_hubIiNS0_8NullTypeEyE10Policy1000ELNS0_9SortOrderE0EiS6_yNS1_21identity_decomposer_tEEEvPKT1_PSB_PKT2_PSF_T3_iiT4__param_0];
	ld.param.u64 	%rd3, [_ZN3cub18CUB_300001_SM_10006detail10radix_sort31DeviceRadixSortSingleTileKernelINS1_5radix10policy_hubIiNS0_8NullTypeEyE10Policy1000ELNS0_9SortOrderE0EiS6_yNS1_21identity_decomposer_tEEEvPKT1_PSB_PKT2_PSF_T3_iiT4__param_1];
	ld.param.u64 	%rd4, [_ZN3cub18CUB_300001_SM_10006detail10radix_sort31DeviceRadixSortSingleTileKernelINS1_5radix10policy_hubIiNS0_8NullTypeEyE10Policy1000ELNS0_9SortOrderE0EiS6_yNS1_21identity_decomposer_tEEEvPKT1_PSB_PKT2_PSF_T3_iiT4__param_4];
	ld.param.u32 	%r189, [_ZN3cub18CUB_300001_SM_10006detail10radix_sort31DeviceRadixSortSingleTileKernelINS1_5radix10policy_hubIiNS0_8NullTypeEyE10Policy1000ELNS0_9SortOrderE0EiS6_yNS1_21identity_decomposer_tEEEvPKT1_PSB_PKT2_PSF_T3_iiT4__param_5];
	ld.param.u32 	%r190, [_ZN3cub18CUB_300001_SM_10006detail10radix_sort31DeviceRadixSortSingleTileKernelINS1_5radix10policy_hubIiNS0_8NullTypeEyE10Policy1000ELNS0_9SortOrderE0EiS6_yNS1_21identity_decomposer_tEEEvPKT1_PSB_PKT2_PSF_T3_iiT4__param_6];
	cvta.to.global.u64 	%rd6, %rd5;
	cvt.u32.u64 	%r1, %rd4;
	mov.u32 	%r2, %tid.x;
	mul.lo.s32 	%r3, %r2, 19;
	setp.ge.s32 	%p1, %r3, %r1;
	mul.wide.u32 	%rd7, %r3, 4;
	add.s64 	%rd1, %rd6, %rd7;
	mov.b32 	%r741, -1;
	@%p1 bra 	$L__BB17_2;
	ld.global.u32 	%r192, [%rd1];
	xor.b32  	%r741, %r192, -2147483648;
$L__BB17_2:
	add.s32 	%r194, %r3, 1;
	setp.ge.s32 	%p2, %r194, %r1;
	mov.b32 	%r740, -1;
	@%p2 bra 	$L__BB17_4;
	ld.global.u32 	%r195, [%rd1+4];
	xor.b32  	%r740, %r195, -2147483648;
$L__BB17_4:
	add.s32 	%r197, %r3, 2;
	setp.ge.s32 	%p3, %r197, %r1;
	mov.b32 	%r739, -1;
	@%p3 bra 	$L__BB17_6;
	ld.global.u32 	%r198, [%rd1+8];
	xor.b32  	%r739, %r198, -2147483648;
$L__BB17_6:
	add.s32 	%r200, %r3, 3;
	setp.ge.s32 	%p4, %r200, %r1;
	mov.b32 	%r738, -1;
	@%p4 bra 	$L__BB17_8;
	ld.global.u32 	%r201, [%rd1+12];
	xor.b32  	%r738, %r201, -2147483648;
$L__BB17_8:
	add.s32 	%r203, %r3, 4;
	setp.ge.s32 	%p5, %r203, %r1;
	mov.b32 	%r737, -1;
	@%p5 bra 	$L__BB17_10;
	ld.global.u32 	%r204, [%rd1+16];
	xor.b32  	%r737, %r204, -2147483648;
$L__BB17_10:
	add.s32 	%r206, %r3, 5;
	setp.ge.s32 	%p6, %r206, %r1;
	mov.b32 	%r736, -1;
	@%p6 bra 	$L__BB17_12;
	ld.global.u32 	%r207, [%rd1+20];
	xor.b32  	%r736, %r207, -2147483648;
$L__BB17_12:
	add.s32 	%r209, %r3, 6;
	setp.ge.s32 	%p7, %r209, %r1;
	mov.b32 	%r735, -1;
	@%p7 bra 	$L__BB17_14;
	ld.global.u32 	%r210, [%rd1+24];
	xor.b32  	%r735, %r210, -2147483648;
$L__BB17_14:
	add.s32 	%r212, %r3, 7;
	setp.ge.s32 	%p8, %r212, %r1;
	mov.b32 	%r734, -1;
	@%p8 bra 	$L__BB17_16;
	ld.global.u32 	%r213, [%rd1+28];
	xor.b32  	%r734, %r213, -2147483648;
$L__BB17_16:
	add.s32 	%r215, %r3, 8;
	setp.ge.s32 	%p9, %r215, %r1;
	mov.b32 	%r733, -1;
	@%p9 bra 	$L__BB17_18;
	ld.global.u32 	%r216, [%rd1+32];
	xor.b32  	%r733, %r216, -2147483648;
$L__BB17_18:
	add.s32 	%r218, %r3, 9;
	setp.ge.s32 	%p10, %r218, %r1;
	mov.b32 	%r732, -1;
	@%p10 bra 	$L__BB17_20;
	ld.global.u32 	%r219, [%rd1+36];
	xor.b32  	%r732, %r219, -2147483648;
$L__BB17_20:
	add.s32 	%r221, %r3, 10;
	setp.ge.s32 	%p11, %r221, %r1;
	mov.b32 	%r731, -1;
	@%p11 bra 	$L__BB17_22;
	ld.global.u32 	%r222, [%rd1+40];
	xor.b32  	%r731, %r222, -2147483648;
$L__BB17_22:
	add.s32 	%r224, %r3, 11;
	setp.ge.s32 	%p12, %r224, %r1;
	mov.b32 	%r730, -1;
	@%p12 bra 	$L__BB17_24;
	ld.global.u32 	%r225, [%rd1+44];
	xor.b32  	%r730, %r225, -2147483648;
$L__BB17_24:
	add.s32 	%r227, %r3, 12;
	setp.ge.s32 	%p13, %r227, %r1;
	mov.b32 	%r729, -1;
	@%p13 bra 	$L__BB17_26;
	ld.global.u32 	%r228, [%rd1+48];
	xor.b32  	%r729, %r228, -2147483648;
$L__BB17_26:
	add.s32 	%r230, %r3, 13;
	setp.ge.s32 	%p14, %r230, %r1;
	mov.b32 	%r728, -1;
	@%p14 bra 	$L__BB17_28;
	ld.global.u32 	%r231, [%rd1+52];
	xor.b32  	%r728, %r231, -2147483648;
$L__BB17_28:
	add.s32 	%r233, %r3, 14;
	setp.ge.s32 	%p15, %r233, %r1;
	mov.b32 	%r727, -1;
	@%p15 bra 	$L__BB17_30;
	ld.global.u32 	%r234, [%rd1+56];
	xor.b32  	%r727, %r234, -2147483648;
$L__BB17_30:
	add.s32 	%r236, %r3, 15;
	setp.ge.s32 	%p16, %r236, %r1;
	mov.b32 	%r726, -1;
	@%p16 bra 	$L__BB17_32;
	ld.global.u32 	%r237, [%rd1+60];
	xor.b32  	%r726, %r237, -2147483648;
$L__BB17_32:
	add.s32 	%r239, %r3, 16;
	setp.ge.s32 	%p17, %r239, %r1;
	mov.b32 	%r725, -1;
	@%p17 bra 	$L__BB17_34;
	ld.global.u32 	%r240, [%rd1+64];
	xor.b32  	%r725, %r240, -2147483648;
$L__BB17_34:
	add.s32 	%r242, %r3, 17;
	setp.ge.s32 	%p18, %r242, %r1;
	mov.b32 	%r724, -1;
	@%p18 bra 	$L__BB17_36;
	ld.global.u32 	%r243, [%rd1+68];
	xor.b32  	%r724, %r243, -2147483648;
$L__BB17_36:
	add.s32 	%r245, %r3, 18;
	setp.ge.s32 	%p19, %r245, %r1;
	mov.b32 	%r723, -1;
	@%p19 bra 	$L__BB17_38;
	ld.global.u32 	%r246, [%rd1+72];
	xor.b32  	%r723, %r246, -2147483648;
$L__BB17_38:
	bar.sync 	0;
	shr.u32 	%r42, %r2, 5;
	shl.b32 	%r248, %r2, 2;
	mov.u32 	%r249, _ZZN3cub18CUB_300001_SM_10006detail10radix_sort31DeviceRadixSortSingleTileKernelINS1_5radix10policy_hubIiNS0_8NullTypeEyE10Policy1000ELNS0_9SortOrderE0EiS6_yNS1_21identity_decomposer_tEEEvPKT1_PSB_PKT2_PSF_T3_iiT4_E12temp_storage;
	add.s32 	%r43, %r249, %r248;
	shl.b32 	%r250, %r2, 7;
	add.s32 	%r44, %r43, %r250;
	shl.b32 	%r251, %r42, 2;
	add.s32 	%r252, %r249, %r251;
	add.s32 	%r45, %r252, 33792;
	mad.lo.s32 	%r46, %r2, -56, %r44;
	add.s32 	%r722, %r189, 6;
	sub.s32 	%r721, %r190, %r189;
$L__BB17_39:
	add.s32 	%r312, %r722, -6;
	min.s32 	%r255, %r721, 6;
	mov.b32 	%r341, 0;
	st.shared.u32 	[%r43], %r341;
	st.shared.u32 	[%r43+1024], %r341;
	st.shared.u32 	[%r43+2048], %r341;
	st.shared.u32 	[%r43+3072], %r341;
	st.shared.u32 	[%r43+4096], %r341;
	st.shared.u32 	[%r43+5120], %r341;
	st.shared.u32 	[%r43+6144], %r341;
	st.shared.u32 	[%r43+7168], %r341;
	st.shared.u32 	[%r43+8192], %r341;
	st.shared.u32 	[%r43+9216], %r341;
	st.shared.u32 	[%r43+10240], %r341;
	st.shared.u32 	[%r43+11264], %r341;
	st.shared.u32 	[%r43+12288], %r341;
	st.shared.u32 	[%r43+13312], %r341;
	st.shared.u32 	[%r43+14336], %r341;
	st.shared.u32 	[%r43+15360], %r341;
	st.shared.u32 	[%r43+16384], %r341;
	st.shared.u32 	[%r43+17408], %r341;
	st.shared.u32 	[%r43+18432], %r341;
	st.shared.u32 	[%r43+19456], %r341;
	st.shared.u32 	[%r43+20480], %r341;
	st.shared.u32 	[%r43+21504], %r341;
	st.shared.u32 	[%r43+22528], %r341;
	st.shared.u32 	[%r43+23552], %r341;
	st.shared.u32 	[%r43+24576], %r341;
	st.shared.u32 	[%r43+25600], %r341;
	st.shared.u32 	[%r43+26624], %r341;
	st.shared.u32 	[%r43+27648], %r341;
	st.shared.u32 	[%r43+28672], %r341;
	st.shared.u32 	[%r43+29696], %r341;
	st.shared.u32 	[%r43+30720], %r341;
	st.shared.u32 	[%r43+31744], %r341;
	st.shared.u32 	[%r43+32768], %r341;
	// begin inline asm
	bmsk.clamp.b32 %r253, %r341, %r255;
	// end inline asm
	// begin inline asm
	shr.b32 %r256, %r741, %r312;
	// end inline asm
	and.b32  	%r344, %r253, %r256;
	shl.b32 	%r345, %r344, 10;
	and.b32  	%r346, %r345, 31744;
	add.s32 	%r347, %r43, %r346;
	shr.u32 	%r348, %r344, 4;
	and.b32  	%r349, %r348, 268435454;
	add.s32 	%r71, %r347, %r349;
	ld.shared.u16 	%rs1, [%r71];
	add.s16 	%rs20, %rs1, 1;
	st.shared.u16 	[%r71], %rs20;
	// begin inline asm
	shr.b32 %r259, %r740, %r312;
	// end inline asm
	and.b32  	%r350, %r253, %r259;
	shl.b32 	%r351, %r350, 10;
	and.b32  	%r352, %r351, 31744;
	add.s32 	%r353, %r43, %r352;
	shr.u32 	%r354, %r350, 4;
	and.b32  	%r355, %r354, 268435454;
	add.s32 	%r72, %r353, %r355;
	ld.shared.u16 	%rs2, [%r72];
	add.s16 	%rs21, %rs2, 1;
	st.shared.u16 	[%r72], %rs21;
	// begin inline asm
	shr.b32 %r262, %r739, %r312;
	// end inline asm
	and.b32  	%r356, %r253, %r262;
	shl.b32 	%r357, %r356, 10;
	and.b32  	%r358, %r357, 31744;
	add.s32 	%r359, %r43, %r358;
	shr.u32 	%r360, %r356, 4;
	and.b32  	%r361, %r360, 268435454;
	add.s32 	%r73, %r359, %r361;
	ld.shared.u16 	%rs3, [%r73];
	add.s16 	%rs22, %rs3, 1;
	st.shared.u16 	[%r73], %rs22;
	// begin inline asm
	shr.b32 %r265, %r738, %r312;
	// end inline asm
	and.b32  	%r362, %r253, %r265;
	shl.b32 	%r363, %r362, 10;
	and.b32  	%r364, %r363, 31744;
	add.s32 	%r365, %r43, %r364;
	shr.u32 	%r366, %r362, 4;
	and.b32  	%r367, %r366, 268435454;
	add.s32 	%r74, %r365, %r367;
	ld.shared.u16 	%rs4, [%r74];
	add.s16 	%rs23, %rs4, 1;
	st.shared.u16 	[%r74], %rs23;
	// begin inline asm
	shr.b32 %r268, %r737, %r312;
	// end inline asm
	and.b32  	%r368, %r253, %r268;
	shl.b32 	%r369, %r368, 10;
	and.b32  	%r370, %r369, 31744;
	add.s32 	%r371, %r43, %r370;
	shr.u32 	%r372, %r368, 4;
	and.b32  	%r373, %r372, 268435454;
	add.s32 	%r75, %r371, %r373;
	ld.shared.u16 	%rs5, [%r75];
	add.s16 	%rs24, %rs5, 1;
	st.shared.u16 	[%r75], %rs24;
	// begin inline asm
	shr.b32 %r271, %r736, %r312;
	// end inline asm
	and.b32  	%r374, %r253, %r271;
	shl.b32 	%r375, %r374, 10;
	and.b32  	%r376, %r375, 31744;
	add.s32 	%r377, %r43, %r376;
	shr.u32 	%r378, %r374, 4;
	and.b32  	%r379, %r378, 268435454;
	add.s32 	%r76, %r377, %r379;
	ld.shared.u16 	%rs6, [%r76];
	add.s16 	%rs25, %rs6, 1;
	st.shared.u16 	[%r76], %rs25;
	// begin inline asm
	shr.b32 %r274, %r735, %r312;
	// end inline asm
	and.b32  	%r380, %r253, %r274;
	shl.b32 	%r381, %r380, 10;
	and.b32  	%r382, %r381, 31744;
	add.s32 	%r383, %r43, %r382;
	shr.u32 	%r384, %r380, 4;
	and.b32  	%r385, %r384, 268435454;
	add.s32 	%r77, %r383, %r385;
	ld.shared.u16 	%rs7, [%r77];
	add.s16 	%rs26, %rs7, 1;
	st.shared.u16 	[%r77], %rs26;
	// begin inline asm
	shr.b32 %r277, %r734, %r312;
	// end inline asm
	and.b32  	%r386, %r253, %r277;
	shl.b32 	%r387, %r386, 10;
	and.b32  	%r388, %r387, 31744;
	add.s32 	%r389, %r43, %r388;
	shr.u32 	%r390, %r386, 4;
	and.b32  	%r391, %r390, 268435454;
	add.s32 	%r78, %r389, %r391;
	ld.shared.u16 	%rs8, [%r78];
	add.s16 	%rs27, %rs8, 1;
	st.shared.u16 	[%r78], %rs27;
	// begin inline asm
	shr.b32 %r280, %r733, %r312;
	// end inline asm
	and.b32  	%r392, %r253, %r280;
	shl.b32 	%r393, %r392, 10;
	and.b32  	%r394, %r393, 31744;
	add.s32 	%r395, %r43, %r394;
	shr.u32 	%r396, %r392, 4;
	and.b32  	%r397, %r396, 268435454;
	add.s32 	%r79, %r395, %r397;
	ld.shared.u16 	%rs9, [%r79];
	add.s16 	%rs28, %rs9, 1;
	st.shared.u16 	[%r79], %rs28;
	// begin inline asm
	shr.b32 %r283, %r732, %r312;
	// end inline asm
	and.b32  	%r398, %r253, %r283;
	shl.b32 	%r399, %r398, 10;
	and.b32  	%r400, %r399, 31744;
	add.s32 	%r401, %r43, %r400;
	shr.u32 	%r402, %r398, 4;
	and.b32  	%r403, %r402, 268435454;
	add.s32 	%r80, %r401, %r403;
	ld.shared.u16 	%rs10, [%r80];
	add.s16 	%rs29, %rs10, 1;
	st.shared.u16 	[%r80], %rs29;
	// begin inline asm
	shr.b32 %r286, %r731, %r312;
	// end inline asm
	and.b32  	%r404, %r253, %r286;
	shl.b32 	%r405, %r404, 10;
	and.b32  	%r406, %r405, 31744;
	add.s32 	%r407, %r43, %r406;
	shr.u32 	%r408, %r404, 4;
	and.b32  	%r409, %r408, 268435454;
	add.s32 	%r81, %r407, %r409;
	ld.shared.u16 	%rs11, [%r81];
	add.s16 	%rs30, %rs11, 1;
	st.shared.u16 	[%r81], %rs30;
	// begin inline asm
	shr.b32 %r289, %r730, %r312;
	// end inline asm
	and.b32  	%r410, %r253, %r289;
	shl.b32 	%r411, %r410, 10;
	and.b32  	%r412, %r411, 31744;
	add.s32 	%r413, %r43, %r412;
	shr.u32 	%r414, %r410, 4;
	and.b32  	%r415, %r414, 268435454;
	add.s32 	%r82, %r413, %r415;
	ld.shared.u16 	%rs12, [%r82];
	add.s16 	%rs31, %rs12, 1;
	st.shared.u16 	[%r82], %rs31;
	// begin inline asm
	shr.b32 %r292, %r729, %r312;
	// end inline asm
	and.b32  	%r416, %r253, %r292;
	shl.b32 	%r417, %r416, 10;
	and.b32  	%r418, %r417, 31744;
	add.s32 	%r419, %r43, %r418;
	shr.u32 	%r420, %r416, 4;
	and.b32  	%r421, %r420, 268435454;
	add.s32 	%r83, %r419, %r421;
	ld.shared.u16 	%rs13, [%r83];
	add.s16 	%rs32, %rs13, 1;
	st.shared.u16 	[%r83], %rs32;
	// begin inline asm
	shr.b32 %r295, %r728, %r312;
	// end inline asm
	and.b32  	%r422, %r253, %r295;
	shl.b32 	%r423, %r422, 10;
	and.b32  	%r424, %r423, 31744;
	add.s32 	%r425, %r43, %r424;
	shr.u32 	%r426, %r422, 4;
	and.b32  	%r427, %r426, 268435454;
	add.s32 	%r84, %r425, %r427;
	ld.shared.u16 	%rs14, [%r84];
	add.s16 	%rs33, %rs14, 1;
	st.shared.u16 	[%r84], %rs33;
	// begin inline asm
	shr.b32 %r298, %r727, %r312;
	// end inline asm
	and.b32  	%r428, %r253, %r298;
	shl.b32 	%r429, %r428, 10;
	and.b32  	%r430, %r429, 31744;
	add.s32 	%r431, %r43, %r430;
	shr.u32 	%r432, %r428, 4;
	and.b32  	%r433, %r432, 268435454;
	add.s32 	%r85, %r431, %r433;
	ld.shared.u16 	%rs15, [%r85];
	add.s16 	%rs34, %rs15, 1;
	st.shared.u16 	[%r85], %rs34;
	// begin inline asm
	shr.b32 %r301, %r726, %r312;
	// end inline asm
	and.b32  	%r434, %r253, %r301;
	shl.b32 	%r435, %r434, 10;
	and.b32  	%r436, %r435, 31744;
	add.s32 	%r437, %r43, %r436;
	shr.u32 	%r438, %r434, 4;
	and.b32  	%r439, %r438, 268435454;
	add.s32 	%r86, %r437, %r439;
	ld.shared.u16 	%rs16, [%r86];
	add.s16 	%rs35, %rs16, 1;
	st.shared.u16 	[%r86], %rs35;
	// begin inline asm
	shr.b32 %r304, %r725, %r312;
	// end inline asm
	and.b32  	%r440, %r253, %r304;
	shl.b32 	%r441, %r440, 10;
	and.b32  	%r442, %r441, 31744;
	add.s32 	%r443, %r43, %r442;
	shr.u32 	%r444, %r440, 4;
	and.b32  	%r445, %r444, 268435454;
	add.s32 	%r87, %r443, %r445;
	ld.shared.u16 	%rs17, [%r87];
	add.s16 	%rs36, %rs17, 1;
	st.shared.u16 	[%r87], %rs36;
	// begin inline asm
	shr.b32 %r307, %r724, %r312;
	// end inline asm
	and.b32  	%r446, %r253, %r307;
	shl.b32 	%r447, %r446, 10;
	and.b32  	%r448, %r447, 31744;
	add.s32 	%r449, %r43, %r448;
	shr.u32 	%r450, %r446, 4;
	and.b32  	%r451, %r450, 268435454;
	add.s32 	%r88, %r449, %r451;
	ld.shared.u16 	%rs18, [%r88];
	add.s16 	%rs37, %rs18, 1;
	st.shared.u16 	[%r88], %rs37;
	// begin inline asm
	shr.b32 %r310, %r723, %r312;
	// end inline asm
	and.b32  	%r452, %r253, %r310;
	shl.b32 	%r453, %r452, 10;
	and.b32  	%r454, %r453, 31744;
	add.s32 	%r455, %r43, %r454;
	shr.u32 	%r456, %r452, 4;
	and.b32  	%r457, %r456, 268435454;
	add.s32 	%r89, %r455, %r457;
	ld.shared.u16 	%rs19, [%r89];
	add.s16 	%rs38, %rs19, 1;
	st.shared.u16 	[%r89], %rs38;
	bar.sync 	0;
	ld.shared.u32 	%r90, [%r44];
	ld.shared.u32 	%r458, [%r44+4];
	ld.shared.u32 	%r459, [%r44+8];
	ld.shared.u32 	%r460, [%r44+12];
	ld.shared.u32 	%r461, [%r44+16];
	ld.shared.u32 	%r462, [%r44+20];
	ld.shared.u32 	%r463, [%r44+24];
	ld.shared.u32 	%r464, [%r44+28];
	ld.shared.u32 	%r465, [%r44+32];
	ld.shared.u32 	%r466, [%r44+36];
	ld.shared.u32 	%r467, [%r44+40];
	ld.shared.u32 	%r468, [%r44+44];
	ld.shared.u32 	%r469, [%r44+48];
	ld.shared.u32 	%r470, [%r44+52];
	ld.shared.u32 	%r471, [%r44+56];
	ld.shared.u32 	%r472, [%r44+60];
	ld.shared.u32 	%r473, [%r44+64];
	ld.shared.u32 	%r474, [%r44+68];
	ld.shared.u32 	%r475, [%r44+72];
	ld.shared.u32 	%r476, [%r44+76];
	ld.shared.u32 	%r477, [%r44+80];
	ld.shared.u32 	%r478, [%r44+84];
	ld.shared.u32 	%r479, [%r44+88];
	ld.shared.u32 	%r480, [%r44+92];
	ld.shared.u32 	%r481, [%r44+96];
	ld.shared.u32 	%r482, [%r44+100];
	ld.shared.u32 	%r483, [%r44+104];
	ld.shared.u32 	%r484, [%r44+108];
	ld.shared.u32 	%r485, [%r44+112];
	ld.shared.u32 	%r486, [%r44+116];
	ld.shared.u32 	%r487, [%r44+120];
	ld.shared.u32 	%r488, [%r44+124];
	ld.shared.u32 	%r489, [%r44+128];
	add.s32 	%r91, %r458, %r90;
	add.s32 	%r92, %r459, %r91;
	add.s32 	%r93, %r460, %r92;
	add.s32 	%r94, %r461, %r93;
	add.s32 	%r95, %r462, %r94;
	add.s32 	%r96, %r463, %r95;
	add.s32 	%r97, %r464, %r96;
	add.s32 	%r98, %r465, %r97;
	add.s32 	%r99, %r466, %r98;
	add.s32 	%r100, %r467, %r99;
	add.s32 	%r101, %r468, %r100;
	add.s32 	%r102, %r469, %r101;
	add.s32 	%r103, %r470, %r102;
	add.s32 	%r104, %r471, %r103;
	add.s32 	%r105, %r472, %r104;
	add.s32 	%r106, %r473, %r105;
	add.s32 	%r107, %r474, %r106;
	add.s32 	%r108, %r475, %r107;
	add.s32 	%r109, %r476, %r108;
	add.s32 	%r110, %r477, %r109;
	add.s32 	%r111, %r478, %r110;
	add.s32 	%r112, %r479, %r111;
	add.s32 	%r113, %r480, %r112;
	add.s32 	%r114, %r481, %r113;
	add.s32 	%r115, %r482, %r114;
	add.s32 	%r116, %r483, %r115;
	add.s32 	%r117, %r484, %r116;
	add.s32 	%r118, %r485, %r117;
	add.s32 	%r119, %r486, %r118;
	add.s32 	%r120, %r487, %r119;
	add.s32 	%r121, %r488, %r120;
	add.s32 	%r318, %r489, %r121;
	// begin inline asm
	mov.u32 %r313, %laneid;
	// end inline asm
	mov.b32 	%r316, 1;
	mov.b32 	%r343, -1;
	// begin inline asm
	{  .reg .u32 r0;  .reg .pred p;  shfl.sync.up.b32 r0|p, %r318, %r316, %r341, %r343;  @p add.u32 r0, r0, %r318;  mov.u32 %r314, r0;}
	// end inline asm
	mov.b32 	%r322, 2;
	// begin inline asm
	{  .reg .u32 r0;  .reg .pred p;  shfl.sync.up.b32 r0|p, %r314, %r322, %r341, %r343;  @p add.u32 r0, r0, %r314;  mov.u32 %r320, r0;}
	// end inline asm
	mov.b32 	%r328, 4;
	// begin inline asm
	{  .reg .u32 r0;  .reg .pred p;  shfl.sync.up.b32 r0|p, %r320, %r328, %r341, %r343;  @p add.u32 r0, r0, %r320;  mov.u32 %r326, r0;}
	// end inline asm
	mov.b32 	%r334, 8;
	// begin inline asm
	{  .reg .u32 r0;  .reg .pred p;  shfl.sync.up.b32 r0|p, %r326, %r334, %r341, %r343;  @p add.u32 r0, r0, %r326;  mov.u32 %r332, r0;}
	// end inline asm
	mov.b32 	%r340, 16;
	// begin inline asm
	{  .reg .u32 r0;  .reg .pred p;  shfl.sync.up.b32 r0|p, %r332, %r340, %r341, %r343;  @p add.u32 r0, r0, %r332;  mov.u32 %r338, r0;}
	// end inline asm
	setp.ne.s32 	%p20, %r313, 31;
	@%p20 bra 	$L__BB17_41;
	st.shared.u32 	[%r45], %r338;
$L__BB17_41:
	sub.s32 	%r490, %r338, %r318;
	setp.gt.u32 	%p21, %r2, 31;
	setp.eq.s32 	%p22, %r42, 7;
	setp.eq.s32 	%p23, %r42, 6;
	setp.eq.s32 	%p24, %r42, 5;
	setp.eq.s32 	%p25, %r42, 4;
	setp.eq.s32 	%p26, %r42, 3;
	setp.eq.s32 	%p27, %r42, 2;
	setp.eq.s32 	%p28, %r42, 1;
	bar.sync 	0;
	ld.shared.v4.u32 	{%r491, %r492, %r493, %r494}, [_ZZN3cub18CUB_300001_SM_10006detail10radix_sort31DeviceRadixSortSingleTileKernelINS1_5radix10policy_hubIiNS0_8NullTypeEyE10Policy1000ELNS0_9SortOrderE0EiS6_yNS1_21identity_decomposer_tEEEvPKT1_PSB_PKT2_PSF_T3_iiT4_E12temp_storage+33792];
	selp.b32 	%r495, %r491, %r742, %p28;
	add.s32 	%r496, %r492, %r491;
	selp.b32 	%r497, %r496, %r495, %p27;
	add.s32 	%r498, %r496, %r493;
	selp.b32 	%r499, %r498, %r497, %p26;
	add.s32 	%r500, %r498, %r494;
	selp.b32 	%r501, %r500, %r499, %p25;
	ld.shared.v4.u32 	{%r502, %r503, %r504, %r505}, [_ZZN3cub18CUB_300001_SM_10006detail10radix_sort31DeviceRadixSortSingleTileKernelINS1_5radix10policy_hubIiNS0_8NullTypeEyE10Policy1000ELNS0_9SortOrderE0EiS6_yNS1_21identity_decomposer_tEEEvPKT1_PSB_PKT2_PSF_T3_iiT4_E12temp_storage+33808];
	add.s32 	%r506, %r500, %r502;
	selp.b32 	%r507, %r506, %r501, %p24;
	add.s32 	%r508, %r506, %r503;
	selp.b32 	%r509, %r508, %r507, %p23;
	add.s32 	%r510, %r508, %r504;
	selp.b32 	%r742, %r510, %r509, %p22;
	add.s32 	%r126, %r510, %r505;
	setp.ne.s32 	%p29, %r313, 0;
	selp.b32 	%r511, %r490, 0, %p29;
	add.s32 	%r512, %r742, %r511;
	or.pred  	%p30, %p21, %p29;
	selp.b32 	%r743, %r512, %r490, %p21;
	@%p30 bra 	$L__BB17_43;
	shl.b32 	%r743, %r126, 16;
	st.shared.u32 	[_ZZN3cub18CUB_300001_SM_10006detail10radix_sort31DeviceRadixSortSingleTileKernelINS1_5radix10policy_hubIiNS0_8NullTypeEyE10Policy1000ELNS0_9SortOrderE0EiS6_yNS1_21identity_decomposer_tEEEvPKT1_PSB_PKT2_PSF_T3_iiT4_E12temp_storage+33832], %r743;
$L__BB17_43:
	setp.eq.s32 	%p31, %r2, 0;
	bar.sync 	0;
	ld.shared.u32 	%r513, [_ZZN3cub18CUB_300001_SM_10006detail10radix_sort31DeviceRadixSortSingleTileKernelINS1_5radix10policy_hubIiNS0_8NullTypeEyE10Policy1000ELNS0_9SortOrderE0EiS6_yNS1_21identity_decomposer_tEEEvPKT1_PSB_PKT2_PSF_T3_iiT4_E12temp_storage+33832];
	selp.b32 	%r514, 0, %r513, %p31;
	add.s32 	%r515, %r743, %r514;
	add.s32 	%r516, %r90, %r515;
	add.s32 	%r517, %r91, %r515;
	add.s32 	%r518, %r92, %r515;
	add.s32 	%r519, %r93, %r515;
	add.s32 	%r520, %r94, %r515;
	add.s32 	%r521, %r95, %r515;
	add.s32 	%r522, %r96, %r515;
	add.s32 	%r523, %r97, %r515;
	add.s32 	%r524, %r98, %r515;
	add.s32 	%r525, %r99, %r515;
	add.s32 	%r526, %r100, %r515;
	add.s32 	%r527, %r101, %r515;
	add.s32 	%r528, %r102, %r515;
	add.s32 	%r529, %r103, %r515;
	add.s32 	%r530, %r104, %r515;
	add.s32 	%r531, %r105, %r515;
	add.s32 	%r532, %r106, %r515;
	add.s32 	%r533, %r107, %r515;
	add.s32 	%r534, %r108, %r515;
	add.s32 	%r535, %r109, %r515;
	add.s32 	%r536, %r110, %r515;
	add.s32 	%r537, %r111, %r515;
	add.s32 	%r538, %r112, %r515;
	add.s32 	%r539, %r113, %r515;
	add.s32 	%r540, %r114, %r515;
	add.s32 	%r541, %r115, %r515;
	add.s32 	%r542, %r116, %r515;
	add.s32 	%r543, %r117, %r515;
	add.s32 	%r544, %r118, %r515;
	add.s32 	%r545, %r119, %r515;
	add.s32 	%r546, %r120, %r515;
	add.s32 	%r547, %r121, %r515;
	st.shared.u32 	[%r44], %r515;
	st.shared.u32 	[%r44+4], %r516;
	st.shared.u32 	[%r44+8], %r517;
	st.shared.u32 	[%r44+12], %r518;
	st.shared.u32 	[%r44+16], %r519;
	st.shared.u32 	[%r44+20], %r520;
	st.shared.u32 	[%r44+24], %r521;
	st.shared.u32 	[%r44+28], %r522;
	st.shared.u32 	[%r44+32], %r523;
	st.shared.u32 	[%r44+36], %r524;
	st.shared.u32 	[%r44+40], %r525;
	st.shared.u32 	[%r44+44], %r526;
	st.shared.u32 	[%r44+48], %r527;
	st.shared.u32 	[%r44+52], %r528;
	st.shared.u32 	[%r44+56], %r529;
	st.shared.u32 	[%r44+60], %r530;
	st.shared.u32 	[%r44+64], %r531;
	st.shared.u32 	[%r44+68], %r532;
	st.shared.u32 	[%r44+72], %r533;
	st.shared.u32 	[%r44+76], %r534;
	st.shared.u32 	[%r44+80], %r535;
	st.shared.u32 	[%r44+84], %r536;
	st.shared.u32 	[%r44+88], %r537;
	st.shared.u32 	[%r44+92], %r538;
	st.shared.u32 	[%r44+96], %r539;
	st.shared.u32 	[%r44+100], %r540;
	st.shared.u32 	[%r44+104], %r541;
	st.shared.u32 	[%r44+108], %r542;
	st.shared.u32 	[%r44+112], %r543;
	st.shared.u32 	[%r44+116], %r544;
	st.shared.u32 	[%r44+120], %r545;
	st.shared.u32 	[%r44+124], %r546;
	st.shared.u32 	[%r44+128], %r547;
	bar.sync 	0;
	cvt.u32.u16 	%r548, %rs1;
	ld.shared.u16 	%r549, [%r71];
	add.s32 	%r130, %r549, %r548;
	cvt.u32.u16 	%r550, %rs2;
	ld.shared.u16 	%r551, [%r72];
	add.s32 	%r131, %r551, %r550;
	cvt.u32.u16 	%r552, %rs3;
	ld.shared.u16 	%r553, [%r73];
	add.s32 	%r132, %r553, %r552;
	cvt.u32.u16 	%r554, %rs4;
	ld.shared.u16 	%r555, [%r74];
	add.s32 	%r133, %r555, %r554;
	cvt.u32.u16 	%r556, %rs5;
	ld.shared.u16 	%r557, [%r75];
	add.s32 	%r134, %r557, %r556;
	cvt.u32.u16 	%r558, %rs6;
	ld.shared.u16 	%r559, [%r76];
	add.s32 	%r135, %r559, %r558;
	cvt.u32.u16 	%r560, %rs7;
	ld.shared.u16 	%r561, [%r77];
	add.s32 	%r136, %r561, %r560;
	cvt.u32.u16 	%r562, %rs8;
	ld.shared.u16 	%r563, [%r78];
	add.s32 	%r137, %r563, %r562;
	cvt.u32.u16 	%r564, %rs9;
	ld.shared.u16 	%r565, [%r79];
	add.s32 	%r138, %r565, %r564;
	cvt.u32.u16 	%r566, %rs10;
	ld.shared.u16 	%r567, [%r80];
	add.s32 	%r139, %r567, %r566;
	cvt.u32.u16 	%r568, %rs11;
	ld.shared.u16 	%r569, [%r81];
	add.s32 	%r140, %r569, %r568;
	cvt.u32.u16 	%r570, %rs12;
	ld.shared.u16 	%r571, [%r82];
	add.s32 	%r141, %r571, %r570;
	cvt.u32.u16 	%r572, %rs13;
	ld.shared.u16 	%r573, [%r83];
	add.s32 	%r142, %r573, %r572;
	cvt.u32.u16 	%r574, %rs14;
	ld.shared.u16 	%r575, [%r84];
	add.s32 	%r143, %r575, %r574;
	cvt.u32.u16 	%r576, %rs15;
	ld.shared.u16 	%r577, [%r85];
	add.s32 	%r144, %r577, %r576;
	cvt.u32.u16 	%r578, %rs16;
	ld.shared.u16 	%r579, [%r86];
	add.s32 	%r145, %r579, %r578;
	cvt.u32.u16 	%r580, %rs17;
	ld.shared.u16 	%r581, [%r87];
	add.s32 	%r146, %r581, %r580;
	cvt.u32.u16 	%r582, %rs18;
	ld.shared.u16 	%r583, [%r88];
	add.s32 	%r147, %r583, %r582;
	cvt.u32.u16 	%r584, %rs19;
	ld.shared.u16 	%r585, [%r89];
	add.s32 	%r148, %r585, %r584;
	bar.sync 	0;
	setp.lt.s32 	%p32, %r722, %r190;
	@%p32 bra 	$L__BB17_83;
	cvt.u64.u32 	%rd8, %r2;
	shl.b32 	%r586, %r130, 2;
	mov.u32 	%r587, _ZZN3cub18CUB_300001_SM_10006detail10radix_sort31DeviceRadixSortSingleTileKernelINS1_5radix10policy_hubIiNS0_8NullTypeEyE10Policy1000ELNS0_9SortOrderE0EiS6_yNS1_21identity_decomposer_tEEEvPKT1_PSB_PKT2_PSF_T3_iiT4_E12temp_storage;
	add.s32 	%r588, %r587, %r586;
	st.shared.u32 	[%r588], %r741;
	shl.b32 	%r589, %r131, 2;
	add.s32 	%r590, %r587, %r589;
	st.shared.u32 	[%r590], %r740;
	shl.b32 	%r591, %r132, 2;
	add.s32 	%r592, %r587, %r591;
	st.shared.u32 	[%r592], %r739;
	shl.b32 	%r593, %r133, 2;
	add.s32 	%r594, %r587, %r593;
	st.shared.u32 	[%r594], %r738;
	shl.b32 	%r595, %r134, 2;
	add.s32 	%r596, %r587, %r595;
	st.shared.u32 	[%r596], %r737;
	shl.b32 	%r597, %r135, 2;
	add.s32 	%r598, %r587, %r597;
	st.shared.u32 	[%r598], %r736;
	shl.b32 	%r599, %r136, 2;
	add.s32 	%r600, %r587, %r599;
	st.shared.u32 	[%r600], %r735;
	shl.b32 	%r601, %r137, 2;
	add.s32 	%r602, %r587, %r601;
	st.shared.u32 	[%r602], %r734;
	shl.b32 	%r603, %r138, 2;
	add.s32 	%r604, %r587, %r603;
	st.shared.u32 	[%r604], %r733;
	shl.b32 	%r605, %r139, 2;
	add.s32 	%r606, %r587, %r605;
	st.shared.u32 	[%r606], %r732;
	shl.b32 	%r607, %r140, 2;
	add.s32 	%r608, %r587, %r607;
	st.shared.u32 	[%r608], %r731;
	shl.b32 	%r609, %r141, 2;
	add.s32 	%r610, %r587, %r609;
	st.shared.u32 	[%r610], %r730;
	shl.b32 	%r611, %r142, 2;
	add.s32 	%r612, %r587, %r611;
	st.shared.u32 	[%r612], %r729;
	shl.b32 	%r613, %r143, 2;
	add.s32 	%r614, %r587, %r613;
	st.shared.u32 	[%r614], %r728;
	shl.b32 	%r615, %r144, 2;
	add.s32 	%r616, %r587, %r615;
	st.shared.u32 	[%r616], %r727;
	shl.b32 	%r617, %r145, 2;
	add.s32 	%r618, %r587, %r617;
	st.shared.u32 	[%r618], %r726;
	shl.b32 	%r619, %r146, 2;
	add.s32 	%r620, %r587, %r619;
	st.shared.u32 	[%r620], %r725;
	shl.b32 	%r621, %r147, 2;
	add.s32 	%r622, %r587, %r621;
	st.shared.u32 	[%r622], %r724;
	shl.b32 	%r623, %r148, 2;
	add.s32 	%r624, %r587, %r623;
	st.shared.u32 	[%r624], %r723;
	bar.sync 	0;
	mad.lo.s32 	%r149, %r2, -72, %r46;
	ld.shared.u32 	%r150, [%r149+1024];
	ld.shared.u32 	%r151, [%r149+2048];
	ld.shared.u32 	%r152, [%r149+3072];
	ld.shared.u32 	%r153, [%r149+4096];
	ld.shared.u32 	%r154, [%r149+5120];
	ld.shared.u32 	%r155, [%r149+6144];
	ld.shared.u32 	%r156, [%r149+7168];
	ld.shared.u32 	%r157, [%r149+8192];
	ld.shared.u32 	%r158, [%r149+9216];
	ld.shared.u32 	%r159, [%r149+10240];
	ld.shared.u32 	%r160, [%r149+11264];
	ld.shared.u32 	%r161, [%r149+12288];
	ld.shared.u32 	%r162, [%r149+13312];
	ld.shared.u32 	%r163, [%r149+14336];
	ld.shared.u32 	%r164, [%r149+15360];
	ld.shared.u32 	%r165, [%r149+16384];
	ld.shared.u32 	%r166, [%r149+17408];
	ld.shared.u32 	%r167, [%r149+18432];
	setp.gt.u64 	%p33, %rd4, %rd8;
	cvta.to.global.u64 	%rd9, %rd3;
	mul.wide.u32 	%rd10, %r2, 4;
	add.s64 	%rd2, %rd9, %rd10;
	@%p33 bra 	$L__BB17_45;
	bra.uni 	$L__BB17_46;
$L__BB17_45:
	ld.shared.u32 	%r625, [%r149];
	xor.b32  	%r626, %r625, -2147483648;
	st.global.u32 	[%rd2], %r626;
$L__BB17_46:
	add.s32 	%r627, %r2, 256;
	cvt.u64.u32 	%rd11, %r627;
	setp.le.u64 	%p34, %rd4, %rd11;
	@%p34 bra 	$L__BB17_48;
	xor.b32  	%r628, %r150, -2147483648;
	st.global.u32 	[%rd2+1024], %r628;
$L__BB17_48:
	add.s32 	%r629, %r2, 512;
	cvt.u64.u32 	%rd12, %r629;
	setp.le.u64 	%p35, %rd4, %rd12;
	@%p35 bra 	$L__BB17_50;
	xor.b32  	%r630, %r151, -2147483648;
	st.global.u32 	[%rd2+2048], %r630;
$L__BB17_50:
	add.s32 	%r631, %r2, 768;
	cvt.u64.u32 	%rd13, %r631;
	setp.le.u64 	%p36, %rd4, %rd13;
	@%p36 bra 	$L__BB17_52;
	xor.b32  	%r632, %r152, -2147483648;
	st.global.u32 	[%rd2+3072], %r632;
$L__BB17_52:
	or.b32  	%r633, %r2, 1024;
	cvt.u64.u32 	%rd14, %r633;
	setp.le.u64 	%p37, %rd4, %rd14;
	@%p37 bra 	$L__BB17_54;
	xor.b32  	%r634, %r153, -2147483648;
	st.global.u32 	[%rd2+4096], %r634;
$L__BB17_54:
	add.s32 	%r635, %r2, 1280;
	cvt.u64.u32 	%rd15, %r635;
	setp.le.u64 	%p38, %rd4, %rd15;
	@%p38 bra 	$L__BB17_56;
	xor.b32  	%r636, %r154, -2147483648;
	st.global.u32 	[%rd2+5120], %r636;
$L__BB17_56:
	add.s32 	%r637, %r2, 1536;
	cvt.u64.u32 	%rd16, %r637;
	setp.le.u64 	%p39, %rd4, %rd16;
	@%p39 bra 	$L__BB17_58;
	xor.b32  	%r638, %r155, -2147483648;
	st.global.u32 	[%rd2+6144], %r638;
$L__BB17_58:
	add.s32 	%r639, %r2, 1792;
	cvt.u64.u32 	%rd17, %r639;
	setp.le.u64 	%p40, %rd4, %rd17;
	@%p40 bra 	$L__BB17_60;
	xor.b32  	%r640, %r156, -2147483648;
	st.global.u32 	[%rd2+7168], %r640;
$L__BB17_60:
	or.b32  	%r641, %r2, 2048;
	cvt.u64.u32 	%rd18, %r641;
	setp.le.u64 	%p41, %rd4, %rd18;
	@%p41 bra 	$L__BB17_62;
	xor.b32  	%r642, %r157, -2147483648;
	st.global.u32 	[%rd2+8192], %r642;
$L__BB17_62:
	add.s32 	%r643, %r2, 2304;
	cvt.u64.u32 	%rd19, %r643;
	setp.le.u64 	%p42, %rd4, %rd19;
	@%p42 bra 	$L__BB17_64;
	xor.b32  	%r644, %r158, -2147483648;
	st.global.u32 	[%rd2+9216], %r644;
$L__BB17_64:
	add.s32 	%r645, %r2, 2560;
	cvt.u64.u32 	%rd20, %r645;
	setp.le.u64 	%p43, %rd4, %rd20;
	@%p43 bra 	$L__BB17_66;
	xor.b32  	%r646, %r159, -2147483648;
	st.global.u32 	[%rd2+10240], %r646;
$L__BB17_66:
	add.s32 	%r647, %r2, 2816;
	cvt.u64.u32 	%rd21, %r647;
	setp.le.u64 	%p44, %rd4, %rd21;
	@%p44 bra 	$L__BB17_68;
	xor.b32  	%r648, %r160, -2147483648;
	st.global.u32 	[%rd2+11264], %r648;
$L__BB17_68:
	or.b32  	%r649, %r2, 3072;
	cvt.u64.u32 	%rd22, %r649;
	setp.le.u64 	%p45, %rd4, %rd22;
	@%p45 bra 	$L__BB17_70;
	xor.b32  	%r650, %r161, -2147483648;
	st.global.u32 	[%rd2+12288], %r650;
$L__BB17_70:
	add.s32 	%r651, %r2, 3328;
	cvt.u64.u32 	%rd23, %r651;
	setp.le.u64 	%p46, %rd4, %rd23;
	@%p46 bra 	$L__BB17_72;
	xor.b32  	%r652, %r162, -2147483648;
	st.global.u32 	[%rd2+13312], %r652;
$L__BB17_72:
	add.s32 	%r653, %r2, 3584;
	cvt.u64.u32 	%rd24, %r653;
	setp.le.u64 	%p47, %rd4, %rd24;
	@%p47 bra 	$L__BB17_74;
	xor.b32  	%r654, %r163, -2147483648;
	st.global.u32 	[%rd2+14336], %r654;
$L__BB17_74:
	add.s32 	%r655, %r2, 3840;
	cvt.u64.u32 	%rd25, %r655;
	setp.le.u64 	%p48, %rd4, %rd25;
	@%p48 bra 	$L__BB17_76;
	xor.b32  	%r656, %r164, -2147483648;
	st.global.u32 	[%rd2+15360], %r656;
$L__BB17_76:
	or.b32  	%r657, %r2, 4096;
	cvt.u64.u32 	%rd26, %r657;
	setp.le.u64 	%p49, %rd4, %rd26;
	@%p49 bra 	$L__BB17_78;
	xor.b32  	%r658, %r165, -2147483648;
	st.global.u32 	[%rd2+16384], %r658;
$L__BB17_78:
	add.s32 	%r659, %r2, 4352;
	cvt.u64.u32 	%rd27, %r659;
	setp.le.u64 	%p50, %rd4, %rd27;
	@%p50 bra 	$L__BB17_80;
	xor.b32  	%r660, %r166, -2147483648;
	st.global.u32 	[%rd2+17408], %r660;
$L__BB17_80:
	add.s32 	%r661, %r2, 4608;
	cvt.u64.u32 	%rd28, %r661;
	setp.le.u64 	%p51, %rd4, %rd28;
	@%p51 bra 	$L__BB17_82;
	xor.b32  	%r662, %r167, -2147483648;
	st.global.u32 	[%rd2+18432], %r662;
$L__BB17_82:
	ret;
$L__BB17_83:
	shl.b32 	%r663, %r130, 2;
	mov.u32 	%r664, _ZZN3cub18CUB_300001_SM_10006detail10radix_sort31DeviceRadixSortSingleTileKernelINS1_5radix10policy_hubIiNS0_8NullTypeEyE10Policy1000ELNS0_9SortOrderE0EiS6_yNS1_21identity_decomposer_tEEEvPKT1_PSB_PKT2_PSF_T3_iiT4_E12temp_storage;
	add.s32 	%r665, %r664, %r663;
	st.shared.u32 	[%r665], %r741;
	shl.b32 	%r666, %r131, 2;
	add.s32 	%r667, %r664, %r666;
	st.shared.u32 	[%r667], %r740;
	shl.b32 	%r668, %r132, 2;
	add.s32 	%r669, %r664, %r668;
	st.shared.u32 	[%r669], %r739;
	shl.b32 	%r670, %r133, 2;
	add.s32 	%r671, %r664, %r670;
	st.shared.u32 	[%r671], %r738;
	shl.b32 	%r672, %r134, 2;
	add.s32 	%r673, %r664, %r672;
	st.shared.u32 	[%r673], %r737;
	shl.b32 	%r674, %r135, 2;
	add.s32 	%r675, %r664, %r674;
	st.shared.u32 	[%r675], %r736;
	shl.b32 	%r676, %r136, 2;
	add.s32 	%r677, %r664, %r676;
	st.shared.u32 	[%r677], %r735;
	shl.b32 	%r678, %r137, 2;
	add.s32 	%r679, %r664, %r678;
	st.shared.u32 	[%r679], %r734;
	shl.b32 	%r680, %r138, 2;
	add.s32 	%r681, %r664, %r680;
	st.shared.u32 	[%r681], %r733;
	shl.b32 	%r682, %r139, 2;
	add.s32 	%r683, %r664, %r682;
	st.shared.u32 	[%r683], %r732;
	shl.b32 	%r684, %r140, 2;
	add.s32 	%r685, %r664, %r684;
	st.shared.u32 	[%r685], %r731;
	shl.b32 	%r686, %r141, 2;
	add.s32 	%r687, %r664, %r686;
	st.shared.u32 	[%r687], %r730;
	shl.b32 	%r688, %r142, 2;
	add.s32 	%r689, %r664, %r688;
	st.shared.u32 	[%r689], %r729;
	shl.b32 	%r690, %r143, 2;
	add.s32 	%r691, %r664, %r690;
	st.shared.u32 	[%r691], %r728;
	shl.b32 	%r692, %r144, 2;
	add.s32 	%r693, %r664, %r692;
	st.shared.u32 	[%r693], %r727;
	shl.b32 	%r694, %r145, 2;
	add.s32 	%r695, %r664, %r694;
	st.shared.u32 	[%r695], %r726;
	shl.b32 	%r696, %r146, 2;
	add.s32 	%r697, %r664, %r696;
	st.shared.u32 	[%r697], %r725;
	shl.b32 	%r698, %r147, 2;
	add.s32 	%r699, %r664, %r698;
	st.shared.u32 	[%r699], %r724;
	shl.b32 	%r700, %r148, 2;
	add.s32 	%r701, %r664, %r700;
	st.shared.u32 	[%r701], %r723;
	bar.sync 	0;
	ld.shared.u32 	%r741, [%r46];
	ld.shared.u32 	%r740, [%r46+4];
	ld.shared.u32 	%r739, [%r46+8];
	ld.shared.u32 	%r738, [%r46+12];
	ld.shared.u32 	%r737, [%r46+16];
	ld.shared.u32 	%r736, [%r46+20];
	ld.shared.u32 	%r735, [%r46+24];
	ld.shared.u32 	%r734, [%r46+28];
	ld.shared.u32 	%r733, [%r46+32];
	ld.shared.u32 	%r732, [%r46+36];
	ld.shared.u32 	%r731, [%r46+40];
	ld.shared.u32 	%r730, [%r46+44];
	ld.shared.u32 	%r729, [%r46+48];
	ld.shared.u32 	%r728, [%r46+52];
	ld.shared.u32 	%r727, [%r46+56];
	ld.shared.u32 	%r726, [%r46+60];
	ld.shared.u32 	%r725, [%r46+64];
	ld.shared.u32 	%r724, [%r46+68];
	ld.shared.u32 	%r723, [%r46+72];
	bar.sync 	0;
	add.s32 	%r722, %r722, 6;
	add.s32 	%r721, %r721, -6;
	bra.uni 	$L__BB17_39;

}
	// .globl	_ZN3cub18CUB_300001_SM_10006detail10radix_sort30DeviceRadixSortHistogramKernelINS1_5radix10policy_hubIiNS0_8NullTypeEyE10Policy1000ELNS0_9SortOrderE0EiyNS1_21identity_decomposer_tEEEvPT2_PKT1_SB_iiT3_
.visible .entry _ZN3cub18CUB_300001_SM_10006detail10radix_sort30DeviceRadixSortHistogramKernelINS1_5radix10policy_hubIiNS0_8NullTypeEyE10Policy1000ELNS0_9SortOrderE0EiyNS1_21identity_decomposer_tEEEvPT2_PKT1_SB_iiT3_(
	.param .u64 .ptr .align 1 _ZN3cub18CUB_300001_SM_10006detail10radix_sort30DeviceRadixSortHistogramKernelINS1_5radix10policy_hubIiNS0_8NullTypeEyE10Policy1000ELNS0_9SortOrderE0EiyNS1_21identity_decomposer_tEEEvPT2_PKT1_SB_iiT3__param_0,
	.param .u64 .ptr .align 1 _ZN3cub18CUB_300001_SM_10006detail10radix_sort30DeviceRadixSortHistogramKernelINS1_5radix10policy_hubIiNS0_8NullTypeEyE10Policy1000ELNS0_9SortOrderE0EiyNS1_21identity_decomposer_tEEEvPT2_PKT1_SB_iiT3__param_1,
	.param .u64 _ZN3cub18CUB_300001_SM_10006detail10radix_sort30DeviceRadixSortHistogramKernelINS1_5radix10policy_hubIiNS0_8NullTypeEyE10Policy1000ELNS0_9SortOrderE0EiyNS1_21identity_decomposer_tEEEvPT2_PKT1_SB_iiT3__param_2,
	.param .u32 _ZN3cub18CUB_300001_SM_10006detail10radix_sort30DeviceRadixSortHistogramKernelINS1_5radix10policy_hubIiNS0_8NullTypeEyE10Policy1000ELNS0_9SortOrderE0EiyNS1_21identity_decomposer_tEEEvPT2_PKT1_SB_iiT3__param_3,
	.param .u32 _ZN3cub18CUB_300001_SM_10006detail10radix_sort30DeviceRadixSortHistogramKernelINS1_5radix10policy_hubIiNS0_8NullTypeEyE10Policy1000ELNS0_9SortOrderE0EiyNS1_21identity_decomposer_tEEEvPT2_PKT1_SB_iiT3__param_4,
	.param .align 1 .b8 _ZN3cub18CUB_300001_SM_10006detail10radix_sort30DeviceRadixSortHistogramKernelINS1_5radix10policy_hubIiNS0_8NullTypeEyE10Policy1000ELNS0_9SortOrderE0EiyNS1_21identity_decomposer_tEEEvPT2_PKT1_SB_iiT3__param_5[1]
)
.maxntid 128
{
	.reg .pred 	%p<91>;
	.reg .b32 	%r<486>;
	.reg .b64 	%rd<137>;
	// demoted variable
	.shared .align 4 .b8 _ZZN3cub18CUB_300001_SM_10006detail10radix_sort30DeviceRadixSortHistogramKernelINS1_5radix10policy_hubIiNS0_8NullTypeEyE10Policy1000ELNS0_9SortOrderE0EiyNS1_21identity_decomposer_tEEEvPT2_PKT1_SB_iiT3_E12temp_storage[4096];
	ld.param.u64 	%rd18, [_ZN3cub18CUB_300001_SM_10006detail10radix_sort30DeviceRadixSortHistogramKernelINS1_5radix10policy_hubIiNS0_8NullTypeEyE10Policy1000ELNS0_9SortOrderE0EiyNS1_21identity_decomposer_tEEEvPT2_PKT1_SB_iiT3__param_0];
	ld.param.u64 	%rd19, [_ZN3cub18CUB_300001_SM_10006detail10radix_sort30DeviceRadixSortHistogramKernelINS1_5radix10policy_hubIiNS0_8NullTypeEyE10Policy1000ELNS0_9SortOrderE0EiyNS1_21identity_decomposer_tEEEvPT2_PKT1_SB_iiT3__param_1];
	ld.param.u64 	%rd17, [_ZN3cub18CUB_300001_SM_10006detail10radix_sort30DeviceRadixSortHistogramKernelINS1_5radix10policy_hubIiNS0_8NullTypeEyE10Policy1000ELNS0_9SortOrderE0EiyNS1_21identity_decomposer_tEEEvPT2_PKT1_SB_iiT3__param_2];
	ld.param.u32 	%r174, [_ZN3cub18CUB_300001_SM_10006detail10radix_sort30DeviceRadixSortHistogramKernelINS1_5radix10policy_hubIiNS0_8NullTypeEyE10Policy1000ELNS0_9SortOrderE0EiyNS1_21identity_decomposer_tEEEvPT2_PKT1_SB_iiT3__param_3];
	ld.param.u32 	%r175, [_ZN3cub18CUB_300001_SM_10006detail10radix_sort30DeviceRadixSortHistogramKernelINS1_5radix10policy_hubIiNS0_8NullTypeEyE10Policy1000ELNS0_9SortOrderE0EiyNS1_21identity_decomposer_tEEEvPT2_PKT1_SB_iiT3__param_4];
	cvta.to.global.u64 	%rd1, %rd19;
	cvta.to.global.u64 	%rd2, %rd18;
	setp.eq.s64 	%p2, %rd17, 0;
	@%p2 bra 	$L__BB18_153;
	sub.s32 	%r176, %r175, %r174;
	add.s32 	%r177, %r176, 7;
	shr.s32 	%r178, %r177, 31;
	shr.u32 	%r179, %r178, 29;
	add.s32 	%r180, %r177, %r179;
	shr.s32 	%r181, %r180, 3;
	mov.u32 	%r182, %tid.x;
	setp.gt.u32 	%p3, %r182, 255;
	setp.lt.s32 	%p4, %r177, 8;
	mov.u32 	%r183, %ctaid.x;
	shl.b32 	%r184, %r183, 11;
	cvt.u64.u32 	%rd3, %r184;
	mov.u32 	%r185, %nctaid.x;
	shl.b32 	%r186, %r185, 11;
	cvt.u64.u32 	%rd4, %r186;
	add.s32 	%r1, %r181, -1;
	and.b32  	%r2, %r181, 15;
	and.b32  	%r3, %r181, 7;
	add.s32 	%r4, %r3, -1;
	and.b32  	%r5, %r181, 3;
	or.pred  	%p1, %p3, %p4;
	shl.b32 	%r187, %r182, 2;
	mov.u32 	%r188, _ZZN3cub18CUB_300001_SM_10006detail10radix_sort30DeviceRadixSortHistogramKernelINS1_5radix10policy_hubIiNS0_8NullTypeEyE10Policy1000ELNS0_9SortOrderE0EiyNS1_21identity_decomposer_tEEEvPT2_PKT1_SB_iiT3_E12temp_storage;
	add.s32 	%r6, %r188, %r187;
	and.b32  	%r7, %r181, 268435440;
	cvt.u64.u32 	%rd5, %r182;
	add.s32 	%r8, %r182, 128;
	add.s32 	%r9, %r182, 256;
	add.s32 	%r10, %r182, 384;
	add.s32 	%r11, %r182, 512;
	add.s32 	%r12, %r182, 640;
	add.s32 	%r13, %r182, 768;
	or.b32  	%r14, %r182, 1024;
	add.s32 	%r15, %r182, 1920;
	and.b32  	%r16, %r181, 268435448;
	and.b32  	%r17, %r181, 1;
	neg.s32 	%r18, %r7;
	add.s32 	%r19, %r6, 8192;
	add.s64 	%rd21, %rd17, -1;
	shr.u64 	%rd22, %rd21, 30;
	add.s64 	%rd23, %rd22, 1;
	min.u64 	%rd6, %rd23, %rd17;
	mov.b64 	%rd135, 0;
$L__BB18_2:
	@%p1 bra 	$L__BB18_30;
	setp.lt.u32 	%p5, %r1, 15;
	mov.b32 	%r439, 0;
	@%p5 bra 	$L__BB18_6;
	mov.u32 	%r436, %r19;
	mov.u32 	%r437, %r18;
$L__BB18_5:
	.pragma "nounroll";
	mov.b32 	%r190, 0;
	st.shared.u32 	[%r436+-8192], %r190;
	st.shared.u32 	[%r436+-7168], %r190;
	st.shared.u32 	[%r436+-6144], %r190;
	st.shared.u32 	[%r436+-5120], %r190;
	st.shared.u32 	[%r436+-4096], %r190;
	st.shared.u32 	[%r436+-3072], %r190;
	st.shared.u32 	[%r436+-2048], %r190;
	st.shared.u32 	[%r436+-1024], %r190;
	st.shared.u32 	[%r436], %r190;
	st.shared.u32 	[%r436+1024], %r190;
	st.shared.u32 	[%r436+2048], %r190;
	st.shared.u32 	[%r436+3072], %r190;
	st.shared.u32 	[%r436+4096], %r190;
	st.shared.u32 	[%r436+5120], %r190;
	st.shared.u32 	[%r436+6144], %r190;
	st.shared.u32 	[%r436+7168], %r190;
	add.s32 	%r437, %r437, 16;
	add.s32 	%r436, %r436, 16384;
	setp.ne.s32 	%p6, %r437, 0;
	mov.u32 	%r439, %r7;
	@%p6 bra 	$L__BB18_5;
$L__BB18_6:
	add.s32 	%r25, %r2, -1;
	setp.eq.s32 	%p7, %r2, 0;
	@%p7 bra 	$L__BB18_16;
	setp.lt.u32 	%p8, %r25, 7;
	@%p8 bra 	$L__BB18_9;
	shl.b32 	%r191, %r439, 10;
	add.s32 	%r192, %r6, %r191;
	mov.b32 	%r193, 0;
	st.shared.u32 	[%r192], %r193;
	st.shared.u32 	[%r192+1024], %r193;
	st.shared.u32 	[%r192+2048], %r193;
	st.shared.u32 	[%r192+3072], %r193;
	st.shared.u32 	[%r192+4096], %r193;
	st.shared.u32 	[%r192+5120], %r193;
	st.shared.u32 	[%r192+6144], %r193;
	st.shared.u32 	[%r192+7168], %r193;
	add.s32 	%r439, %r439, 8;
$L__BB18_9:
	setp.eq.s32 	%p9, %r3, 0;
	@%p9 bra 	$L__BB18_16;
	setp.lt.u32 	%p10, %r4, 3;
	@%p10 bra 	$L__BB18_12;
	shl.b32 	%r194, %r439, 10;
	add.s32 	%r195, %r6, %r194;
	mov.b32 	%r196, 0;
	st.shared.u32 	[%r195], %r196;
	st.shared.u32 	[%r195+1024], %r196;
	st.shared.u32 	[%r195+2048], %r196;
	st.shared.u32 	[%r195+3072], %r196;
	add.s32 	%r439, %r439, 4;
$L__BB18_12:
	setp.eq.s32 	%p11, %r5, 0;
	@%p11 bra 	$L__BB18_16;
	setp.eq.s32 	%p12, %r5, 1;
	shl.b32 	%r197, %r439, 10;
	add.s32 	%r30, %r6, %r197;
	mov.b32 	%r198, 0;
	st.shared.u32 	[%r30], %r198;
	@%p12 bra 	$L__BB18_16;
	setp.eq.s32 	%p13, %r5, 2;
	mov.b32 	%r199, 0;
	st.shared.u32 	[%r30+1024], %r199;
	@%p13 bra 	$L__BB18_16;
	mov.b32 	%r200, 0;
	st.shared.u32 	[%r30+2048], %r200;
$L__BB18_16:
	cvt.u32.u64 	%r201, %rd5;
	setp.gt.u32 	%p14, %r201, 127;
	@%p14 bra 	$L__BB18_30;
	setp.lt.u32 	%p15, %r1, 15;
	mov.b32 	%r443, 0;
	@%p15 bra 	$L__BB18_20;
	mov.b32 	%r441, 0;
$L__BB18_19:
	.pragma "nounroll";
	shl.b32 	%r204, %r441, 10;
	add.s32 	%r205, %r6, %r204;
	mov.b32 	%r206, 0;
	st.shared.u32 	[%r205+512], %r206;
	st.shared.u32 	[%r205+1536], %r206;
	st.shared.u32 	[%r205+2560], %r206;
	st.shared.u32 	[%r205+3584], %r206;
	st.shared.u32 	[%r205+4608], %r206;
	st.shared.u32 	[%r205+5632], %r206;
	st.shared.u32 	[%r205+6656], %r206;
	st.shared.u32 	[%r205+7680], %r206;
	st.shared.u32 	[%r205+8704], %r206;
	st.shared.u32 	[%r205+9728], %r206;
	st.shared.u32 	[%r205+10752], %r206;
	st.shared.u32 	[%r205+11776], %r206;
	st.shared.u32 	[%r205+12800], %r206;
	st.shared.u32 	[%r205+13824], %r206;
	st.shared.u32 	[%r205+14848], %r206;
	st.shared.u32 	[%r205+15872], %r206;
	add.s32 	%r441, %r441, 16;
	setp.ne.s32 	%p16, %r441, %r7;
	mov.u32 	%r443, %r7;
	@%p16 bra 	$L__BB18_19;
$L__BB18_20:
	setp.eq.s32 	%p17, %r2, 0;
	@%p17 bra 	$L__BB18_30;
	setp.lt.u32 	%p18, %r25, 7;
	@%p18 bra 	$L__BB18_23;
	shl.b32 	%r207, %r443, 10;
	add.s32 	%r208, %r6, %r207;
	mov.b32 	%r209, 0;
	st.shared.u32 	[%r208+512], %r209;
	st.shared.u32 	[%r208+1536], %r209;
	st.shared.u32 	[%r208+2560], %r209;
	st.shared.u32 	[%r208+3584], %r209;
	st.shared.u32 	[%r208+4608], %r209;
	st.shared.u32 	[%r208+5632], %r209;
	st.shared.u32 	[%r208+6656], %r209;
	st.shared.u32 	[%r208+7680], %r209;
	add.s32 	%r443, %r443, 8;
$L__BB18_23:
	setp.eq.s32 	%p19, %r3, 0;
	@%p19 bra 	$L__BB18_30;
	setp.lt.u32 	%p20, %r4, 3;
	@%p20 bra 	$L__BB18_26;
	shl.b32 	%r210, %r443, 10;
	add.s32 	%r211, %r6, %r210;
	mov.b32 	%r212, 0;
	st.shared.u32 	[%r211+512], %r212;
	st.shared.u32 	[%r211+1536], %r212;
	st.shared.u32 	[%r211+2560], %r212;
	st.shared.u32 	[%r211+3584], %r212;
	add.s32 	%r443, %r443, 4;
$L__BB18_26:
	setp.eq.s32 	%p21, %r5, 0;
	@%p21 bra 	$L__BB18_30;
	setp.eq.s32 	%p22, %r5, 1;
	shl.b32 	%r213, %r443, 10;
	add.s32 	%r38, %r6, %r213;
	mov.b32 	%r214, 0;
	st.shared.u32 	[%r38+512], %r214;
	@%p22 bra 	$L__BB18_30;
	setp.eq.s32 	%p23, %r5, 2;
	mov.b32 	%r215, 0;
	st.shared.u32 	[%r38+1536], %r215;
	@%p23 bra 	$L__BB18_30;
	mov.b32 	%r216, 0;
	st.shared.u32 	[%r38+2560], %r216;
$L__BB18_30:
	bar.sync 	0;
	bar.sync 	0;
	shl.b64 	%rd8, %rd135, 30;
	sub.s64 	%rd24, %rd17, %rd8;
	min.u64 	%rd9, %rd24, 1073741824;
	setp.le.u64 	%p24, %rd9, %rd3;
	@%p24 bra 	$L__BB18_70;
	mov.u64 	%rd136, %rd3;
$L__BB18_32:
	add.s64 	%rd11, %rd136, %rd8;
	sub.s64 	%rd12, %rd17, %rd11;
	setp.lt.u64 	%p25, %rd12, 2048;
	@%p25 bra 	$L__BB18_34;
	add.s64 	%rd27, %rd11, %rd5;
	shl.b64 	%rd28, %rd27, 2;
	add.s64 	%rd29, %rd1, %rd28;
	ld.global.u32 	%r475, [%rd29];
	ld.global.u32 	%r474, [%rd29+512];
	ld.global.u32 	%r473, [%rd29+1024];
	ld.global.u32 	%r472, [%rd29+1536];
	ld.global.u32 	%r471, [%rd29+2048];
	ld.global.u32 	%r470, [%rd29+2560];
	ld.global.u32 	%r469, [%rd29+3072];
	ld.global.u32 	%r468, [%rd29+3584];
	ld.global.u32 	%r467, [%rd29+4096];
	ld.global.u32 	%r466, [%rd29+4608];
	ld.global.u32 	%r465, [%rd29+5120];
	ld.global.u32 	%r464, [%rd29+5632];
	ld.global.u32 	%r463, [%rd29+6144];
	ld.global.u32 	%r462, [%rd29+6656];
	ld.global.u32 	%r461, [%rd29+7168];
	ld.global.u32 	%r460, [%rd29+7680];
	bra.uni 	$L__BB18_66;
$L__BB18_34:
	cvt.u32.u64 	%r218, %rd5;
	cvt.u32.u64 	%r55, %rd12;
	setp.ge.s32 	%p26, %r218, %r55;
	add.s64 	%rd25, %rd11, %rd5;
	shl.b64 	%rd26, %rd25, 2;
	add.s64 	%rd13, %rd1, %rd26;
	mov.b32 	%r475, 2147483647;
	@%p26 bra 	$L__BB18_36;
	ld.global.u32 	%r475, [%rd13];
$L__BB18_36:
	setp.ge.s32 	%p27, %r8, %r55;
	mov.b32 	%r474, 2147483647;
	@%p27 bra 	$L__BB18_38;
	ld.global.u32 	%r474, [%rd13+512];
$L__BB18_38:
	setp.ge.s32 	%p28, %r9, %r55;
	mov.b32 	%r473, 2147483647;
	@%p28 bra 	$L__BB18_40;
	ld.global.u32 	%r473, [%rd13+1024];
$L__BB18_40:
	setp.ge.s32 	%p29, %r10, %r55;
	mov.b32 	%r472, 2147483647;
	@%p29 bra 	$L__BB18_42;
	ld.global.u32 	%r472, [%rd13+1536];
$L__BB18_42:
	setp.ge.s32 	%p30, %r11, %r55;
	mov.b32 	%r471, 2147483647;
	@%p30 bra 	$L__BB18_44;
	ld.global.u32 	%r471, [%rd13+2048];
$L__BB18_44:
	setp.ge.s32 	%p31, %r12, %r55;
	mov.b32 	%r470, 2147483647;
	@%p31 bra 	$L__BB18_46;
	ld.global.u32 	%r470, [%rd13+2560];
$L__BB18_46:
	setp.ge.s32 	%p32, %r13, %r55;
	mov.b32 	%r469, 2147483647;
	@%p32 bra 	$L__BB18_48;
	ld.global.u32 	%r469, [%rd13+3072];
$L__BB18_48:
	mov.u32 	%r226, %tid.x;
	add.s32 	%r227, %r226, 896;
	setp.ge.s32 	%p33, %r227, %r55;
	mov.b32 	%r468, 2147483647;
	@%p33 bra 	$L__BB18_50;
	ld.global.u32 	%r468, [%rd13+3584];
$L__BB18_50:
	setp.ge.s32 	%p34, %r14, %r55;
	mov.b32 	%r467, 2147483647;
	@%p34 bra 	$L__BB18_52;
	ld.global.u32 	%r467, [%rd13+4096];
$L__BB18_52:
	add.s32 	%r231, %r226, 1152;
	setp.ge.s32 	%p35, %r231, %r55;
	mov.b32 	%r466, 2147483647;
	@%p35 bra 	$L__BB18_54;
	ld.global.u32 	%r466, [%rd13+4608];
$L__BB18_54:
	add.s32 	%r234, %r226, 1280;
	setp.ge.s32 	%p36, %r234, %r55;
	mov.b32 	%r465, 2147483647;
	@%p36 bra 	$L__BB18_56;
	ld.global.u32 	%r465, [%rd13+5120];
$L__BB18_56:
	add.s32 	%r237, %r226, 1408;
	setp.ge.s32 	%p37, %r237, %r55;
	mov.b32 	%r464, 2147483647;
	@%p37 bra 	$L__BB18_58;
	ld.global.u32 	%r464, [%rd13+5632];
$L__BB18_58:
	add.s32 	%r240, %r226, 1536;
	setp.ge.s32 	%p38, %r240, %r55;
	mov.b32 	%r463, 2147483647;
	@%p38 bra 	$L__BB18_60;
	ld.global.u32 	%r463, [%rd13+6144];
$L__BB18_60:
	add.s32 	%r243, %r226, 1664;
	setp.ge.s32 	%p39, %r243, %r55;
	mov.b32 	%r462, 2147483647;
	@%p39 bra 	$L__BB18_62;
	ld.global.u32 	%r462, [%rd13+6656];
$L__BB18_62:
	add.s32 	%r246, %r226, 1792;
	setp.ge.s32 	%p40, %r246, %r55;
	mov.b32 	%r461, 2147483647;
	@%p40 bra 	$L__BB18_64;
	ld.global.u32 	%r461, [%rd13+7168];
$L__BB18_64:
	setp.ge.s32 	%p41, %r15, %r55;
	mov.b32 	%r460, 2147483647;
	@%p41 bra 	$L__BB18_66;
	ld.global.u32 	%r460, [%rd13+7680];
$L__BB18_66:
	setp.le.s32 	%p42, %r175, %r174;
	@%p42 bra 	$L__BB18_69;
	xor.b32  	%r103, %r460, -2147483648;
	xor.b32  	%r104, %r461, -2147483648;
	xor.b32  	%r105, %r462, -2147483648;
	xor.b32  	%r106, %r463, -2147483648;
	xor.b32  	%r107, %r464, -2147483648;
	xor.b32  	%r108, %r465, -2147483648;
	xor.b32  	%r109, %r466, -2147483648;
	xor.b32  	%r110, %r467, -2147483648;
	xor.b32  	%r111, %r468, -2147483648;
	xor.b32  	%r112, %r469, -2147483648;
	xor.b32  	%r113, %r470, -2147483648;
	xor.b32  	%r114, %r471, -2147483648;
	xor.b32  	%r115, %r472, -2147483648;
	xor.b32  	%r116, %r473, -2147483648;
	xor.b32  	%r117, %r474, -2147483648;
	xor.b32  	%r118, %r475, -2147483648;
	mov.b32 	%r476, 0;
	mov.u32 	%r477, %r174;
$L__BB18_68:
	sub.s32 	%r249, %r175, %r477;
	shl.b32 	%r250, %r476, 10;
	mov.u32 	%r251, _ZZN3cub18CUB_300001_SM_10006detail10radix_sort30DeviceRadixSortHistogramKernelINS1_5radix10policy_hubIiNS0_8NullTypeEyE10Policy1000ELNS0_9SortOrderE0EiyNS1_21identity_decomposer_tEEEvPT2_PKT1_SB_iiT3_E12temp_storage;
	add.s32 	%r252, %r251, %r250;
	min.s32 	%r253, %r249, 8;
	mov.b32 	%r254, -1;
	shl.b32 	%r255, %r254, %r253;
	not.b32 	%r256, %r255;
	shr.u32 	%r257, %r118, %r477;
	and.b32  	%r258, %r257, %r256;
	shl.b32 	%r259, %r258, 2;
	add.s32 	%r260, %r252, %r259;
	atom.shared.add.u32 	%r261, [%r260], 1;
	shr.u32 	%r262, %r117, %r477;
	and.b32  	%r263, %r262, %r256;
	shl.b32 	%r264, %r263, 2;
	add.s32 	%r265, %r252, %r264;
	atom.shared.add.u32 	%r266, [%r265], 1;
	shr.u32 	%r267, %r116, %r477;
	and.b32  	%r268, %r267, %r256;
	shl.b32 	%r269, %r268, 2;
	add.s32 	%r270, %r252, %r269;
	atom.shared.add.u32 	%r271, [%r270], 1;
	shr.u32 	%r272, %r115, %r477;
	and.b32  	%r273, %r272, %r256;
	shl.b32 	%r274, %r273, 2;
	add.s32 	%r275, %r252, %r274;
	atom.shared.add.u32 	%r276, [%r275], 1;
	shr.u32 	%r277, %r114, %r477;
	and.b32  	%r278, %r277, %r256;
	shl.b32 	%r279, %r278, 2;
	add.s32 	%r280, %r252, %r279;
	atom.shared.add.u32 	%r281, [%r280], 1;
	shr.u32 	%r282, %r113, %r477;
	and.b32  	%r283, %r282, %r256;
	shl.b32 	%r284, %r283, 2;
	add.s32 	%r285, %r252, %r284;
	atom.shared.add.u32 	%r286, [%r285], 1;
	shr.u32 	%r287, %r112, %r477;
	and.b32  	%r288, %r287, %r256;
	shl.b32 	%r289, %r288, 2;
	add.s32 	%r290, %r252, %r289;
	atom.shared.add.u32 	%r291, [%r290], 1;
	shr.u32 	%r292, %r111, %r477;
	and.b32  	%r293, %r292, %r256;
	shl.b32 	%r294, %r293, 2;
	add.s32 	%r295, %r252, %r294;
	atom.shared.add.u32 	%r296, [%r295], 1;
	shr.u32 	%r297, %r110, %r477;
	and.b32  	%r298, %r297, %r256;
	shl.b32 	%r299, %r298, 2;
	add.s32 	%r300, %r252, %r299;
	atom.shared.add.u32 	%r301, [%r300], 1;
	shr.u32 	%r302, %r109, %r477;
	and.b32  	%r303, %r302, %r256;
	shl.b32 	%r304, %r303, 2;
	add.s32 	%r305, %r252, %r304;
	atom.shared.add.u32 	%r306, [%r305], 1;
	shr.u32 	%r307, %r108, %r477;
	and.b32  	%r308, %r307, %r256;
	shl.b32 	%r309, %r308, 2;
	add.s32 	%r310, %r252, %r309;
	atom.shared.add.u32 	%r311, [%r310], 1;
	shr.u32 	%r312, %r107, %r477;
	and.b32  	%r313, %r312, %r256;
	shl.b32 	%r314, %r313, 2;
	add.s32 	%r315, %r252, %r314;
	atom.shared.add.u32 	%r316, [%r315], 1;
	shr.u32 	%r317, %r106, %r477;
	and.b32  	%r318, %r317, %r256;
	shl.b32 	%r319, %r318, 2;
	add.s32 	%r320, %r252, %r319;
	atom.shared.add.u32 	%r321, [%r320], 1;
	shr.u32 	%r322, %r105, %r477;
	and.b32  	%r323, %r322, %r256;
	shl.b32 	%r324, %r323, 2;
	add.s32 	%r325, %r252, %r324;
	atom.shared.add.u32 	%r326, [%r325], 1;
	shr.u32 	%r327, %r104, %r477;
	and.b32  	%r328, %r327, %r256;
	shl.b32 	%r329, %r328, 2;
	add.s32 	%r330, %r252, %r329;
	atom.shared.add.u32 	%r331, [%r330], 1;
	shr.u32 	%r332, %r103, %r477;
	and.b32  	%r333, %r332, %r256;
	shl.b32 	%r334, %r333, 2;
	add.s32 	%r335, %r252, %r334;
	atom.shared.add.u32 	%r336, [%r335], 1;
	add.s32 	%r477, %r477, 8;
	add.s32 	%r476, %r476, 1;
	setp.lt.s32 	%p43, %r477, %r175;
	@%p43 bra 	$L__BB18_68;
$L__BB18_69:
	add.s64 	%rd136, %rd136, %rd4;
	setp.lt.u64 	%p44, %rd136, %rd9;
	@%p44 bra 	$L__BB18_32;
$L__BB18_70:
	bar.sync 	0;
	@%p1 bra 	$L__BB18_152;
	setp.lt.u32 	%p45, %r1, 7;
	mov.b32 	%r480, 0;
	@%p45 bra 	$L__BB18_90;
	mov.b32 	%r478, 0;
$L__BB18_73:
	.pragma "nounroll";
	shl.b32 	%r339, %r478, 10;
	add.s32 	%r124, %r6, %r339;
	ld.shared.u32 	%r125, [%r124];
	setp.eq.s32 	%p46, %r125, 0;
	@%p46 bra 	$L__BB18_75;
	cvt.u32.u64 	%r340, %rd5;
	shl.b32 	%r341, %r478, 8;
	add.s32 	%r342, %r341, %r340;
	mul.wide.u32 	%rd30, %r342, 8;
	add.s64 	%rd31, %rd2, %rd30;
	cvt.u64.u32 	%rd32, %r125;
	atom.global.add.u64 	%rd33, [%rd31], %rd32;
$L__BB18_75:
	ld.shared.u32 	%r126, [%r124+1024];
	setp.eq.s32 	%p47, %r126, 0;
	@%p47 bra 	$L__BB18_77;
	cvt.u32.u64 	%r343, %rd5;
	shl.b32 	%r344, %r478, 8;
	add.s32 	%r345, %r344, %r343;
	add.s32 	%r346, %r345, 256;
	mul.wide.u32 	%rd34, %r346, 8;
	add.s64 	%rd35, %rd2, %rd34;
	cvt.u64.u32 	%rd36, %r126;
	atom.global.add.u64 	%rd37, [%rd35], %rd36;
$L__BB18_77:
	ld.shared.u32 	%r127, [%r124+2048];
	setp.eq.s32 	%p48, %r127, 0;
	@%p48 bra 	$L__BB18_79;
	cvt.u32.u64 	%r347, %rd5;
	shl.b32 	%r348, %r478, 8;
	add.s32 	%r349, %r348, %r347;
	add.s32 	%r350, %r349, 512;
	mul.wide.u32 	%rd38, %r350, 8;
	add.s64 	%rd39, %rd2, %rd38;
	cvt.u64.u32 	%rd40, %r127;
	atom.global.add.u64 	%rd41, [%rd39], %rd40;
$L__BB18_79:
	ld.shared.u32 	%r128, [%r124+3072];
	setp.eq.s32 	%p49, %r128, 0;
	@%p49 bra 	$L__BB18_81;
	cvt.u32.u64 	%r351, %rd5;
	shl.b32 	%r352, %r478, 8;
	add.s32 	%r353, %r352, %r351;
	add.s32 	%r354, %r353, 768;
	mul.wide.u32 	%rd42, %r354, 8;
	add.s64 	%rd43, %rd2, %rd42;
	cvt.u64.u32 	%rd44, %r128;
	atom.global.add.u64 	%rd45, [%rd43], %rd44;
$L__BB18_81:
	ld.shared.u32 	%r129, [%r124+4096];
	setp.eq.s32 	%p50, %r129, 0;
	@%p50 bra 	$L__BB18_83;
	cvt.u32.u64 	%r355, %rd5;
	shl.b32 	%r356, %r478, 8;
	add.s32 	%r357, %r356, %r355;
	add.s32 	%r358, %r357, 1024;
	mul.wide.u32 	%rd46, %r358, 8;
	add.s64 	%rd47, %rd2, %rd46;
	cvt.u64.u32 	%rd48, %r129;
	atom.global.add.u64 	%rd49, [%rd47], %rd48;
$L__BB18_83:
	ld.shared.u32 	%r130, [%r124+5120];
	setp.eq.s32 	%p51, %r130, 0;
	@%p51 bra 	$L__BB18_85;
	cvt.u32.u64 	%r359, %rd5;
	shl.b32 	%r360, %r478, 8;
	add.s32 	%r361, %r360, %r359;
	add.s32 	%r362, %r361, 1280;
	mul.wide.u32 	%rd50, %r362, 8;
	add.s64 	%rd51, %rd2, %rd50;
	cvt.u64.u32 	%rd52, %r130;
	atom.global.add.u64 	%rd53, [%rd51], %rd52;
$L__BB18_85:
	ld.shared.u32 	%r131, [%r124+6144];
	setp.eq.s32 	%p52, %r131, 0;
	@%p52 bra 	$L__BB18_87;
	cvt.u32.u64 	%r363, %rd5;
	shl.b32 	%r364, %r478, 8;
	add.s32 	%r365, %r364, %r363;
	add.s32 	%r366, %r365, 1536;
	mul.wide.u32 	%rd54, %r366, 8;
	add.s64 	%rd55, %rd2, %rd54;
	cvt.u64.u32 	%rd56, %r131;
	atom.global.add.u64 	%rd57, [%rd55], %rd56;
$L__BB18_87:
	ld.shared.u32 	%r132, [%r124+7168];
	setp.eq.s32 	%p53, %r132, 0;
	@%p53 bra 	$L__BB18_89;
	cvt.u32.u64 	%r367, %rd5;
	shl.b32 	%r368, %r478, 8;
	add.s32 	%r369, %r368, %r367;
	add.s32 	%r370, %r369, 1792;
	mul.wide.u32 	%rd58, %r370, 8;
	add.s64 	%rd59, %rd2, %rd58;
	cvt.u64.u32 	%rd60, %r132;
	atom.global.add.u64 	%rd61, [%rd59], %rd60;
$L__BB18_89:
	add.s32 	%r478, %r478, 8;
	setp.ne.s32 	%p54, %r478, %r16;
	mov.u32 	%r480, %r16;
	@%p54 bra 	$L__BB18_73;
$L__BB18_90:
	add.s32 	%r135, %r5, -1;
	setp.eq.s32 	%p55, %r3, 0;
	@%p55 bra 	$L__BB18_111;
	setp.lt.u32 	%p56, %r4, 3;
	@%p56 bra 	$L__BB18_101;
	shl.b32 	%r371, %r480, 10;
	add.s32 	%r136, %r6, %r371;
	ld.shared.u32 	%r137, [%r136];
	setp.eq.s32 	%p57, %r137, 0;
	@%p57 bra 	$L__BB18_94;
	cvt.u32.u64 	%r372, %rd5;
	shl.b32 	%r373, %r480, 8;
	add.s32 	%r374, %r373, %r372;
	mul.wide.u32 	%rd62, %r374, 8;
	add.s64 	%rd63, %rd2, %rd62;
	cvt.u64.u32 	%rd64, %r137;
	atom.global.add.u64 	%rd65, [%rd63], %rd64;
$L__BB18_94:
	ld.shared.u32 	%r138, [%r136+1024];
	setp.eq.s32 	%p58, %r138, 0;
	@%p58 bra 	$L__BB18_96;
	cvt.u32.u64 	%r375, %rd5;
	shl.b32 	%r376, %r480, 8;
	add.s32 	%r377, %r376, %r375;
	add.s32 	%r378, %r377, 256;
	mul.wide.u32 	%rd66, %r378, 8;
	add.s64 	%rd67, %rd2, %rd66;
	cvt.u64.u32 	%rd68, %r138;
	atom.global.add.u64 	%rd69, [%rd67], %rd68;
$L__BB18_96:
	ld.shared.u32 	%r139, [%r136+2048];
	setp.eq.s32 	%p59, %r139, 0;
	@%p59 bra 	$L__BB18_98;
	cvt.u32.u64 	%r379, %rd5;
	shl.b32 	%r380, %r480, 8;
	add.s32 	%r381, %r380, %r379;
	add.s32 	%r382, %r381, 512;
	mul.wide.u32 	%rd70, %r382, 8;
	add.s64 	%rd71, %rd2, %rd70;
	cvt.u64.u32 	%rd72, %r139;
	atom.global.add.u64 	%rd73, [%rd71], %rd72;
$L__BB18_98:
	ld.shared.u32 	%r140, [%r136+3072];
	setp.eq.s32 	%p60, %r140, 0;
	@%p60 bra 	$L__BB18_100;
	cvt.u32.u64 	%r383, %rd5;
	shl.b32 	%r384, %r480, 8;
	add.s32 	%r385, %r384, %r383;
	add.s32 	%r386, %r385, 768;
	mul.wide.u32 	%rd74, %r386, 8;
	add.s64 	%rd75, %rd2, %rd74;
	cvt.u64.u32 	%rd76, %r140;
	atom.global.add.u64 	%rd77, [%rd75], %rd76;
$L__BB18_100:
	add.s32 	%r480, %r480, 4;
$L__BB18_101:
	setp.eq.s32 	%p61, %r5, 0;
	@%p61 bra 	$L__BB18_111;
	setp.eq.s32 	%p62, %r135, 0;
	@%p62 bra 	$L__BB18_108;
	shl.b32 	%r387, %r480, 10;
	add.s32 	%r143, %r6, %r387;
	ld.shared.u32 	%r144, [%r143];
	setp.eq.s32 	%p63, %r144, 0;
	@%p63 bra 	$L__BB18_105;
	cvt.u32.u64 	%r388, %rd5;
	shl.b32 	%r389, %r480, 8;
	add.s32 	%r390, %r389, %r388;
	mul.wide.u32 	%rd78, %r390, 8;
	add.s64 	%rd79, %rd2, %rd78;
	cvt.u64.u32 	%rd80, %r144;
	atom.global.add.u64 	%rd81, [%rd79], %rd80;
$L__BB18_105:
	ld.shared.u32 	%r145, [%r143+1024];
	setp.eq.s32 	%p64, %r145, 0;
	@%p64 bra 	$L__BB18_107;
	cvt.u32.u64 	%r391, %rd5;
	shl.b32 	%r392, %r480, 8;
	add.s32 	%r393, %r392, %r391;
	add.s32 	%r394, %r393, 256;
	mul.wide.u32 	%rd82, %r394, 8;
	add.s64 	%rd83, %rd2, %rd82;
	cvt.u64.u32 	%rd84, %r145;
	atom.global.add.u64 	%rd85, [%rd83], %rd84;
$L__BB18_107:
	add.s32 	%r480, %r480, 2;
$L__BB18_108:
	setp.eq.s32 	%p65, %r17, 0;
	@%p65 bra 	$L__BB18_111;
	shl.b32 	%r395, %r480, 10;
	add.s32 	%r396, %r6, %r395;
	ld.shared.u32 	%r148, [%r396];
	setp.eq.s32 	%p66, %r148, 0;
	@%p66 bra 	$L__BB18_111;
	cvt.u32.u64 	%r397, %rd5;
	shl.b32 	%r398, %r480, 8;
	add.s32 	%r399, %r398, %r397;
	mul.wide.u32 	%rd86, %r399, 8;
	add.s64 	%rd87, %rd2, %rd86;
	cvt.u64.u32 	%rd88, %r148;
	atom.global.add.u64 	%rd89, [%rd87], %rd88;
$L__BB18_111:
	cvt.u32.u64 	%r400, %rd5;
	setp.gt.u32 	%p67, %r400, 127;
	@%p67 bra 	$L__BB18_152;
	setp.lt.u32 	%p68, %r1, 7;
	mov.b32 	%r484, 0;
	@%p68 bra 	$L__BB18_131;
	mov.b32 	%r482, 0;
$L__BB18_114:
	.pragma "nounroll";
	shl.b32 	%r404, %r482, 10;
	add.s32 	%r150, %r6, %r404;
	ld.shared.u32 	%r151, [%r150+512];
	setp.eq.s32 	%p69, %r151, 0;
	shl.b32 	%r405, %r482, 8;
	add.s32 	%r406, %r405, %r400;
	mul.wide.u32 	%rd90, %r406, 8;
	add.s64 	%rd15, %rd2, %rd90;
	@%p69 bra 	$L__BB18_116;
	cvt.u64.u32 	%rd91, %r151;
	atom.global.add.u64 	%rd92, [%rd15+1024], %rd91;
$L__BB18_116:
	ld.shared.u32 	%r152, [%r150+1536];
	setp.eq.s32 	%p70, %r152, 0;
	@%p70 bra 	$L__BB18_118;
	cvt.u64.u32 	%rd93, %r152;
	atom.global.add.u64 	%rd94, [%rd15+3072], %rd93;
$L__BB18_118:
	ld.shared.u32 	%r153, [%r150+2560];
	setp.eq.s32 	%p71, %r153, 0;
	@%p71 bra 	$L__BB18_120;
	cvt.u64.u32 	%rd95, %r153;
	atom.global.add.u64 	%rd96, [%rd15+5120], %rd95;
$L__BB18_120:
	ld.shared.u32 	%r154, [%r150+3584];
	setp.eq.s32 	%p72, %r154, 0;
	@%p72 bra 	$L__BB18_122;
	cvt.u64.u32 	%rd97, %r154;
	atom.global.add.u64 	%rd98, [%rd15+7168], %rd97;
$L__BB18_122:
	ld.shared.u32 	%r155, [%r150+4608];
	setp.eq.s32 	%p73, %r155, 0;
	@%p73 bra 	$L__BB18_124;
	cvt.u64.u32 	%rd99, %r155;
	atom.global.add.u64 	%rd100, [%rd15+9216], %rd99;
$L__BB18_124:
	ld.shared.u32 	%r156, [%r150+5632];
	setp.eq.s32 	%p74, %r156, 0;
	@%p74 bra 	$L__BB18_126;
	cvt.u64.u32 	%rd101, %r156;
	atom.global.add.u64 	%rd102, [%rd15+11264], %rd101;
$L__BB18_126:
	ld.shared.u32 	%r157, [%r150+6656];
	setp.eq.s32 	%p75, %r157, 0;
	@%p75 bra 	$L__BB18_128;
	cvt.u64.u32 	%rd103, %r157;
	atom.global.add.u64 	%rd104, [%rd15+13312], %rd103;
$L__BB18_128:
	ld.shared.u32 	%r158, [%r150+7680];
	setp.eq.s32 	%p76, %r158, 0;
	@%p76 bra 	$L__BB18_130;
	cvt.u64.u32 	%rd105, %r158;
	atom.global.add.u64 	%rd106, [%rd15+15360], %rd105;
$L__BB18_130:
	add.s32 	%r482, %r482, 8;
	setp.ne.s32 	%p77, %r482, %r16;
	mov.u32 	%r484, %r16;
	@%p77 bra 	$L__BB18_114;
$L__BB18_131:
	setp.eq.s32 	%p78, %r3, 0;
	@%p78 bra 	$L__BB18_152;
	setp.lt.u32 	%p79, %r4, 3;
	@%p79 bra 	$L__BB18_142;
	shl.b32 	%r407, %r484, 10;
	add.s32 	%r161, %r6, %r407;
	ld.shared.u32 	%r162, [%r161+512];
	setp.eq.s32 	%p80, %r162, 0;
	@%p80 bra 	$L__BB18_135;
	shl.b32 	%r409, %r484, 8;
	add.s32 	%r410, %r409, %r400;
	mul.wide.u32 	%rd107, %r410, 8;
	add.s64 	%rd108, %rd2, %rd107;
	cvt.u64.u32 	%rd109, %r162;
	atom.global.add.u64 	%rd110, [%rd108+1024], %rd109;
$L__BB18_135:
	ld.shared.u32 	%r163, [%r161+1536];
	setp.eq.s32 	%p81, %r163, 0;
	@%p81 bra 	$L__BB18_137;
	shl.b32 	%r412, %r484, 8;
	add.s32 	%r413, %r412, %r400;
	add.s32 	%r414, %r413, 256;
	mul.wide.u32 	%rd111, %r414, 8;
	add.s64 	%rd112, %rd2, %rd111;
	cvt.u64.u32 	%rd113, %r163;
	atom.global.add.u64 	%rd114, [%rd112+1024], %rd113;
$L__BB18_137:
	ld.shared.u32 	%r164, [%r161+2560];
	setp.eq.s32 	%p82, %r164, 0;
	@%p82 bra 	$L__BB18_139;
	shl.b32 	%r416, %r484, 8;
	add.s32 	%r417, %r416, %r400;
	add.s32 	%r418, %r417, 512;
	mul.wide.u32 	%rd115, %r418, 8;
	add.s64 	%rd116, %rd2, %rd115;
	cvt.u64.u32 	%rd117, %r164;
	atom.global.add.u64 	%rd118, [%rd116+1024], %rd117;
$L__BB18_139:
	ld.shared.u32 	%r165, [%r161+3584];
	setp.eq.s32 	%p83, %r165, 0;
	@%p83 bra 	$L__BB18_141;
	shl.b32 	%r420, %r484, 8;
	add.s32 	%r421, %r420, %r400;
	add.s32 	%r422, %r421, 768;
	mul.wide.u32 	%rd119, %r422, 8;
	add.s64 	%rd120, %rd2, %rd119;
	cvt.u64.u32 	%rd121, %r165;
	atom.global.add.u64 	%rd122, [%rd120+1024], %rd121;
$L__BB18_141:
	add.s32 	%r484, %r484, 4;
$L__BB18_142:
	setp.eq.s32 	%p84, %r5, 0;
	@%p84 bra 	$L__BB18_152;
	setp.eq.s32 	%p85, %r135, 0;
	@%p85 bra 	$L__BB18_149;
	shl.b32 	%r423, %r484, 10;
	add.s32 	%r168, %r6, %r423;
	ld.shared.u32 	%r169, [%r168+512];
	setp.eq.s32 	%p86, %r169, 0;
	@%p86 bra 	$L__BB18_146;
	shl.b32 	%r425, %r484, 8;
	add.s32 	%r426, %r425, %r400;
	mul.wide.u32 	%rd123, %r426, 8;
	add.s64 	%rd124, %rd2, %rd123;
	cvt.u64.u32 	%rd125, %r169;
	atom.global.add.u64 	%rd126, [%rd124+1024], %rd125;
$L__BB18_146:
	ld.shared.u32 	%r170, [%r168+1536];
	setp.eq.s32 	%p87, %r170, 0;
	@%p87 bra 	$L__BB18_148;
	shl.b32 	%r428, %r484, 8;
	add.s32 	%r429, %r428, %r400;
	add.s32 	%r430, %r429, 256;
	mul.wide.u32 	%rd127, %r430, 8;
	add.s64 	%rd128, %rd2, %rd127;
	cvt.u64.u32 	%rd129, %r170;
	atom.global.add.u64 	%rd130, [%rd128+1024], %rd129;
$L__BB18_148:
	add.s32 	%r484, %r484, 2;
$L__BB18_149:
	setp.eq.s32 	%p88, %r17, 0;
	@%p88 bra 	$L__BB18_152;
	shl.b32 	%r431, %r484, 10;
	add.s32 	%r432, %r6, %r431;
	ld.shared.u32 	%r173, [%r432+512];
	setp.eq.s32 	%p89, %r173, 0;
	@%p89 bra 	$L__BB18_152;
	shl.b32 	%r434, %r484, 8;
	add.s32 	%r435, %r434, %r400;
	mul.wide.u32 	%rd131, %r435, 8;
	add.s64 	%rd132, %rd2, %rd131;
	cvt.u64.u32 	%rd133, %r173;
	atom.global.add.u64 	%rd134, [%rd132+1024], %rd133;
$L__BB18_152:
	bar.sync 	0;
	add.s64 	%rd135, %rd135, 1;
	setp.ne.s64 	%p90, %rd135, %rd6;
	@%p90 bra 	$L__BB18_2;
$L__BB18_153:
	ret;

}
	// .globl	_ZN3cub18CUB_300001_SM_10006detail10radix_sort33DeviceRadixSortExclusiveSumKernelINS1_5radix10policy_hubIiNS0_8NullTypeEyE10Policy1000EyEEvPT0_
.visible .entry _ZN3cub18CUB_300001_SM_10006detail10radix_sort33DeviceRadixSortExclusiveSumKernelINS1_5radix10policy_hubIiNS0_8NullTypeEyE10Policy1000EyEEvPT0_(
	.param .u64 .ptr .align 1 _ZN3cub18CUB_300001_SM_10006detail10radix_sort33DeviceRadixSortExclusiveSumKernelINS1_5radix10policy_hubIiNS0_8NullTypeEyE10Policy1000EyEEvPT0__param_0
)
{
	.reg .pred 	%p<4>;
	.reg .b32 	%r<28>;
	.reg .b64 	%rd<54>;
	// demoted variable
	.shared .align 16 .b8 _ZZN3cub18CUB_300001_SM_10006detail10radix_sort33DeviceRadixSortExclusiveSumKernelINS1_5radix10policy_hubIiNS0_8NullTypeEyE10Policy1000EyEEvPT0_E12temp_storage[2336];
	ld.param.u64 	%rd5, [_ZN3cub18CUB_300001_SM_10006detail10radix_sort33DeviceRadixSortExclusiveSumKernelINS1_5radix10policy_hubIiNS0_8NullTypeEyE10Policy1000EyEEvPT0__param_0];
	cvta.to.global.u64 	%rd6, %rd5;
	mov.u32 	%r3, %ctaid.x;
	shl.b32 	%r4, %r3, 8;
	mov.u32 	%r1, %tid.x;
	setp.gt.u32 	%p1, %r1, 255;
	add.s32 	%r5, %r4, %r1;
	mul.wide.s32 	%rd7, %r5, 8;
	add.s64 	%rd1, %rd6, %rd7;
	@%p1 bra 	$L__BB19_2;
	ld.global.u64 	%rd53, [%rd1];
$L__BB19_2:
	shr.u32 	%r6, %r1, 3;
	add.s32 	%r7, %r6, %r1;
	shl.b32 	%r8, %r7, 3;
	mov.u32 	%r9, _ZZN3cub18CUB_300001_SM_10006detail10radix_sort33DeviceRadixSortExclusiveSumKernelINS1_5radix10policy_hubIiNS0_8NullTypeEyE10Policy1000EyEEvPT0_E12temp_storage;
	add.s32 	%r10, %r9, %r8;
	add.s32 	%r2, %r10, 16;
	st.shared.u64 	[%r10+16], %rd53;
	bar.sync 	0;
	setp.gt.u32 	%p2, %r1, 31;
	@%p2 bra 	$L__BB19_4;
	mad.lo.s32 	%r27, %r1, 72, %r9;
	ld.shared.u64 	%rd23, [%r27+16];
	ld.shared.u64 	%rd24, [%r27+24];
	ld.shared.u64 	%rd25, [%r27+32];
	ld.shared.u64 	%rd26, [%r27+40];
	ld.shared.u64 	%rd27, [%r27+48];
	ld.shared.u64 	%rd28, [%r27+56];
	ld.shared.u64 	%rd29, [%r27+64];
	ld.shared.u64 	%rd30, [%r27+72];
	add.s64 	%rd31, %rd24, %rd23;
	add.s64 	%rd32, %rd31, %rd25;
	add.s64 	%rd33, %rd32, %rd26;
	add.s64 	%rd34, %rd33, %rd27;
	add.s64 	%rd35, %rd34, %rd28;
	add.s64 	%rd36, %rd35, %rd29;
	add.s64 	%rd10, %rd36, %rd30;
	mov.b32 	%r11, 1;
	mov.b32 	%r24, 0;
	mov.b32 	%r25, -1;
	// begin inline asm
	{  .reg .u64 r0;  .reg .u32 lo;  .reg .u32 hi;  .reg .pred p;  mov.b64 {lo, hi}, %rd10;  shfl.sync.up.b32 lo|p, lo, %r11, %r24, %r25;  shfl.sync.up.b32 hi|p, hi, %r11, %r24, %r25;  mov.b64 r0, {lo, hi};  @p add.u64 r0, r0, %rd10;  mov.u64 %rd8, r0;}
	// end inline asm
	mov.b32 	%r14, 2;
	// begin inline asm
	{  .reg .u64 r0;  .reg .u32 lo;  .reg .u32 hi;  .reg .pred p;  mov.b64 {lo, hi}, %rd8;  shfl.sync.up.b32 lo|p, lo, %r14, %r24, %r25;  shfl.sync.up.b32 hi|p, hi, %r14, %r24, %r25;  mov.b64 r0, {lo, hi};  @p add.u64 r0, r0, %rd8;  mov.u64 %rd11, r0;}
	// end inline asm
	mov.b32 	%r17, 4;
	// begin inline asm
	{  .reg .u64 r0;  .reg .u32 lo;  .reg .u32 hi;  .reg .pred p;  mov.b64 {lo, hi}, %rd11;  shfl.sync.up.b32 lo|p, lo, %r17, %r24, %r25;  shfl.sync.up.b32 hi|p, hi, %r17, %r24, %r25;  mov.b64 r0, {lo, hi};  @p add.u64 r0, r0, %rd11;  mov.u64 %rd14, r0;}
	// end inline asm
	mov.b32 	%r20, 8;
	// begin inline asm
	{  .reg .u64 r0;  .reg .u32 lo;  .reg .u32 hi;  .reg .pred p;  mov.b64 {lo, hi}, %rd14;  shfl.sync.up.b32 lo|p, lo, %r20, %r24, %r25;  shfl.sync.up.b32 hi|p, hi, %r20, %r24, %r25;  mov.b64 r0, {lo, hi};  @p add.u64 r0, r0, %rd14;  mov.u64 %rd17, r0;}
	// end inline asm
	mov.b32 	%r23, 16;
	// begin inline asm
	{  .reg .u64 r0;  .reg .u32 lo;  .reg .u32 hi;  .reg .pred p;  mov.b64 {lo, hi}, %rd17;  shfl.sync.up.b32 lo|p, lo, %r23, %r24, %r25;  shfl.sync.up.b32 hi|p, hi, %r23, %r24, %r25;  mov.b64 r0, {lo, hi};  @p add.u64 r0, r0, %rd17;  mov.u64 %rd20, r0;}
	// end inline asm
	sub.s64 	%rd37, %rd20, %rd10;
	ld.shared.u64 	%rd38, [%r27+16];
	ld.shared.u64 	%rd39, [%r27+24];
	ld.shared.u64 	%rd40, [%r27+32];
	ld.shared.u64 	%rd41, [%r27+40];
	ld.shared.u64 	%rd42, [%r27+48];
	ld.shared.u64 	%rd43, [%r27+56];
	ld.shared.u64 	%rd44, [%r27+64];
	add.s64 	%rd45, %rd38, %rd37;
	add.s64 	%rd46, %rd39, %rd45;
	add.s64 	%rd47, %rd40, %rd46;
	add.s64 	%rd48, %rd41, %rd47;
	add.s64 	%rd49, %rd42, %rd48;
	add.s64 	%rd50, %rd43, %rd49;
	add.s64 	%rd51, %rd44, %rd50;
	st.shared.u64 	[%r27+16], %rd37;
	st.shared.u64 	[%r27+24], %rd45;
	st.shared.u64 	[%r27+32], %rd46;
	st.shared.u64 	[%r27+40], %rd47;
	st.shared.u64 	[%r27+48], %rd48;
	st.shared.u64 	[%r27+56], %rd49;
	st.shared.u64 	[%r27+64], %rd50;
	st.shared.u64 	[%r27+72], %rd51;
$L__BB19_4:
	setp.gt.u32 	%p3, %r1, 255;
	bar.sync 	0;
	@%p3 bra 	$L__BB19_6;
	ld.shared.u64 	%rd52, [%r2];
	st.global.u64 	[%rd1], %rd52;
$L__BB19_6:
	ret;

}
	// .globl	_ZN3cub18CUB_300001_SM_10006detail10radix_sort29DeviceRadixSortOnesweepKernelINS1_5radix10policy_hubIiNS0_8NullTypeEyE10Policy1000ELNS0_9SortOrderE0EiS6_yiiNS1_21identity_decomposer_tEEEvPT5_SC_PT3_PKSD_PT1_PKSH_PT2_PKSL_T4_iiT6_
.visible .entry _ZN3cub18CUB_300001_SM_10006detail10radix_sort29DeviceRadixSortOnesweepKernelINS1_5radix10policy_hubIiNS0_8NullTypeEyE10Policy1000ELNS0_9SortOrderE0EiS6_yiiNS1_21identity_decomposer_tEEEvPT5_SC_PT3_PKSD_PT1_PKSH_PT2_PKSL_T4_iiT6_(
	.param .u64 .ptr .align 1 _ZN3cub18CUB_300001_SM_10006detail10radix_sort29DeviceRadixSortOnesweepKernelINS1_5radix10policy_hubIiNS0_8NullTypeEyE10Policy1000ELNS0_9SortOrderE0EiS6_yiiNS1_21identity_decomposer_tEEEvPT5_SC_PT3_PKSD_PT1_PKSH_PT2_PKSL_T4_iiT6__param_0,
	.param .u64 .ptr .align 1 _ZN3cub18CUB_300001_SM_10006detail10radix_sort29DeviceRadixSortOnesweepKernelINS1_5radix10policy_hubIiNS0_8NullTypeEyE10Policy1000ELNS0_9SortOrderE0EiS6_yiiNS1_21identity_decomposer_tEEEvPT5_SC_PT3_PKSD_PT1_PKSH_PT2_PKSL_T4_iiT6__param_1,
	.param .u64 .ptr .align 1 _ZN3cub18CUB_300001_SM_10006detail10radix_sort29DeviceRadixSortOnesweepKernelINS1_5radix10policy_hubIiNS0_8NullTypeEyE10Policy1000ELNS0_9SortOrderE0EiS6_yiiNS1_21identity_decomposer_tEEEvPT5_SC_PT3_PKSD_PT1_PKSH_PT2_PKSL_T4_iiT6__param_2,
	.param .u64 .ptr .align 1 _ZN3cub18CUB_300001_SM_10006detail10radix_sort29DeviceRadixSortOnesweepKernelINS1_5radix10policy_hubIiNS0_8NullTypeEyE10Policy1000ELNS0_9SortOrderE0EiS6_yiiNS1_21identity_decomposer_tEEEvPT5_SC_PT3_PKSD_PT1_PKSH_PT2_PKSL_T4_iiT6__param_3,
	.param .u64 .ptr .align 1 _ZN3cub18CUB_300001_SM_10006detail10radix_sort29DeviceRadixSortOnesweepKernelINS1_5radix10policy_hubIiNS0_8NullTypeEyE10Policy1000ELNS0_9SortOrderE0EiS6_yiiNS1_21identity_decomposer_tEEEvPT5_SC_PT3_PKSD_PT1_PKSH_PT2_PKSL_T4_iiT6__param_4,
	.param .u64 .ptr .align 1 _ZN3cub18CUB_300001_SM_10006detail10radix_sort29DeviceRadixSortOnesweepKernelINS1_5radix10policy_hubIiNS0_8NullTypeEyE10Policy1000ELNS0_9SortOrderE0EiS6_yiiNS1_21identity_decomposer_tEEEvPT5_SC_PT3_PKSD_PT1_PKSH_PT2_PKSL_T4_iiT6__param_5,
	.param .u64 .ptr .align 1 _ZN3cub18CUB_300001_SM_10006detail10radix_sort29DeviceRadixSortOnesweepKernelINS1_5radix10policy_hubIiNS0_8NullTypeEyE10Policy1000ELNS0_9SortOrderE0EiS6_yiiNS1_21identity_decomposer_tEEEvPT5_SC_PT3_PKSD_PT1_PKSH_PT2_PKSL_T4_iiT6__param_6,
	.param .u64 .ptr .align 1 _ZN3cub18CUB_300001_SM_10006detail10radix_sort29DeviceRadixSortOnesweepKernelINS1_5radix10policy_hubIiNS0_8NullTypeEyE10Policy1000ELNS0_9SortOrderE0EiS6_yiiNS1_21identity_decomposer_tEEEvPT5_SC_PT3_PKSD_PT1_PKSH_PT2_PKSL_T4_iiT6__param_7,
	.param .u32 _ZN3cub18CUB_300001_SM_10006detail10radix_sort29DeviceRadixSortOnesweepKernelINS1_5radix10policy_hubIiNS0_8NullTypeEyE10Policy1000ELNS0_9SortOrderE0EiS6_yiiNS1_21identity_decomposer_tEEEvPT5_SC_PT3_PKSD_PT1_PKSH_PT2_PKSL_T4_iiT6__param_8,
	.param .u32 _ZN3cub18CUB_300001_SM_10006detail10radix_sort29DeviceRadixSortOnesweepKernelINS1_5radix10policy_hubIiNS0_8NullTypeEyE10Policy1000ELNS0_9SortOrderE0EiS6_yiiNS1_21identity_decomposer_tEEEvPT5_SC_PT3_PKSD_PT1_PKSH_PT2_PKSL_T4_iiT6__param_9,
	.param .u32 _ZN3cub18CUB_300001_SM_10006detail10radix_sort29DeviceRadixSortOnesweepKernelINS1_5radix10policy_hubIiNS0_8NullTypeEyE10Policy1000ELNS0_9SortOrderE0EiS6_yiiNS1_21identity_decomposer_tEEEvPT5_SC_PT3_PKSD_PT1_PKSH_PT2_PKSL_T4_iiT6__param_10,
	.param .align 1 .b8 _ZN3cub18CUB_300001_SM_10006detail10radix_sort29DeviceRadixSortOnesweepKernelINS1_5radix10policy_hubIiNS0_8NullTypeEyE10Policy1000ELNS0_9SortOrderE0EiS6_yiiNS1_21identity_decomposer_tEEEvPT5_SC_PT3_PKSD_PT1_PKSH_PT2_PKSL_T4_iiT6__param_11[1]
)
.maxntid 384
{
	.reg .pred 	%p<142>;
	.reg .b32 	%r<1806>;
	.reg .b64 	%rd<239>;
	// demoted variable
	.shared .align 16 .b8 _ZZN3cub18CUB_300001_SM_10006detail10radix_sort29DeviceRadixSortOnesweepKernelINS1_5radix10policy_hubIiNS0_8NullTypeEyE10Policy1000ELNS0_9SortOrderE0EiS6_yiiNS1_21identity_decomposer_tEEEvPT5_SC_PT3_PKSD_PT1_PKSH_PT2_PKSL_T4_iiT6_E1s[31232];
	ld.param.u64 	%rd21, [_ZN3cub18CUB_300001_SM_10006detail10radix_sort29DeviceRadixSortOnesweepKernelINS1_5radix10policy_hubIiNS0_8NullTypeEyE10Policy1000ELNS0_9SortOrderE0EiS6_yiiNS1_21identity_decomposer_tEEEvPT5_SC_PT3_PKSD_PT1_PKSH_PT2_PKSL_T4_iiT6__param_1];
	ld.param.u64 	%rd24, [_ZN3cub18CUB_300001_SM_10006detail10radix_sort29DeviceRadixSortOnesweepKernelINS1_5radix10policy_hubIiNS0_8NullTypeEyE10Policy1000ELNS0_9SortOrderE0EiS6_yiiNS1_21identity_decomposer_tEEEvPT5_SC_PT3_PKSD_PT1_PKSH_PT2_PKSL_T4_iiT6__param_4];
	ld.param.u64 	%rd25, [_ZN3cub18CUB_300001_SM_10006detail10radix_sort29DeviceRadixSortOnesweepKernelINS1_5radix10policy_hubIiNS0_8NullTypeEyE10Policy1000ELNS0_9SortOrderE0EiS6_yiiNS1_21identity_decomposer_tEEEvPT5_SC_PT3_PKSD_PT1_PKSH_PT2_PKSL_T4_iiT6__param_5];
	ld.param.u32 	%r293, [_ZN3cub18CUB_300001_SM_10006detail10radix_sort29DeviceRadixSortOnesweepKernelINS1_5radix10policy_hubIiNS0_8NullTypeEyE10Policy1000ELNS0_9SortOrderE0EiS6_yiiNS1_21identity_decomposer_tEEEvPT5_SC_PT3_PKSD_PT1_PKSH_PT2_PKSL_T4_iiT6__param_9];
	ld.param.u32 	%r294, [_ZN3cub18CUB_300001_SM_10006detail10radix_sort29DeviceRadixSortOnesweepKernelINS1_5radix10policy_hubIiNS0_8NullTypeEyE10Policy1000ELNS0_9SortOrderE0EiS6_yiiNS1_21identity_decomposer_tEEEvPT5_SC_PT3_PKSD_PT1_PKSH_PT2_PKSL_T4_iiT6__param_10];
	cvta.to.global.u64 	%rd1, %rd24;
	cvta.to.global.u64 	%rd2, %rd25;
	mov.u32 	%r1, %tid.x;
	// begin inline asm
	mov.u32 %r295, %laneid;
	// end inline asm
	setp.ne.s32 	%p1, %r1, 0;
	@%p1 bra 	$L__BB20_2;
	cvta.to.global.u64 	%rd26, %rd21;
	atom.global.add.u32 	%r296, [%rd26], 1;
	st.shared.u32 	[_ZZN3cub18CUB_300001_SM_10006detail10radix_sort29DeviceRadixSortOnesweepKernelINS1_5radix10policy_hubIiNS0_8NullTypeEyE10Policy1000ELNS0_9SortOrderE0EiS6_yiiNS1_21identity_decomposer_tEEEvPT5_SC_PT3_PKSD_PT1_PKSH_PT2_PKSL_T4_iiT6_E1s+29184], %r296;
$L__BB20_2:
	ld.param.u32 	%r1706, [_ZN3cub18CUB_300001_SM_10006detail10radix_sort29DeviceRadixSortOnesweepKernelINS1_5radix10policy_hubIiNS0_8NullTypeEyE10Policy1000ELNS0_9SortOrderE0EiS6_yiiNS1_21identity_decomposer_tEEEvPT5_SC_PT3_PKSD_PT1_PKSH_PT2_PKSL_T4_iiT6__param_8];
	bar.sync 	0;
	ld.shared.u32 	%r3, [_ZZN3cub18CUB_300001_SM_10006detail10radix_sort29DeviceRadixSortOnesweepKernelINS1_5radix10policy_hubIiNS0_8NullTypeEyE10Policy1000ELNS0_9SortOrderE0EiS6_yiiNS1_21identity_decomposer_tEEEvPT5_SC_PT3_PKSD_PT1_PKSH_PT2_PKSL_T4_iiT6_E1s+29184];
	mul.lo.s32 	%r297, %r3, 7296;
	add.s32 	%r4, %r297, 7296;
	setp.gt.s32 	%p2, %r4, %r1706;
	cvt.s64.s32 	%rd3, %r297;
	@%p2 bra 	$L__BB20_4;
	and.b32  	%r298, %r1, 31;
	and.b32  	%r299, %r1, 992;
	mul.lo.s32 	%r300, %r299, 19;
	or.b32  	%r301, %r300, %r298;
	cvt.u64.u32 	%rd27, %r301;
	add.s64 	%rd28, %rd27, %rd3;
	shl.b64 	%rd29, %rd28, 2;
	add.s64 	%rd30, %rd2, %rd29;
	ld.global.u32 	%r1732, [%rd30];
	ld.global.u32 	%r1733, [%rd30+128];
	ld.global.u32 	%r1734, [%rd30+256];
	ld.global.u32 	%r1735, [%rd30+384];
	ld.global.u32 	%r1736, [%rd30+512];
	ld.global.u32 	%r1737, [%rd30+640];
	ld.global.u32 	%r1738, [%rd30+768];
	ld.global.u32 	%r1739, [%rd30+896];
	ld.global.u32 	%r1740, [%rd30+1024];
	ld.global.u32 	%r1741, [%rd30+1152];
	ld.global.u32 	%r1742, [%rd30+1280];
	ld.global.u32 	%r1743, [%rd30+1408];
	ld.global.u32 	%r1744, [%rd30+1536];
	ld.global.u32 	%r1745, [%rd30+1664];
	ld.global.u32 	%r1746, [%rd30+1792];
	ld.global.u32 	%r1747, [%rd30+1920];
	ld.global.u32 	%r1748, [%rd30+2048];
	ld.global.u32 	%r1749, [%rd30+2176];
	ld.global.u32 	%r1750, [%rd30+2304];
	bra.uni 	$L__BB20_42;
$L__BB20_4:
	ld.param.u32 	%r1707, [_ZN3cub18CUB_300001_SM_10006detail10radix_sort29DeviceRadixSortOnesweepKernelINS1_5radix10policy_hubIiNS0_8NullTypeEyE10Policy1000ELNS0_9SortOrderE0EiS6_yiiNS1_21identity_decomposer_tEEEvPT5_SC_PT3_PKSD_PT1_PKSH_PT2_PKSL_T4_iiT6__param_8];
	cvt.u32.u64 	%r303, %rd3;
	sub.s32 	%r24, %r1707, %r303;
	and.b32  	%r304, %r1, 31;
	and.b32  	%r305, %r1, 992;
	mul.lo.s32 	%r306, %r305, 19;
	or.b32  	%r25, %r306, %r304;
	setp.ge.s32 	%p3, %r25, %r24;
	cvt.u64.u32 	%rd31, %r25;
	add.s64 	%rd32, %rd31, %rd3;
	shl.b64 	%rd33, %rd32, 2;
	add.s64 	%rd4, %rd2, %rd33;
	mov.b32 	%r1732, 2147483647;
	@%p3 bra 	$L__BB20_6;
	ld.global.u32 	%r1732, [%rd4];
$L__BB20_6:
	add.s32 	%r308, %r25, 32;
	setp.ge.s32 	%p4, %r308, %r24;
	mov.b32 	%r1733, 2147483647;
	@%p4 bra 	$L__BB20_8;
	ld.global.u32 	%r1733, [%rd4+128];
$L__BB20_8:
	add.s32 	%r310, %r25, 64;
	setp.ge.s32 	%p5, %r310, %r24;
	mov.b32 	%r1734, 2147483647;
	@%p5 bra 	$L__BB20_10;
	ld.global.u32 	%r1734, [%rd4+256];
$L__BB20_10:
	add.s32 	%r312, %r25, 96;
	setp.ge.s32 	%p6, %r312, %r24;
	mov.b32 	%r1735, 2147483647;
	@%p6 bra 	$L__BB20_12;
	ld.global.u32 	%r1735, [%rd4+384];
$L__BB20_12:
	add.s32 	%r314, %r25, 128;
	setp.ge.s32 	%p7, %r314, %r24;
	mov.b32 	%r1736, 2147483647;
	@%p7 bra 	$L__BB20_14;
	ld.global.u32 	%r1736, [%rd4+512];
$L__BB20_14:
	add.s32 	%r316, %r25, 160;
	setp.ge.s32 	%p8, %r316, %r24;
	mov.b32 	%r1737, 2147483647;
	@%p8 bra 	$L__BB20_16;
	ld.global.u32 	%r1737, [%rd4+640];
$L__BB20_16:
	add.s32 	%r318, %r25, 192;
	setp.ge.s32 	%p9, %r318, %r24;
	mov.b32 	%r1738, 2147483647;
	@%p9 bra 	$L__BB20_18;
	ld.global.u32 	%r1738, [%rd4+768];
$L__BB20_18:
	add.s32 	%r320, %r25, 224;
	setp.ge.s32 	%p10, %r320, %r24;
	mov.b32 	%r1739, 2147483647;
	@%p10 bra 	$L__BB20_20;
	ld.global.u32 	%r1739, [%rd4+896];
$L__BB20_20:
	add.s32 	%r322, %r25, 256;
	setp.ge.s32 	%p11, %r322, %r24;
	mov.b32 	%r1740, 2147483647;
	@%p11 bra 	$L__BB20_22;
	ld.global.u32 	%r1740, [%rd4+1024];
$L__BB20_22:
	add.s32 	%r324, %r25, 288;
	setp.ge.s32 	%p12, %r324, %r24;
	mov.b32 	%r1741, 2147483647;
	@%p12 bra 	$L__BB20_24;
	ld.global.u32 	%r1741, [%rd4+1152];
$L__BB20_24:
	add.s32 	%r326, %r25, 320;
	setp.ge.s32 	%p13, %r326, %r24;
	mov.b32 	%r1742, 2147483647;
	@%p13 bra 	$L__BB20_26;
	ld.global.u32 	%r1742, [%rd4+1280];
$L__BB20_26:
	add.s32 	%r328, %r25, 352;
	setp.ge.s32 	%p14, %r328, %r24;
	mov.b32 	%r1743, 2147483647;
	@%p14 bra 	$L__BB20_28;
	ld.global.u32 	%r1743, [%rd4+1408];
$L__BB20_28:
	add.s32 	%r330, %r25, 384;
	setp.ge.s32 	%p15, %r330, %r24;
	mov.b32 	%r1744, 2147483647;
	@%p15 bra 	$L__BB20_30;
	ld.global.u32 	%r1744, [%rd4+1536];
$L__BB20_30:
	add.s32 	%r332, %r25, 416;
	setp.ge.s32 	%p16, %r332, %r24;
	mov.b32 	%r1745, 2147483647;
	@%p16 bra 	$L__BB20_32;
	ld.global.u32 	%r1745, [%rd4+1664];
$L__BB20_32:
	add.s32 	%r334, %r25, 448;
	setp.ge.s32 	%p17, %r334, %r24;
	mov.b32 	%r1746, 2147483647;
	@%p17 bra 	$L__BB20_34;
	ld.global.u32 	%r1746, [%rd4+1792];
$L__BB20_34:
	add.s32 	%r336, %r25, 480;
	setp.ge.s32 	%p18, %r336, %r24;
	mov.b32 	%r1747, 2147483647;
	@%p18 bra 	$L__BB20_36;
	ld.global.u32 	%r1747, [%rd4+1920];
$L__BB20_36:
	add.s32 	%r338, %r25, 512;
	setp.ge.s32 	%p19, %r338, %r24;
	mov.b32 	%r1748, 2147483647;
	@%p19 bra 	$L__BB20_38;
	ld.global.u32 	%r1748, [%rd4+2048];
$L__BB20_38:
	add.s32 	%r340, %r25, 544;
	setp.ge.s32 	%p20, %r340, %r24;
	mov.b32 	%r1749, 2147483647;
	@%p20 bra 	$L__BB20_40;
	ld.global.u32 	%r1749, [%rd4+2176];
$L__BB20_40:
	add.s32 	%r342, %r25, 576;
	setp.ge.s32 	%p21, %r342, %r24;
	mov.b32 	%r1750, 2147483647;
	@%p21 bra 	$L__BB20_42;
	ld.global.u32 	%r1750, [%rd4+2304];
$L__BB20_42:
	mov.b32 	%r343, -1;
	shl.b32 	%r344, %r343, %r294;
	not.b32 	%r82, %r344;
	shr.u32 	%r83, %r1, 5;
	shl.b32 	%r345, %r83, 10;
	mov.u32 	%r346, _ZZN3cub18CUB_300001_SM_10006detail10radix_sort29DeviceRadixSortOnesweepKernelINS1_5radix10policy_hubIiNS0_8NullTypeEyE10Policy1000ELNS0_9SortOrderE0EiS6_yiiNS1_21identity_decomposer_tEEEvPT5_SC_PT3_PKSD_PT1_PKSH_PT2_PKSL_T4_iiT6_E1s;
	add.s32 	%r84, %r346, %r345;
	setp.gt.s32 	%p22, %r295, 255;
	@%p22 bra 	$L__BB20_55;
	max.s32 	%r347, %r295, 224;
	sub.s32 	%r348, %r347, %r295;
	add.s32 	%r349, %r348, 31;
	shr.u32 	%r350, %r349, 5;
	add.s32 	%r85, %r350, 1;
	and.b32  	%r86, %r85, 15;
	setp.lt.u32 	%p23, %r349, 480;
	mov.u32 	%r1754, %r295;
	@%p23 bra 	$L__BB20_46;
	and.b32  	%r351, %r85, 268435440;
	neg.s32 	%r1752, %r351;
	shl.b32 	%r353, %r295, 2;
	add.s32 	%r354, %r345, %r353;
	add.s32 	%r356, %r354, %r346;
	add.s32 	%r1751, %r356, 1024;
	mov.u32 	%r1754, %r295;
$L__BB20_45:
	.pragma "nounroll";
	mov.b32 	%r357, 0;
	st.shared.u32 	[%r1751+-1024], %r357;
	st.shared.u32 	[%r1751+-896], %r357;
	st.shared.u32 	[%r1751+-768], %r357;
	st.shared.u32 	[%r1751+-640], %r357;
	st.shared.u32 	[%r1751+-512], %r357;
	st.shared.u32 	[%r1751+-384], %r357;
	st.shared.u32 	[%r1751+-256], %r357;
	st.shared.u32 	[%r1751+-128], %r357;
	st.shared.u32 	[%r1751], %r357;
	st.shared.u32 	[%r1751+128], %r357;
	st.shared.u32 	[%r1751+256], %r357;
	st.shared.u32 	[%r1751+384], %r357;
	st.shared.u32 	[%r1751+512], %r357;
	st.shared.u32 	[%r1751+640], %r357;
	st.shared.u32 	[%r1751+768], %r357;
	st.shared.u32 	[%r1751+896], %r357;
	add.s32 	%r1754, %r1754, 512;
	add.s32 	%r1752, %r1752, 16;
	add.s32 	%r1751, %r1751, 2048;
	setp.ne.s32 	%p24, %r1752, 0;
	@%p24 bra 	$L__BB20_45;
$L__BB20_46:
	setp.eq.s32 	%p25, %r86, 0;
	@%p25 bra 	$L__BB20_55;
	and.b32  	%r96, %r85, 7;
	setp.lt.u32 	%p26, %r86, 8;
	@%p26 bra 	$L__BB20_49;
	shl.b32 	%r358, %r1754, 2;
	add.s32 	%r359, %r84, %r358;
	mov.b32 	%r360, 0;
	st.shared.u32 	[%r359], %r360;
	st.shared.u32 	[%r359+128], %r360;
	st.shared.u32 	[%r359+256], %r360;
	st.shared.u32 	[%r359+384], %r360;
	st.shared.u32 	[%r359+512], %r360;
	st.shared.u32 	[%r359+640], %r360;
	st.shared.u32 	[%r359+768], %r360;
	st.shared.u32 	[%r359+896], %r360;
	add.s32 	%r1754, %r1754, 256;
$L__BB20_49:
	setp.eq.s32 	%p27, %r96, 0;
	@%p27 bra 	$L__BB20_55;
	and.b32  	%r99, %r85, 3;
	setp.lt.u32 	%p28, %r96, 4;
	@%p28 bra 	$L__BB20_52;
	shl.b32 	%r361, %r1754, 2;
	add.s32 	%r362, %r84, %r361;
	mov.b32 	%r363, 0;
	st.shared.u32 	[%r362], %r363;
	st.shared.u32 	[%r362+128], %r363;
	st.shared.u32 	[%r362+256], %r363;
	st.shared.u32 	[%r362+384], %r363;
	add.s32 	%r1754, %r1754, 128;
$L__BB20_52:
	setp.eq.s32 	%p29, %r99, 0;
	@%p29 bra 	$L__BB20_55;
	shl.b32 	%r365, %r1754, 2;
	add.s32 	%r366, %r345, %r365;
	add.s32 	%r1758, %r346, %r366;
	neg.s32 	%r1757, %r99;
$L__BB20_54:
	.pragma "nounroll";
	mov.b32 	%r368, 0;
	st.shared.u32 	[%r1758], %r368;
	add.s32 	%r1758, %r1758, 128;
	add.s32 	%r1757, %r1757, 1;
	setp.ne.s32 	%p30, %r1757, 0;
	@%p30 bra 	$L__BB20_54;
$L__BB20_55:
	bar.warp.sync 	-1;
	xor.b32  	%r370, %r1732, -2147483648;
	shr.u32 	%r371, %r370, %r293;
	and.b32  	%r108, %r371, %r82;
	shl.b32 	%r372, %r108, 2;
	add.s32 	%r373, %r84, %r372;
	atom.shared.add.u32 	%r374, [%r373], 1;
	xor.b32  	%r375, %r1733, -2147483648;
	shr.u32 	%r376, %r375, %r293;
	and.b32  	%r377, %r376, %r82;
	shl.b32 	%r378, %r377, 2;
	add.s32 	%r379, %r84, %r378;
	atom.shared.add.u32 	%r380, [%r379], 1;
	xor.b32  	%r381, %r1734, -2147483648;
	shr.u32 	%r382, %r381, %r293;
	and.b32  	%r383, %r382, %r82;
	shl.b32 	%r384, %r383, 2;
	add.s32 	%r385, %r84, %r384;
	atom.shared.add.u32 	%r386, [%r385], 1;
	xor.b32  	%r387, %r1735, -2147483648;
	shr.u32 	%r388, %r387, %r293;
	and.b32  	%r389, %r388, %r82;
	shl.b32 	%r390, %r389, 2;
	add.s32 	%r391, %r84, %r390;
	atom.shared.add.u32 	%r392, [%r391], 1;
	xor.b32  	%r393, %r1736, -2147483648;
	shr.u32 	%r394, %r393, %r293;
	and.b32  	%r395, %r394, %r82;
	shl.b32 	%r396, %r395, 2;
	add.s32 	%r397, %r84, %r396;
	atom.shared.add.u32 	%r398, [%r397], 1;
	xor.b32  	%r399, %r1737, -2147483648;
	shr.u32 	%r400, %r399, %r293;
	and.b32  	%r401, %r400, %r82;
	shl.b32 	%r402, %r401, 2;
	add.s32 	%r403, %r84, %r402;
	atom.shared.add.u32 	%r404, [%r403], 1;
	xor.b32  	%r405, %r1738, -2147483648;
	shr.u32 	%r406, %r405, %r293;
	and.b32  	%r407, %r406, %r82;
	shl.b32 	%r408, %r407, 2;
	add.s32 	%r409, %r84, %r408;
	atom.shared.add.u32 	%r410, [%r409], 1;
	xor.b32  	%r1771, %r1739, -2147483648;
	shr.u32 	%r411, %r1771, %r293;
	and.b32  	%r412, %r411, %r82;
	shl.b32 	%r413, %r412, 2;
	add.s32 	%r414, %r84, %r413;
	atom.shared.add.u32 	%r415, [%r414], 1;
	xor.b32  	%r1772, %r1740, -2147483648;
	shr.u32 	%r416, %r1772, %r293;
	and.b32  	%r417, %r416, %r82;
	shl.b32 	%r418, %r417, 2;
	add.s32 	%r419, %r84, %r418;
	atom.shared.add.u32 	%r420, [%r419], 1;
	xor.b32  	%r421, %r1741, -2147483648;
	shr.u32 	%r422, %r421, %r293;
	and.b32  	%r423, %r422, %r82;
	shl.b32 	%r424, %r423, 2;
	add.s32 	%r425, %r84, %r424;
	atom.shared.add.u32 	%r426, [%r425], 1;
	xor.b32  	%r427, %r1742, -2147483648;
	shr.u32 	%r428, %r427, %r293;
	and.b32  	%r429, %r428, %r82;
	shl.b32 	%r430, %r429, 2;
	add.s32 	%r431, %r84, %r430;
	atom.shared.add.u32 	%r432, [%r431], 1;
	xor.b32  	%r433, %r1743, -2147483648;
	shr.u32 	%r434, %r433, %r293;
	and.b32  	%r435, %r434, %r82;
	shl.b32 	%r436, %r435, 2;
	add.s32 	%r437, %r84, %r436;
	atom.shared.add.u32 	%r438, [%r437], 1;
	xor.b32  	%r439, %r1744, -2147483648;
	shr.u32 	%r440, %r439, %r293;
	and.b32  	%r441, %r440, %r82;
	shl.b32 	%r442, %r441, 2;
	add.s32 	%r443, %r84, %r442;
	atom.shared.add.u32 	%r444, [%r443], 1;
	xor.b32  	%r445, %r1745, -2147483648;
	shr.u32 	%r446, %r445, %r293;
	and.b32  	%r447, %r446, %r82;
	shl.b32 	%r448, %r447, 2;
	add.s32 	%r449, %r84, %r448;
	atom.shared.add.u32 	%r450, [%r449], 1;
	xor.b32  	%r451, %r1746, -2147483648;
	shr.u32 	%r452, %r451, %r293;
	and.b32  	%r453, %r452, %r82;
	shl.b32 	%r454, %r453, 2;
	add.s32 	%r455, %r84, %r454;
	atom.shared.add.u32 	%r456, [%r455], 1;
	xor.b32  	%r457, %r1747, -2147483648;
	shr.u32 	%r458, %r457, %r293;
	and.b32  	%r459, %r458, %r82;
	shl.b32 	%r460, %r459, 2;
	add.s32 	%r461, %r84, %r460;
	atom.shared.add.u32 	%r462, [%r461], 1;
	xor.b32  	%r463, %r1748, -2147483648;
	shr.u32 	%r464, %r463, %r293;
	and.b32  	%r465, %r464, %r82;
	shl.b32 	%r466, %r465, 2;
	add.s32 	%r467, %r84, %r466;
	atom.shared.add.u32 	%r468, [%r467], 1;
	xor.b32  	%r469, %r1749, -2147483648;
	shr.u32 	%r470, %r469, %r293;
	and.b32  	%r471, %r470, %r82;
	shl.b32 	%r472, %r471, 2;
	add.s32 	%r473, %r84, %r472;
	atom.shared.add.u32 	%r474, [%r473], 1;
	xor.b32  	%r475, %r1750, -2147483648;
	shr.u32 	%r476, %r475, %r293;
	and.b32  	%r477, %r476, %r82;
	shl.b32 	%r478, %r477, 2;
	add.s32 	%r479, %r84, %r478;
	atom.shared.add.u32 	%r480, [%r479], 1;
	bar.sync 	0;
	setp.gt.u32 	%p31, %r1, 255;
	shl.b32 	%r481, %r1, 2;
	add.s32 	%r111, %r346, %r481;
	mov.b32 	%r1759, 0;
	@%p31 bra 	$L__BB20_57;
	ld.shared.u32 	%r483, [%r111];
	mov.b32 	%r484, 0;
	st.shared.u32 	[%r111], %r484;
	ld.shared.u32 	%r485, [%r111+1024];
	st.shared.u32 	[%r111+1024], %r483;
	add.s32 	%r486, %r485, %r483;
	ld.shared.u32 	%r487, [%r111+2048];
	st.shared.u32 	[%r111+2048], %r486;
	add.s32 	%r488, %r487, %r486;
	ld.shared.u32 	%r489, [%r111+3072];
	st.shared.u32 	[%r111+3072], %r488;
	add.s32 	%r490, %r489, %r488;
	ld.shared.u32 	%r491, [%r111+4096];
	st.shared.u32 	[%r111+4096], %r490;
	add.s32 	%r492, %r491, %r490;
	ld.shared.u32 	%r493, [%r111+5120];
	st.shared.u32 	[%r111+5120], %r492;
	add.s32 	%r494, %r493, %r492;
	ld.shared.u32 	%r495, [%r111+6144];
	st.shared.u32 	[%r111+6144], %r494;
	add.s32 	%r496, %r495, %r494;
	ld.shared.u32 	%r497, [%r111+7168];
	st.shared.u32 	[%r111+7168], %r496;
	add.s32 	%r498, %r497, %r496;
	ld.shared.u32 	%r499, [%r111+8192];
	st.shared.u32 	[%r111+8192], %r498;
	add.s32 	%r500, %r499, %r498;
	ld.shared.u32 	%r501, [%r111+9216];
	st.shared.u32 	[%r111+9216], %r500;
	add.s32 	%r502, %r501, %r500;
	ld.shared.u32 	%r503, [%r111+10240];
	st.shared.u32 	[%r111+10240], %r502;
	add.s32 	%r504, %r503, %r502;
	ld.shared.u32 	%r505, [%r111+11264];
	st.shared.u32 	[%r111+11264], %r504;
	add.s32 	%r1759, %r505, %r504;
$L__BB20_57:
	ld.param.u64 	%rd228, [_ZN3cub18CUB_300001_SM_10006detail10radix_sort29DeviceRadixSortOnesweepKernelINS1_5radix10policy_hubIiNS0_8NullTypeEyE10Policy1000ELNS0_9SortOrderE0EiS6_yiiNS1_21identity_decomposer_tEEEvPT5_SC_PT3_PKSD_PT1_PKSH_PT2_PKSL_T4_iiT6__param_0];
	setp.gt.u32 	%p32, %r1, 255;
	shl.b32 	%r506, %r3, 8;
	add.s32 	%r507, %r506, %r1;
	cvta.to.global.u64 	%rd5, %rd228;
	mul.wide.s32 	%rd34, %r507, 4;
	add.s64 	%rd6, %rd5, %rd34;
	@%p32 bra 	$L__BB20_59;
	or.b32  	%r508, %r1759, 1073741824;
	st.volatile.global.u32 	[%rd6], %r508;
$L__BB20_59:
	ld.param.u64 	%rd235, [_ZN3cub18CUB_300001_SM_10006detail10radix_sort29DeviceRadixSortOnesweepKernelINS1_5radix10policy_hubIiNS0_8NullTypeEyE10Policy1000ELNS0_9SortOrderE0EiS6_yiiNS1_21identity_decomposer_tEEEvPT5_SC_PT3_PKSD_PT1_PKSH_PT2_PKSL_T4_iiT6__param_3];
	xor.b32  	%r1773, %r1741, -2147483648;
	xor.b32  	%r1774, %r1742, -2147483648;
	xor.b32  	%r1765, %r1733, -2147483648;
	xor.b32  	%r1766, %r1734, -2147483648;
	xor.b32  	%r1777, %r1745, -2147483648;
	xor.b32  	%r1778, %r1746, -2147483648;
	xor.b32  	%r1764, %r1732, -2147483648;
	xor.b32  	%r1779, %r1747, -2147483648;
	xor.b32  	%r1780, %r1748, -2147483648;
	xor.b32  	%r1768, %r1736, -2147483648;
	xor.b32  	%r1767, %r1735, -2147483648;
	xor.b32  	%r1775, %r1743, -2147483648;
	xor.b32  	%r1782, %r1750, -2147483648;
	xor.b32  	%r1781, %r1749, -2147483648;
	xor.b32  	%r1769, %r1737, -2147483648;
	xor.b32  	%r1776, %r1744, -2147483648;
	xor.b32  	%r1770, %r1738, -2147483648;
	setp.lt.u32 	%p33, %r1, 256;
	setp.eq.s32 	%p34, %r1759, 7296;
	and.pred  	%p35, %p33, %p34;
	selp.u32 	%r509, 1, 0, %p35;
	{ 
	.reg .pred 	%p1; 
	.reg .pred 	%p2; 
	setp.ne.u32 	%p1, %r509, 0; 
	bar.red.or.pred 	%p2, 0, %p1; 
	selp.u32 	%r510, 1, 0, %p2; 
	}
	setp.eq.s32 	%p36, %r510, 0;
	cvt.u64.u32 	%rd7, %r1;
	cvta.to.global.u64 	%rd35, %rd235;
	mul.wide.u32 	%rd36, %r1, 8;
	add.s64 	%rd8, %rd35, %rd36;
	@%p36 bra 	$L__BB20_111;
	setp.gt.u32 	%p37, %r1, 255;
	setp.gt.u32 	%p38, %r1, %r108;
	selp.b32 	%r131, 7296, 0, %p38;
	shl.b32 	%r511, %r1, 3;
	mov.u32 	%r512, _ZZN3cub18CUB_300001_SM_10006detail10radix_sort29DeviceRadixSortOnesweepKernelINS1_5radix10policy_hubIiNS0_8NullTypeEyE10Policy1000ELNS0_9SortOrderE0EiS6_yiiNS1_21identity_decomposer_tEEEvPT5_SC_PT3_PKSD_PT1_PKSH_PT2_PKSL_T4_iiT6_E1s;
	add.s32 	%r513, %r512, %r511;
	add.s32 	%r132, %r513, 29184;
	@%p37 bra 	$L__BB20_68;
	ld.global.u64 	%rd37, [%rd8];
	cvt.u64.u32 	%rd38, %r131;
	sub.s64 	%rd237, %rd37, %rd38;
	st.shared.u64 	[%r132], %rd237;
	setp.lt.s32 	%p39, %r3, 1;
	mov.u32 	%r1763, %r1759;
	@%p39 bra 	$L__BB20_67;
	mov.b32 	%r1761, -1;
	mov.u32 	%r1760, %r3;
	mov.u32 	%r1763, %r1759;
$L__BB20_63:
	add.s32 	%r136, %r1760, -1;
	shl.b32 	%r515, %r136, 8;
	add.s32 	%r516, %r515, %r1;
	mul.wide.s32 	%rd39, %r516, 4;
	add.s64 	%rd10, %rd5, %rd39;
$L__BB20_64:
	membar.cta;
	ld.volatile.global.u32 	%r137, [%rd10];
	setp.eq.s32 	%p40, %r137, 0;
	@%p40 bra 	$L__BB20_64;
	and.b32  	%r517, %r137, 1073741823;
	add.s32 	%r1763, %r517, %r1763;
	setp.gt.s32 	%p41, %r137, -1;
	vote.sync.ballot.b32 	%r1761, %p41, %r1761;
	setp.gt.u32 	%p43, %r1760, 1;
	and.pred  	%p44, %p41, %p43;
	mov.u32 	%r1760, %r136;
	@%p44 bra 	$L__BB20_63;
	ld.shared.u64 	%rd237, [%r132];
$L__BB20_67:
	or.b32  	%r518, %r1763, -2147483648;
	st.volatile.global.u32 	[%rd6], %r518;
	sub.s32 	%r519, %r1763, %r1759;
	cvt.s64.s32 	%rd40, %r519;
	add.s64 	%rd41, %rd237, %rd40;
	st.shared.u64 	[%r132], %rd41;
$L__BB20_68:
	ld.param.u32 	%r1708, [_ZN3cub18CUB_300001_SM_10006detail10radix_sort29DeviceRadixSortOnesweepKernelINS1_5radix10policy_hubIiNS0_8NullTypeEyE10Policy1000ELNS0_9SortOrderE0EiS6_yiiNS1_21identity_decomposer_tEEEvPT5_SC_PT3_PKSD_PT1_PKSH_PT2_PKSL_T4_iiT6__param_8];
	ld.param.u64 	%rd231, [_ZN3cub18CUB_300001_SM_10006detail10radix_sort29DeviceRadixSortOnesweepKernelINS1_5radix10policy_hubIiNS0_8NullTypeEyE10Policy1000ELNS0_9SortOrderE0EiS6_yiiNS1_21identity_decomposer_tEEEvPT5_SC_PT3_PKSD_PT1_PKSH_PT2_PKSL_T4_iiT6__param_2];
	setp.gt.u32 	%p45, %r1, 255;
	setp.lt.s32 	%p46, %r4, %r1708;
	setp.eq.s64 	%p47, %rd231, 0;
	or.pred  	%p48, %p47, %p46;
	or.pred  	%p49, %p45, %p48;
	@%p49 bra 	$L__BB20_70;
	ld.param.u64 	%rd232, [_ZN3cub18CUB_300001_SM_10006detail10radix_sort29DeviceRadixSortOnesweepKernelINS1_5radix10policy_hubIiNS0_8NullTypeEyE10Policy1000ELNS0_9SortOrderE0EiS6_yiiNS1_21identity_decomposer_tEEEvPT5_SC_PT3_PKSD_PT1_PKSH_PT2_PKSL_T4_iiT6__param_2];
	ld.shared.u64 	%rd42, [%r132];
	cvt.u64.u32 	%rd43, %r131;
	cvt.s64.s32 	%rd44, %r1759;
	add.s64 	%rd45, %rd43, %rd44;
	add.s64 	%rd46, %rd45, %rd42;
	cvta.to.global.u64 	%rd47, %rd232;
	shl.b64 	%rd48, %rd7, 3;
	add.s64 	%rd49, %rd47, %rd48;
	st.global.u64 	[%rd49], %rd46;
$L__BB20_70:
	ld.param.u32 	%r1709, [_ZN3cub18CUB_300001_SM_10006detail10radix_sort29DeviceRadixSortOnesweepKernelINS1_5radix10policy_hubIiNS0_8NullTypeEyE10Policy1000ELNS0_9SortOrderE0EiS6_yiiNS1_21identity_decomposer_tEEEvPT5_SC_PT3_PKSD_PT1_PKSH_PT2_PKSL_T4_iiT6__param_8];
	setp.gt.s32 	%p50, %r4, %r1709;
	bar.sync 	0;
	shl.b32 	%r520, %r108, 3;
	add.s32 	%r522, %r512, %r520;
	ld.shared.u64 	%rd13, [%r522+29184];
	@%p50 bra 	$L__BB20_72;
	and.b32  	%r523, %r1, 31;
	and.b32  	%r524, %r1, 992;
	mul.lo.s32 	%r525, %r524, 19;
	or.b32  	%r526, %r525, %r523;
	cvt.u64.u32 	%rd50, %r526;
	add.s64 	%rd51, %rd13, %rd50;
	shl.b64 	%rd52, %rd51, 2;
	add.s64 	%rd53, %rd1, %rd52;
	st.global.u32 	[%rd53], %r1732;
	st.global.u32 	[%rd53+128], %r1733;
	st.global.u32 	[%rd53+256], %r1734;
	st.global.u32 	[%rd53+384], %r1735;
	st.global.u32 	[%rd53+512], %r1736;
	st.global.u32 	[%rd53+640], %r1737;
	st.global.u32 	[%rd53+768], %r1738;
	st.global.u32 	[%rd53+896], %r1739;
	st.global.u32 	[%rd53+1024], %r1740;
	st.global.u32 	[%rd53+1152], %r1741;
	st.global.u32 	[%rd53+1280], %r1742;
	st.global.u32 	[%rd53+1408], %r1743;
	st.global.u32 	[%rd53+1536], %r1744;
	st.global.u32 	[%rd53+1664], %r1745;
	st.global.u32 	[%rd53+1792], %r1746;
	st.global.u32 	[%rd53+1920], %r1747;
	st.global.u32 	[%rd53+2048], %r1748;
	st.global.u32 	[%rd53+2176], %r1749;
	st.global.u32 	[%rd53+2304], %r1750;
	bra.uni 	$L__BB20_110;
$L__BB20_72:
	ld.param.u32 	%r1710, [_ZN3cub18CUB_300001_SM_10006detail10radix_sort29DeviceRadixSortOnesweepKernelINS1_5radix10policy_hubIiNS0_8NullTypeEyE10Policy1000ELNS0_9SortOrderE0EiS6_yiiNS1_21identity_decomposer_tEEEvPT5_SC_PT3_PKSD_PT1_PKSH_PT2_PKSL_T4_iiT6__param_8];
	mad.lo.s32 	%r141, %r3, -7296, %r1710;
	and.b32  	%r527, %r1, 31;
	and.b32  	%r528, %r1, 992;
	mul.lo.s32 	%r529, %r528, 19;
	or.b32  	%r142, %r529, %r527;
	setp.ge.s32 	%p51, %r142, %r141;
	cvt.u64.u32 	%rd54, %r142;
	add.s64 	%rd55, %rd13, %rd54;
	shl.b64 	%rd56, %rd55, 2;
	add.s64 	%rd14, %rd1, %rd56;
	@%p51 bra 	$L__BB20_74;
	st.global.u32 	[%rd14], %r1732;
$L__BB20_74:
	add.s32 	%r530, %r142, 32;
	setp.ge.s32 	%p52, %r530, %r141;
	@%p52 bra 	$L__BB20_76;
	st.global.u32 	[%rd14+128], %r1733;
$L__BB20_76:
	add.s32 	%r531, %r142, 64;
	setp.ge.s32 	%p53, %r531, %r141;
	@%p53 bra 	$L__BB20_78;
	st.global.u32 	[%rd14+256], %r1734;
$L__BB20_78:
	add.s32 	%r532, %r142, 96;
	setp.ge.s32 	%p54, %r532, %r141;
	@%p54 bra 	$L__BB20_80;
	st.global.u32 	[%rd14+384], %r1735;
$L__BB20_80:
	add.s32 	%r533, %r142, 128;
	setp.ge.s32 	%p55, %r533, %r141;
	@%p55 bra 	$L__BB20_82;
	st.global.u32 	[%rd14+512], %r1736;
$L__BB20_82:
	add.s32 	%r534, %r142, 160;
	setp.ge.s32 	%p56, %r534, %r141;
	@%p56 bra 	$L__BB20_84;
	st.global.u32 	[%rd14+640], %r1737;
$L__BB20_84:
	add.s32 	%r535, %r142, 192;
	setp.ge.s32 	%p57, %r535, %r141;
	@%p57 bra 	$L__BB20_86;
	st.global.u32 	[%rd14+768], %r1738;
$L__BB20_86:
	add.s32 	%r536, %r142, 224;
	setp.ge.s32 	%p58, %r536, %r141;
	@%p58 bra 	$L__BB20_88;
	st.global.u32 	[%rd14+896], %r1739;
$L__BB20_88:
	add.s32 	%r537, %r142, 256;
	setp.ge.s32 	%p59, %r537, %r141;
	@%p59 bra 	$L__BB20_90;
	st.global.u32 	[%rd14+1024], %r1740;
$L__BB20_90:
	add.s32 	%r538, %r142, 288;
	setp.ge.s32 	%p60, %r538, %r141;
	@%p60 bra 	$L__BB20_92;
	st.global.u32 	[%rd14+1152], %r1741;
$L__BB20_92:
	add.s32 	%r539, %r142, 320;
	setp.ge.s32 	%p61, %r539, %r141;
	@%p61 bra 	$L__BB20_94;
	st.global.u32 	[%rd14+1280], %r1742;
$L__BB20_94:
	add.s32 	%r540, %r142, 352;
	setp.ge.s32 	%p62, %r540, %r141;
	@%p62 bra 	$L__BB20_96;
	st.global.u32 	[%rd14+1408], %r1743;
$L__BB20_96:
	add.s32 	%r541, %r142, 384;
	setp.ge.s32 	%p63, %r541, %r141;
	@%p63 bra 	$L__BB20_98;
	st.global.u32 	[%rd14+1536], %r1744;
$L__BB20_98:
	add.s32 	%r542, %r142, 416;
	setp.ge.s32 	%p64, %r542, %r141;
	@%p64 bra 	$L__BB20_100;
	st.global.u32 	[%rd14+1664], %r1745;
$L__BB20_100:
	add.s32 	%r543, %r142, 448;
	setp.ge.s32 	%p65, %r543, %r141;
	@%p65 bra 	$L__BB20_102;
	st.global.u32 	[%rd14+1792], %r1746;
$L__BB20_102:
	add.s32 	%r544, %r142, 480;
	setp.ge.s32 	%p66, %r544, %r141;
	@%p66 bra 	$L__BB20_104;
	st.global.u32 	[%rd14+1920], %r1747;
$L__BB20_104:
	add.s32 	%r545, %r142, 512;
	setp.ge.s32 	%p67, %r545, %r141;
	@%p67 bra 	$L__BB20_106;
	st.global.u32 	[%rd14+2048], %r1748;
$L__BB20_106:
	add.s32 	%r546, %r142, 544;
	setp.ge.s32 	%p68, %r546, %r141;
	@%p68 bra 	$L__BB20_108;
	st.global.u32 	[%rd14+2176], %r1749;
$L__BB20_108:
	add.s32 	%r547, %r142, 576;
	setp.ge.s32 	%p69, %r547, %r141;
	@%p69 bra 	$L__BB20_110;
	st.global.u32 	[%rd14+2304], %r1750;
$L__BB20_110:
	// begin inline asm
	exit;
	// end inline asm
	mov.u32 	%r1764, %r1732;
	mov.u32 	%r1765, %r1733;
	mov.u32 	%r1766, %r1734;
	mov.u32 	%r1767, %r1735;
	mov.u32 	%r1768, %r1736;
	mov.u32 	%r1769, %r1737;
	mov.u32 	%r1770, %r1738;
	mov.u32 	%r1771, %r1739;
	mov.u32 	%r1772, %r1740;
	mov.u32 	%r1773, %r1741;
	mov.u32 	%r1774, %r1742;
	mov.u32 	%r1775, %r1743;
	mov.u32 	%r1776, %r1744;
	mov.u32 	%r1777, %r1745;
	mov.u32 	%r1778, %r1746;
	mov.u32 	%r1779, %r1747;
	mov.u32 	%r1780, %r1748;
	mov.u32 	%r1781, %r1749;
	mov.u32 	%r1782, %r1750;
$L__BB20_111:
	mul.hi.u32 	%r548, %r1, 357913942;
	add.s32 	%r549, %r548, %r1;
	shl.b32 	%r550, %r549, 2;
	mov.u32 	%r551, _ZZN3cub18CUB_300001_SM_10006detail10radix_sort29DeviceRadixSortOnesweepKernelINS1_5radix10policy_hubIiNS0_8NullTypeEyE10Policy1000ELNS0_9SortOrderE0EiS6_yiiNS1_21identity_decomposer_tEEEvPT5_SC_PT3_PKSD_PT1_PKSH_PT2_PKSL_T4_iiT6_E1s;
	add.s32 	%r552, %r551, %r550;
	add.s32 	%r162, %r552, 13328;
	st.shared.u32 	[%r552+13328], %r1759;
	bar.sync 	0;
	setp.gt.u32 	%p70, %r1, 31;
	@%p70 bra 	$L__BB20_113;
	mad.lo.s32 	%r584, %r1, 52, %r551;
	ld.shared.u32 	%r585, [%r584+13328];
	ld.shared.u32 	%r586, [%r584+13332];
	ld.shared.u32 	%r587, [%r584+13336];
	ld.shared.u32 	%r588, [%r584+13340];
	ld.shared.u32 	%r589, [%r584+13344];
	ld.shared.u32 	%r590, [%r584+13348];
	ld.shared.u32 	%r591, [%r584+13352];
	ld.shared.u32 	%r592, [%r584+13356];
	ld.shared.u32 	%r593, [%r584+13360];
	ld.shared.u32 	%r594, [%r584+13364];
	ld.shared.u32 	%r595, [%r584+13368];
	ld.shared.u32 	%r596, [%r584+13372];
	add.s32 	%r597, %r586, %r585;
	add.s32 	%r598, %r597, %r587;
	add.s32 	%r599, %r598, %r588;
	add.s32 	%r600, %r599, %r589;
	add.s32 	%r601, %r600, %r590;
	add.s32 	%r602, %r601, %r591;
	add.s32 	%r603, %r602, %r592;
	add.s32 	%r604, %r603, %r593;
	add.s32 	%r605, %r604, %r594;
	add.s32 	%r606, %r605, %r595;
	add.s32 	%r557, %r606, %r596;
	mov.b32 	%r555, 1;
	mov.b32 	%r580, 0;
	mov.b32 	%r582, -1;
	// begin inline asm
	{  .reg .s32 r0;  .reg .pred p;  shfl.sync.up.b32 r0|p, %r557, %r555, %r580, %r582;  @p add.s32 r0, r0, %r557;  mov.s32 %r553, r0;}
	// end inline asm
	mov.b32 	%r561, 2;
	// begin inline asm
	{  .reg .s32 r0;  .reg .pred p;  shfl.sync.up.b32 r0|p, %r553, %r561, %r580, %r582;  @p add.s32 r0, r0, %r553;  mov.s32 %r559, r0;}
	// end inline asm
	mov.b32 	%r567, 4;
	// begin inline asm
	{  .reg .s32 r0;  .reg .pred p;  shfl.sync.up.b32 r0|p, %r559, %r567, %r580, %r582;  @p add.s32 r0, r0, %r559;  mov.s32 %r565, r0;}
	// end inline asm
	mov.b32 	%r573, 8;
	// begin inline asm
	{  .reg .s32 r0;  .reg .pred p;  shfl.sync.up.b32 r0|p, %r565, %r573, %r580, %r582;  @p add.s32 r0, r0, %r565;  mov.s32 %r571, r0;}
	// end inline asm
	mov.b32 	%r579, 16;
	// begin inline asm
	{  .reg .s32 r0;  .reg .pred p;  shfl.sync.up.b32 r0|p, %r571, %r579, %r580, %r582;  @p add.s32 r0, r0, %r571;  mov.s32 %r577, r0;}
	// end inline asm
	sub.s32 	%r607, %r577, %r557;
	add.s32 	%r608, %r585, %r607;
	add.s32 	%r609, %r586, %r608;
	add.s32 	%r610, %r587, %r609;
	add.s32 	%r611, %r588, %r610;
	add.s32 	%r612, %r589, %r611;
	add.s32 	%r613, %r590, %r612;
	add.s32 	%r614, %r591, %r613;
	add.s32 	%r615, %r592, %r614;
	add.s32 	%r616, %r593, %r615;
	add.s32 	%r617, %r594, %r616;
	add.s32 	%r618, %r595, %r617;
	st.shared.u32 	[%r584+13328], %r607;
	st.shared.u32 	[%r584+13332], %r608;
	st.shared.u32 	[%r584+13336], %r609;
	st.shared.u32 	[%r584+13340], %r610;
	st.shared.u32 	[%r584+13344], %r611;
	st.shared.u32 	[%r584+13348], %r612;
	st.shared.u32 	[%r584+13352], %r613;
	st.shared.u32 	[%r584+13356], %r614;
	st.shared.u32 	[%r584+13360], %r615;
	st.shared.u32 	[%r584+13364], %r616;
	st.shared.u32 	[%r584+13368], %r617;
	st.shared.u32 	[%r584+13372], %r618;
$L__BB20_113:
	setp.gt.u32 	%p71, %r1, 255;
	bar.sync 	0;
	ld.shared.u32 	%r163, [%r162];
	@%p71 bra 	$L__BB20_115;
	shl.b32 	%r619, %r1, 2;
	add.s32 	%r621, %r551, %r619;
	ld.shared.u32 	%r622, [%r621];
	add.s32 	%r623, %r622, %r163;
	st.shared.u32 	[%r621], %r623;
	ld.shared.u32 	%r624, [%r621+1024];
	add.s32 	%r625, %r624, %r163;
	st.shared.u32 	[%r621+1024], %r625;
	ld.shared.u32 	%r626, [%r621+2048];
	add.s32 	%r627, %r626, %r163;
	st.shared.u32 	[%r621+2048], %r627;
	ld.shared.u32 	%r628, [%r621+3072];
	add.s32 	%r629, %r628, %r163;
	st.shared.u32 	[%r621+3072], %r629;
	ld.shared.u32 	%r630, [%r621+4096];
	add.s32 	%r631, %r630, %r163;
	st.shared.u32 	[%r621+4096], %r631;
	ld.shared.u32 	%r632, [%r621+5120];
	add.s32 	%r633, %r632, %r163;
	st.shared.u32 	[%r621+5120], %r633;
	ld.shared.u32 	%r634, [%r621+6144];
	add.s32 	%r635, %r634, %r163;
	st.shared.u32 	[%r621+6144], %r635;
	ld.shared.u32 	%r636, [%r621+7168];
	add.s32 	%r637, %r636, %r163;
	st.shared.u32 	[%r621+7168], %r637;
	ld.shared.u32 	%r638, [%r621+8192];
	add.s32 	%r639, %r638, %r163;
	st.shared.u32 	[%r621+8192], %r639;
	ld.shared.u32 	%r640, [%r621+9216];
	add.s32 	%r641, %r640, %r163;
	st.shared.u32 	[%r621+9216], %r641;
	ld.shared.u32 	%r642, [%r621+10240];
	add.s32 	%r643, %r642, %r163;
	st.shared.u32 	[%r621+10240], %r643;
	ld.shared.u32 	%r644, [%r621+11264];
	add.s32 	%r645, %r644, %r163;
	st.shared.u32 	[%r621+11264], %r645;
$L__BB20_115:
	shl.b32 	%r672, %r1, 5;
	and.b32  	%r673, %r672, 31744;
	add.s32 	%r164, %r551, %r673;
	bar.sync 	0;
	// begin inline asm
	mov.u32 %r646, %lanemask_le;
	// end inline asm
	shr.u32 	%r675, %r1764, %r293;
	and.b32  	%r669, %r675, %r82;
	mov.b32 	%r649, 1;
	// begin inline asm
	{
    .reg .pred p;
    and.b32 %r647, %r669, %r649;    setp.ne.u32 p, %r647, 0;
    vote.ballot.sync.b32 %r647, p, 0xffffffff;
    @!p not.b32 %r647, %r647;
}

	// end inline asm
	mov.b32 	%r652, 2;
	// begin inline asm
	{
    .reg .pred p;
    and.b32 %r650, %r669, %r652;    setp.ne.u32 p, %r650, 0;
    vote.ballot.sync.b32 %r650, p, 0xffffffff;
    @!p not.b32 %r650, %r650;
}

	// end inline asm
	and.b32  	%r676, %r650, %r647;
	mov.b32 	%r655, 4;
	// begin inline asm
	{
    .reg .pred p;
    and.b32 %r653, %r669, %r655;    setp.ne.u32 p, %r653, 0;
    vote.ballot.sync.b32 %r653, p, 0xffffffff;
    @!p not.b32 %r653, %r653;
}

	// end inline asm
	and.b32  	%r677, %r653, %r676;
	mov.b32 	%r658, 8;
	// begin inline asm
	{
    .reg .pred p;
    and.b32 %r656, %r669, %r658;    setp.ne.u32 p, %r656, 0;
    vote.ballot.sync.b32 %r656, p, 0xffffffff;
    @!p not.b32 %r656, %r656;
}

	// end inline asm
	and.b32  	%r678, %r656, %r677;
	mov.b32 	%r661, 16;
	// begin inline asm
	{
    .reg .pred p;
    and.b32 %r659, %r669, %r661;    setp.ne.u32 p, %r659, 0;
    vote.ballot.sync.b32 %r659, p, 0xffffffff;
    @!p not.b32 %r659, %r659;
}

	// end inline asm
	and.b32  	%r679, %r659, %r678;
	mov.b32 	%r664, 32;
	// begin inline asm
	{
    .reg .pred p;
    and.b32 %r662, %r669, %r664;    setp.ne.u32 p, %r662, 0;
    vote.ballot.sync.b32 %r662, p, 0xffffffff;
    @!p not.b32 %r662, %r662;
}

	// end inline asm
	and.b32  	%r680, %r662, %r679;
	mov.b32 	%r667, 64;
	// begin inline asm
	{
    .reg .pred p;
    and.b32 %r665, %r669, %r667;    setp.ne.u32 p, %r665, 0;
    vote.ballot.sync.b32 %r665, p, 0xffffffff;
    @!p not.b32 %r665, %r665;
}

	// end inline asm
	and.b32  	%r681, %r665, %r680;
	mov.b32 	%r670, 128;
	// begin inline asm
	{
    .reg .pred p;
    and.b32 %r668, %r669, %r670;    setp.ne.u32 p, %r668, 0;
    vote.ballot.sync.b32 %r668, p, 0xffffffff;
    @!p not.b32 %r668, %r668;
}

	// end inline asm
	and.b32  	%r682, %r668, %r681;
	clz.b32 	%r683, %r682;
	sub.s32 	%r167, 31, %r683;
	and.b32  	%r684, %r646, %r682;
	popc.b32 	%r168, %r684;
	setp.ne.s32 	%p72, %r295, %r167;
	mov.b32 	%r1783, 0;
	@%p72 bra 	$L__BB20_117;
	shl.b32 	%r685, %r669, 2;
	add.s32 	%r686, %r164, %r685;
	atom.shared.add.u32 	%r1783, [%r686], %r168;
$L__BB20_117:
	shfl.sync.idx.b32	%r712|%p73, %r1783, %r167, 31, -1;
	add.s32 	%r171, %r168, %r712;
	shr.u32 	%r713, %r1765, %r293;
	and.b32  	%r709, %r713, %r82;
	mov.b32 	%r689, 1;
	// begin inline asm
	{
    .reg .pred p;
    and.b32 %r687, %r709, %r689;    setp.ne.u32 p, %r687, 0;
    vote.ballot.sync.b32 %r687, p, 0xffffffff;
    @!p not.b32 %r687, %r687;
}

	// end inline asm
	mov.b32 	%r692, 2;
	// begin inline asm
	{
    .reg .pred p;
    and.b32 %r690, %r709, %r692;    setp.ne.u32 p, %r690, 0;
    vote.ballot.sync.b32 %r690, p, 0xffffffff;
    @!p not.b32 %r690, %r690;
}

	// end inline asm
	and.b32  	%r714, %r690, %r687;
	mov.b32 	%r695, 4;
	// begin inline asm
	{
    .reg .pred p;
    and.b32 %r693, %r709, %r695;    setp.ne.u32 p, %r693, 0;
    vote.ballot.sync.b32 %r693, p, 0xffffffff;
    @!p not.b32 %r693, %r693;
}

	// end inline asm
	and.b32  	%r715, %r693, %r714;
	mov.b32 	%r698, 8;
	// begin inline asm
	{
    .reg .pred p;
    and.b32 %r696, %r709, %r698;    setp.ne.u32 p, %r696, 0;
    vote.ballot.sync.b32 %r696, p, 0xffffffff;
    @!p not.b32 %r696, %r696;
}

	// end inline asm
	and.b32  	%r716, %r696, %r715;
	mov.b32 	%r701, 16;
	// begin inline asm
	{
    .reg .pred p;
    and.b32 %r699, %r709, %r701;    setp.ne.u32 p, %r699, 0;
    vote.ballot.sync.b32 %r699, p, 0xffffffff;
    @!p not.b32 %r699, %r699;
}

	// end inline asm
	and.b32  	%r717, %r699, %r716;
	mov.b32 	%r704, 32;
	// begin inline asm
	{
    .reg .pred p;
    and.b32 %r702, %r709, %r704;    setp.ne.u32 p, %r702, 0;
    vote.ballot.sync.b32 %r702, p, 0xffffffff;
    @!p not.b32 %r702, %r702;
}

	// end inline asm
	and.b32  	%r718, %r702, %r717;
	mov.b32 	%r707, 64;
	// begin inline asm
	{
    .reg .pred p;
    and.b32 %r705, %r709, %r707;    setp.ne.u32 p, %r705, 0;
    vote.ballot.sync.b32 %r705, p, 0xffffffff;
    @!p not.b32 %r705, %r705;
}

	// end inline asm
	and.b32  	%r719, %r705, %r718;
	mov.b32 	%r710, 128;
	// begin inline asm
	{
    .reg .pred p;
    and.b32 %r708, %r709, %r710;    setp.ne.u32 p, %r708, 0;
    vote.ballot.sync.b32 %r708, p, 0xffffffff;
    @!p not.b32 %r708, %r708;
}

	// end inline asm
	and.b32  	%r720, %r708, %r719;
	clz.b32 	%r721, %r720;
	sub.s32 	%r173, 31, %r721;
	and.b32  	%r722, %r646, %r720;
	popc.b32 	%r174, %r722;
	setp.ne.s32 	%p74, %r295, %r173;
	mov.b32 	%r1784, 0;
	@%p74 bra 	$L__BB20_119;
	shl.b32 	%r723, %r709, 2;
	add.s32 	%r724, %r164, %r723;
	atom.shared.add.u32 	%r1784, [%r724], %r174;
$L__BB20_119:
	shfl.sync.idx.b32	%r750|%p75, %r1784, %r173, 31, -1;
	add.s32 	%r177, %r174, %r750;
	shr.u32 	%r751, %r1766, %r293;
	and.b32  	%r747, %r751, %r82;
	mov.b32 	%r727, 1;
	// begin inline asm
	{
    .reg .pred p;
    and.b32 %r725, %r747, %r727;    setp.ne.u32 p, %r725, 0;
    vote.ballot.sync.b32 %r725, p, 0xffffffff;
    @!p not.b32 %r725, %r725;
}

	// end inline asm
	mov.b32 	%r730, 2;
	// begin inline asm
	{
    .reg .pred p;
    and.b32 %r728, %r747, %r730;    setp.ne.u32 p, %r728, 0;
    vote.ballot.sync.b32 %r728, p, 0xffffffff;
    @!p not.b32 %r728, %r728;
}

	// end inline asm
	and.b32  	%r752, %r728, %r725;
	mov.b32 	%r733, 4;
	// begin inline asm
	{
    .reg .pred p;
    and.b32 %r731, %r747, %r733;    setp.ne.u32 p, %r731, 0;
    vote.ballot.sync.b32 %r731, p, 0xffffffff;
    @!p not.b32 %r731, %r731;
}

	// end inline asm
	and.b32  	%r753, %r731, %r752;
	mov.b32 	%r736, 8;
	// begin inline asm
	{
    .reg .pred p;
    and.b32 %r734, %r747, %r736;    setp.ne.u32 p, %r734, 0;
    vote.ballot.sync.b32 %r734, p, 0xffffffff;
    @!p not.b32 %r734, %r734;
}

	// end inline asm
	and.b32  	%r754, %r734, %r753;
	mov.b32 	%r739, 16;
	// begin inline asm
	{
    .reg .pred p;
    and.b32 %r737, %r747, %r739;    setp.ne.u32 p, %r737, 0;
    vote.ballot.sync.b32 %r737, p, 0xffffffff;
    @!p not.b32 %r737, %r737;
}

	// end inline asm
	and.b32  	%r755, %r737, %r754;
	mov.b32 	%r742, 32;
	// begin inline asm
	{
    .reg .pred p;
    and.b32 %r740, %r747, %r742;    setp.ne.u32 p, %r740, 0;
    vote.ballot.sync.b32 %r740, p, 0xffffffff;
    @!p not.b32 %r740, %r740;
}

	// end inline asm
	and.b32  	%r756, %r740, %r755;
	mov.b32 	%r745, 64;
	// begin inline asm
	{
    .reg .pred p;
    and.b32 %r743, %r747, %r745;    setp.ne.u32 p, %r743, 0;
    vote.ballot.sync.b32 %r743, p, 0xffffffff;
    @!p not.b32 %r743, %r743;
}

	// end inline asm
	and.b32  	%r757, %r743, %r756;
	mov.b32 	%r748, 128;
	// begin inline asm
	{
    .reg .pred p;
    and.b32 %r746, %r747, %r748;    setp.ne.u32 p, %r746, 0;
    vote.ballot.sync.b32 %r746, p, 0xffffffff;
    @!p not.b32 %r746, %r746;
}

	// end inline asm
	and.b32  	%r758, %r746, %r757;
	clz.b32 	%r759, %r758;
	sub.s32 	%r179, 31, %r759;
	and.b32  	%r760, %r646, %r758;
	popc.b32 	%r180, %r760;
	setp.ne.s32 	%p76, %r295, %r179;
	mov.b32 	%r1785, 0;
	@%p76 bra 	$L__BB20_121;
	shl.b32 	%r761, %r747, 2;
	add.s32 	%r762, %r164, %r761;
	atom.shared.add.u32 	%r1785, [%r762], %r180;
$L__BB20_121:
	shfl.sync.idx.b32	%r788|%p77, %r1785, %r179, 31, -1;
	add.s32 	%r183, %r180, %r788;
	shr.u32 	%r789, %r1767, %r293;
	and.b32  	%r785, %r789, %r82;
	mov.b32 	%r765, 1;
	// begin inline asm
	{
    .reg .pred p;
    and.b32 %r763, %r785, %r765;    setp.ne.u32 p, %r763, 0;
    vote.ballot.sync.b32 %r763, p, 0xffffffff;
    @!p not.b32 %r763, %r763;
}

	// end inline asm
	mov.b32 	%r768, 2;
	// begin inline asm
	{
    .reg .pred p;
    and.b32 %r766, %r785, %r768;    setp.ne.u32 p, %r766, 0;
    vote.ballot.sync.b32 %r766, p, 0xffffffff;
    @!p not.b32 %r766, %r766;
}

	// end inline asm
	and.b32  	%r790, %r766, %r763;
	mov.b32 	%r771, 4;
	// begin inline asm
	{
    .reg .pred p;
    and.b32 %r769, %r785, %r771;    setp.ne.u32 p, %r769, 0;
    vote.ballot.sync.b32 %r769, p, 0xffffffff;
    @!p not.b32 %r769, %r769;
}

	// end inline asm
	and.b32  	%r791, %r769, %r790;
	mov.b32 	%r774, 8;
	// begin inline asm
	{
    .reg .pred p;
    and.b32 %r772, %r785, %r774;    setp.ne.u32 p, %r772, 0;
    vote.ballot.sync.b32 %r772, p, 0xffffffff;
    @!p not.b32 %r772, %r772;
}

	// end inline asm
	and.b32  	%r792, %r772, %r791;
	mov.b32 	%r777, 16;
	// begin inline asm
	{
    .reg .pred p;
    and.b32 %r775, %r785, %r777;    setp.ne.u32 p, %r775, 0;
    vote.ballot.sync.b32 %r775, p, 0xffffffff;
    @!p not.b32 %r775, %r775;
}

	// end inline asm
	and.b32  	%r793, %r775, %r792;
	mov.b32 	%r780, 32;
	// begin inline asm
	{
    .reg .pred p;
    and.b32 %r778, %r785, %r780;    setp.ne.u32 p, %r778, 0;
    vote.ballot.sync.b32 %r778, p, 0xffffffff;
    @!p not.b32 %r778, %r778;
}

	// end inline asm
	and.b32  	%r794, %r778, %r793;
	mov.b32 	%r783, 64;
	// begin inline asm
	{
    .reg .pred p;
    and.b32 %r781, %r785, %r783;    setp.ne.u32 p, %r781, 0;
    vote.ballot.sync.b32 %r781, p, 0xffffffff;
    @!p not.b32 %r781, %r781;
}

	// end inline asm
	and.b32  	%r795, %r781, %r794;
	mov.b32 	%r786, 128;
	// begin inline asm
	{
    .reg .pred p;
    and.b32 %r784, %r785, %r786;    setp.ne.u32 p, %r784, 0;
    vote.ballot.sync.b32 %r784, p, 0xffffffff;
    @!p not.b32 %r784, %r784;
}

	// end inline asm
	and.b32  	%r796, %r784, %r795;
	clz.b32 	%r797, %r796;
	sub.s32 	%r185, 31, %r797;
	and.b32  	%r798, %r646, %r796;
	popc.b32 	%r186, %r798;
	setp.ne.s32 	%p78, %r295, %r185;
	mov.b32 	%r1786, 0;
	@%p78 bra 	$L__BB20_123;
	shl.b32 	%r799, %r785, 2;
	add.s32 	%r800, %r164, %r799;
	atom.shared.add.u32 	%r1786, [%r800], %r186;
$L__BB20_123:
	shfl.sync.idx.b32	%r826|%p79, %r1786, %r185, 31, -1;
	add.s32 	%r189, %r186, %r826;
	shr.u32 	%r827, %r1768, %r293;
	and.b32  	%r823, %r827, %r82;
	mov.b32 	%r803, 1;
	// begin inline asm
	{
    .reg .pred p;
    and.b32 %r801, %r823, %r803;    setp.ne.u32 p, %r801, 0;
    vote.ballot.sync.b32 %r801, p, 0xffffffff;
    @!p not.b32 %r801, %r801;
}

	// end inline asm
	mov.b32 	%r806, 2;
	// begin inline asm
	{
    .reg .pred p;
    and.b32 %r804, %r823, %r806;    setp.ne.u32 p, %r804, 0;
    vote.ballot.sync.b32 %r804, p, 0xffffffff;
    @!p not.b32 %r804, %r804;
}

	// end inline asm
	and.b32  	%r828, %r804, %r801;
	mov.b32 	%r809, 4;
	// begin inline asm
	{
    .reg .pred p;
    and.b32 %r807, %r823, %r809;    setp.ne.u32 p, %r807, 0;
    vote.ballot.sync.b32 %r807, p, 0xffffffff;
    @!p not.b32 %r807, %r807;
}

	// end inline asm
	and.b32  	%r829, %r807, %r828;
	mov.b32 	%r812, 8;
	// begin inline asm
	{
    .reg .pred p;
    and.b32 %r810, %r823, %r812;    setp.ne.u32 p, %r810, 0;
    vote.ballot.sync.b32 %r810, p, 0xffffffff;
    @!p not.b32 %r810, %r810;
}

	// end inline asm
	and.b32  	%r830, %r810, %r829;
	mov.b32 	%r815, 16;
	// begin inline asm
	{
    .reg .pred p;
    and.b32 %r813, %r823, %r815;    setp.ne.u32 p, %r813, 0;
    vote.ballot.sync.b32 %r813, p, 0xffffffff;
    @!p not.b32 %r813, %r813;
}

	// end inline asm
	and.b32  	%r831, %r813, %r830;
	mov.b32 	%r818, 32;
	// begin inline asm
	{
    .reg .pred p;
    and.b32 %r816, %r823, %r818;    setp.ne.u32 p, %r816, 0;
    vote.ballot.sync.b32 %r816, p, 0xffffffff;
    @!p not.b32 %r816, %r816;
}

	// end inline asm
	and.b32  	%r832, %r816, %r831;
	mov.b32 	%r821, 64;
	// begin inline asm
	{
    .reg .pred p;
    and.b32 %r819, %r823, %r821;    setp.ne.u32 p, %r819, 0;
    vote.ballot.sync.b32 %r819, p, 0xffffffff;
    @!p not.b32 %r819, %r819;
}

	// end inline asm
	and.b32  	%r833, %r819, %r832;
	mov.b32 	%r824, 128;
	// begin inline asm
	{
    .reg .pred p;
    and.b32 %r822, %r823, %r824;    setp.ne.u32 p, %r822, 0;
    vote.ballot.sync.b32 %r822, p, 0xffffffff;
    @!p not.b32 %r822, %r822;
}

	// end inline asm
	and.b32  	%r834, %r822, %r833;
	clz.b32 	%r835, %r834;
	sub.s32 	%r191, 31, %r835;
	and.b32  	%r836, %r646, %r834;
	popc.b32 	%r192, %r836;
	setp.ne.s32 	%p80, %r295, %r191;
	mov.b32 	%r1787, 0;
	@%p80 bra 	$L__BB20_125;
	shl.b32 	%r837, %r823, 2;
	add.s32 	%r838, %r164, %r837;
	atom.shared.add.u32 	%r1787, [%r838], %r192;
$L__BB20_125:
	shfl.sync.idx.b32	%r864|%p81, %r1787, %r191, 31, -1;
	add.s32 	%r195, %r192, %r864;
	shr.u32 	%r865, %r1769, %r293;
	and.b32  	%r861, %r865, %r82;
	mov.b32 	%r841, 1;
	// begin inline asm
	{
    .reg .pred p;
    and.b32 %r839, %r861, %r841;    setp.ne.u32 p, %r839, 0;
    vote.ballot.sync.b32 %r839, p, 0xffffffff;
    @!p not.b32 %r839, %r839;
}

	// end inline asm
	mov.b32 	%r844, 2;
	// begin inline asm
	{
    .reg .pred p;
    and.b32 %r842, %r861, %r844;    setp.ne.u32 p, %r842, 0;
    vote.ballot.sync.b32 %r842, p, 0xffffffff;
    @!p not.b32 %r842, %r842;
}

	// end inline asm
	and.b32  	%r866, %r842, %r839;
	mov.b32 	%r847, 4;
	// begin inline asm
	{
    .reg .pred p;
    and.b32 %r845, %r861, %r847;    setp.ne.u32 p, %r845, 0;
    vote.ballot.sync.b32 %r845, p, 0xffffffff;
    @!p not.b32 %r845, %r845;
}

	// end inline asm
	and.b32  	%r867, %r845, %r866;
	mov.b32 	%r850, 8;
	// begin inline asm
	{
    .reg .pred p;
    and.b32 %r848, %r861, %r850;    setp.ne.u32 p, %r848, 0;
    vote.ballot.sync.b32 %r848, p, 0xffffffff;
    @!p not.b32 %r848, %r848;
}

	// end inline asm
	and.b32  	%r868, %r848, %r867;
	mov.b32 	%r853, 16;
	// begin inline asm
	{
    .reg .pred p;
    and.b32 %r851, %r861, %r853;    setp.ne.u32 p, %r851, 0;
    vote.ballot.sync.b32 %r851, p, 0xffffffff;
    @!p not.b32 %r851, %r851;
}

	// end inline asm
	and.b32  	%r869, %r851, %r868;
	mov.b32 	%r856, 32;
	// begin inline asm
	{
    .reg .pred p;
    and.b32 %r854, %r861, %r856;    setp.ne.u32 p, %r854, 0;
    vote.ballot.sync.b32 %r854, p, 0xffffffff;
    @!p not.b32 %r854, %r854;
}

	// end inline asm
	and.b32  	%r870, %r854, %r869;
	mov.b32 	%r859, 64;
	// begin inline asm
	{
    .reg .pred p;
    and.b32 %r857, %r861, %r859;    setp.ne.u32 p, %r857, 0;
    vote.ballot.sync.b32 %r857, p, 0xffffffff;
    @!p not.b32 %r857, %r857;
}

	// end inline asm
	and.b32  	%r871, %r857, %r870;
	mov.b32 	%r862, 128;
	// begin inline asm
	{
    .reg .pred p;
    and.b32 %r860, %r861, %r862;    setp.ne.u32 p, %r860, 0;
    vote.ballot.sync.b32 %r860, p, 0xffffffff;
    @!p not.b32 %r860, %r860;
}

	// end inline asm
	and.b32  	%r872, %r860, %r871;
	clz.b32 	%r873, %r872;
	sub.s32 	%r197, 31, %r873;
	and.b32  	%r874, %r646, %r872;
	popc.b32 	%r198, %r874;
	setp.ne.s32 	%p82, %r295, %r197;
	mov.b32 	%r1788, 0;
	@%p82 bra 	$L__BB20_127;
	shl.b32 	%r875, %r861, 2;
	add.s32 	%r876, %r164, %r875;
	atom.shared.add.u32 	%r1788, [%r876], %r198;
$L__BB20_127:
	shfl.sync.idx.b32	%r902|%p83, %r1788, %r197, 31, -1;
	add.s32 	%r201, %r198, %r902;
	shr.u32 	%r903, %r1770, %r293;
	and.b32  	%r899, %r903, %r82;
	mov.b32 	%r879, 1;
	// begin inline asm
	{
    .reg .pred p;
    and.b32 %r877, %r899, %r879;    setp.ne.u32 p, %r877, 0;
    vote.ballot.sync.b32 %r877, p, 0xffffffff;
    @!p not.b32 %r877, %r877;
}

	// end inline asm
	mov.b32 	%r882, 2;
	// begin inline asm
	{
    .reg .pred p;
    and.b32 %r880, %r899, %r882;    setp.ne.u32 p, %r880, 0;
    vote.ballot.sync.b32 %r880, p, 0xffffffff;
    @!p not.b32 %r880, %r880;
}

	// end inline asm
	and.b32  	%r904, %r880, %r877;
	mov.b32 	%r885, 4;
	// begin inline asm
	{
    .reg .pred p;
    and.b32 %r883, %r899, %r885;    setp.ne.u32 p, %r883, 0;
    vote.ballot.sync.b32 %r883, p, 0xffffffff;
    @!p not.b32 %r883, %r883;
}

	// end inline asm
	and.b32  	%r905, %r883, %r904;
	mov.b32 	%r888, 8;
	// begin inline asm
	{
    .reg .pred p;
    and.b32 %r886, %r899, %r888;    setp.ne.u32 p, %r886, 0;
    vote.ballot.sync.b32 %r886, p, 0xffffffff;
    @!p not.b32 %r886, %r886;
}

	// end inline asm
	and.b32  	%r906, %r886, %r905;
	mov.b32 	%r891, 16;
	// begin inline asm
	{
    .reg .pred p;
    and.b32 %r889, %r899, %r891;    setp.ne.u32 p, %r889, 0;
    vote.ballot.sync.b32 %r889, p, 0xffffffff;
    @!p not.b32 %r889, %r889;
}

	// end inline asm
	and.b32  	%r907, %r889, %r906;
	mov.b32 	%r894, 32;
	// begin inline asm
	{
    .reg .pred p;
    and.b32 %r892, %r899, %r894;    setp.ne.u32 p, %r892, 0;
    vote.ballot.sync.b32 %r892, p, 0xffffffff;
    @!p not.b32 %r892, %r892;
}

	// end inline asm
	and.b32  	%r908, %r892, %r907;
	mov.b32 	%r897, 64;
	// begin inline asm
	{
    .reg .pred p;
    and.b32 %r895, %r899, %r897;    setp.ne.u32 p, %r895, 0;
    vote.ballot.sync.b32 %r895, p, 0xffffffff;
    @!p not.b32 %r895, %r895;
}

	// end inline asm
	and.b32  	%r909, %r895, %r908;
	mov.b32 	%r900, 128;
	// begin inline asm
	{
    .reg .pred p;
    and.b32 %r898, %r899, %r900;    setp.ne.u32 p, %r898, 0;
    vote.ballot.sync.b32 %r898, p, 0xffffffff;
    @!p not.b32 %r898, %r898;
}

	// end inline asm
	and.b32  	%r910, %r898, %r909;
	clz.b32 	%r911, %r910;
	sub.s32 	%r203, 31, %r911;
	and.b32  	%r912, %r646, %r910;
	popc.b32 	%r204, %r912;
	setp.ne.s32 	%p84, %r295, %r203;
	mov.b32 	%r1789, 0;
	@%p84 bra 	$L__BB20_129;
	shl.b32 	%r913, %r899, 2;
	add.s32 	%r914, %r164, %r913;
	atom.shared.add.u32 	%r1789, [%r914], %r204;
$L__BB20_129:
	shfl.sync.idx.b32	%r940|%p85, %r1789, %r203, 31, -1;
	add.s32 	%r207, %r204, %r940;
	shr.u32 	%r941, %r1771, %r293;
	and.b32  	%r937, %r941, %r82;
	mov.b32 	%r917, 1;
	// begin inline asm
	{
    .reg .pred p;
    and.b32 %r915, %r937, %r917;    setp.ne.u32 p, %r915, 0;
    vote.ballot.sync.b32 %r915, p, 0xffffffff;
    @!p not.b32 %r915, %r915;
}

	// end inline asm
	mov.b32 	%r920, 2;
	// begin inline asm
	{
    .reg .pred p;
    and.b32 %r918, %r937, %r920;    setp.ne.u32 p, %r918, 0;
    vote.ballot.sync.b32 %r918, p, 0xffffffff;
    @!p not.b32 %r918, %r918;
}

	// end inline asm
	and.b32  	%r942, %r918, %r915;
	mov.b32 	%r923, 4;
	// begin inline asm
	{
    .reg .pred p;
    and.b32 %r921, %r937, %r923;    setp.ne.u32 p, %r921, 0;
    vote.ballot.sync.b32 %r921, p, 0xffffffff;
    @!p not.b32 %r921, %r921;
}

	// end inline asm
	and.b32  	%r943, %r921, %r942;
	mov.b32 	%r926, 8;
	// begin inline asm
	{
    .reg .pred p;
    and.b32 %r924, %r937, %r926;    setp.ne.u32 p, %r924, 0;
    vote.ballot.sync.b32 %r924, p, 0xffffffff;
    @!p not.b32 %r924, %r924;
}

	// end inline asm
	and.b32  	%r944, %r924, %r943;
	mov.b32 	%r929, 16;
	// begin inline asm
	{
    .reg .pred p;
    and.b32 %r927, %r937, %r929;    setp.ne.u32 p, %r927, 0;
    vote.ballot.sync.b32 %r927, p, 0xffffffff;
    @!p not.b32 %r927, %r927;
}

	// end inline asm
	and.b32  	%r945, %r927, %r944;
	mov.b32 	%r932, 32;
	// begin inline asm
	{
    .reg .pred p;
    and.b32 %r930, %r937, %r932;    setp.ne.u32 p, %r930, 0;
    vote.ballot.sync.b32 %r930, p, 0xffffffff;
    @!p not.b32 %r930, %r930;
}

	// end inline asm
	and.b32  	%r946, %r930, %r945;
	mov.b32 	%r935, 64;
	// begin inline asm
	{
    .reg .pred p;
    and.b32 %r933, %r937, %r935;    setp.ne.u32 p, %r933, 0;
    vote.ballot.sync.b32 %r933, p, 0xffffffff;
    @!p not.b32 %r933, %r933;
}

	// end inline asm
	and.b32  	%r947, %r933, %r946;
	mov.b32 	%r938, 128;
	// begin inline asm
	{
    .reg .pred p;
    and.b32 %r936, %r937, %r938;    setp.ne.u32 p, %r936, 0;
    vote.ballot.sync.b32 %r936, p, 0xffffffff;
    @!p not.b32 %r936, %r936;
}

	// end inline asm
	and.b32  	%r948, %r936, %r947;
	clz.b32 	%r949, %r948;
	sub.s32 	%r209, 31, %r949;
	and.b32  	%r950, %r646, %r948;
	popc.b32 	%r210, %r950;
	setp.ne.s32 	%p86, %r295, %r209;
	mov.b32 	%r1790, 0;
	@%p86 bra 	$L__BB20_131;
	shl.b32 	%r951, %r937, 2;
	add.s32 	%r952, %r164, %r951;
	atom.shared.add.u32 	%r1790, [%r952], %r210;
$L__BB20_131:
	shfl.sync.idx.b32	%r978|%p87, %r1790, %r209, 31, -1;
	add.s32 	%r213, %r210, %r978;
	shr.u32 	%r979, %r1772, %r293;
	and.b32  	%r975, %r979, %r82;
	mov.b32 	%r955, 1;
	// begin inline asm
	{
    .reg .pred p;
    and.b32 %r953, %r975, %r955;    setp.ne.u32 p, %r953, 0;
    vote.ballot.sync.b32 %r953, p, 0xffffffff;
    @!p not.b32 %r953, %r953;
}

	// end inline asm
	mov.b32 	%r958, 2;
	// begin inline asm
	{
    .reg .pred p;
    and.b32 %r956, %r975, %r958;    setp.ne.u32 p, %r956, 0;
    vote.ballot.sync.b32 %r956, p, 0xffffffff;
    @!p not.b32 %r956, %r956;
}

	// end inline asm
	and.b32  	%r980, %r956, %r953;
	mov.b32 	%r961, 4;
	// begin inline asm
	{
    .reg .pred p;
    and.b32 %r959, %r975, %r961;    setp.ne.u32 p, %r959, 0;
    vote.ballot.sync.b32 %r959, p, 0xffffffff;
    @!p not.b32 %r959, %r959;
}

	// end inline asm
	and.b32  	%r981, %r959, %r980;
	mov.b32 	%r964, 8;
	// begin inline asm
	{
    .reg .pred p;
    and.b32 %r962, %r975, %r964;    setp.ne.u32 p, %r962, 0;
    vote.ballot.sync.b32 %r962, p, 0xffffffff;
    @!p not.b32 %r962, %r962;
}

	// end inline asm
	and.b32  	%r982, %r962, %r981;
	mov.b32 	%r967, 16;
	// begin inline asm
	{
    .reg .pred p;
    and.b32 %r965, %r975, %r967;    setp.ne.u32 p, %r965, 0;
    vote.ballot.sync.b32 %r965, p, 0xffffffff;
    @!p not.b32 %r965, %r965;
}

	// end inline asm
	and.b32  	%r983, %r965, %r982;
	mov.b32 	%r970, 32;
	// begin inline asm
	{
    .reg .pred p;
    and.b32 %r968, %r975, %r970;    setp.ne.u32 p, %r968, 0;
    vote.ballot.sync.b32 %r968, p, 0xffffffff;
    @!p not.b32 %r968, %r968;
}

	// end inline asm
	and.b32  	%r984, %r968, %r983;
	mov.b32 	%r973, 64;
	// begin inline asm
	{
    .reg .pred p;
    and.b32 %r971, %r975, %r973;    setp.ne.u32 p, %r971, 0;
    vote.ballot.sync.b32 %r971, p, 0xffffffff;
    @!p not.b32 %r971, %r971;
}

	// end inline asm
	and.b32  	%r985, %r971, %r984;
	mov.b32 	%r976, 128;
	// begin inline asm
	{
    .reg .pred p;
    and.b32 %r974, %r975, %r976;    setp.ne.u32 p, %r974, 0;
    vote.ballot.sync.b32 %r974, p, 0xffffffff;
    @!p not.b32 %r974, %r974;
}

	// end inline asm
	and.b32  	%r986, %r974, %r985;
	clz.b32 	%r987, %r986;
	sub.s32 	%r215, 31, %r987;
	and.b32  	%r988, %r646, %r986;
	popc.b32 	%r216, %r988;
	setp.ne.s32 	%p88, %r295, %r215;
	mov.b32 	%r1791, 0;
	@%p88 bra 	$L__BB20_133;
	shl.b32 	%r989, %r975, 2;
	add.s32 	%r990, %r164, %r989;
	atom.shared.add.u32 	%r1791, [%r990], %r216;
$L__BB20_133:
	shfl.sync.idx.b32	%r1016|%p89, %r1791, %r215, 31, -1;
	add.s32 	%r219, %r216, %r1016;
	shr.u32 	%r1017, %r1773, %r293;
	and.b32  	%r1013, %r1017, %r82;
	mov.b32 	%r993, 1;
	// begin inline asm
	{
    .reg .pred p;
    and.b32 %r991, %r1013, %r993;    setp.ne.u32 p, %r991, 0;
    vote.ballot.sync.b32 %r991, p, 0xffffffff;
    @!p not.b32 %r991, %r991;
}

	// end inline asm
	mov.b32 	%r996, 2;
	// begin inline asm
	{
    .reg .pred p;
    and.b32 %r994, %r1013, %r996;    setp.ne.u32 p, %r994, 0;
    vote.ballot.sync.b32 %r994, p, 0xffffffff;
    @!p not.b32 %r994, %r994;
}

	// end inline asm
	and.b32  	%r1018, %r994, %r991;
	mov.b32 	%r999, 4;
	// begin inline asm
	{
    .reg .pred p;
    and.b32 %r997, %r1013, %r999;    setp.ne.u32 p, %r997, 0;
    vote.ballot.sync.b32 %r997, p, 0xffffffff;
    @!p not.b32 %r997, %r997;
}

	// end inline asm
	and.b32  	%r1019, %r997, %r1018;
	mov.b32 	%r1002, 8;
	// begin inline asm
	{
    .reg .pred p;
    and.b32 %r1000, %r1013, %r1002;    setp.ne.u32 p, %r1000, 0;
    vote.ballot.sync.b32 %r1000, p, 0xffffffff;
    @!p not.b32 %r1000, %r1000;
}

	// end inline asm
	and.b32  	%r1020, %r1000, %r1019;
	mov.b32 	%r1005, 16;
	// begin inline asm
	{
    .reg .pred p;
    and.b32 %r1003, %r1013, %r1005;    setp.ne.u32 p, %r1003, 0;
    vote.ballot.sync.b32 %r1003, p, 0xffffffff;
    @!p not.b32 %r1003, %r1003;
}

	// end inline asm
	and.b32  	%r1021, %r1003, %r1020;
	mov.b32 	%r1008, 32;
	// begin inline asm
	{
    .reg .pred p;
    and.b32 %r1006, %r1013, %r1008;    setp.ne.u32 p, %r1006, 0;
    vote.ballot.sync.b32 %r1006, p, 0xffffffff;
    @!p not.b32 %r1006, %r1006;
}

	// end inline asm
	and.b32  	%r1022, %r1006, %r1021;
	mov.b32 	%r1011, 64;
	// begin inline asm
	{
    .reg .pred p;
    and.b32 %r1009, %r1013, %r1011;    setp.ne.u32 p, %r1009, 0;
    vote.ballot.sync.b32 %r1009, p, 0xffffffff;
    @!p not.b32 %r1009, %r1009;
}

	// end inline asm
	and.b32  	%r1023, %r1009, %r1022;
	mov.b32 	%r1014, 128;
	// begin inline asm
	{
    .reg .pred p;
    and.b32 %r1012, %r1013, %r1014;    setp.ne.u32 p, %r1012, 0;
    vote.ballot.sync.b32 %r1012, p, 0xffffffff;
    @!p not.b32 %r1012, %r1012;
}

	// end inline asm
	and.b32  	%r1024, %r1012, %r1023;
	clz.b32 	%r1025, %r1024;
	sub.s32 	%r221, 31, %r1025;
	and.b32  	%r1026, %r646, %r1024;
	popc.b32 	%r222, %r1026;
	setp.ne.s32 	%p90, %r295, %r221;
	mov.b32 	%r1792, 0;
	@%p90 bra 	$L__BB20_135;
	shl.b32 	%r1027, %r1013, 2;
	add.s32 	%r1028, %r164, %r1027;
	atom.shared.add.u32 	%r1792, [%r1028], %r222;
$L__BB20_135:
	shfl.sync.idx.b32	%r1054|%p91, %r1792, %r221, 31, -1;
	add.s32 	%r225, %r222, %r1054;
	shr.u32 	%r1055, %r1774, %r293;
	and.b32  	%r1051, %r1055, %r82;
	mov.b32 	%r1031, 1;
	// begin inline asm
	{
    .reg .pred p;
    and.b32 %r1029, %r1051, %r1031;    setp.ne.u32 p, %r1029, 0;
    vote.ballot.sync.b32 %r1029, p, 0xffffffff;
    @!p not.b32 %r1029, %r1029;
}

	// end inline asm
	mov.b32 	%r1034, 2;
	// begin inline asm
	{
    .reg .pred p;
    and.b32 %r1032, %r1051, %r1034;    setp.ne.u32 p, %r1032, 0;
    vote.ballot.sync.b32 %r1032, p, 0xffffffff;
    @!p not.b32 %r1032, %r1032;
}

	// end inline asm
	and.b32  	%r1056, %r1032, %r1029;
	mov.b32 	%r1037, 4;
	// begin inline asm
	{
    .reg .pred p;
    and.b32 %r1035, %r1051, %r1037;    setp.ne.u32 p, %r1035, 0;
    vote.ballot.sync.b32 %r1035, p, 0xffffffff;
    @!p not.b32 %r1035, %r1035;
}

	// end inline asm
	and.b32  	%r1057, %r1035, %r1056;
	mov.b32 	%r1040, 8;
	// begin inline asm
	{
    .reg .pred p;
    and.b32 %r1038, %r1051, %r1040;    setp.ne.u32 p, %r1038, 0;
    vote.ballot.sync.b32 %r1038, p, 0xffffffff;
    @!p not.b32 %r1038, %r1038;
}

	// end inline asm
	and.b32  	%r1058, %r1038, %r1057;
	mov.b32 	%r1043, 16;
	// begin inline asm
	{
    .reg .pred p;
    and.b32 %r1041, %r1051, %r1043;    setp.ne.u32 p, %r1041, 0;
    vote.ballot.sync.b32 %r1041, p, 0xffffffff;
    @!p not.b32 %r1041, %r1041;
}

	// end inline asm
	and.b32  	%r1059, %r1041, %r1058;
	mov.b32 	%r1046, 32;
	// begin inline asm
	{
    .reg .pred p;
    and.b32 %r1044, %r1051, %r1046;    setp.ne.u32 p, %r1044, 0;
    vote.ballot.sync.b32 %r1044, p, 0xffffffff;
    @!p not.b32 %r1044, %r1044;
}

	// end inline asm
	and.b32  	%r1060, %r1044, %r1059;
	mov.b32 	%r1049, 64;
	// begin inline asm
	{
    .reg .pred p;
    and.b32 %r1047, %r1051, %r1049;    setp.ne.u32 p, %r1047, 0;
    vote.ballot.sync.b32 %r1047, p, 0xffffffff;
    @!p not.b32 %r1047, %r1047;
}

	// end inline asm
	and.b32  	%r1061, %r1047, %r1060;
	mov.b32 	%r1052, 128;
	// begin inline asm
	{
    .reg .pred p;
    and.b32 %r1050, %r1051, %r1052;    setp.ne.u32 p, %r1050, 0;
    vote.ballot.sync.b32 %r1050, p, 0xffffffff;
    @!p not.b32 %r1050, %r1050;
}

	// end inline asm
	and.b32  	%r1062, %r1050, %r1061;
	clz.b32 	%r1063, %r1062;
	sub.s32 	%r227, 31, %r1063;
	and.b32  	%r1064, %r646, %r1062;
	popc.b32 	%r228, %r1064;
	setp.ne.s32 	%p92, %r295, %r227;
	mov.b32 	%r1793, 0;
	@%p92 bra 	$L__BB20_137;
	shl.b32 	%r1065, %r1051, 2;
	add.s32 	%r1066, %r164, %r1065;
	atom.shared.add.u32 	%r1793, [%r1066], %r228;
$L__BB20_137:
	shfl.sync.idx.b32	%r1092|%p93, %r1793, %r227, 31, -1;
	add.s32 	%r231, %r228, %r1092;
	shr.u32 	%r1093, %r1775, %r293;
	and.b32  	%r1089, %r1093, %r82;
	mov.b32 	%r1069, 1;
	// begin inline asm
	{
    .reg .pred p;
    and.b32 %r1067, %r1089, %r1069;    setp.ne.u32 p, %r1067, 0;
    vote.ballot.sync.b32 %r1067, p, 0xffffffff;
    @!p not.b32 %r1067, %r1067;
}

	// end inline asm
	mov.b32 	%r1072, 2;
	// begin inline asm
	{
    .reg .pred p;
    and.b32 %r1070, %r1089, %r1072;    setp.ne.u32 p, %r1070, 0;
    vote.ballot.sync.b32 %r1070, p, 0xffffffff;
    @!p not.b32 %r1070, %r1070;
}

	// end inline asm
	and.b32  	%r1094, %r1070, %r1067;
	mov.b32 	%r1075, 4;
	// begin inline asm
	{
    .reg .pred p;
    and.b32 %r1073, %r1089, %r1075;    setp.ne.u32 p, %r1073, 0;
    vote.ballot.sync.b32 %r1073, p, 0xffffffff;
    @!p not.b32 %r1073, %r1073;
}

	// end inline asm
	and.b32  	%r1095, %r1073, %r1094;
	mov.b32 	%r1078, 8;
	// begin inline asm
	{
    .reg .pred p;
    and.b32 %r1076, %r1089, %r1078;    setp.ne.u32 p, %r1076, 0;
    vote.ballot.sync.b32 %r1076, p, 0xffffffff;
    @!p not.b32 %r1076, %r1076;
}

	// end inline asm
	and.b32  	%r1096, %r1076, %r1095;
	mov.b32 	%r1081, 16;
	// begin inline asm
	{
    .reg .pred p;
    and.b32 %r1079, %r1089, %r1081;    setp.ne.u32 p, %r1079, 0;
    vote.ballot.sync.b32 %r1079, p, 0xffffffff;
    @!p not.b32 %r1079, %r1079;
}

	// end inline asm
	and.b32  	%r1097, %r1079, %r1096;
	mov.b32 	%r1084, 32;
	// begin inline asm
	{
    .reg .pred p;
    and.b32 %r1082, %r1089, %r1084;    setp.ne.u32 p, %r1082, 0;
    vote.ballot.sync.b32 %r1082, p, 0xffffffff;
    @!p not.b32 %r1082, %r1082;
}

	// end inline asm
	and.b32  	%r1098, %r1082, %r1097;
	mov.b32 	%r1087, 64;
	// begin inline asm
	{
    .reg .pred p;
    and.b32 %r1085, %r1089, %r1087;    setp.ne.u32 p, %r1085, 0;
    vote.ballot.sync.b32 %r1085, p, 0xffffffff;
    @!p not.b32 %r1085, %r1085;
}

	// end inline asm
	and.b32  	%r1099, %r1085, %r1098;
	mov.b32 	%r1090, 128;
	// begin inline asm
	{
    .reg .pred p;
    and.b32 %r1088, %r1089, %r1090;    setp.ne.u32 p, %r1088, 0;
    vote.ballot.sync.b32 %r1088, p, 0xffffffff;
    @!p not.b32 %r1088, %r1088;
}

	// end inline asm
	and.b32  	%r1100, %r1088, %r1099;
	clz.b32 	%r1101, %r1100;
	sub.s32 	%r233, 31, %r1101;
	and.b32  	%r1102, %r646, %r1100;
	popc.b32 	%r234, %r1102;
	setp.ne.s32 	%p94, %r295, %r233;
	mov.b32 	%r1794, 0;
	@%p94 bra 	$L__BB20_139;
	shl.b32 	%r1103, %r1089, 2;
	add.s32 	%r1104, %r164, %r1103;
	atom.shared.add.u32 	%r1794, [%r1104], %r234;
$L__BB20_139:
	shfl.sync.idx.b32	%r1130|%p95, %r1794, %r233, 31, -1;
	add.s32 	%r237, %r234, %r1130;
	shr.u32 	%r1131, %r1776, %r293;
	and.b32  	%r1127, %r1131, %r82;
	mov.b32 	%r1107, 1;
	// begin inline asm
	{
    .reg .pred p;
    and.b32 %r1105, %r1127, %r1107;    setp.ne.u32 p, %r1105, 0;
    vote.ballot.sync.b32 %r1105, p, 0xffffffff;
    @!p not.b32 %r1105, %r1105;
}

	// end inline asm
	mov.b32 	%r1110, 2;
	// begin inline asm
	{
    .reg .pred p;
    and.b32 %r1108, %r1127, %r1110;    setp.ne.u32 p, %r1108, 0;
    vote.ballot.sync.b32 %r1108, p, 0xffffffff;
    @!p not.b32 %r1108, %r1108;
}

	// end inline asm
	and.b32  	%r1132, %r1108, %r1105;
	mov.b32 	%r1113, 4;
	// begin inline asm
	{
    .reg .pred p;
    and.b32 %r1111, %r1127, %r1113;    setp.ne.u32 p, %r1111, 0;
    vote.ballot.sync.b32 %r1111, p, 0xffffffff;
    @!p not.b32 %r1111, %r1111;
}

	// end inline asm
	and.b32  	%r1133, %r1111, %r1132;
	mov.b32 	%r1116, 8;
	// begin inline asm
	{
    .reg .pred p;
    and.b32 %r1114, %r1127, %r1116;    setp.ne.u32 p, %r1114, 0;
    vote.ballot.sync.b32 %r1114, p, 0xffffffff;
    @!p not.b32 %r1114, %r1114;
}

	// end inline asm
	and.b32  	%r1134, %r1114, %r1133;
	mov.b32 	%r1119, 16;
	// begin inline asm
	{
    .reg .pred p;
    and.b32 %r1117, %r1127, %r1119;    setp.ne.u32 p, %r1117, 0;
    vote.ballot.sync.b32 %r1117, p, 0xffffffff;
    @!p not.b32 %r1117, %r1117;
}

	// end inline asm
	and.b32  	%r1135, %r1117, %r1134;
	mov.b32 	%r1122, 32;
	// begin inline asm
	{
    .reg .pred p;
    and.b32 %r1120, %r1127, %r1122;    setp.ne.u32 p, %r1120, 0;
    vote.ballot.sync.b32 %r1120, p, 0xffffffff;
    @!p not.b32 %r1120, %r1120;
}

	// end inline asm
	and.b32  	%r1136, %r1120, %r1135;
	mov.b32 	%r1125, 64;
	// begin inline asm
	{
    .reg .pred p;
    and.b32 %r1123, %r1127, %r1125;    setp.ne.u32 p, %r1123, 0;
    vote.ballot.sync.b32 %r1123, p, 0xffffffff;
    @!p not.b32 %r1123, %r1123;
}

	// end inline asm
	and.b32  	%r1137, %r1123, %r1136;
	mov.b32 	%r1128, 128;
	// begin inline asm
	{
    .reg .pred p;
    and.b32 %r1126, %r1127, %r1128;    setp.ne.u32 p, %r1126, 0;
    vote.ballot.sync.b32 %r1126, p, 0xffffffff;
    @!p not.b32 %r1126, %r1126;
}

	// end inline asm
	and.b32  	%r1138, %r1126, %r1137;
	clz.b32 	%r1139, %r1138;
	sub.s32 	%r239, 31, %r1139;
	and.b32  	%r1140, %r646, %r1138;
	popc.b32 	%r240, %r1140;
	setp.ne.s32 	%p96, %r295, %r239;
	mov.b32 	%r1795, 0;
	@%p96 bra 	$L__BB20_141;
	shl.b32 	%r1141, %r1127, 2;
	add.s32 	%r1142, %r164, %r1141;
	atom.shared.add.u32 	%r1795, [%r1142], %r240;
$L__BB20_141:
	shfl.sync.idx.b32	%r1168|%p97, %r1795, %r239, 31, -1;
	add.s32 	%r243, %r240, %r1168;
	shr.u32 	%r1169, %r1777, %r293;
	and.b32  	%r1165, %r1169, %r82;
	mov.b32 	%r1145, 1;
	// begin inline asm
	{
    .reg .pred p;
    and.b32 %r1143, %r1165, %r1145;    setp.ne.u32 p, %r1143, 0;
    vote.ballot.sync.b32 %r1143, p, 0xffffffff;
    @!p not.b32 %r1143, %r1143;
}

	// end inline asm
	mov.b32 	%r1148, 2;
	// begin inline asm
	{
    .reg .pred p;
    and.b32 %r1146, %r1165, %r1148;    setp.ne.u32 p, %r1146, 0;
    vote.ballot.sync.b32 %r1146, p, 0xffffffff;
    @!p not.b32 %r1146, %r1146;
}

	// end inline asm
	and.b32  	%r1170, %r1146, %r1143;
	mov.b32 	%r1151, 4;
	// begin inline asm
	{
    .reg .pred p;
    and.b32 %r1149, %r1165, %r1151;    setp.ne.u32 p, %r1149, 0;
    vote.ballot.sync.b32 %r1149, p, 0xffffffff;
    @!p not.b32 %r1149, %r1149;
}

	// end inline asm
	and.b32  	%r1171, %r1149, %r1170;
	mov.b32 	%r1154, 8;
	// begin inline asm
	{
    .reg .pred p;
    and.b32 %r1152, %r1165, %r1154;    setp.ne.u32 p, %r1152, 0;
    vote.ballot.sync.b32 %r1152, p, 0xffffffff;
    @!p not.b32 %r1152, %r1152;
}

	// end inline asm
	and.b32  	%r1172, %r1152, %r1171;
	mov.b32 	%r1157, 16;
	// begin inline asm
	{
    .reg .pred p;
    and.b32 %r1155, %r1165, %r1157;    setp.ne.u32 p, %r1155, 0;
    vote.ballot.sync.b32 %r1155, p, 0xffffffff;
    @!p not.b32 %r1155, %r1155;
}

	// end inline asm
	and.b32  	%r1173, %r1155, %r1172;
	mov.b32 	%r1160, 32;
	// begin inline asm
	{
    .reg .pred p;
    and.b32 %r1158, %r1165, %r1160;    setp.ne.u32 p, %r1158, 0;
    vote.ballot.sync.b32 %r1158, p, 0xffffffff;
    @!p not.b32 %r1158, %r1158;
}

	// end inline asm
	and.b32  	%r1174, %r1158, %r1173;
	mov.b32 	%r1163, 64;
	// begin inline asm
	{
    .reg .pred p;
    and.b32 %r1161, %r1165, %r1163;    setp.ne.u32 p, %r1161, 0;
    vote.ballot.sync.b32 %r1161, p, 0xffffffff;
    @!p not.b32 %r1161, %r1161;
}

	// end inline asm
	and.b32  	%r1175, %r1161, %r1174;
	mov.b32 	%r1166, 128;
	// begin inline asm
	{
    .reg .pred p;
    and.b32 %r1164, %r1165, %r1166;    setp.ne.u32 p, %r1164, 0;
    vote.ballot.sync.b32 %r1164, p, 0xffffffff;
    @!p not.b32 %r1164, %r1164;
}

	// end inline asm
	and.b32  	%r1176, %r1164, %r1175;
	clz.b32 	%r1177, %r1176;
	sub.s32 	%r245, 31, %r1177;
	and.b32  	%r1178, %r646, %r1176;
	popc.b32 	%r246, %r1178;
	setp.ne.s32 	%p98, %r295, %r245;
	mov.b32 	%r1796, 0;
	@%p98 bra 	$L__BB20_143;
	shl.b32 	%r1179, %r1165, 2;
	add.s32 	%r1180, %r164, %r1179;
	atom.shared.add.u32 	%r1796, [%r1180], %r246;
$L__BB20_143:
	shfl.sync.idx.b32	%r1206|%p99, %r1796, %r245, 31, -1;
	add.s32 	%r249, %r246, %r1206;
	shr.u32 	%r1207, %r1778, %r293;
	and.b32  	%r1203, %r1207, %r82;
	mov.b32 	%r1183, 1;
	// begin inline asm
	{
    .reg .pred p;
    and.b32 %r1181, %r1203, %r1183;    setp.ne.u32 p, %r1181, 0;
    vote.ballot.sync.b32 %r1181, p, 0xffffffff;
    @!p not.b32 %r1181, %r1181;
}

	// end inline asm
	mov.b32 	%r1186, 2;
	// begin inline asm
	{
    .reg .pred p;
    and.b32 %r1184, %r1203, %r1186;    setp.ne.u32 p, %r1184, 0;
    vote.ballot.sync.b32 %r1184, p, 0xffffffff;
    @!p not.b32 %r1184, %r1184;
}

	// end inline asm
	and.b32  	%r1208, %r1184, %r1181;
	mov.b32 	%r1189, 4;
	// begin inline asm
	{
    .reg .pred p;
    and.b32 %r1187, %r1203, %r1189;    setp.ne.u32 p, %r1187, 0;
    vote.ballot.sync.b32 %r1187, p, 0xffffffff;
    @!p not.b32 %r1187, %r1187;
}

	// end inline asm
	and.b32  	%r1209, %r1187, %r1208;
	mov.b32 	%r1192, 8;
	// begin inline asm
	{
    .reg .pred p;
    and.b32 %r1190, %r1203, %r1192;    setp.ne.u32 p, %r1190, 0;
    vote.ballot.sync.b32 %r1190, p, 0xffffffff;
    @!p not.b32 %r1190, %r1190;
}

	// end inline asm
	and.b32  	%r1210, %r1190, %r1209;
	mov.b32 	%r1195, 16;
	// begin inline asm
	{
    .reg .pred p;
    and.b32 %r1193, %r1203, %r1195;    setp.ne.u32 p, %r1193, 0;
    vote.ballot.sync.b32 %r1193, p, 0xffffffff;
    @!p not.b32 %r1193, %r1193;
}

	// end inline asm
	and.b32  	%r1211, %r1193, %r1210;
	mov.b32 	%r1198, 32;
	// begin inline asm
	{
    .reg .pred p;
    and.b32 %r1196, %r1203, %r1198;    setp.ne.u32 p, %r1196, 0;
    vote.ballot.sync.b32 %r1196, p, 0xffffffff;
    @!p not.b32 %r1196, %r1196;
}

	// end inline asm
	and.b32  	%r1212, %r1196, %r1211;
	mov.b32 	%r1201, 64;
	// begin inline asm
	{
    .reg .pred p;
    and.b32 %r1199, %r1203, %r1201;    setp.ne.u32 p, %r1199, 0;
    vote.ballot.sync.b32 %r1199, p, 0xffffffff;
    @!p not.b32 %r1199, %r1199;
}

	// end inline asm
	and.b32  	%r1213, %r1199, %r1212;
	mov.b32 	%r1204, 128;
	// begin inline asm
	{
    .reg .pred p;
    and.b32 %r1202, %r1203, %r1204;    setp.ne.u32 p, %r1202, 0;
    vote.ballot.sync.b32 %r1202, p, 0xffffffff;
    @!p not.b32 %r1202, %r1202;
}

	// end inline asm
	and.b32  	%r1214, %r1202, %r1213;
	clz.b32 	%r1215, %r1214;
	sub.s32 	%r251, 31, %r1215;
	and.b32  	%r1216, %r646, %r1214;
	popc.b32 	%r252, %r1216;
	setp.ne.s32 	%p100, %r295, %r251;
	mov.b32 	%r1797, 0;
	@%p100 bra 	$L__BB20_145;
	shl.b32 	%r1217, %r1203, 2;
	add.s32 	%r1218, %r164, %r1217;
	atom.shared.add.u32 	%r1797, [%r1218], %r252;
$L__BB20_145:
	shfl.sync.idx.b32	%r1244|%p101, %r1797, %r251, 31, -1;
	add.s32 	%r255, %r252, %r1244;
	shr.u32 	%r1245, %r1779, %r293;
	and.b32  	%r1241, %r1245, %r82;
	mov.b32 	%r1221, 1;
	// begin inline asm
	{
    .reg .pred p;
    and.b32 %r1219, %r1241, %r1221;    setp.ne.u32 p, %r1219, 0;
    vote.ballot.sync.b32 %r1219, p, 0xffffffff;
    @!p not.b32 %r1219, %r1219;
}

	// end inline asm
	mov.b32 	%r1224, 2;
	// begin inline asm
	{
    .reg .pred p;
    and.b32 %r1222, %r1241, %r1224;    setp.ne.u32 p, %r1222, 0;
    vote.ballot.sync.b32 %r1222, p, 0xffffffff;
    @!p not.b32 %r1222, %r1222;
}

	// end inline asm
	and.b32  	%r1246, %r1222, %r1219;
	mov.b32 	%r1227, 4;
	// begin inline asm
	{
    .reg .pred p;
    and.b32 %r1225, %r1241, %r1227;    setp.ne.u32 p, %r1225, 0;
    vote.ballot.sync.b32 %r1225, p, 0xffffffff;
    @!p not.b32 %r1225, %r1225;
}

	// end inline asm
	and.b32  	%r1247, %r1225, %r1246;
	mov.b32 	%r1230, 8;
	// begin inline asm
	{
    .reg .pred p;
    and.b32 %r1228, %r1241, %r1230;    setp.ne.u32 p, %r1228, 0;
    vote.ballot.sync.b32 %r1228, p, 0xffffffff;
    @!p not.b32 %r1228, %r1228;
}

	// end inline asm
	and.b32  	%r1248, %r1228, %r1247;
	mov.b32 	%r1233, 16;
	// begin inline asm
	{
    .reg .pred p;
    and.b32 %r1231, %r1241, %r1233;    setp.ne.u32 p, %r1231, 0;
    vote.ballot.sync.b32 %r1231, p, 0xffffffff;
    @!p not.b32 %r1231, %r1231;
}

	// end inline asm
	and.b32  	%r1249, %r1231, %r1248;
	mov.b32 	%r1236, 32;
	// begin inline asm
	{
    .reg .pred p;
    and.b32 %r1234, %r1241, %r1236;    setp.ne.u32 p, %r1234, 0;
    vote.ballot.sync.b32 %r1234, p, 0xffffffff;
    @!p not.b32 %r1234, %r1234;
}

	// end inline asm
	and.b32  	%r1250, %r1234, %r1249;
	mov.b32 	%r1239, 64;
	// begin inline asm
	{
    .reg .pred p;
    and.b32 %r1237, %r1241, %r1239;    setp.ne.u32 p, %r1237, 0;
    vote.ballot.sync.b32 %r1237, p, 0xffffffff;
    @!p not.b32 %r1237, %r1237;
}

	// end inline asm
	and.b32  	%r1251, %r1237, %r1250;
	mov.b32 	%r1242, 128;
	// begin inline asm
	{
    .reg .pred p;
    and.b32 %r1240, %r1241, %r1242;    setp.ne.u32 p, %r1240, 0;
    vote.ballot.sync.b32 %r1240, p, 0xffffffff;
    @!p not.b32 %r1240, %r1240;
}

	// end inline asm
	and.b32  	%r1252, %r1240, %r1251;
	clz.b32 	%r1253, %r1252;
	sub.s32 	%r257, 31, %r1253;
	and.b32  	%r1254, %r646, %r1252;
	popc.b32 	%r258, %r1254;
	setp.ne.s32 	%p102, %r295, %r257;
	mov.b32 	%r1798, 0;
	@%p102 bra 	$L__BB20_147;
	shl.b32 	%r1259, %r1241, 2;
	add.s32 	%r1260, %r164, %r1259;
	atom.shared.add.u32 	%r1798, [%r1260], %r258;
$L__BB20_147:
	shfl.sync.idx.b32	%r1286|%p103, %r1798, %r257, 31, -1;
	add.s32 	%r261, %r258, %r1286;
	shr.u32 	%r1287, %r1780, %r293;
	and.b32  	%r1283, %r1287, %r82;
	mov.b32 	%r1263, 1;
	// begin inline asm
	{
    .reg .pred p;
    and.b32 %r1261, %r1283, %r1263;    setp.ne.u32 p, %r1261, 0;
    vote.ballot.sync.b32 %r1261, p, 0xffffffff;
    @!p not.b32 %r1261, %r1261;
}

	// end inline asm
	mov.b32 	%r1266, 2;
	// begin inline asm
	{
    .reg .pred p;
    and.b32 %r1264, %r1283, %r1266;    setp.ne.u32 p, %r1264, 0;
    vote.ballot.sync.b32 %r1264, p, 0xffffffff;
    @!p not.b32 %r1264, %r1264;
}

	// end inline asm
	and.b32  	%r1288, %r1264, %r1261;
	mov.b32 	%r1269, 4;
	// begin inline asm
	{
    .reg .pred p;
    and.b32 %r1267, %r1283, %r1269;    setp.ne.u32 p, %r1267, 0;
    vote.ballot.sync.b32 %r1267, p, 0xffffffff;
    @!p not.b32 %r1267, %r1267;
}

	// end inline asm
	and.b32  	%r1289, %r1267, %r1288;
	mov.b32 	%r1272, 8;
	// begin inline asm
	{
    .reg .pred p;
    and.b32 %r1270, %r1283, %r1272;    setp.ne.u32 p, %r1270, 0;
    vote.ballot.sync.b32 %r1270, p, 0xffffffff;
    @!p not.b32 %r1270, %r1270;
}

	// end inline asm
	and.b32  	%r1290, %r1270, %r1289;
	mov.b32 	%r1275, 16;
	// begin inline asm
	{
    .reg .pred p;
    and.b32 %r1273, %r1283, %r1275;    setp.ne.u32 p, %r1273, 0;
    vote.ballot.sync.b32 %r1273, p, 0xffffffff;
    @!p not.b32 %r1273, %r1273;
}

	// end inline asm
	and.b32  	%r1291, %r1273, %r1290;
	mov.b32 	%r1278, 32;
	// begin inline asm
	{
    .reg .pred p;
    and.b32 %r1276, %r1283, %r1278;    setp.ne.u32 p, %r1276, 0;
    vote.ballot.sync.b32 %r1276, p, 0xffffffff;
    @!p not.b32 %r1276, %r1276;
}

	// end inline asm
	and.b32  	%r1292, %r1276, %r1291;
	mov.b32 	%r1281, 64;
	// begin inline asm
	{
    .reg .pred p;
    and.b32 %r1279, %r1283, %r1281;    setp.ne.u32 p, %r1279, 0;
    vote.ballot.sync.b32 %r1279, p, 0xffffffff;
    @!p not.b32 %r1279, %r1279;
}

	// end inline asm
	and.b32  	%r1293, %r1279, %r1292;
	mov.b32 	%r1284, 128;
	// begin inline asm
	{
    .reg .pred p;
    and.b32 %r1282, %r1283, %r1284;    setp.ne.u32 p, %r1282, 0;
    vote.ballot.sync.b32 %r1282, p, 0xffffffff;
    @!p not.b32 %r1282, %r1282;
}

	// end inline asm
	and.b32  	%r1294, %r1282, %r1293;
	clz.b32 	%r1295, %r1294;
	sub.s32 	%r263, 31, %r1295;
	and.b32  	%r1296, %r646, %r1294;
	popc.b32 	%r264, %r1296;
	setp.ne.s32 	%p104, %r295, %r263;
	mov.b32 	%r1799, 0;
	@%p104 bra 	$L__BB20_149;
	shl.b32 	%r1301, %r1283, 2;
	add.s32 	%r1302, %r164, %r1301;
	atom.shared.add.u32 	%r1799, [%r1302], %r264;
$L__BB20_149:
	shfl.sync.idx.b32	%r1328|%p105, %r1799, %r263, 31, -1;
	add.s32 	%r267, %r264, %r1328;
	shr.u32 	%r1329, %r1781, %r293;
	and.b32  	%r1325, %r1329, %r82;
	mov.b32 	%r1305, 1;
	// begin inline asm
	{
    .reg .pred p;
    and.b32 %r1303, %r1325, %r1305;    setp.ne.u32 p, %r1303, 0;
    vote.ballot.sync.b32 %r1303, p, 0xffffffff;
    @!p not.b32 %r1303, %r1303;
}

	// end inline asm
	mov.b32 	%r1308, 2;
	// begin inline asm
	{
    .reg .pred p;
    and.b32 %r1306, %r1325, %r1308;    setp.ne.u32 p, %r1306, 0;
    vote.ballot.sync.b32 %r1306, p, 0xffffffff;
    @!p not.b32 %r1306, %r1306;
}

	// end inline asm
	and.b32  	%r1330, %r1306, %r1303;
	mov.b32 	%r1311, 4;
	// begin inline asm
	{
    .reg .pred p;
    and.b32 %r1309, %r1325, %r1311;    setp.ne.u32 p, %r1309, 0;
    vote.ballot.sync.b32 %r1309, p, 0xffffffff;
    @!p not.b32 %r1309, %r1309;
}

	// end inline asm
	and.b32  	%r1331, %r1309, %r1330;
	mov.b32 	%r1314, 8;
	// begin inline asm
	{
    .reg .pred p;
    and.b32 %r1312, %r1325, %r1314;    setp.ne.u32 p, %r1312, 0;
    vote.ballot.sync.b32 %r1312, p, 0xffffffff;
    @!p not.b32 %r1312, %r1312;
}

	// end inline asm
	and.b32  	%r1332, %r1312, %r1331;
	mov.b32 	%r1317, 16;
	// begin inline asm
	{
    .reg .pred p;
    and.b32 %r1315, %r1325, %r1317;    setp.ne.u32 p, %r1315, 0;
    vote.ballot.sync.b32 %r1315, p, 0xffffffff;
    @!p not.b32 %r1315, %r1315;
}

	// end inline asm
	and.b32  	%r1333, %r1315, %r1332;
	mov.b32 	%r1320, 32;
	// begin inline asm
	{
    .reg .pred p;
    and.b32 %r1318, %r1325, %r1320;    setp.ne.u32 p, %r1318, 0;
    vote.ballot.sync.b32 %r1318, p, 0xffffffff;
    @!p not.b32 %r1318, %r1318;
}

	// end inline asm
	and.b32  	%r1334, %r1318, %r1333;
	mov.b32 	%r1323, 64;
	// begin inline asm
	{
    .reg .pred p;
    and.b32 %r1321, %r1325, %r1323;    setp.ne.u32 p, %r1321, 0;
    vote.ballot.sync.b32 %r1321, p, 0xffffffff;
    @!p not.b32 %r1321, %r1321;
}

	// end inline asm
	and.b32  	%r1335, %r1321, %r1334;
	mov.b32 	%r1326, 128;
	// begin inline asm
	{
    .reg .pred p;
    and.b32 %r1324, %r1325, %r1326;    setp.ne.u32 p, %r1324, 0;
    vote.ballot.sync.b32 %r1324, p, 0xffffffff;
    @!p not.b32 %r1324, %r1324;
}

	// end inline asm
	and.b32  	%r1336, %r1324, %r1335;
	clz.b32 	%r1337, %r1336;
	sub.s32 	%r269, 31, %r1337;
	and.b32  	%r1338, %r646, %r1336;
	popc.b32 	%r270, %r1338;
	setp.ne.s32 	%p106, %r295, %r269;
	mov.b32 	%r1800, 0;
	@%p106 bra 	$L__BB20_151;
	shl.b32 	%r1339, %r1, 5;
	and.b32  	%r1340, %r1339, 31744;
	add.s32 	%r1342, %r551, %r1340;
	shl.b32 	%r1343, %r1325, 2;
	add.s32 	%r1344, %r1342, %r1343;
	atom.shared.add.u32 	%r1800, [%r1344], %r270;
$L__BB20_151:
	shfl.sync.idx.b32	%r1370|%p107, %r1800, %r269, 31, -1;
	add.s32 	%r273, %r270, %r1370;
	shr.u32 	%r1371, %r1782, %r293;
	and.b32  	%r1367, %r1371, %r82;
	mov.b32 	%r1347, 1;
	// begin inline asm
	{
    .reg .pred p;
    and.b32 %r1345, %r1367, %r1347;    setp.ne.u32 p, %r1345, 0;
    vote.ballot.sync.b32 %r1345, p, 0xffffffff;
    @!p not.b32 %r1345, %r1345;
}

	// end inline asm
	mov.b32 	%r1350, 2;
	// begin inline asm
	{
    .reg .pred p;
    and.b32 %r1348, %r1367, %r1350;    setp.ne.u32 p, %r1348, 0;
    vote.ballot.sync.b32 %r1348, p, 0xffffffff;
    @!p not.b32 %r1348, %r1348;
}

	// end inline asm
	and.b32  	%r1372, %r1348, %r1345;
	mov.b32 	%r1353, 4;
	// begin inline asm
	{
    .reg .pred p;
    and.b32 %r1351, %r1367, %r1353;    setp.ne.u32 p, %r1351, 0;
    vote.ballot.sync.b32 %r1351, p, 0xffffffff;
    @!p not.b32 %r1351, %r1351;
}

	// end inline asm
	and.b32  	%r1373, %r1351, %r1372;
	mov.b32 	%r1356, 8;
	// begin inline asm
	{
    .reg .pred p;
    and.b32 %r1354, %r1367, %r1356;    setp.ne.u32 p, %r1354, 0;
    vote.ballot.sync.b32 %r1354, p, 0xffffffff;
    @!p not.b32 %r1354, %r1354;
}

	// end inline asm
	and.b32  	%r1374, %r1354, %r1373;
	mov.b32 	%r1359, 16;
	// begin inline asm
	{
    .reg .pred p;
    and.b32 %r1357, %r1367, %r1359;    setp.ne.u32 p, %r1357, 0;
    vote.ballot.sync.b32 %r1357, p, 0xffffffff;
    @!p not.b32 %r1357, %r1357;
}

	// end inline asm
	and.b32  	%r1375, %r1357, %r1374;
	mov.b32 	%r1362, 32;
	// begin inline asm
	{
    .reg .pred p;
    and.b32 %r1360, %r1367, %r1362;    setp.ne.u32 p, %r1360, 0;
    vote.ballot.sync.b32 %r1360, p, 0xffffffff;
    @!p not.b32 %r1360, %r1360;
}

	// end inline asm
	and.b32  	%r1376, %r1360, %r1375;
	mov.b32 	%r1365, 64;
	// begin inline asm
	{
    .reg .pred p;
    and.b32 %r1363, %r1367, %r1365;    setp.ne.u32 p, %r1363, 0;
    vote.ballot.sync.b32 %r1363, p, 0xffffffff;
    @!p not.b32 %r1363, %r1363;
}

	// end inline asm
	and.b32  	%r1377, %r1363, %r1376;
	mov.b32 	%r1368, 128;
	// begin inline asm
	{
    .reg .pred p;
    and.b32 %r1366, %r1367, %r1368;    setp.ne.u32 p, %r1366, 0;
    vote.ballot.sync.b32 %r1366, p, 0xffffffff;
    @!p not.b32 %r1366, %r1366;
}

	// end inline asm
	and.b32  	%r1378, %r1366, %r1377;
	clz.b32 	%r1379, %r1378;
	sub.s32 	%r275, 31, %r1379;
	and.b32  	%r1380, %r646, %r1378;
	popc.b32 	%r276, %r1380;
	setp.ne.s32 	%p108, %r295, %r275;
	mov.b32 	%r1801, 0;
	@%p108 bra 	$L__BB20_153;
	shl.b32 	%r1385, %r1367, 2;
	add.s32 	%r1386, %r164, %r1385;
	atom.shared.add.u32 	%r1801, [%r1386], %r276;
$L__BB20_153:
	setp.gt.u32 	%p109, %r1, 255;
	shfl.sync.idx.b32	%r1387|%p110, %r1801, %r275, 31, -1;
	add.s32 	%r1388, %r276, %r1387;
	bar.sync 	0;
	shl.b32 	%r1389, %r171, 2;
	add.s32 	%r1391, %r551, %r1389;
	st.shared.u32 	[%r1391+-4], %r1764;
	shl.b32 	%r1392, %r177, 2;
	add.s32 	%r1393, %r551, %r1392;
	st.shared.u32 	[%r1393+-4], %r1765;
	shl.b32 	%r1394, %r183, 2;
	add.s32 	%r1395, %r551, %r1394;
	st.shared.u32 	[%r1395+-4], %r1766;
	shl.b32 	%r1396, %r189, 2;
	add.s32 	%r1397, %r551, %r1396;
	st.shared.u32 	[%r1397+-4], %r1767;
	shl.b32 	%r1398, %r195, 2;
	add.s32 	%r1399, %r551, %r1398;
	st.shared.u32 	[%r1399+-4], %r1768;
	shl.b32 	%r1400, %r201, 2;
	add.s32 	%r1401, %r551, %r1400;
	st.shared.u32 	[%r1401+-4], %r1769;
	shl.b32 	%r1402, %r207, 2;
	add.s32 	%r1403, %r551, %r1402;
	st.shared.u32 	[%r1403+-4], %r1770;
	shl.b32 	%r1404, %r213, 2;
	add.s32 	%r1405, %r551, %r1404;
	st.shared.u32 	[%r1405+-4], %r1771;
	shl.b32 	%r1406, %r219, 2;
	add.s32 	%r1407, %r551, %r1406;
	st.shared.u32 	[%r1407+-4], %r1772;
	shl.b32 	%r1408, %r225, 2;
	add.s32 	%r1409, %r551, %r1408;
	st.shared.u32 	[%r1409+-4], %r1773;
	shl.b32 	%r1410, %r231, 2;
	add.s32 	%r1411, %r551, %r1410;
	st.shared.u32 	[%r1411+-4], %r1774;
	shl.b32 	%r1412, %r237, 2;
	add.s32 	%r1413, %r551, %r1412;
	st.shared.u32 	[%r1413+-4], %r1775;
	shl.b32 	%r1414, %r243, 2;
	add.s32 	%r1415, %r551, %r1414;
	st.shared.u32 	[%r1415+-4], %r1776;
	shl.b32 	%r1416, %r249, 2;
	add.s32 	%r1417, %r551, %r1416;
	st.shared.u32 	[%r1417+-4], %r1777;
	shl.b32 	%r1418, %r255, 2;
	add.s32 	%r1419, %r551, %r1418;
	st.shared.u32 	[%r1419+-4], %r1778;
	shl.b32 	%r1420, %r261, 2;
	add.s32 	%r1421, %r551, %r1420;
	st.shared.u32 	[%r1421+-4], %r1779;
	shl.b32 	%r1422, %r267, 2;
	add.s32 	%r1423, %r551, %r1422;
	st.shared.u32 	[%r1423+-4], %r1780;
	shl.b32 	%r1424, %r273, 2;
	add.s32 	%r1425, %r551, %r1424;
	st.shared.u32 	[%r1425+-4], %r1781;
	shl.b32 	%r1426, %r1388, 2;
	add.s32 	%r1427, %r551, %r1426;
	st.shared.u32 	[%r1427+-4], %r1782;
	shl.b32 	%r1428, %r1, 3;
	add.s32 	%r1429, %r551, %r1428;
	add.s32 	%r279, %r1429, 29184;
	@%p109 bra 	$L__BB20_161;
	ld.param.u64 	%rd236, [_ZN3cub18CUB_300001_SM_10006detail10radix_sort29DeviceRadixSortOnesweepKernelINS1_5radix10policy_hubIiNS0_8NullTypeEyE10Policy1000ELNS0_9SortOrderE0EiS6_yiiNS1_21identity_decomposer_tEEEvPT5_SC_PT3_PKSD_PT1_PKSH_PT2_PKSL_T4_iiT6__param_3];
	cvta.to.global.u64 	%rd57, %rd236;
	shl.b64 	%rd58, %rd7, 3;
	add.s64 	%rd59, %rd57, %rd58;
	ld.global.u64 	%rd60, [%rd59];
	cvt.s64.s32 	%rd61, %r163;
	sub.s64 	%rd238, %rd60, %rd61;
	st.shared.u64 	[%r279], %rd238;
	setp.lt.s32 	%p111, %r3, 1;
	mov.u32 	%r1805, %r1759;
	@%p111 bra 	$L__BB20_160;
	mov.b32 	%r1803, -1;
	mov.u32 	%r1802, %r3;
	mov.u32 	%r1805, %r1759;
$L__BB20_156:
	ld.param.u64 	%rd229, [_ZN3cub18CUB_300001_SM_10006detail10radix_sort29DeviceRadixSortOnesweepKernelINS1_5radix10policy_hubIiNS0_8NullTypeEyE10Policy1000ELNS0_9SortOrderE0EiS6_yiiNS1_21identity_decomposer_tEEEvPT5_SC_PT3_PKSD_PT1_PKSH_PT2_PKSL_T4_iiT6__param_0];
	add.s32 	%r283, %r1802, -1;
	shl.b32 	%r1431, %r283, 8;
	add.s32 	%r1432, %r1431, %r1;
	cvta.to.global.u64 	%rd62, %rd229;
	mul.wide.s32 	%rd63, %r1432, 4;
	add.s64 	%rd16, %rd62, %rd63;
$L__BB20_157:
	membar.cta;
	ld.volatile.global.u32 	%r284, [%rd16];
	setp.eq.s32 	%p112, %r284, 0;
	@%p112 bra 	$L__BB20_157;
	and.b32  	%r1433, %r284, 1073741823;
	add.s32 	%r1805, %r1433, %r1805;
	setp.gt.s32 	%p113, %r284, -1;
	vote.sync.ballot.b32 	%r1803, %p113, %r1803;
	setp.gt.u32 	%p115, %r1802, 1;
	and.pred  	%p116, %p113, %p115;
	mov.u32 	%r1802, %r283;
	@%p116 bra 	$L__BB20_156;
	ld.shared.u64 	%rd238, [%r279];
$L__BB20_160:
	ld.param.u64 	%rd230, [_ZN3cub18CUB_300001_SM_10006detail10radix_sort29DeviceRadixSortOnesweepKernelINS1_5radix10policy_hubIiNS0_8NullTypeEyE10Policy1000ELNS0_9SortOrderE0EiS6_yiiNS1_21identity_decomposer_tEEEvPT5_SC_PT3_PKSD_PT1_PKSH_PT2_PKSL_T4_iiT6__param_0];
	or.b32  	%r1434, %r1805, -2147483648;
	cvta.to.global.u64 	%rd64, %rd230;
	shl.b32 	%r1435, %r3, 8;
	add.s32 	%r1436, %r1435, %r1;
	mul.wide.s32 	%rd65, %r1436, 4;
	add.s64 	%rd66, %rd64, %rd65;
	st.volatile.global.u32 	[%rd66], %r1434;
	sub.s32 	%r1437, %r1805, %r1759;
	cvt.s64.s32 	%rd67, %r1437;
	add.s64 	%rd68, %rd238, %rd67;
	st.shared.u64 	[%r279], %rd68;
$L__BB20_161:
	ld.param.u32 	%r1711, [_ZN3cub18CUB_300001_SM_10006detail10radix_sort29DeviceRadixSortOnesweepKernelINS1_5radix10policy_hubIiNS0_8NullTypeEyE10Policy1000ELNS0_9SortOrderE0EiS6_yiiNS1_21identity_decomposer_tEEEvPT5_SC_PT3_PKSD_PT1_PKSH_PT2_PKSL_T4_iiT6__param_8];
	ld.param.u64 	%rd233, [_ZN3cub18CUB_300001_SM_10006detail10radix_sort29DeviceRadixSortOnesweepKernelINS1_5radix10policy_hubIiNS0_8NullTypeEyE10Policy1000ELNS0_9SortOrderE0EiS6_yiiNS1_21identity_decomposer_tEEEvPT5_SC_PT3_PKSD_PT1_PKSH_PT2_PKSL_T4_iiT6__param_2];
	setp.gt.u32 	%p117, %r1, 255;
	mad.lo.s32 	%r288, %r3, 7296, 7296;
	setp.lt.s32 	%p118, %r288, %r1711;
	setp.eq.s64 	%p119, %rd233, 0;
	or.pred  	%p120, %p119, %p118;
	or.pred  	%p121, %p117, %p120;
	@%p121 bra 	$L__BB20_163;
	ld.param.u64 	%rd234, [_ZN3cub18CUB_300001_SM_10006detail10radix_sort29DeviceRadixSortOnesweepKernelINS1_5radix10policy_hubIiNS0_8NullTypeEyE10Policy1000ELNS0_9SortOrderE0EiS6_yiiNS1_21identity_decomposer_tEEEvPT5_SC_PT3_PKSD_PT1_PKSH_PT2_PKSL_T4_iiT6__param_2];
	ld.shared.u64 	%rd69, [%r279];
	cvt.s64.s32 	%rd70, %r1759;
	cvt.s64.s32 	%rd71, %r163;
	add.s64 	%rd72, %rd71, %rd70;
	add.s64 	%rd73, %rd72, %rd69;
	cvta.to.global.u64 	%rd74, %rd234;
	shl.b64 	%rd75, %rd7, 3;
	add.s64 	%rd76, %rd74, %rd75;
	st.global.u64 	[%rd76], %rd73;
$L__BB20_163:
	ld.param.u32 	%r1712, [_ZN3cub18CUB_300001_SM_10006detail10radix_sort29DeviceRadixSortOnesweepKernelINS1_5radix10policy_hubIiNS0_8NullTypeEyE10Policy1000ELNS0_9SortOrderE0EiS6_yiiNS1_21identity_decomposer_tEEEvPT5_SC_PT3_PKSD_PT1_PKSH_PT2_PKSL_T4_iiT6__param_8];
	shl.b32 	%r1438, %r1, 2;
	add.s32 	%r289, %r551, %r1438;
	setp.gt.s32 	%p122, %r288, %r1712;
	bar.sync 	0;
	@%p122 bra 	$L__BB20_165;
	ld.shared.u32 	%r1440, [%r289];
	shr.u32 	%r1441, %r1440, %r293;
	and.b32  	%r1442, %r1441, %r82;
	shl.b32 	%r1443, %r1442, 3;
	add.s32 	%r1445, %r551, 29184;
	add.s32 	%r1446, %r1445, %r1443;
	ld.shared.u64 	%rd77, [%r1446];
	add.s64 	%rd78, %rd77, %rd7;
	xor.b32  	%r1447, %r1440, -2147483648;
	shl.b64 	%rd79, %rd78, 2;
	add.s64 	%rd80, %rd1, %rd79;
	st.global.u32 	[%rd80], %r1447;
	bar.warp.sync 	-1;
	ld.shared.u32 	%r1448, [%r289+1536];
	shr.u32 	%r1449, %r1448, %r293;
	and.b32  	%r1450, %r1449, %r82;
	shl.b32 	%r1451, %r1450, 3;
	add.s32 	%r1452, %r1445, %r1451;
	ld.shared.u64 	%rd81, [%r1452];
	add.s64 	%rd82, %rd81, %rd7;
	xor.b32  	%r1453, %r1448, -2147483648;
	shl.b64 	%rd83, %rd82, 2;
	add.s64 	%rd84, %rd1, %rd83;
	st.global.u32 	[%rd84+1536], %r1453;
	bar.warp.sync 	-1;
	ld.shared.u32 	%r1454, [%r289+3072];
	shr.u32 	%r1455, %r1454, %r293;
	and.b32  	%r1456, %r1455, %r82;
	shl.b32 	%r1457, %r1456, 3;
	add.s32 	%r1458, %r1445, %r1457;
	ld.shared.u64 	%rd85, [%r1458];
	add.s64 	%rd86, %rd85, %rd7;
	xor.b32  	%r1459, %r1454, -2147483648;
	shl.b64 	%rd87, %rd86, 2;
	add.s64 	%rd88, %rd1, %rd87;
	st.global.u32 	[%rd88+3072], %r1459;
	bar.warp.sync 	-1;
	ld.shared.u32 	%r1460, [%r289+4608];
	shr.u32 	%r1461, %r1460, %r293;
	and.b32  	%r1462, %r1461, %r82;
	shl.b32 	%r1463, %r1462, 3;
	add.s32 	%r1464, %r1445, %r1463;
	ld.shared.u64 	%rd89, [%r1464];
	add.s64 	%rd90, %rd89, %rd7;
	xor.b32  	%r1465, %r1460, -2147483648;
	shl.b64 	%rd91, %rd90, 2;
	add.s64 	%rd92, %rd1, %rd91;
	st.global.u32 	[%rd92+4608], %r1465;
	bar.warp.sync 	-1;
	ld.shared.u32 	%r1466, [%r289+6144];
	shr.u32 	%r1467, %r1466, %r293;
	and.b32  	%r1468, %r1467, %r82;
	shl.b32 	%r1469, %r1468, 3;
	add.s32 	%r1470, %r1445, %r1469;
	ld.shared.u64 	%rd93, [%r1470];
	add.s64 	%rd94, %rd93, %rd7;
	xor.b32  	%r1471, %r1466, -2147483648;
	shl.b64 	%rd95, %rd94, 2;
	add.s64 	%rd96, %rd1, %rd95;
	st.global.u32 	[%rd96+6144], %r1471;
	bar.warp.sync 	-1;
	ld.shared.u32 	%r1472, [%r289+7680];
	shr.u32 	%r1473, %r1472, %r293;
	and.b32  	%r1474, %r1473, %r82;
	shl.b32 	%r1475, %r1474, 3;
	add.s32 	%r1476, %r1445, %r1475;
	ld.shared.u64 	%rd97, [%r1476];
	add.s64 	%rd98, %rd97, %rd7;
	xor.b32  	%r1477, %r1472, -2147483648;
	shl.b64 	%rd99, %rd98, 2;
	add.s64 	%rd100, %rd1, %rd99;
	st.global.u32 	[%rd100+7680], %r1477;
	bar.warp.sync 	-1;
	ld.shared.u32 	%r1478, [%r289+9216];
	shr.u32 	%r1479, %r1478, %r293;
	and.b32  	%r1480, %r1479, %r82;
	shl.b32 	%r1481, %r1480, 3;
	add.s32 	%r1482, %r1445, %r1481;
	ld.shared.u64 	%rd101, [%r1482];
	add.s64 	%rd102, %rd101, %rd7;
	xor.b32  	%r1483, %r1478, -2147483648;
	shl.b64 	%rd103, %rd102, 2;
	add.s64 	%rd104, %rd1, %rd103;
	st.global.u32 	[%rd104+9216], %r1483;
	bar.warp.sync 	-1;
	ld.shared.u32 	%r1484, [%r289+10752];
	shr.u32 	%r1485, %r1484, %r293;
	and.b32  	%r1486, %r1485, %r82;
	shl.b32 	%r1487, %r1486, 3;
	add.s32 	%r1488, %r1445, %r1487;
	ld.shared.u64 	%rd105, [%r1488];
	add.s64 	%rd106, %rd105, %rd7;
	xor.b32  	%r1489, %r1484, -2147483648;
	shl.b64 	%rd107, %rd106, 2;
	add.s64 	%rd108, %rd1, %rd107;
	st.global.u32 	[%rd108+10752], %r1489;
	bar.warp.sync 	-1;
	ld.shared.u32 	%r1490, [%r289+12288];
	shr.u32 	%r1491, %r1490, %r293;
	and.b32  	%r1492, %r1491, %r82;
	shl.b32 	%r1493, %r1492, 3;
	add.s32 	%r1494, %r1445, %r1493;
	ld.shared.u64 	%rd109, [%r1494];
	add.s64 	%rd110, %rd109, %rd7;
	xor.b32  	%r1495, %r1490, -2147483648;
	shl.b64 	%rd111, %rd110, 2;
	add.s64 	%rd112, %rd1, %rd111;
	st.global.u32 	[%rd112+12288], %r1495;
	bar.warp.sync 	-1;
	ld.shared.u32 	%r1496, [%r289+13824];
	shr.u32 	%r1497, %r1496, %r293;
	and.b32  	%r1498, %r1497, %r82;
	shl.b32 	%r1499, %r1498, 3;
	add.s32 	%r1500, %r1445, %r1499;
	ld.shared.u64 	%rd113, [%r1500];
	add.s64 	%rd114, %rd113, %rd7;
	xor.b32  	%r1501, %r1496, -2147483648;
	shl.b64 	%rd115, %rd114, 2;
	add.s64 	%rd116, %rd1, %rd115;
	st.global.u32 	[%rd116+13824], %r1501;
	bar.warp.sync 	-1;
	ld.shared.u32 	%r1502, [%r289+15360];
	shr.u32 	%r1503, %r1502, %r293;
	and.b32  	%r1504, %r1503, %r82;
	shl.b32 	%r1505, %r1504, 3;
	add.s32 	%r1506, %r1445, %r1505;
	ld.shared.u64 	%rd117, [%r1506];
	add.s64 	%rd118, %rd117, %rd7;
	xor.b32  	%r1507, %r1502, -2147483648;
	shl.b64 	%rd119, %rd118, 2;
	add.s64 	%rd120, %rd1, %rd119;
	st.global.u32 	[%rd120+15360], %r1507;
	bar.warp.sync 	-1;
	ld.shared.u32 	%r1508, [%r289+16896];
	shr.u32 	%r1509, %r1508, %r293;
	and.b32  	%r1510, %r1509, %r82;
	shl.b32 	%r1511, %r1510, 3;
	add.s32 	%r1512, %r1445, %r1511;
	ld.shared.u64 	%rd121, [%r1512];
	add.s64 	%rd122, %rd121, %rd7;
	xor.b32  	%r1513, %r1508, -2147483648;
	shl.b64 	%rd123, %rd122, 2;
	add.s64 	%rd124, %rd1, %rd123;
	st.global.u32 	[%rd124+16896], %r1513;
	bar.warp.sync 	-1;
	ld.shared.u32 	%r1514, [%r289+18432];
	shr.u32 	%r1515, %r1514, %r293;
	and.b32  	%r1516, %r1515, %r82;
	shl.b32 	%r1517, %r1516, 3;
	add.s32 	%r1518, %r1445, %r1517;
	ld.shared.u64 	%rd125, [%r1518];
	add.s64 	%rd126, %rd125, %rd7;
	xor.b32  	%r1519, %r1514, -2147483648;
	shl.b64 	%rd127, %rd126, 2;
	add.s64 	%rd128, %rd1, %rd127;
	st.global.u32 	[%rd128+18432], %r1519;
	bar.warp.sync 	-1;
	ld.shared.u32 	%r1520, [%r289+19968];
	shr.u32 	%r1521, %r1520, %r293;
	and.b32  	%r1522, %r1521, %r82;
	shl.b32 	%r1523, %r1522, 3;
	add.s32 	%r1524, %r1445, %r1523;
	ld.shared.u64 	%rd129, [%r1524];
	add.s64 	%rd130, %rd129, %rd7;
	xor.b32  	%r1525, %r1520, -2147483648;
	shl.b64 	%rd131, %rd130, 2;
	add.s64 	%rd132, %rd1, %rd131;
	st.global.u32 	[%rd132+19968], %r1525;
	bar.warp.sync 	-1;
	ld.shared.u32 	%r1526, [%r289+21504];
	shr.u32 	%r1527, %r1526, %r293;
	and.b32  	%r1528, %r1527, %r82;
	shl.b32 	%r1529, %r1528, 3;
	add.s32 	%r1530, %r1445, %r1529;
	ld.shared.u64 	%rd133, [%r1530];
	add.s64 	%rd134, %rd133, %rd7;
	xor.b32  	%r1531, %r1526, -2147483648;
	shl.b64 	%rd135, %rd134, 2;
	add.s64 	%rd136, %rd1, %rd135;
	st.global.u32 	[%rd136+21504], %r1531;
	bar.warp.sync 	-1;
	ld.shared.u32 	%r1532, [%r289+23040];
	shr.u32 	%r1533, %r1532, %r293;
	and.b32  	%r1534, %r1533, %r82;
	shl.b32 	%r1535, %r1534, 3;
	add.s32 	%r1536, %r1445, %r1535;
	ld.shared.u64 	%rd137, [%r1536];
	add.s64 	%rd138, %rd137, %rd7;
	xor.b32  	%r1537, %r1532, -2147483648;
	shl.b64 	%rd139, %rd138, 2;
	add.s64 	%rd140, %rd1, %rd139;
	st.global.u32 	[%rd140+23040], %r1537;
	bar.warp.sync 	-1;
	ld.shared.u32 	%r1538, [%r289+24576];
	shr.u32 	%r1539, %r1538, %r293;
	and.b32  	%r1540, %r1539, %r82;
	shl.b32 	%r1541, %r1540, 3;
	add.s32 	%r1542, %r1445, %r1541;
	ld.shared.u64 	%rd141, [%r1542];
	add.s64 	%rd142, %rd141, %rd7;
	xor.b32  	%r1543, %r1538, -2147483648;
	shl.b64 	%rd143, %rd142, 2;
	add.s64 	%rd144, %rd1, %rd143;
	st.global.u32 	[%rd144+24576], %r1543;
	bar.warp.sync 	-1;
	ld.shared.u32 	%r1544, [%r289+26112];
	shr.u32 	%r1545, %r1544, %r293;
	and.b32  	%r1546, %r1545, %r82;
	shl.b32 	%r1547, %r1546, 3;
	add.s32 	%r1548, %r1445, %r1547;
	ld.shared.u64 	%rd145, [%r1548];
	add.s64 	%rd146, %rd145, %rd7;
	xor.b32  	%r1549, %r1544, -2147483648;
	shl.b64 	%rd147, %rd146, 2;
	add.s64 	%rd148, %rd1, %rd147;
	st.global.u32 	[%rd148+26112], %r1549;
	bar.warp.sync 	-1;
	ld.shared.u32 	%r1550, [%r289+27648];
	shr.u32 	%r1551, %r1550, %r293;
	and.b32  	%r1552, %r1551, %r82;
	shl.b32 	%r1553, %r1552, 3;
	add.s32 	%r1554, %r1445, %r1553;
	ld.shared.u64 	%rd149, [%r1554];
	add.s64 	%rd150, %rd149, %rd7;
	xor.b32  	%r1555, %r1550, -2147483648;
	shl.b64 	%rd151, %rd150, 2;
	add.s64 	%rd152, %rd1, %rd151;
	st.global.u32 	[%rd152+27648], %r1555;
	bar.warp.sync 	-1;
	bra.uni 	$L__BB20_204;
$L__BB20_165:
	ld.param.u32 	%r1713, [_ZN3cub18CUB_300001_SM_10006detail10radix_sort29DeviceRadixSortOnesweepKernelINS1_5radix10policy_hubIiNS0_8NullTypeEyE10Policy1000ELNS0_9SortOrderE0EiS6_yiiNS1_21identity_decomposer_tEEEvPT5_SC_PT3_PKSD_PT1_PKSH_PT2_PKSL_T4_iiT6__param_8];
	mad.lo.s32 	%r290, %r3, -7296, %r1713;
	setp.ge.s32 	%p123, %r1, %r290;
	@%p123 bra 	$L__BB20_167;
	ld.shared.u32 	%r1556, [%r289];
	shr.u32 	%r1557, %r1556, %r293;
	and.b32  	%r1558, %r1557, %r82;
	shl.b32 	%r1559, %r1558, 3;
	add.s32 	%r1561, %r551, %r1559;
	ld.shared.u64 	%rd153, [%r1561+29184];
	xor.b32  	%r1562, %r1556, -2147483648;
	add.s64 	%rd154, %rd153, %rd7;
	shl.b64 	%rd155, %rd154, 2;
	add.s64 	%rd156, %rd1, %rd155;
	st.global.u32 	[%rd156], %r1562;
$L__BB20_167:
	bar.warp.sync 	-1;
	add.s32 	%r1563, %r1, 384;
	setp.ge.s32 	%p124, %r1563, %r290;
	@%p124 bra 	$L__BB20_169;
	ld.shared.u32 	%r1564, [%r289+1536];
	shr.u32 	%r1565, %r1564, %r293;
	and.b32  	%r1566, %r1565, %r82;
	shl.b32 	%r1567, %r1566, 3;
	add.s32 	%r1569, %r551, %r1567;
	ld.shared.u64 	%rd157, [%r1569+29184];
	xor.b32  	%r1570, %r1564, -2147483648;
	add.s64 	%rd158, %rd157, %rd7;
	shl.b64 	%rd159, %rd158, 2;
	add.s64 	%rd160, %rd1, %rd159;
	st.global.u32 	[%rd160+1536], %r1570;
$L__BB20_169:
	bar.warp.sync 	-1;
	add.s32 	%r1571, %r1, 768;
	setp.ge.s32 	%p125, %r1571, %r290;
	@%p125 bra 	$L__BB20_171;
	ld.shared.u32 	%r1572, [%r289+3072];
	shr.u32 	%r1573, %r1572, %r293;
	and.b32  	%r1574, %r1573, %r82;
	shl.b32 	%r1575, %r1574, 3;
	add.s32 	%r1577, %r551, %r1575;
	ld.shared.u64 	%rd161, [%r1577+29184];
	xor.b32  	%r1578, %r1572, -2147483648;
	add.s64 	%rd162, %rd161, %rd7;
	shl.b64 	%rd163, %rd162, 2;
	add.s64 	%rd164, %rd1, %rd163;
	st.global.u32 	[%rd164+3072], %r1578;
$L__BB20_171:
	bar.warp.sync 	-1;
	add.s32 	%r1579, %r1, 1152;
	setp.ge.s32 	%p126, %r1579, %r290;
	@%p126 bra 	$L__BB20_173;
	ld.shared.u32 	%r1580, [%r289+4608];
	shr.u32 	%r1581, %r1580, %r293;
	and.b32  	%r1582, %r1581, %r82;
	shl.b32 	%r1583, %r1582, 3;
	add.s32 	%r1585, %r551, %r1583;
	ld.shared.u64 	%rd165, [%r1585+29184];
	xor.b32  	%r1586, %r1580, -2147483648;
	add.s64 	%rd166, %rd165, %rd7;
	shl.b64 	%rd167, %rd166, 2;
	add.s64 	%rd168, %rd1, %rd167;
	st.global.u32 	[%rd168+4608], %r1586;
$L__BB20_173:
	bar.warp.sync 	-1;
	add.s32 	%r1587, %r1, 1536;
	setp.ge.s32 	%p127, %r1587, %r290;
	@%p127 bra 	$L__BB20_175;
	ld.shared.u32 	%r1588, [%r289+6144];
	shr.u32 	%r1589, %r1588, %r293;
	and.b32  	%r1590, %r1589, %r82;
	shl.b32 	%r1591, %r1590, 3;
	add.s32 	%r1593, %r551, %r1591;
	ld.shared.u64 	%rd169, [%r1593+29184];
	xor.b32  	%r1594, %r1588, -2147483648;
	add.s64 	%rd170, %rd169, %rd7;
	shl.b64 	%rd171, %rd170, 2;
	add.s64 	%rd172, %rd1, %rd171;
	st.global.u32 	[%rd172+6144], %r1594;
$L__BB20_175:
	bar.warp.sync 	-1;
	add.s32 	%r1595, %r1, 1920;
	setp.ge.s32 	%p128, %r1595, %r290;
	@%p128 bra 	$L__BB20_177;
	ld.shared.u32 	%r1596, [%r289+7680];
	shr.u32 	%r1597, %r1596, %r293;
	and.b32  	%r1598, %r1597, %r82;
	shl.b32 	%r1599, %r1598, 3;
	add.s32 	%r1601, %r551, %r1599;
	ld.shared.u64 	%rd173, [%r1601+29184];
	xor.b32  	%r1602, %r1596, -2147483648;
	add.s64 	%rd174, %rd173, %rd7;
	shl.b64 	%rd175, %rd174, 2;
	add.s64 	%rd176, %rd1, %rd175;
	st.global.u32 	[%rd176+7680], %r1602;
$L__BB20_177:
	bar.warp.sync 	-1;
	add.s32 	%r1603, %r1, 2304;
	setp.ge.s32 	%p129, %r1603, %r290;
	@%p129 bra 	$L__BB20_179;
	ld.shared.u32 	%r1604, [%r289+9216];
	shr.u32 	%r1605, %r1604, %r293;
	and.b32  	%r1606, %r1605, %r82;
	shl.b32 	%r1607, %r1606, 3;
	add.s32 	%r1609, %r551, %r1607;
	ld.shared.u64 	%rd177, [%r1609+29184];
	xor.b32  	%r1610, %r1604, -2147483648;
	add.s64 	%rd178, %rd177, %rd7;
	shl.b64 	%rd179, %rd178, 2;
	add.s64 	%rd180, %rd1, %rd179;
	st.global.u32 	[%rd180+9216], %r1610;
$L__BB20_179:
	bar.warp.sync 	-1;
	add.s32 	%r1611, %r1, 2688;
	setp.ge.s32 	%p130, %r1611, %r290;
	@%p130 bra 	$L__BB20_181;
	ld.shared.u32 	%r1612, [%r289+10752];
	shr.u32 	%r1613, %r1612, %r293;
	and.b32  	%r1614, %r1613, %r82;
	shl.b32 	%r1615, %r1614, 3;
	add.s32 	%r1617, %r551, %r1615;
	ld.shared.u64 	%rd181, [%r1617+29184];
	xor.b32  	%r1618, %r1612, -2147483648;
	add.s64 	%rd182, %rd181, %rd7;
	shl.b64 	%rd183, %rd182, 2;
	add.s64 	%rd184, %rd1, %rd183;
	st.global.u32 	[%rd184+10752], %r1618;
$L__BB20_181:
	bar.warp.sync 	-1;
	or.b32  	%r1619, %r1, 3072;
	setp.ge.s32 	%p131, %r1619, %r290;
	@%p131 bra 	$L__BB20_183;
	ld.shared.u32 	%r1620, [%r289+12288];
	shr.u32 	%r1621, %r1620, %r293;
	and.b32  	%r1622, %r1621, %r82;
	shl.b32 	%r1623, %r1622, 3;
	add.s32 	%r1625, %r551, %r1623;
	ld.shared.u64 	%rd185, [%r1625+29184];
	xor.b32  	%r1626, %r1620, -2147483648;
	add.s64 	%rd186, %rd185, %rd7;
	shl.b64 	%rd187, %rd186, 2;
	add.s64 	%rd188, %rd1, %rd187;
	st.global.u32 	[%rd188+12288], %r1626;
$L__BB20_183:
	bar.warp.sync 	-1;
	add.s32 	%r1627, %r1, 3456;
	setp.ge.s32 	%p132, %r1627, %r290;
	@%p132 bra 	$L__BB20_185;
	ld.shared.u32 	%r1628, [%r289+13824];
	shr.u32 	%r1629, %r1628, %r293;
	and.b32  	%r1630, %r1629, %r82;
	shl.b32 	%r1631, %r1630, 3;
	add.s32 	%r1633, %r551, %r1631;
	ld.shared.u64 	%rd189, [%r1633+29184];
	xor.b32  	%r1634, %r1628, -2147483648;
	add.s64 	%rd190, %rd189, %rd7;
	shl.b64 	%rd191, %rd190, 2;
	add.s64 	%rd192, %rd1, %rd191;
	st.global.u32 	[%rd192+13824], %r1634;
$L__BB20_185:
	bar.warp.sync 	-1;
	add.s32 	%r1635, %r1, 3840;
	setp.ge.s32 	%p133, %r1635, %r290;
	@%p133 bra 	$L__BB20_187;
	ld.shared.u32 	%r1636, [%r289+15360];
	shr.u32 	%r1637, %r1636, %r293;
	and.b32  	%r1638, %r1637, %r82;
	shl.b32 	%r1639, %r1638, 3;
	add.s32 	%r1641, %r551, %r1639;
	ld.shared.u64 	%rd193, [%r1641+29184];
	xor.b32  	%r1642, %r1636, -2147483648;
	add.s64 	%rd194, %rd193, %rd7;
	shl.b64 	%rd195, %rd194, 2;
	add.s64 	%rd196, %rd1, %rd195;
	st.global.u32 	[%rd196+15360], %r1642;
$L__BB20_187:
	bar.warp.sync 	-1;
	add.s32 	%r1643, %r1, 4224;
	setp.ge.s32 	%p134, %r1643, %r290;
	@%p134 bra 	$L__BB20_189;
	ld.shared.u32 	%r1644, [%r289+16896];
	shr.u32 	%r1645, %r1644, %r293;
	and.b32  	%r1646, %r1645, %r82;
	shl.b32 	%r1647, %r1646, 3;
	add.s32 	%r1649, %r551, %r1647;
	ld.shared.u64 	%rd197, [%r1649+29184];
	xor.b32  	%r1650, %r1644, -2147483648;
	add.s64 	%rd198, %rd197, %rd7;
	shl.b64 	%rd199, %rd198, 2;
	add.s64 	%rd200, %rd1, %rd199;
	st.global.u32 	[%rd200+16896], %r1650;
$L__BB20_189:
	bar.warp.sync 	-1;
	add.s32 	%r1651, %r1, 4608;
	setp.ge.s32 	%p135, %r1651, %r290;
	@%p135 bra 	$L__BB20_191;
	ld.shared.u32 	%r1652, [%r289+18432];
	shr.u32 	%r1653, %r1652, %r293;
	and.b32  	%r1654, %r1653, %r82;
	shl.b32 	%r1655, %r1654, 3;
	add.s32 	%r1657, %r551, %r1655;
	ld.shared.u64 	%rd201, [%r1657+29184];
	xor.b32  	%r1658, %r1652, -2147483648;
	add.s64 	%rd202, %rd201, %rd7;
	shl.b64 	%rd203, %rd202, 2;
	add.s64 	%rd204, %rd1, %rd203;
	st.global.u32 	[%rd204+18432], %r1658;
$L__BB20_191:
	bar.warp.sync 	-1;
	add.s32 	%r1659, %r1, 4992;
	setp.ge.s32 	%p136, %r1659, %r290;
	@%p136 bra 	$L__BB20_193;
	ld.shared.u32 	%r1660, [%r289+19968];
	shr.u32 	%r1661, %r1660, %r293;
	and.b32  	%r1662, %r1661, %r82;
	shl.b32 	%r1663, %r1662, 3;
	add.s32 	%r1665, %r551, %r1663;
	ld.shared.u64 	%rd205, [%r1665+29184];
	xor.b32  	%r1666, %r1660, -2147483648;
	add.s64 	%rd206, %rd205, %rd7;
	shl.b64 	%rd207, %rd206, 2;
	add.s64 	%rd208, %rd1, %rd207;
	st.global.u32 	[%rd208+19968], %r1666;
$L__BB20_193:
	bar.warp.sync 	-1;
	add.s32 	%r1667, %r1, 5376;
	setp.ge.s32 	%p137, %r1667, %r290;
	@%p137 bra 	$L__BB20_195;
	ld.shared.u32 	%r1668, [%r289+21504];
	shr.u32 	%r1669, %r1668, %r293;
	and.b32  	%r1670, %r1669, %r82;
	shl.b32 	%r1671, %r1670, 3;
	add.s32 	%r1673, %r551, %r1671;
	ld.shared.u64 	%rd209, [%r1673+29184];
	xor.b32  	%r1674, %r1668, -2147483648;
	add.s64 	%rd210, %rd209, %rd7;
	shl.b64 	%rd211, %rd210, 2;
	add.s64 	%rd212, %rd1, %rd211;
	st.global.u32 	[%rd212+21504], %r1674;
$L__BB20_195:
	bar.warp.sync 	-1;
	add.s32 	%r1675, %r1, 5760;
	setp.ge.s32 	%p138, %r1675, %r290;
	@%p138 bra 	$L__BB20_197;
	ld.shared.u32 	%r1676, [%r289+23040];
	shr.u32 	%r1677, %r1676, %r293;
	and.b32  	%r1678, %r1677, %r82;
	shl.b32 	%r1679, %r1678, 3;
	add.s32 	%r1681, %r551, %r1679;
	ld.shared.u64 	%rd213, [%r1681+29184];
	xor.b32  	%r1682, %r1676, -2147483648;
	add.s64 	%rd214, %rd213, %rd7;
	shl.b64 	%rd215, %rd214, 2;
	add.s64 	%rd216, %rd1, %rd215;
	st.global.u32 	[%rd216+23040], %r1682;
$L__BB20_197:
	bar.warp.sync 	-1;
	or.b32  	%r1683, %r1, 6144;
	setp.ge.s32 	%p139, %r1683, %r290;
	@%p139 bra 	$L__BB20_199;
	ld.shared.u32 	%r1684, [%r289+24576];
	shr.u32 	%r1685, %r1684, %r293;
	and.b32  	%r1686, %r1685, %r82;
	shl.b32 	%r1687, %r1686, 3;
	add.s32 	%r1689, %r551, %r1687;
	ld.shared.u64 	%rd217, [%r1689+29184];
	xor.b32  	%r1690, %r1684, -2147483648;
	add.s64 	%rd218, %rd217, %rd7;
	shl.b64 	%rd219, %rd218, 2;
	add.s64 	%rd220, %rd1, %rd219;
	st.global.u32 	[%rd220+24576], %r1690;
$L__BB20_199:
	bar.warp.sync 	-1;
	add.s32 	%r1691, %r1, 6528;
	setp.ge.s32 	%p140, %r1691, %r290;
	@%p140 bra 	$L__BB20_201;
	ld.shared.u32 	%r1692, [%r289+26112];
	shr.u32 	%r1693, %r1692, %r293;
	and.b32  	%r1694, %r1693, %r82;
	shl.b32 	%r1695, %r1694, 3;
	add.s32 	%r1697, %r551, %r1695;
	ld.shared.u64 	%rd221, [%r1697+29184];
	xor.b32  	%r1698, %r1692, -2147483648;
	add.s64 	%rd222, %rd221, %rd7;
	shl.b64 	%rd223, %rd222, 2;
	add.s64 	%rd224, %rd1, %rd223;
	st.global.u32 	[%rd224+26112], %r1698;
$L__BB20_201:
	bar.warp.sync 	-1;
	add.s32 	%r1699, %r1, 6912;
	ld.shared.u32 	%r291, [%r289+27648];
	shr.u32 	%r1700, %r291, %r293;
	and.b32  	%r1701, %r1700, %r82;
	shl.b32 	%r1702, %r1701, 3;
	add.s32 	%r1704, %r551, %r1702;
	ld.shared.u64 	%rd225, [%r1704+29184];
	add.s64 	%rd19, %rd225, %rd7;
	setp.ge.s32 	%p141, %r1699, %r290;
	@%p141 bra 	$L__BB20_203;
	xor.b32  	%r1705, %r291, -2147483648;
	shl.b64 	%rd226, %rd19, 2;
	add.s64 	%rd227, %rd1, %rd226;
	st.global.u32 	[%rd227+27648], %r1705;
$L__BB20_203:
	bar.warp.sync 	-1;
$L__BB20_204:
	ret;

}
	// .globl	_ZN3cub18CUB_300001_SM_10006detail10radix_sort31DeviceRadixSortSingleTileKernelINS1_5radix10policy_hubIifyE10Policy1000ELNS0_9SortOrderE0EifyNS1_21identity_decomposer_tEEEvPKT1_PSA_PKT2_PSE_T3_iiT4_
.visible .entry _ZN3cub18CUB_300001_SM_10006detail10radix_sort31DeviceRadixSortSingleTileKernelINS1_5radix10policy_hubIifyE10Policy1000ELNS0_9SortOrderE0EifyNS1_21identity_decomposer_tEEEvPKT1_PSA_PKT2_PSE_T3_iiT4_(
	.param .u64 .ptr .align 1 _ZN3cub18CUB_300001_SM_10006detail10radix_sort31DeviceRadixSortSingleTileKernelINS1_5radix10policy_hubIifyE10Policy1000ELNS0_9SortOrderE0EifyNS1_21identity_decomposer_tEEEvPKT1_PSA_PKT2_PSE_T3_iiT4__param_0,
	.param .u64 .ptr .align 1 _ZN3cub18CUB_300001_SM_10006detail10radix_sort31DeviceRadixSortSingleTileKernelINS1_5radix10policy_hubIifyE10Policy1000ELNS0_9SortOrderE0EifyNS1_21identity_decomposer_tEEEvPKT1_PSA_PKT2_PSE_T3_iiT4__param_1,
	.param .u64 .ptr .align 1 _ZN3cub18CUB_300001_SM_10006detail10radix_sort31DeviceRadixSortSingleTileKernelINS1_5radix10policy_hubIifyE10Policy1000ELNS0_9SortOrderE0EifyNS1_21identity_decomposer_tEEEvPKT1_PSA_PKT2_PSE_T3_iiT4__param_2,
	.param .u64 .ptr .align 1 _ZN3cub18CUB_300001_SM_10006detail10radix_sort31DeviceRadixSortSingleTileKernelINS1_5radix10policy_hubIifyE10Policy1000ELNS0_9SortOrderE0EifyNS1_21identity_decomposer_tEEEvPKT1_PSA_PKT2_PSE_T3_iiT4__param_3,
	.param .u64 _ZN3cub18CUB_300001_SM_10006detail10radix_sort31DeviceRadixSortSingleTileKernelINS1_5radix10policy_hubIifyE10Policy1000ELNS0_9SortOrderE0EifyNS1_21identity_decomposer_tEEEvPKT1_PSA_PKT2_PSE_T3_iiT4__param_4,
	.param .u32 _ZN3cub18CUB_300001_SM_10006detail10radix_sort31DeviceRadixSortSingleTileKernelINS1_5radix10policy_hubIifyE10Policy1000ELNS0_9SortOrderE0EifyNS1_21identity_decomposer_tEEEvPKT1_PSA_PKT2_PSE_T3_iiT4__param_5,
	.param .u32 _ZN3cub18CUB_300001_SM_10006detail10radix_sort31DeviceRadixSortSingleTileKernelINS1_5radix10policy_hubIifyE10Policy1000ELNS0_9SortOrderE0EifyNS1_21identity_decomposer_tEEEvPKT1_PSA_PKT2_PSE_T3_iiT4__param_6,
	.param .align 1 .b8 _ZN3cub18CUB_300001_SM_10006detail10radix_sort31DeviceRadixSortSingleTileKernelINS1_5radix10policy_hubIifyE10Policy1000ELNS0_9SortOrderE0EifyNS1_21identity_decomposer_tEEEvPKT1_PSA_PKT2_PSE_T3_iiT4__param_7[1]
)
.maxntid 256
.minnctapersm 1
{
	.reg .pred 	%p<73>;
	.reg .b16 	%rs<39>;
	.reg .b32 	%r<748>;
	.reg .b32 	%f<153>;
	.reg .b64 	%rd<37>;
	// demoted variable
	.shared .align 16 .b8 _ZZN3cub18CUB_300001_SM_10006detail10radix_sort31DeviceRadixSortSingleTileKernelINS1_5radix10policy_hubIifyE10Policy1000ELNS0_9SortOrderE0EifyNS1_21identity_decomposer_tEEEvPKT1_PSA_PKT2_PSE_T3_iiT4_E12temp_storage[33856];
	ld.param.u64 	%rd10, [_ZN3cub18CUB_300001_SM_10006detail10radix_sort31DeviceRadixSortSingleTileKernelINS1_5radix10policy_hubIifyE10Policy1000ELNS0_9SortOrderE0EifyNS1_21identity_decomposer_tEEEvPKT1_PSA_PKT2_PSE_T3_iiT4__param_0];
	ld.param.u64 	%rd6, [_ZN3cub18CUB_300001_SM_10006detail10radix_sort31DeviceRadixSortSingleTileKernelINS1_5radix10policy_hubIifyE10Policy1000ELNS0_9SortOrderE0EifyNS1_21identity_decomposer_tEEEvPKT1_PSA_PKT2_PSE_T3_iiT4__param_1];
	ld.param.u64 	%rd7, [_ZN3cub18CUB_300001_SM_10006detail10radix_sort31DeviceRadixSortSingleTileKernelINS1_5radix10policy_hubIifyE10Policy1000ELNS0_9SortOrderE0EifyNS1_21identity_decomposer_tEEEvPKT1_PSA_PKT2_PSE_T3_iiT4__param_2];
	ld.param.u64 	%rd8, [_ZN3cub18CUB_300001_SM_10006detail10radix_sort31DeviceRadixSortSingleTileKernelINS1_5radix10policy_hubIifyE10Policy1000ELNS0_9SortOrderE0EifyNS1_21identity_decomposer_tEEEvPKT1_PSA_PKT2_PSE_T3_iiT4__param_3];
	ld.param.u64 	%rd9, [_ZN3cub18CUB_300001_SM_10006detail10radix_sort31DeviceRadixSortSingleTileKernelINS1_5radix10policy_hubIifyE10Policy1000ELNS0_9SortOrderE0EifyNS1_21identity_decomposer_tEEEvPKT1_PSA_PKT2_PSE_T3_iiT4__param_4];
	ld.param.u32 	%r209, [_ZN3cub18CUB_300001_SM_10006detail10radix_sort31DeviceRadixSortSingleTileKernelINS1_5radix10policy_hubIifyE10Policy1000ELNS0_9SortOrderE0EifyNS1_21identity_decomposer_tEEEvPKT1_PSA_PKT2_PSE_T3_iiT4__param_5];
	ld.param.u32 	%r210, [_ZN3cub18CUB_300001_SM_10006detail10radix_sort31DeviceRadixSortSingleTileKernelINS1_5radix10policy_hubIifyE10Policy1000ELNS0_9SortOrderE0EifyNS1_21identity_decomposer_tEEEvPKT1_PSA_PKT2_PSE_T3_iiT4__param_6];
	cvta.to.global.u64 	%rd11, %rd10;
	cvt.u32.u64 	%r1, %rd9;
	mov.u32 	%r2, %tid.x;
	mul.lo.s32 	%r3, %r2, 19;
	setp.ge.s32 	%p1, %r3, %r1;
	mul.wide.u32 	%rd12, %r3, 4;
	add.s64 	%rd1, %rd11, %rd12;
	mov.b32 	%r745, -1;
	@%p1 bra 	$L__BB21_2;
	ld.global.u32 	%r212, [%rd1];
	xor.b32  	%r745, %r212, -2147483648;
$L__BB21_2:
	add.s32 	%r6, %r3, 1;
	setp.ge.s32 	%p2, %r6, %r1;
	mov.b32 	%r744, -1;
	@%p2 bra 	$L__BB21_4;
	ld.global.u32 	%r214, [%rd1+4];
	xor.b32  	%r744, %r214, -2147483648;
$L__BB21_4:
	add.s32 	%r9, %r3, 2;
	setp.ge.s32 	%p3, %r9, %r1;
	mov.b32 	%r743, -1;
	@%p3 bra 	$L__BB21_6;
	ld.global.u32 	%r216, [%rd1+8];
	xor.b32  	%r743, %r216, -2147483648;
$L__BB21_6:
	add.s32 	%r12, %r3, 3;
	setp.ge.s32 	%p4, %r12, %r1;
	mov.b32 	%r742, -1;
	@%p4 bra 	$L__BB21_8;
	ld.global.u32 	%r218, [%rd1+12];
	xor.b32  	%r742, %r218, -2147483648;
$L__BB21_8:
	add.s32 	%r15, %r3, 4;
	setp.ge.s32 	%p5, %r15, %r1;
	mov.b32 	%r741, -1;
	@%p5 bra 	$L__BB21_10;
	ld.global.u32 	%r220, [%rd1+16];
	xor.b32  	%r741, %r220, -2147483648;
$L__BB21_10:
	add.s32 	%r18, %r3, 5;
	setp.ge.s32 	%p6, %r18, %r1;
	mov.b32 	%r740, -1;
	@%p6 bra 	$L__BB21_12;
	ld.global.u32 	%r222, [%rd1+20];
	xor.b32  	%r740, %r222, -2147483648;
$L__BB21_12:
	add.s32 	%r21, %r3, 6;
	setp.ge.s32 	%p7, %r21, %r1;
	mov.b32 	%r739, -1;
	@%p7 bra 	$L__BB21_14;
	ld.global.u32 	%r224, [%rd1+24];
	xor.b32  	%r739, %r224, -2147483648;
$L__BB21_14:
	add.s32 	%r24, %r3, 7;
	setp.ge.s32 	%p8, %r24, %r1;
	mov.b32 	%r738, -1;
	@%p8 bra 	$L__BB21_16;
	ld.global.u32 	%r226, [%rd1+28];
	xor.b32  	%r738, %r226, -2147483648;
$L__BB21_16:
	add.s32 	%r27, %r3, 8;
	setp.ge.s32 	%p9, %r27, %r1;
	mov.b32 	%r737, -1;
	@%p9 bra 	$L__BB21_18;
	ld.global.u32 	%r228, [%rd1+32];
	xor.b32  	%r737, %r228, -2147483648;
$L__BB21_18:
	add.s32 	%r30, %r3, 9;
	setp.ge.s32 	%p10, %r30, %r1;
	mov.b32 	%r736, -1;
	@%p10 bra 	$L__BB21_20;
	ld.global.u32 	%r230, [%rd1+36];
	xor.b32  	%r736, %r230, -2147483648;
$L__BB21_20:
	add.s32 	%r33, %r3, 10;
	setp.ge.s32 	%p11, %r33, %r1;
	mov.b32 	%r735, -1;
	@%p11 bra 	$L__BB21_22;
	ld.global.u32 	%r232, [%rd1+40];
	xor.b32  	%r735, %r232, -2147483648;
$L__BB21_22:
	add.s32 	%r36, %r3, 11;
	setp.ge.s32 	%p12, %r36, %r1;
	mov.b32 	%r734, -1;
	@%p12 bra 	$L__BB21_24;
	ld.global.u32 	%r234, [%rd1+44];
	xor.b32  	%r734, %r234, -2147483648;
$L__BB21_24:
	add.s32 	%r39, %r3, 12;
	setp.ge.s32 	%p13, %r39, %r1;
	mov.b32 	%r733, -1;
	@%p13 bra 	$L__BB21_26;
	ld.global.u32 	%r236, [%rd1+48];
	xor.b32  	%r733, %r236, -2147483648;
$L__BB21_26:
	add.s32 	%r42, %r3, 13;
	setp.ge.s32 	%p14, %r42, %r1;
	mov.b32 	%r732, -1;
	@%p14 bra 	$L__BB21_28;
	ld.global.u32 	%r238, [%rd1+52];
	xor.b32  	%r732, %r238, -2147483648;
$L__BB21_28:
	add.s32 	%r45, %r3, 14;
	setp.ge.s32 	%p15, %r45, %r1;
	mov.b32 	%r731, -1;
	@%p15 bra 	$L__BB21_30;
	ld.global.u32 	%r240, [%rd1+56];
	xor.b32  	%r731, %r240, -2147483648;
$L__BB21_30:
	add.s32 	%r48, %r3, 15;
	setp.ge.s32 	%p16, %r48, %r1;
	mov.b32 	%r730, -1;
	@%p16 bra 	$L__BB21_32;
	ld.global.u32 	%r242, [%rd1+60];
	xor.b32  	%r730, %r242, -2147483648;
$L__BB21_32:
	add.s32 	%r51, %r3, 16;
	setp.ge.s32 	%p17, %r51, %r1;
	mov.b32 	%r729, -1;
	@%p17 bra 	$L__BB21_34;
	ld.global.u32 	%r244, [%rd1+64];
	xor.b32  	%r729, %r244, -2147483648;
$L__BB21_34:
	add.s32 	%r54, %r3, 17;
	setp.ge.s32 	%p18, %r54, %r1;
	mov.b32 	%r728, -1;
	@%p18 bra 	$L__BB21_36;
	ld.global.u32 	%r246, [%rd1+68];
	xor.b32  	%r728, %r246, -2147483648;
$L__BB21_36:
	add.s32 	%r57, %r3, 18;
	setp.ge.s32 	%p19, %r57, %r1;
	mov.b32 	%r727, -1;
	@%p19 bra 	$L__BB21_38;
	ld.global.u32 	%r248, [%rd1+72];
	xor.b32  	%r727, %r248, -2147483648;
$L__BB21_38:
	bar.sync 	0;
	mov.b64 	{%r249, %r250}, %rd9;
	shfl.sync.idx.b32	%r60|%p20, %r249, 0, 31, -1;
	shfl.sync.idx.b32	%r251|%p21, %r250, 0, 31, -1;
	mov.b64 	%rd2, {%r60, %r251};
	setp.ge.s32 	%p22, %r3, %r60;
	cvta.to.global.u64 	%rd13, %rd7;
	add.s64 	%rd3, %rd13, %rd12;
	@%p22 bra 	$L__BB21_40;
	ld.global.f32 	%f152, [%rd3];
$L__BB21_40:
	setp.ge.s32 	%p23, %r6, %r60;
	@%p23 bra 	$L__BB21_42;
	ld.global.f32 	%f151, [%rd3+4];
$L__BB21_42:
	setp.ge.s32 	%p24, %r9, %r60;
	@%p24 bra 	$L__BB21_44;
	ld.global.f32 	%f150, [%rd3+8];
$L__BB21_44:
	setp.ge.s32 	%p25, %r12, %r60;
	@%p25 bra 	$L__BB21_46;
	ld.global.f32 	%f149, [%rd3+12];
$L__BB21_46:
	setp.ge.s32 	%p26, %r15, %r60;
	@%p26 bra 	$L__BB21_48;
	ld.global.f32 	%f148, [%rd3+16];
$L__BB21_48:
	setp.ge.s32 	%p27, %r18, %r60;
	@%p27 bra 	$L__BB21_50;
	ld.global.f32 	%f147, [%rd3+20];
$L__BB21_50:
	setp.ge.s32 	%p28, %r21, %r60;
	@%p28 bra 	$L__BB21_52;
	ld.global.f32 	%f146, [%rd3+24];
$L__BB21_52:
	setp.ge.s32 	%p29, %r24, %r60;
	@%p29 bra 	$L__BB21_54;
	ld.global.f32 	%f145, [%rd3+28];
$L__BB21_54:
	setp.ge.s32 	%p30, %r27, %r60;
	@%p30 bra 	$L__BB21_56;
	ld.global.f32 	%f144, [%rd3+32];
$L__BB21_56:
	setp.ge.s32 	%p31, %r30, %r60;
	@%p31 bra 	$L__BB21_58;
	ld.global.f32 	%f143, [%rd3+36];
$L__BB21_58:
	setp.ge.s32 	%p32, %r33, %r60;
	@%p32 bra 	$L__BB21_60;
	ld.global.f32 	%f142, [%rd3+40];
$L__BB21_60:
	setp.ge.s32 	%p33, %r36, %r60;
	@%p33 bra 	$L__BB21_62;
	ld.global.f32 	%f141, [%rd3+44];
$L__BB21_62:
	setp.ge.s32 	%p34, %r39, %r60;
	@%p34 bra 	$L__BB21_64;
	ld.global.f32 	%f140, [%rd3+48];
$L__BB21_64:
	setp.ge.s32 	%p35, %r42, %r60;
	@%p35 bra 	$L__BB21_66;
	ld.global.f32 	%f139, [%rd3+52];
$L__BB21_66:
	setp.ge.s32 	%p36, %r45, %r60;
	@%p36 bra 	$L__BB21_68;
	ld.global.f32 	%f138, [%rd3+56];
$L__BB21_68:
	setp.ge.s32 	%p37, %r48, %r60;
	@%p37 bra 	$L__BB21_70;
	ld.global.f32 	%f137, [%rd3+60];
$L__BB21_70:
	setp.ge.s32 	%p38, %r51, %r60;
	@%p38 bra 	$L__BB21_72;
	ld.global.f32 	%f136, [%rd3+64];
$L__BB21_72:
	setp.ge.s32 	%p39, %r54, %r60;
	@%p39 bra 	$L__BB21_74;
	ld.global.f32 	%f135, [%rd3+68];
$L__BB21_74:
	setp.ge.s32 	%p40, %r57, %r60;
	@%p40 bra 	$L__BB21_76;
	ld.global.f32 	%f134, [%rd3+72];
$L__BB21_76:
	bar.sync 	0;
	shr.u32 	%r61, %r2, 5;
	shl.b32 	%r253, %r2, 2;
	mov.u32 	%r254, _ZZN3cub18CUB_300001_SM_10006detail10radix_sort31DeviceRadixSortSingleTileKernelINS1_5radix10policy_hubIifyE10Policy1000ELNS0_9SortOrderE0EifyNS1_21identity_decomposer_tEEEvPKT1_PSA_PKT2_PSE_T3_iiT4_E12temp_storage;
	add.s32 	%r62, %r254, %r253;
	shl.b32 	%r255, %r2, 7;
	add.s32 	%r63, %r62, %r255;
	shl.b32 	%r256, %r61, 2;
	add.s32 	%r257, %r254, %r256;
	add.s32 	%r64, %r257, 33792;
	mad.lo.s32 	%r65, %r2, -56, %r63;
	add.s32 	%r726, %r209, 6;
	sub.s32 	%r725, %r210, %r209;
$L__BB21_77:
	add.s32 	%r317, %r726, -6;
	min.s32 	%r260, %r725, 6;
	mov.b32 	%r346, 0;
	st.shared.u32 	[%r62], %r346;
	st.shared.u32 	[%r62+1024], %r346;
	st.shared.u32 	[%r62+2048], %r346;
	st.shared.u32 	[%r62+3072], %r346;
	st.shared.u32 	[%r62+4096], %r346;
	st.shared.u32 	[%r62+5120], %r346;
	st.shared.u32 	[%r62+6144], %r346;
	st.shared.u32 	[%r62+7168], %r346;
	st.shared.u32 	[%r62+8192], %r346;
	st.shared.u32 	[%r62+9216], %r346;
	st.shared.u32 	[%r62+10240], %r346;
	st.shared.u32 	[%r62+11264], %r346;
	st.shared.u32 	[%r62+12288], %r346;
	st.shared.u32 	[%r62+13312], %r346;
	st.shared.u32 	[%r62+14336], %r346;
	st.shared.u32 	[%r62+15360], %r346;
	st.shared.u32 	[%r62+16384], %r346;
	st.shared.u32 	[%r62+17408], %r346;
	st.shared.u32 	[%r62+18432], %r346;
	st.shared.u32 	[%r62+19456], %r346;
	st.shared.u32 	[%r62+20480], %r346;
	st.shared.u32 	[%r62+21504], %r346;
	st.shared.u32 	[%r62+22528], %r346;
	st.shared.u32 	[%r62+23552], %r346;
	st.shared.u32 	[%r62+24576], %r346;
	st.shared.u32 	[%r62+25600], %r346;
	st.shared.u32 	[%r62+26624], %r346;
	st.shared.u32 	[%r62+27648], %r346;
	st.shared.u32 	[%r62+28672], %r346;
	st.shared.u32 	[%r62+29696], %r346;
	st.shared.u32 	[%r62+30720], %r346;
	st.shared.u32 	[%r62+31744], %r346;
	st.shared.u32 	[%r62+32768], %r346;
	// begin inline asm
	bmsk.clamp.b32 %r258, %r346, %r260;
	// end inline asm
	// begin inline asm
	shr.b32 %r261, %r745, %r317;
	// end inline asm
	and.b32  	%r349, %r258, %r261;
	shl.b32 	%r350, %r349, 10;
	and.b32  	%r351, %r350, 31744;
	add.s32 	%r352, %r62, %r351;
	shr.u32 	%r353, %r349, 4;
	and.b32  	%r354, %r353, 268435454;
	add.s32 	%r90, %r352, %r354;
	ld.shared.u16 	%rs1, [%r90];
	add.s16 	%rs20, %rs1, 1;
	st.shared.u16 	[%r90], %rs20;
	// begin inline asm
	shr.b32 %r264, %r744, %r317;
	// end inline asm
	and.b32  	%r355, %r258, %r264;
	shl.b32 	%r356, %r355, 10;
	and.b32  	%r357, %r356, 31744;
	add.s32 	%r358, %r62, %r357;
	shr.u32 	%r359, %r355, 4;
	and.b32  	%r360, %r359, 268435454;
	add.s32 	%r91, %r358, %r360;
	ld.shared.u16 	%rs2, [%r91];
	add.s16 	%rs21, %rs2, 1;
	st.shared.u16 	[%r91], %rs21;
	// begin inline asm
	shr.b32 %r267, %r743, %r317;
	// end inline asm
	and.b32  	%r361, %r258, %r267;
	shl.b32 	%r362, %r361, 10;
	and.b32  	%r363, %r362, 31744;
	add.s32 	%r364, %r62, %r363;
	shr.u32 	%r365, %r361, 4;
	and.b32  	%r366, %r365, 268435454;
	add.s32 	%r92, %r364, %r366;
	ld.shared.u16 	%rs3, [%r92];
	add.s16 	%rs22, %rs3, 1;
	st.shared.u16 	[%r92], %rs22;
	// begin inline asm
	shr.b32 %r270, %r742, %r317;
	// end inline asm
	and.b32  	%r367, %r258, %r270;
	shl.b32 	%r368, %r367, 10;
	and.b32  	%r369, %r368, 31744;
	add.s32 	%r370, %r62, %r369;
	shr.u32 	%r371, %r367, 4;
	and.b32  	%r372, %r371, 268435454;
	add.s32 	%r93, %r370, %r372;
	ld.shared.u16 	%rs4, [%r93];
	add.s16 	%rs23, %rs4, 1;
	st.shared.u16 	[%r93], %rs23;
	// begin inline asm
	shr.b32 %r273, %r741, %r317;
	// end inline asm
	and.b32  	%r373, %r258, %r273;
	shl.b32 	%r374, %r373, 10;
	and.b32  	%r375, %r374, 31744;
	add.s32 	%r376, %r62, %r375;
	shr.u32 	%r377, %r373, 4;
	and.b32  	%r378, %r377, 268435454;
	add.s32 	%r94, %r376, %r378;
	ld.shared.u16 	%rs5, [%r94];
	add.s16 	%rs24, %rs5, 1;
	st.shared.u16 	[%r94], %rs24;
	// begin inline asm
	shr.b32 %r276, %r740, %r317;
	// end inline asm
	and.b32  	%r379, %r258, %r276;
	shl.b32 	%r380, %r379, 10;
	and.b32  	%r381, %r380, 31744;
	add.s32 	%r382, %r62, %r381;
	shr.u32 	%r383, %r379, 4;
	and.b32  	%r384, %r383, 268435454;
	add.s32 	%r95, %r382, %r384;
	ld.shared.u16 	%rs6, [%r95];
	add.s16 	%rs25, %rs6, 1;
	st.shared.u16 	[%r95], %rs25;
	// begin inline asm
	shr.b32 %r279, %r739, %r317;
	// end inline asm
	and.b32  	%r385, %r258, %r279;
	shl.b32 	%r386, %r385, 10;
	and.b32  	%r387, %r386, 31744;
	add.s32 	%r388, %r62, %r387;
	shr.u32 	%r389, %r385, 4;
	and.b32  	%r390, %r389, 268435454;
	add.s32 	%r96, %r388, %r390;
	ld.shared.u16 	%rs7, [%r96];
	add.s16 	%rs26, %rs7, 1;
	st.shared.u16 	[%r96], %rs26;
	// begin inline asm
	shr.b32 %r282, %r738, %r317;
	// end inline asm
	and.b32  	%r391, %r258, %r282;
	shl.b32 	%r392, %r391, 10;
	and.b32  	%r393, %r392, 31744;
	add.s32 	%r394, %r62, %r393;
	shr.u32 	%r395, %r391, 4;
	and.b32  	%r396, %r395, 268435454;
	add.s32 	%r97, %r394, %r396;
	ld.shared.u16 	%rs8, [%r97];
	add.s16 	%rs27, %rs8, 1;
	st.shared.u16 	[%r97], %rs27;
	// begin inline asm
	shr.b32 %r285, %r737, %r317;
	// end inline asm
	and.b32  	%r397, %r258, %r285;
	shl.b32 	%r398, %r397, 10;
	and.b32  	%r399, %r398, 31744;
	add.s32 	%r400, %r62, %r399;
	shr.u32 	%r401, %r397, 4;
	and.b32  	%r402, %r401, 268435454;
	add.s32 	%r98, %r400, %r402;
	ld.shared.u16 	%rs9, [%r98];
	add.s16 	%rs28, %rs9, 1;
	st.shared.u16 	[%r98], %rs28;
	// begin inline asm
	shr.b32 %r288, %r736, %r317;
	// end inline asm
	and.b32  	%r403, %r258, %r288;
	shl.b32 	%r404, %r403, 10;
	and.b32  	%r405, %r404, 31744;
	add.s32 	%r406, %r62, %r405;
	shr.u32 	%r407, %r403, 4;
	and.b32  	%r408, %r407, 268435454;
	add.s32 	%r99, %r406, %r408;
	ld.shared.u16 	%rs10, [%r99];
	add.s16 	%rs29, %rs10, 1;
	st.shared.u16 	[%r99], %rs29;
	// begin inline asm
	shr.b32 %r291, %r735, %r317;
	// end inline asm
	and.b32  	%r409, %r258, %r291;
	shl.b32 	%r410, %r409, 10;
	and.b32  	%r411, %r410, 31744;
	add.s32 	%r412, %r62, %r411;
	shr.u32 	%r413, %r409, 4;
	and.b32  	%r414, %r413, 268435454;
	add.s32 	%r100, %r412, %r414;
	ld.shared.u16 	%rs11, [%r100];
	add.s16 	%rs30, %rs11, 1;
	st.shared.u16 	[%r100], %rs30;
	// begin inline asm
	shr.b32 %r294, %r734, %r317;
	// end inline asm
	and.b32  	%r415, %r258, %r294;
	shl.b32 	%r416, %r415, 10;
	and.b32  	%r417, %r416, 31744;
	add.s32 	%r418, %r62, %r417;
	shr.u32 	%r419, %r415, 4;
	and.b32  	%r420, %r419, 268435454;
	add.s32 	%r101, %r418, %r420;
	ld.shared.u16 	%rs12, [%r101];
	add.s16 	%rs31, %rs12, 1;
	st.shared.u16 	[%r101], %rs31;
	// begin inline asm
	shr.b32 %r297, %r733, %r317;
	// end inline asm
	and.b32  	%r421, %r258, %r297;
	shl.b32 	%r422, %r421, 10;
	and.b32  	%r423, %r422, 31744;
	add.s32 	%r424, %r62, %r423;
	shr.u32 	%r425, %r421, 4;
	and.b32  	%r426, %r425, 268435454;
	add.s32 	%r102, %r424, %r426;
	ld.shared.u16 	%rs13, [%r102];
	add.s16 	%rs32, %rs13, 1;
	st.shared.u16 	[%r102], %rs32;
	// begin inline asm
	shr.b32 %r300, %r732, %r317;
	// end inline asm
	and.b32  	%r427, %r258, %r300;
	shl.b32 	%r428, %r427, 10;
	and.b32  	%r429, %r428, 31744;
	add.s32 	%r430, %r62, %r429;
	shr.u32 	%r431, %r427, 4;
	and.b32  	%r432, %r431, 268435454;
	add.s32 	%r103, %r430, %r432;
	ld.shared.u16 	%rs14, [%r103];
	add.s16 	%rs33, %rs14, 1;
	st.shared.u16 	[%r103], %rs33;
	// begin inline asm
	shr.b32 %r303, %r731, %r317;
	// end inline asm
	and.b32  	%r433, %r258, %r303;
	shl.b32 	%r434, %r433, 10;
	and.b32  	%r435, %r434, 31744;
	add.s32 	%r436, %r62, %r435;
	shr.u32 	%r437, %r433, 4;
	and.b32  	%r438, %r437, 268435454;
	add.s32 	%r104, %r436, %r438;
	ld.shared.u16 	%rs15, [%r104];
	add.s16 	%rs34, %rs15, 1;
	st.shared.u16 	[%r104], %rs34;
	// begin inline asm
	shr.b32 %r306, %r730, %r317;
	// end inline asm
	and.b32  	%r439, %r258, %r306;
	shl.b32 	%r440, %r439, 10;
	and.b32  	%r441, %r440, 31744;
	add.s32 	%r442, %r62, %r441;
	shr.u32 	%r443, %r439, 4;
	and.b32  	%r444, %r443, 268435454;
	add.s32 	%r105, %r442, %r444;
	ld.shared.u16 	%rs16, [%r105];
	add.s16 	%rs35, %rs16, 1;
	st.shared.u16 	[%r105], %rs35;
	// begin inline asm
	shr.b32 %r309, %r729, %r317;
	// end inline asm
	and.b32  	%r445, %r258, %r309;
	shl.b32 	%r446, %r445, 10;
	and.b32  	%r447, %r446, 31744;
	add.s32 	%r448, %r62, %r447;
	shr.u32 	%r449, %r445, 4;
	and.b32  	%r450, %r449, 268435454;
	add.s32 	%r106, %r448, %r450;
	ld.shared.u16 	%rs17, [%r106];
	add.s16 	%rs36, %rs17, 1;
	st.shared.u16 	[%r106], %rs36;
	// begin inline asm
	shr.b32 %r312, %r728, %r317;
	// end inline asm
	and.b32  	%r451, %r258, %r312;
	shl.b32 	%r452, %r451, 10;
	and.b32  	%r453, %r452, 31744;
	add.s32 	%r454, %r62, %r453;
	shr.u32 	%r455, %r451, 4;
	and.b32  	%r456, %r455, 268435454;
	add.s32 	%r107, %r454, %r456;
	ld.shared.u16 	%rs18, [%r107];
	add.s16 	%rs37, %rs18, 1;
	st.shared.u16 	[%r107], %rs37;
	// begin inline asm
	shr.b32 %r315, %r727, %r317;
	// end inline asm
	and.b32  	%r457, %r258, %r315;
	shl.b32 	%r458, %r457, 10;
	and.b32  	%r459, %r458, 31744;
	add.s32 	%r460, %r62, %r459;
	shr.u32 	%r461, %r457, 4;
	and.b32  	%r462, %r461, 268435454;
	add.s32 	%r108, %r460, %r462;
	ld.shared.u16 	%rs19, [%r108];
	add.s16 	%rs38, %rs19, 1;
	st.shared.u16 	[%r108], %rs38;
	bar.sync 	0;
	ld.shared.u32 	%r109, [%r63];
	ld.shared.u32 	%r463, [%r63+4];
	ld.shared.u32 	%r464, [%r63+8];
	ld.shared.u32 	%r465, [%r63+12];
	ld.shared.u32 	%r466, [%r63+16];
	ld.shared.u32 	%r467, [%r63+20];
	ld.shared.u32 	%r468, [%r63+24];
	ld.shared.u32 	%r469, [%r63+28];
	ld.shared.u32 	%r470, [%r63+32];
	ld.shared.u32 	%r471, [%r63+36];
	ld.shared.u32 	%r472, [%r63+40];
	ld.shared.u32 	%r473, [%r63+44];
	ld.shared.u32 	%r474, [%r63+48];
	ld.shared.u32 	%r475, [%r63+52];
	ld.shared.u32 	%r476, [%r63+56];
	ld.shared.u32 	%r477, [%r63+60];
	ld.shared.u32 	%r478, [%r63+64];
	ld.shared.u32 	%r479, [%r63+68];
	ld.shared.u32 	%r480, [%r63+72];
	ld.shared.u32 	%r481, [%r63+76];
	ld.shared.u32 	%r482, [%r63+80];
	ld.shared.u32 	%r483, [%r63+84];
	ld.shared.u32 	%r484, [%r63+88];
	ld.shared.u32 	%r485, [%r63+92];
	ld.shared.u32 	%r486, [%r63+96];
	ld.shared.u32 	%r487, [%r63+100];
	ld.shared.u32 	%r488, [%r63+104];
	ld.shared.u32 	%r489, [%r63+108];
	ld.shared.u32 	%r490, [%r63+112];
	ld.shared.u32 	%r491, [%r63+116];
	ld.shared.u32 	%r492, [%r63+120];
	ld.shared.u32 	%r493, [%r63+124];
	ld.shared.u32 	%r494, [%r63+128];
	add.s32 	%r110, %r463, %r109;
	add.s32 	%r111, %r464, %r110;
	add.s32 	%r112, %r465, %r111;
	add.s32 	%r113, %r466, %r112;
	add.s32 	%r114, %r467, %r113;
	add.s32 	%r115, %r468, %r114;
	add.s32 	%r116, %r469, %r115;
	add.s32 	%r117, %r470, %r116;
	add.s32 	%r118, %r471, %r117;
	add.s32 	%r119, %r472, %r118;
	add.s32 	%r120, %r473, %r119;
	add.s32 	%r121, %r474, %r120;
	add.s32 	%r122, %r475, %r121;
	add.s32 	%r123, %r476, %r122;
	add.s32 	%r124, %r477, %r123;
	add.s32 	%r125, %r478, %r124;
	add.s32 	%r126, %r479, %r125;
	add.s32 	%r127, %r480, %r126;
	add.s32 	%r128, %r481, %r127;
	add.s32 	%r129, %r482, %r128;
	add.s32 	%r130, %r483, %r129;
	add.s32 	%r131, %r484, %r130;
	add.s32 	%r132, %r485, %r131;
	add.s32 	%r133, %r486, %r132;
	add.s32 	%r134, %r487, %r133;
	add.s32 	%r135, %r488, %r134;
	add.s32 	%r136, %r489, %r135;
	add.s32 	%r137, %r490, %r136;
	add.s32 	%r138, %r491, %r137;
	add.s32 	%r139, %r492, %r138;
	add.s32 	%r140, %r493, %r139;
	add.s32 	%r323, %r494, %r140;
	// begin inline asm
	mov.u32 %r318, %laneid;
	// end inline asm
	mov.b32 	%r321, 1;
	mov.b32 	%r348, -1;
	// begin inline asm
	{  .reg .u32 r0;  .reg .pred p;  shfl.sync.up.b32 r0|p, %r323, %r321, %r346, %r348;  @p add.u32 r0, r0, %r323;  mov.u32 %r319, r0;}
	// end inline asm
	mov.b32 	%r327, 2;
	// begin inline asm
	{  .reg .u32 r0;  .reg .pred p;  shfl.sync.up.b32 r0|p, %r319, %r327, %r346, %r348;  @p add.u32 r0, r0, %r319;  mov.u32 %r325, r0;}
	// end inline asm
	mov.b32 	%r333, 4;
	// begin inline asm
	{  .reg .u32 r0;  .reg .pred p;  shfl.sync.up.b32 r0|p, %r325, %r333, %r346, %r348;  @p add.u32 r0, r0, %r325;  mov.u32 %r331, r0;}
	// end inline asm
	mov.b32 	%r339, 8;
	// begin inline asm
	{  .reg .u32 r0;  .reg .pred p;  shfl.sync.up.b32 r0|p, %r331, %r339, %r346, %r348;  @p add.u32 r0, r0, %r331;  mov.u32 %r337, r0;}
	// end inline asm
	mov.b32 	%r345, 16;
	// begin inline asm
	{  .reg .u32 r0;  .reg .pred p;  shfl.sync.up.b32 r0|p, %r337, %r345, %r346, %r348;  @p add.u32 r0, r0, %r337;  mov.u32 %r343, r0;}
	// end inline asm
	setp.ne.s32 	%p41, %r318, 31;
	@%p41 bra 	$L__BB21_79;
	st.shared.u32 	[%r64], %r343;
$L__BB21_79:
	sub.s32 	%r495, %r343, %r323;
	setp.gt.u32 	%p42, %r2, 31;
	setp.eq.s32 	%p43, %r61, 7;
	setp.eq.s32 	%p44, %r61, 6;
	setp.eq.s32 	%p45, %r61, 5;
	setp.eq.s32 	%p46, %r61, 4;
	setp.eq.s32 	%p47, %r61, 3;
	setp.eq.s32 	%p48, %r61, 2;
	setp.eq.s32 	%p49, %r61, 1;
	bar.sync 	0;
	ld.shared.v4.u32 	{%r496, %r497, %r498, %r499}, [_ZZN3cub18CUB_300001_SM_10006detail10radix_sort31DeviceRadixSortSingleTileKernelINS1_5radix10policy_hubIifyE10Policy1000ELNS0_9SortOrderE0EifyNS1_21identity_decomposer_tEEEvPKT1_PSA_PKT2_PSE_T3_iiT4_E12temp_storage+33792];
	selp.b32 	%r500, %r496, %r746, %p49;
	add.s32 	%r501, %r497, %r496;
	selp.b32 	%r502, %r501, %r500, %p48;
	add.s32 	%r503, %r501, %r498;
	selp.b32 	%r504, %r503, %r502, %p47;
	add.s32 	%r505, %r503, %r499;
	selp.b32 	%r506, %r505, %r504, %p46;
	ld.shared.v4.u32 	{%r507, %r508, %r509, %r510}, [_ZZN3cub18CUB_300001_SM_10006detail10radix_sort31DeviceRadixSortSingleTileKernelINS1_5radix10policy_hubIifyE10Policy1000ELNS0_9SortOrderE0EifyNS1_21identity_decomposer_tEEEvPKT1_PSA_PKT2_PSE_T3_iiT4_E12temp_storage+33808];
	add.s32 	%r511, %r505, %r507;
	selp.b32 	%r512, %r511, %r506, %p45;
	add.s32 	%r513, %r511, %r508;
	selp.b32 	%r514, %r513, %r512, %p44;
	add.s32 	%r515, %r513, %r509;
	selp.b32 	%r746, %r515, %r514, %p43;
	add.s32 	%r145, %r515, %r510;
	setp.ne.s32 	%p50, %r318, 0;
	selp.b32 	%r516, %r495, 0, %p50;
	add.s32 	%r517, %r746, %r516;
	or.pred  	%p51, %p42, %p50;
	selp.b32 	%r747, %r517, %r495, %p42;
	@%p51 bra 	$L__BB21_81;
	shl.b32 	%r747, %r145, 16;
	st.shared.u32 	[_ZZN3cub18CUB_300001_SM_10006detail10radix_sort31DeviceRadixSortSingleTileKernelINS1_5radix10policy_hubIifyE10Policy1000ELNS0_9SortOrderE0EifyNS1_21identity_decomposer_tEEEvPKT1_PSA_PKT2_PSE_T3_iiT4_E12temp_storage+33832], %r747;
$L__BB21_81:
	setp.eq.s32 	%p52, %r2, 0;
	bar.sync 	0;
	ld.shared.u32 	%r518, [_ZZN3cub18CUB_300001_SM_10006detail10radix_sort31DeviceRadixSortSingleTileKernelINS1_5radix10policy_hubIifyE10Policy1000ELNS0_9SortOrderE0EifyNS1_21identity_decomposer_tEEEvPKT1_PSA_PKT2_PSE_T3_iiT4_E12temp_storage+33832];
	selp.b32 	%r519, 0, %r518, %p52;
	add.s32 	%r520, %r747, %r519;
	add.s32 	%r521, %r109, %r520;
	add.s32 	%r522, %r110, %r520;
	add.s32 	%r523, %r111, %r520;
	add.s32 	%r524, %r112, %r520;
	add.s32 	%r525, %r113, %r520;
	add.s32 	%r526, %r114, %r520;
	add.s32 	%r527, %r115, %r520;
	add.s32 	%r528, %r116, %r520;
	add.s32 	%r529, %r117, %r520;
	add.s32 	%r530, %r118, %r520;
	add.s32 	%r531, %r119, %r520;
	add.s32 	%r532, %r120, %r520;
	add.s32 	%r533, %r121, %r520;
	add.s32 	%r534, %r122, %r520;
	add.s32 	%r535, %r123, %r520;
	add.s32 	%r536, %r124, %r520;
	add.s32 	%r537, %r125, %r520;
	add.s32 	%r538, %r126, %r520;
	add.s32 	%r539, %r127, %r520;
	add.s32 	%r540, %r128, %r520;
	add.s32 	%r541, %r129, %r520;
	add.s32 	%r542, %r130, %r520;
	add.s32 	%r543, %r131, %r520;
	add.s32 	%r544, %r132, %r520;
	add.s32 	%r545, %r133, %r520;
	add.s32 	%r546, %r134, %r520;
	add.s32 	%r547, %r135, %r520;
	add.s32 	%r548, %r136, %r520;
	add.s32 	%r549, %r137, %r520;
	add.s32 	%r550, %r138, %r520;
	add.s32 	%r551, %r139, %r520;
	add.s32 	%r552, %r140, %r520;
	st.shared.u32 	[%r63], %r520;
	st.shared.u32 	[%r63+4], %r521;
	st.shared.u32 	[%r63+8], %r522;
	st.shared.u32 	[%r63+12], %r523;
	st.shared.u32 	[%r63+16], %r524;
	st.shared.u32 	[%r63+20], %r525;
	st.shared.u32 	[%r63+24], %r526;
	st.shared.u32 	[%r63+28], %r527;
	st.shared.u32 	[%r63+32], %r528;
	st.shared.u32 	[%r63+36], %r529;
	st.shared.u32 	[%r63+40], %r530;
	st.shared.u32 	[%r63+44], %r531;
	st.shared.u32 	[%r63+48], %r532;
	st.shared.u32 	[%r63+52], %r533;
	st.shared.u32 	[%r63+56], %r534;
	st.shared.u32 	[%r63+60], %r535;
	st.shared.u32 	[%r63+64], %r536;
	st.shared.u32 	[%r63+68], %r537;
	st.shared.u32 	[%r63+72], %r538;
	st.shared.u32 	[%r63+76], %r539;
	st.shared.u32 	[%r63+80], %r540;
	st.shared.u32 	[%r63+84], %r541;
	st.shared.u32 	[%r63+88], %r542;
	st.shared.u32 	[%r63+92], %r543;
	st.shared.u32 	[%r63+96], %r544;
	st.shared.u32 	[%r63+100], %r545;
	st.shared.u32 	[%r63+104], %r546;
	st.shared.u32 	[%r63+108], %r547;
	st.shared.u32 	[%r63+112], %r548;
	st.shared.u32 	[%r63+116], %r549;
	st.shared.u32 	[%r63+120], %r550;
	st.shared.u32 	[%r63+124], %r551;
	st.shared.u32 	[%r63+128], %r552;
	bar.sync 	0;
	cvt.u32.u16 	%r553, %rs1;
	ld.shared.u16 	%r554, [%r90];
	add.s32 	%r149, %r554, %r553;
	cvt.u32.u16 	%r555, %rs2;
	ld.shared.u16 	%r556, [%r91];
	add.s32 	%r150, %r556, %r555;
	cvt.u32.u16 	%r557, %rs3;
	ld.shared.u16 	%r558, [%r92];
	add.s32 	%r151, %r558, %r557;
	cvt.u32.u16 	%r559, %rs4;
	ld.shared.u16 	%r560, [%r93];
	add.s32 	%r152, %r560, %r559;
	cvt.u32.u16 	%r561, %rs5;
	ld.shared.u16 	%r562, [%r94];
	add.s32 	%r153, %r562, %r561;
	cvt.u32.u16 	%r563, %rs6;
	ld.shared.u16 	%r564, [%r95];
	add.s32 	%r154, %r564, %r563;
	cvt.u32.u16 	%r565, %rs7;
	ld.shared.u16 	%r566, [%r96];
	add.s32 	%r155, %r566, %r565;
	cvt.u32.u16 	%r567, %rs8;
	ld.shared.u16 	%r568, [%r97];
	add.s32 	%r156, %r568, %r567;
	cvt.u32.u16 	%r569, %rs9;
	ld.shared.u16 	%r570, [%r98];
	add.s32 	%r157, %r570, %r569;
	cvt.u32.u16 	%r571, %rs10;
	ld.shared.u16 	%r572, [%r99];
	add.s32 	%r158, %r572, %r571;
	cvt.u32.u16 	%r573, %rs11;
	ld.shared.u16 	%r574, [%r100];
	add.s32 	%r159, %r574, %r573;
	cvt.u32.u16 	%r575, %rs12;
	ld.shared.u16 	%r576, [%r101];
	add.s32 	%r160, %r576, %r575;
	cvt.u32.u16 	%r577, %rs13;
	ld.shared.u16 	%r578, [%r102];
	add.s32 	%r161, %r578, %r577;
	cvt.u32.u16 	%r579, %rs14;
	ld.shared.u16 	%r580, [%r103];
	add.s32 	%r162, %r580, %r579;
	cvt.u32.u16 	%r581, %rs15;
	ld.shared.u16 	%r582, [%r104];
	add.s32 	%r163, %r582, %r581;
	cvt.u32.u16 	%r583, %rs16;
	ld.shared.u16 	%r584, [%r105];
	add.s32 	%r164, %r584, %r583;
	cvt.u32.u16 	%r585, %rs17;
	ld.shared.u16 	%r586, [%r106];
	add.s32 	%r165, %r586, %r585;
	cvt.u32.u16 	%r587, %rs18;
	ld.shared.u16 	%r588, [%r107];
	add.s32 	%r166, %r588, %r587;
	cvt.u32.u16 	%r589, %rs19;
	ld.shared.u16 	%r590, [%r108];
	add.s32 	%r167, %r590, %r589;
	bar.sync 	0;
	setp.lt.s32 	%p53, %r726, %r210;
	@%p53 bra 	$L__BB21_121;
	cvt.u64.u32 	%rd15, %r2;
	shl.b32 	%r591, %r149, 2;
	mov.u32 	%r592, _ZZN3cub18CUB_300001_SM_10006detail10radix_sort31DeviceRadixSortSingleTileKernelINS1_5radix10policy_hubIifyE10Policy1000ELNS0_9SortOrderE0EifyNS1_21identity_decomposer_tEEEvPKT1_PSA_PKT2_PSE_T3_iiT4_E12temp_storage;
	add.s32 	%r593, %r592, %r591;
	st.shared.u32 	[%r593], %r745;
	shl.b32 	%r594, %r150, 2;
	add.s32 	%r595, %r592, %r594;
	st.shared.u32 	[%r595], %r744;
	shl.b32 	%r596, %r151, 2;
	add.s32 	%r597, %r592, %r596;
	st.shared.u32 	[%r597], %r743;
	shl.b32 	%r598, %r152, 2;
	add.s32 	%r599, %r592, %r598;
	st.shared.u32 	[%r599], %r742;
	shl.b32 	%r600, %r153, 2;
	add.s32 	%r601, %r592, %r600;
	st.shared.u32 	[%r601], %r741;
	shl.b32 	%r602, %r154, 2;
	add.s32 	%r603, %r592, %r602;
	st.shared.u32 	[%r603], %r740;
	shl.b32 	%r604, %r155, 2;
	add.s32 	%r605, %r592, %r604;
	st.shared.u32 	[%r605], %r739;
	shl.b32 	%r606, %r156, 2;
	add.s32 	%r607, %r592, %r606;
	st.shared.u32 	[%r607], %r738;
	shl.b32 	%r608, %r157, 2;
	add.s32 	%r609, %r592, %r608;
	st.shared.u32 	[%r609], %r737;
	shl.b32 	%r610, %r158, 2;
	add.s32 	%r611, %r592, %r610;
	st.shared.u32 	[%r611], %r736;
	shl.b32 	%r612, %r159, 2;
	add.s32 	%r613, %r592, %r612;
	st.shared.u32 	[%r613], %r735;
	shl.b32 	%r614, %r160, 2;
	add.s32 	%r615, %r592, %r614;
	st.shared.u32 	[%r615], %r734;
	shl.b32 	%r616, %r161, 2;
	add.s32 	%r617, %r592, %r616;
	st.shared.u32 	[%r617], %r733;
	shl.b32 	%r618, %r162, 2;
	add.s32 	%r619, %r592, %r618;
	st.shared.u32 	[%r619], %r732;
	shl.b32 	%r620, %r163, 2;
	add.s32 	%r621, %r592, %r620;
	st.shared.u32 	[%r621], %r731;
	shl.b32 	%r622, %r164, 2;
	add.s32 	%r623, %r592, %r622;
	st.shared.u32 	[%r623], %r730;
	shl.b32 	%r624, %r165, 2;
	add.s32 	%r625, %r592, %r624;
	st.shared.u32 	[%r625], %r729;
	shl.b32 	%r626, %r166, 2;
	add.s32 	%r627, %r592, %r626;
	st.shared.u32 	[%r627], %r728;
	shl.b32 	%r628, %r167, 2;
	add.s32 	%r629, %r592, %r628;
	st.shared.u32 	[%r629], %r727;
	bar.sync 	0;
	mad.lo.s32 	%r168, %r2, -72, %r65;
	ld.shared.u32 	%r169, [%r168];
	ld.shared.u32 	%r170, [%r168+1024];
	ld.shared.u32 	%r171, [%r168+2048];
	ld.shared.u32 	%r172, [%r168+3072];
	ld.shared.u32 	%r173, [%r168+4096];
	ld.shared.u32 	%r174, [%r168+5120];
	ld.shared.u32 	%r175, [%r168+6144];
	ld.shared.u32 	%r176, [%r168+7168];
	ld.shared.u32 	%r177, [%r168+8192];
	ld.shared.u32 	%r178, [%r168+9216];
	ld.shared.u32 	%r179, [%r168+10240];
	ld.shared.u32 	%r180, [%r168+11264];
	ld.shared.u32 	%r181, [%r168+12288];
	ld.shared.u32 	%r182, [%r168+13312];
	ld.shared.u32 	%r183, [%r168+14336];
	ld.shared.u32 	%r184, [%r168+15360];
	ld.shared.u32 	%r185, [%r168+16384];
	ld.shared.u32 	%r186, [%r168+17408];
	ld.shared.u32 	%r187, [%r168+18432];
	bar.sync 	0;
	st.shared.f32 	[%r593], %f152;
	st.shared.f32 	[%r595], %f151;
	st.shared.f32 	[%r597], %f150;
	st.shared.f32 	[%r599], %f149;
	st.shared.f32 	[%r601], %f148;
	st.shared.f32 	[%r603], %f147;
	st.shared.f32 	[%r605], %f146;
	st.shared.f32 	[%r607], %f145;
	st.shared.f32 	[%r609], %f144;
	st.shared.f32 	[%r611], %f143;
	st.shared.f32 	[%r613], %f142;
	st.shared.f32 	[%r615], %f141;
	st.shared.f32 	[%r617], %f140;
	st.shared.f32 	[%r619], %f139;
	st.shared.f32 	[%r621], %f138;
	st.shared.f32 	[%r623], %f137;
	st.shared.f32 	[%r625], %f136;
	st.shared.f32 	[%r627], %f135;
	st.shared.f32 	[%r629], %f134;
	bar.sync 	0;
	ld.shared.f32 	%f58, [%r168+1024];
	ld.shared.f32 	%f59, [%r168+2048];
	ld.shared.f32 	%f60, [%r168+3072];
	ld.shared.f32 	%f61, [%r168+4096];
	ld.shared.f32 	%f62, [%r168+5120];
	ld.shared.f32 	%f63, [%r168+6144];
	ld.shared.f32 	%f64, [%r168+7168];
	ld.shared.f32 	%f65, [%r168+8192];
	ld.shared.f32 	%f66, [%r168+9216];
	ld.shared.f32 	%f67, [%r168+10240];
	ld.shared.f32 	%f68, [%r168+11264];
	ld.shared.f32 	%f69, [%r168+12288];
	ld.shared.f32 	%f70, [%r168+13312];
	ld.shared.f32 	%f71, [%r168+14336];
	ld.shared.f32 	%f72, [%r168+15360];
	ld.shared.f32 	%f73, [%r168+16384];
	ld.shared.f32 	%f74, [%r168+17408];
	ld.shared.f32 	%f75, [%r168+18432];
	setp.gt.u64 	%p54, %rd2, %rd15;
	cvta.to.global.u64 	%rd16, %rd6;
	mul.wide.u32 	%rd17, %r2, 4;
	add.s64 	%rd4, %rd16, %rd17;
	cvta.to.global.u64 	%rd18, %rd8;
	add.s64 	%rd5, %rd18, %rd17;
	@%p54 bra 	$L__BB21_83;
	bra.uni 	$L__BB21_84;
$L__BB21_83:
	xor.b32  	%r630, %r169, -2147483648;
	ld.shared.f32 	%f114, [%r168];
	st.global.u32 	[%rd4], %r630;
	st.global.f32 	[%rd5], %f114;
$L__BB21_84:
	add.s32 	%r631, %r2, 256;
	cvt.u64.u32 	%rd19, %r631;
	setp.le.u64 	%p55, %rd2, %rd19;
	@%p55 bra 	$L__BB21_86;
	xor.b32  	%r632, %r170, -2147483648;
	st.global.u32 	[%rd4+1024], %r632;
	st.global.f32 	[%rd5+1024], %f58;
$L__BB21_86:
	add.s32 	%r633, %r2, 512;
	cvt.u64.u32 	%rd20, %r633;
	setp.le.u64 	%p56, %rd2, %rd20;
	@%p56 bra 	$L__BB21_88;
	xor.b32  	%r634, %r171, -2147483648;
	st.global.u32 	[%rd4+2048], %r634;
	st.global.f32 	[%rd5+2048], %f59;
$L__BB21_88:
	add.s32 	%r635, %r2, 768;
	cvt.u64.u32 	%rd21, %r635;
	setp.le.u64 	%p57, %rd2, %rd21;
	@%p57 bra 	$L__BB21_90;
	xor.b32  	%r636, %r172, -2147483648;
	st.global.u32 	[%rd4+3072], %r636;
	st.global.f32 	[%rd5+3072], %f60;
$L__BB21_90:
	or.b32  	%r637, %r2, 1024;
	cvt.u64.u32 	%rd22, %r637;
	setp.le.u64 	%p58, %rd2, %rd22;
	@%p58 bra 	$L__BB21_92;
	xor.b32  	%r638, %r173, -2147483648;
	st.global.u32 	[%rd4+4096], %r638;
	st.global.f32 	[%rd5+4096], %f61;
$L__BB21_92:
	add.s32 	%r639, %r2, 1280;
	cvt.u64.u32 	%rd23, %r639;
	setp.le.u64 	%p59, %rd2, %rd23;
	@%p59 bra 	$L__BB21_94;
	xor.b32  	%r640, %r174, -2147483648;
	st.global.u32 	[%rd4+5120], %r640;
	st.global.f32 	[%rd5+5120], %f62;
$L__BB21_94:
	add.s32 	%r641, %r2, 1536;
	cvt.u64.u32 	%rd24, %r641;
	setp.le.u64 	%p60, %rd2, %rd24;
	@%p60 bra 	$L__BB21_96;
	xor.b32  	%r642, %r175, -2147483648;
	st.global.u32 	[%rd4+6144], %r642;
	st.global.f32 	[%rd5+6144], %f63;
$L__BB21_96:
	add.s32 	%r643, %r2, 1792;
	cvt.u64.u32 	%rd25, %r643;
	setp.le.u64 	%p61, %rd2, %rd25;
	@%p61 bra 	$L__BB21_98;
	xor.b32  	%r644, %r176, -2147483648;
	st.global.u32 	[%rd4+7168], %r644;
	st.global.f32 	[%rd5+7168], %f64;
$L__BB21_98:
	or.b32  	%r645, %r2, 2048;
	cvt.u64.u32 	%rd26, %r645;
	setp.le.u64 	%p62, %rd2, %rd26;
	@%p62 bra 	$L__BB21_100;
	xor.b32  	%r646, %r177, -2147483648;
	st.global.u32 	[%rd4+8192], %r646;
	st.global.f32 	[%rd5+8192], %f65;
$L__BB21_100:
	add.s32 	%r647, %r2, 2304;
	cvt.u64.u32 	%rd27, %r647;
	setp.le.u64 	%p63, %rd2, %rd27;
	@%p63 bra 	$L__BB21_102;
	xor.b32  	%r648, %r178, -2147483648;
	st.global.u32 	[%rd4+9216], %r648;
	st.global.f32 	[%rd5+9216], %f66;
$L__BB21_102:
	add.s32 	%r649, %r2, 2560;
	cvt.u64.u32 	%rd28, %r649;
	setp.le.u64 	%p64, %rd2, %rd28;
	@%p64 bra 	$L__BB21_104;
	xor.b32  	%r650, %r179, -2147483648;
	st.global.u32 	[%rd4+10240], %r650;
	st.global.f32 	[%rd5+10240], %f67;
$L__BB21_104:
	add.s32 	%r651, %r2, 2816;
	cvt.u64.u32 	%rd29, %r651;
	setp.le.u64 	%p65, %rd2, %rd29;
	@%p65 bra 	$L__BB21_106;
	xor.b32  	%r652, %r180, -2147483648;
	st.global.u32 	[%rd4+11264], %r652;
	st.global.f32 	[%rd5+11264], %f68;
$L__BB21_106:
	or.b32  	%r653, %r2, 3072;
	cvt.u64.u32 	%rd30, %r653;
	setp.le.u64 	%p66, %rd2, %rd30;
	@%p66 bra 	$L__BB21_108;
	xor.b32  	%r654, %r181, -2147483648;
	st.global.u32 	[%rd4+12288], %r654;
	st.global.f32 	[%rd5+12288], %f69;
$L__BB21_108:
	add.s32 	%r655, %r2, 3328;
	cvt.u64.u32 	%rd31, %r655;
	setp.le.u64 	%p67, %rd2, %rd31;
	@%p67 bra 	$L__BB21_110;
	xor.b32  	%r656, %r182, -2147483648;
	st.global.u32 	[%rd4+13312], %r656;
	st.global.f32 	[%rd5+13312], %f70;
$L__BB21_110:
	add.s32 	%r657, %r2, 3584;
	cvt.u64.u32 	%rd32, %r657;
	setp.le.u64 	%p68, %rd2, %rd32;
	@%p68 bra 	$L__BB21_112;
	xor.b32  	%r658, %r183, -2147483648;
	st.global.u32 	[%rd4+14336], %r658;
	st.global.f32 	[%rd5+14336], %f71;
$L__BB21_112:
	add.s32 	%r659, %r2, 3840;
	cvt.u64.u32 	%rd33, %r659;
	setp.le.u64 	%p69, %rd2, %rd33;
	@%p69 bra 	$L__BB21_114;
	xor.b32  	%r660, %r184, -2147483648;
	st.global.u32 	[%rd4+15360], %r660;
	st.global.f32 	[%rd5+15360], %f72;
$L__BB21_114:
	or.b32  	%r661, %r2, 4096;
	cvt.u64.u32 	%rd34, %r661;
	setp.le.u64 	%p70, %rd2, %rd34;
	@%p70 bra 	$L__BB21_116;
	xor.b32  	%r662, %r185, -2147483648;
	st.global.u32 	[%rd4+16384], %r662;
	st.global.f32 	[%rd5+16384], %f73;
$L__BB21_116:
	add.s32 	%r663, %r2, 4352;
	cvt.u64.u32 	%rd35, %r663;
	setp.le.u64 	%p71, %rd2, %rd35;
	@%p71 bra 	$L__BB21_118;
	xor.b32  	%r664, %r186, -2147483648;
	st.global.u32 	[%rd4+17408], %r664;
	st.global.f32 	[%rd5+17408], %f74;
$L__BB21_118:
	add.s32 	%r665, %r2, 4608;
	cvt.u64.u32 	%rd36, %r665;
	setp.le.u64 	%p72, %rd2, %rd36;
	@%p72 bra 	$L__BB21_120;
	xor.b32  	%r666, %r187, -2147483648;
	st.global.u32 	[%rd4+18432], %r666;
	st.global.f32 	[%rd5+18432], %f75;
$L__BB21_120:
	ret;
$L__BB21_121:
	shl.b32 	%r667, %r149, 2;
	mov.u32 	%r668, _ZZN3cub18CUB_300001_SM_10006detail10radix_sort31DeviceRadixSortSingleTileKernelINS1_5radix10policy_hubIifyE10Policy1000ELNS0_9SortOrderE0EifyNS1_21identity_decomposer_tEEEvPKT1_PSA_PKT2_PSE_T3_iiT4_E12temp_storage;
	add.s32 	%r669, %r668, %r667;
	st.shared.u32 	[%r669], %r745;
	shl.b32 	%r670, %r150, 2;
	add.s32 	%r671, %r668, %r670;
	st.shared.u32 	[%r671], %r744;
	shl.b32 	%r672, %r151, 2;
	add.s32 	%r673, %r668, %r672;
	st.shared.u32 	[%r673], %r743;
	shl.b32 	%r674, %r152, 2;
	add.s32 	%r675, %r668, %r674;
	st.shared.u32 	[%r675], %r742;
	shl.b32 	%r676, %r153, 2;
	add.s32 	%r677, %r668, %r676;
	st.shared.u32 	[%r677], %r741;
	shl.b32 	%r678, %r154, 2;
	add.s32 	%r679, %r668, %r678;
	st.shared.u32 	[%r679], %r740;
	shl.b32 	%r680, %r155, 2;
	add.s32 	%r681, %r668, %r680;
	st.shared.u32 	[%r681], %r739;
	shl.b32 	%r682, %r156, 2;
	add.s32 	%r683, %r668, %r682;
	st.shared.u32 	[%r683], %r738;
	shl.b32 	%r684, %r157, 2;
	add.s32 	%r685, %r668, %r684;
	st.shared.u32 	[%r685], %r737;
	shl.b32 	%r686, %r158, 2;
	add.s32 	%r687, %r668, %r686;
	st.shared.u32 	[%r687], %r736;
	shl.b32 	%r688, %r159, 2;
	add.s32 	%r689, %r668, %r688;
	st.shared.u32 	[%r689], %r735;
	shl.b32 	%r690, %r160, 2;
	add.s32 	%r691, %r668, %r690;
	st.shared.u32 	[%r691], %r734;
	shl.b32 	%r692, %r161, 2;
	add.s32 	%r693, %r668, %r692;
	st.shared.u32 	[%r693], %r733;
	shl.b32 	%r694, %r162, 2;
	add.s32 	%r695, %r668, %r694;
	st.shared.u32 	[%r695], %r732;
	shl.b32 	%r696, %r163, 2;
	add.s32 	%r697, %r668, %r696;
	st.shared.u32 	[%r697], %r731;
	shl.b32 	%r698, %r164, 2;
	add.s32 	%r699, %r668, %r698;
	st.shared.u32 	[%r699], %r730;
	shl.b32 	%r700, %r165, 2;
	add.s32 	%r701, %r668, %r700;
	st.shared.u32 	[%r701], %r729;
	shl.b32 	%r702, %r166, 2;
	add.s32 	%r703, %r668, %r702;
	st.shared.u32 	[%r703], %r728;
	shl.b32 	%r704, %r167, 2;
	add.s32 	%r705, %r668, %r704;
	st.shared.u32 	[%r705], %r727;
	bar.sync 	0;
	ld.shared.u32 	%r745, [%r65];
	ld.shared.u32 	%r744, [%r65+4];
	ld.shared.u32 	%r743, [%r65+8];
	ld.shared.u32 	%r742, [%r65+12];
	ld.shared.u32 	%r741, [%r65+16];
	ld.shared.u32 	%r740, [%r65+20];
	ld.shared.u32 	%r739, [%r65+24];
	ld.shared.u32 	%r738, [%r65+28];
	ld.shared.u32 	%r737, [%r65+32];
	ld.shared.u32 	%r736, [%r65+36];
	ld.shared.u32 	%r735, [%r65+40];
	ld.shared.u32 	%r734, [%r65+44];
	ld.shared.u32 	%r733, [%r65+48];
	ld.shared.u32 	%r732, [%r65+52];
	ld.shared.u32 	%r731, [%r65+56];
	ld.shared.u32 	%r730, [%r65+60];
	ld.shared.u32 	%r729, [%r65+64];
	ld.shared.u32 	%r728, [%r65+68];
	ld.shared.u32 	%r727, [%r65+72];
	bar.sync 	0;
	st.shared.f32 	[%r669], %f152;
	st.shared.f32 	[%r671], %f151;
	st.shared.f32 	[%r673], %f150;
	st.shared.f32 	[%r675], %f149;
	st.shared.f32 	[%r677], %f148;
	st.shared.f32 	[%r679], %f147;
	st.shared.f32 	[%r681], %f146;
	st.shared.f32 	[%r683], %f145;
	st.shared.f32 	[%r685], %f144;
	st.shared.f32 	[%r687], %f143;
	st.shared.f32 	[%r689], %f142;
	st.shared.f32 	[%r691], %f141;
	st.shared.f32 	[%r693], %f140;
	st.shared.f32 	[%r695], %f139;
	st.shared.f32 	[%r697], %f138;
	st.shared.f32 	[%r699], %f137;
	st.shared.f32 	[%r701], %f136;
	st.shared.f32 	[%r703], %f135;
	st.shared.f32 	[%r705], %f134;
	bar.sync 	0;
	ld.shared.f32 	%f152, [%r65];
	ld.shared.f32 	%f151, [%r65+4];
	ld.shared.f32 	%f150, [%r65+8];
	ld.shared.f32 	%f149, [%r65+12];
	ld.shared.f32 	%f148, [%r65+16];
	ld.shared.f32 	%f147, [%r65+20];
	ld.shared.f32 	%f146, [%r65+24];
	ld.shared.f32 	%f145, [%r65+28];
	ld.shared.f32 	%f144, [%r65+32];
	ld.shared.f32 	%f143, [%r65+36];
	ld.shared.f32 	%f142, [%r65+40];
	ld.shared.f32 	%f141, [%r65+44];
	ld.shared.f32 	%f140, [%r65+48];
	ld.shared.f32 	%f139, [%r65+52];
	ld.shared.f32 	%f138, [%r65+56];
	ld.shared.f32 	%f137, [%r65+60];
	ld.shared.f32 	%f136, [%r65+64];
	ld.shared.f32 	%f135, [%r65+68];
	ld.shared.f32 	%f134, [%r65+72];
	bar.sync 	0;
	add.s32 	%r726, %r726, 6;
	add.s32 	%r725, %r725, -6;
	bra.uni 	$L__BB21_77;

}
	// .globl	_ZN3cub18CUB_300001_SM_10006detail10radix_sort30DeviceRadixSortHistogramKernelINS1_5radix10policy_hubIifyE10Policy1000ELNS0_9SortOrderE0EiyNS1_21identity_decomposer_tEEEvPT2_PKT1_SA_iiT3_
.visible .entry _ZN3cub18CUB_300001_SM_10006detail10radix_sort30DeviceRadixSortHistogramKernelINS1_5radix10policy_hubIifyE10Policy1000ELNS0_9SortOrderE0EiyNS1_21identity_decomposer_tEEEvPT2_PKT1_SA_iiT3_(
	.param .u64 .ptr .align 1 _ZN3cub18CUB_300001_SM_10006detail10radix_sort30DeviceRadixSortHistogramKernelINS1_5radix10policy_hubIifyE10Policy1000ELNS0_9SortOrderE0EiyNS1_21identity_decomposer_tEEEvPT2_PKT1_SA_iiT3__param_0,
	.param .u64 .ptr .align 1 _ZN3cub18CUB_300001_SM_10006detail10radix_sort30DeviceRadixSortHistogramKernelINS1_5radix10policy_hubIifyE10Policy1000ELNS0_9SortOrderE0EiyNS1_21identity_decomposer_tEEEvPT2_PKT1_SA_iiT3__param_1,
	.param .u64 _ZN3cub18CUB_300001_SM_10006detail10radix_sort30DeviceRadixSortHistogramKernelINS1_5radix10policy_hubIifyE10Policy1000ELNS0_9SortOrderE0EiyNS1_21identity_decomposer_tEEEvPT2_PKT1_SA_iiT3__param_2,
	.param .u32 _ZN3cub18CUB_300001_SM_10006detail10radix_sort30DeviceRadixSortHistogramKernelINS1_5radix10policy_hubIifyE10Policy1000ELNS0_9SortOrderE0EiyNS1_21identity_decomposer_tEEEvPT2_PKT1_SA_iiT3__param_3,
	.param .u32 _ZN3cub18CUB_300001_SM_10006detail10radix_sort30DeviceRadixSortHistogramKernelINS1_5radix10policy_hubIifyE10Policy1000ELNS0_9SortOrderE0EiyNS1_21identity_decomposer_tEEEvPT2_PKT1_SA_iiT3__param_4,
	.param .align 1 .b8 _ZN3cub18CUB_300001_SM_10006detail10radix_sort30DeviceRadixSortHistogramKernelINS1_5radix10policy_hubIifyE10Policy1000ELNS0_9SortOrderE0EiyNS1_21identity_decomposer_tEEEvPT2_PKT1_SA_iiT3__param_5[1]
)
.maxntid 128
{
	.reg .pred 	%p<91>;
	.reg .b32 	%r<486>;
	.reg .b64 	%rd<137>;
	// demoted variable
	.shared .align 4 .b8 _ZZN3cub18CUB_300001_SM_10006detail10radix_sort30DeviceRadixSortHistogramKernelINS1_5radix10policy_hubIifyE10Policy1000ELNS0_9SortOrderE0EiyNS1_21identity_decomposer_tEEEvPT2_PKT1_SA_iiT3_E12temp_storage[4096];
	ld.param.u64 	%rd18, [_ZN3cub18CUB_300001_SM_10006detail10radix_sort30DeviceRadixSortHistogramKernelINS1_5radix10policy_hubIifyE10Policy1000ELNS0_9SortOrderE0EiyNS1_21identity_decomposer_tEEEvPT2_PKT1_SA_iiT3__param_0];
	ld.param.u64 	%rd19, [_ZN3cub18CUB_300001_SM_10006detail10radix_sort30DeviceRadixSortHistogramKernelINS1_5radix10policy_hubIifyE10Policy1000ELNS0_9SortOrderE0EiyNS1_21identity_decomposer_tEEEvPT2_PKT1_SA_iiT3__param_1];
	ld.param.u64 	%rd17, [_ZN3cub18CUB_300001_SM_10006detail10radix_sort30DeviceRadixSortHistogramKernelINS1_5radix10policy_hubIifyE10Policy1000ELNS0_9SortOrderE0EiyNS1_21identity_decomposer_tEEEvPT2_PKT1_SA_iiT3__param_2];
	ld.param.u32 	%r174, [_ZN3cub18CUB_300001_SM_10006detail10radix_sort30DeviceRadixSortHistogramKernelINS1_5radix10policy_hubIifyE10Policy1000ELNS0_9SortOrderE0EiyNS1_21identity_decomposer_tEEEvPT2_PKT1_SA_iiT3__param_3];
	ld.param.u32 	%r175, [_ZN3cub18CUB_300001_SM_10006detail10radix_sort30DeviceRadixSortHistogramKernelINS1_5radix10policy_hubIifyE10Policy1000ELNS0_9SortOrderE0EiyNS1_21identity_decomposer_tEEEvPT2_PKT1_SA_iiT3__param_4];
	cvta.to.global.u64 	%rd1, %rd19;
	cvta.to.global.u64 	%rd2, %rd18;
	setp.eq.s64 	%p2, %rd17, 0;
	@%p2 bra 	$L__BB22_153;
	sub.s32 	%r176, %r175, %r174;
	add.s32 	%r177, %r176, 7;
	shr.s32 	%r178, %r177, 31;
	shr.u32 	%r179, %r178, 29;
	add.s32 	%r180, %r177, %r179;
	shr.s32 	%r181, %r180, 3;
	mov.u32 	%r182, %tid.x;
	setp.gt.u32 	%p3, %r182, 255;
	setp.lt.s32 	%p4, %r177, 8;
	mov.u32 	%r183, %ctaid.x;
	shl.b32 	%r184, %r183, 11;
	cvt.u64.u32 	%rd3, %r184;
	mov.u32 	%r185, %nctaid.x;
	shl.b32 	%r186, %r185, 11;
	cvt.u64.u32 	%rd4, %r186;
	add.s32 	%r1, %r181, -1;
	and.b32  	%r2, %r181, 15;
	and.b32  	%r3, %r181, 7;
	add.s32 	%r4, %r3, -1;
	and.b32  	%r5, %r181, 3;
	or.pred  	%p1, %p3, %p4;
	shl.b32 	%r187, %r182, 2;
	mov.u32 	%r188, _ZZN3cub18CUB_300001_SM_10006detail10radix_sort30DeviceRadixSortHistogramKernelINS1_5radix10policy_hubIifyE10Policy1000ELNS0_9SortOrderE0EiyNS1_21identity_decomposer_tEEEvPT2_PKT1_SA_iiT3_E12temp_storage;
	add.s32 	%r6, %r188, %r187;
	and.b32  	%r7, %r181, 268435440;
	cvt.u64.u32 	%rd5, %r182;
	add.s32 	%r8, %r182, 128;
	add.s32 	%r9, %r182, 256;
	add.s32 	%r10, %r182, 384;
	add.s32 	%r11, %r182, 512;
	add.s32 	%r12, %r182, 640;
	add.s32 	%r13, %r182, 768;
	or.b32  	%r14, %r182, 1024;
	add.s32 	%r15, %r182, 1920;
	and.b32  	%r16, %r181, 268435448;
	and.b32  	%r17, %r181, 1;
	neg.s32 	%r18, %r7;
	add.s32 	%r19, %r6, 8192;
	add.s64 	%rd21, %rd17, -1;
	shr.u64 	%rd22, %rd21, 30;
	add.s64 	%rd23, %rd22, 1;
	min.u64 	%rd6, %rd23, %rd17;
	mov.b64 	%rd135, 0;
$L__BB22_2:
	@%p1 bra 	$L__BB22_30;
	setp.lt.u32 	%p5, %r1, 15;
	mov.b32 	%r439, 0;
	@%p5 bra 	$L__BB22_6;
	mov.u32 	%r436, %r19;
	mov.u32 	%r437, %r18;
$L__BB22_5:
	.pragma "nounroll";
	mov.b32 	%r190, 0;
	st.shared.u32 	[%r436+-8192], %r190;
	st.shared.u32 	[%r436+-7168], %r190;
	st.shared.u32 	[%r436+-6144], %r190;
	st.shared.u32 	[%r436+-5120], %r190;
	st.shared.u32 	[%r436+-4096], %r190;
	st.shared.u32 	[%r436+-3072], %r190;
	st.shared.u32 	[%r436+-2048], %r190;
	st.shared.u32 	[%r436+-1024], %r190;
	st.shared.u32 	[%r436], %r190;
	st.shared.u32 	[%r436+1024], %r190;
	st.shared.u32 	[%r436+2048], %r190;
	st.shared.u32 	[%r436+3072], %r190;
	st.shared.u32 	[%r436+4096], %r190;
	st.shared.u32 	[%r436+5120], %r190;
	st.shared.u32 	[%r436+6144], %r190;
	st.shared.u32 	[%r436+7168], %r190;
	add.s32 	%r437, %r437, 16;
	add.s32 	%r436, %r436, 16384;
	setp.ne.s32 	%p6, %r437, 0;
	mov.u32 	%r439, %r7;
	@%p6 bra 	$L__BB22_5;
$L__BB22_6:
	add.s32 	%r25, %r2, -1;
	setp.eq.s32 	%p7, %r2, 0;
	@%p7 bra 	$L__BB22_16;
	setp.lt.u32 	%p8, %r25, 7;
	@%p8 bra 	$L__BB22_9;
	shl.b32 	%r191, %r439, 10;
	add.s32 	%r192, %r6, %r191;
	mov.b32 	%r193, 0;
	st.shared.u32 	[%r192], %r193;
	st.shared.u32 	[%r192+1024], %r193;
	st.shared.u32 	[%r192+2048], %r193;
	st.shared.u32 	[%r192+3072], %r193;
	st.shared.u32 	[%r192+4096], %r193;
	st.shared.u32 	[%r192+5120], %r193;
	st.shared.u32 	[%r192+6144], %r193;
	st.shared.u32 	[%r192+7168], %r193;
	add.s32 	%r439, %r439, 8;
$L__BB22_9:
	setp.eq.s32 	%p9, %r3, 0;
	@%p9 bra 	$L__BB22_16;
	setp.lt.u32 	%p10, %r4, 3;
	@%p10 bra 	$L__BB22_12;
	shl.b32 	%r194, %r439, 10;
	add.s32 	%r195, %r6, %r194;
	mov.b32 	%r196, 0;
	st.shared.u32 	[%r195], %r196;
	st.shared.u32 	[%r195+1024], %r196;
	st.shared.u32 	[%r195+2048], %r196;
	st.shared.u32 	[%r195+3072], %r196;
	add.s32 	%r439, %r439, 4;
$L__BB22_12:
	setp.eq.s32 	%p11, %r5, 0;
	@%p11 bra 	$L__BB22_16;
	setp.eq.s32 	%p12, %r5, 1;
	shl.b32 	%r197, %r439, 10;
	add.s32 	%r30, %r6, %r197;
	mov.b32 	%r198, 0;
	st.shared.u32 	[%r30], %r198;
	@%p12 bra 	$L__BB22_16;
	setp.eq.s32 	%p13, %r5, 2;
	mov.b32 	%r199, 0;
	st.shared.u32 	[%r30+1024], %r199;
	@%p13 bra 	$L__BB22_16;
	mov.b32 	%r200, 0;
	st.shared.u32 	[%r30+2048], %r200;
$L__BB22_16:
	cvt.u32.u64 	%r201, %rd5;
	setp.gt.u32 	%p14, %r201, 127;
	@%p14 bra 	$L__BB22_30;
	setp.lt.u32 	%p15, %r1, 15;
	mov.b32 	%r443, 0;
	@%p15 bra 	$L__BB22_20;
	mov.b32 	%r441, 0;
$L__BB22_19:
	.pragma "nounroll";
	shl.b32 	%r204, %r441, 10;
	add.s32 	%r205, %r6, %r204;
	mov.b32 	%r206, 0;
	st.shared.u32 	[%r205+512], %r206;
	st.shared.u32 	[%r205+1536], %r206;
	st.shared.u32 	[%r205+2560], %r206;
	st.shared.u32 	[%r205+3584], %r206;
	st.shared.u32 	[%r205+4608], %r206;
	st.shared.u32 	[%r205+5632], %r206;
	st.shared.u32 	[%r205+6656], %r206;
	st.shared.u32 	[%r205+7680], %r206;
	st.shared.u32 	[%r205+8704], %r206;
	st.shared.u32 	[%r205+9728], %r206;
	st.shared.u32 	[%r205+10752], %r206;
	st.shared.u32 	[%r205+11776], %r206;
	st.shared.u32 	[%r205+12800], %r206;
	st.shared.u32 	[%r205+13824], %r206;
	st.shared.u32 	[%r205+14848], %r206;
	st.shared.u32 	[%r205+15872], %r206;
	add.s32 	%r441, %r441, 16;
	setp.ne.s32 	%p16, %r441, %r7;
	mov.u32 	%r443, %r7;
	@%p16 bra 	$L__BB22_19;
$L__BB22_20:
	setp.eq.s32 	%p17, %r2, 0;
	@%p17 bra 	$L__BB22_30;
	setp.lt.u32 	%p18, %r25, 7;
	@%p18 bra 	$L__BB22_23;
	shl.b32 	%r207, %r443, 10;
	add.s32 	%r208, %r6, %r207;
	mov.b32 	%r209, 0;
	st.shared.u32 	[%r208+512], %r209;
	st.shared.u32 	[%r208+1536], %r209;
	st.shared.u32 	[%r208+2560], %r209;
	st.shared.u32 	[%r208+3584], %r209;
	st.shared.u32 	[%r208+4608], %r209;
	st.shared.u32 	[%r208+5632], %r209;
	st.shared.u32 	[%r208+6656], %r209;
	st.shared.u32 	[%r208+7680], %r209;
	add.s32 	%r443, %r443, 8;
$L__BB22_23:
	setp.eq.s32 	%p19, %r3, 0;
	@%p19 bra 	$L__BB22_30;
	setp.lt.u32 	%p20, %r4, 3;
	@%p20 bra 	$L__BB22_26;
	shl.b32 	%r210, %r443, 10;
	add.s32 	%r211, %r6, %r210;
	mov.b32 	%r212, 0;
	st.shared.u32 	[%r211+512], %r212;
	st.shared.u32 	[%r211+1536], %r212;
	st.shared.u32 	[%r211+2560], %r212;
	st.shared.u32 	[%r211+3584], %r212;
	add.s32 	%r443, %r443, 4;
$L__BB22_26:
	setp.eq.s32 	%p21, %r5, 0;
	@%p21 bra 	$L__BB22_30;
	setp.eq.s32 	%p22, %r5, 1;
	shl.b32 	%r213, %r443, 10;
	add.s32 	%r38, %r6, %r213;
	mov.b32 	%r214, 0;
	st.shared.u32 	[%r38+512], %r214;
	@%p22 bra 	$L__BB22_30;
	setp.eq.s32 	%p23, %r5, 2;
	mov.b32 	%r215, 0;
	st.shared.u32 	[%r38+1536], %r215;
	@%p23 bra 	$L__BB22_30;
	mov.b32 	%r216, 0;
	st.shared.u32 	[%r38+2560], %r216;
$L__BB22_30:
	bar.sync 	0;
	bar.sync 	0;
	shl.b64 	%rd8, %rd135, 30;
	sub.s64 	%rd24, %rd17, %rd8;
	min.u64 	%rd9, %rd24, 1073741824;
	setp.le.u64 	%p24, %rd9, %rd3;
	@%p24 bra 	$L__BB22_70;
	mov.u64 	%rd136, %rd3;
$L__BB22_32:
	add.s64 	%rd11, %rd136, %rd8;
	sub.s64 	%rd12, %rd17, %rd11;
	setp.lt.u64 	%p25, %rd12, 2048;
	@%p25 bra 	$L__BB22_34;
	add.s64 	%rd27, %rd11, %rd5;
	shl.b64 	%rd28, %rd27, 2;
	add.s64 	%rd29, %rd1, %rd28;
	ld.global.u32 	%r475, [%rd29];
	ld.global.u32 	%r474, [%rd29+512];
	ld.global.u32 	%r473, [%rd29+1024];
	ld.global.u32 	%r472, [%rd29+1536];
	ld.global.u32 	%r471, [%rd29+2048];
	ld.global.u32 	%r470, [%rd29+2560];
	ld.global.u32 	%r469, [%rd29+3072];
	ld.global.u32 	%r468, [%rd29+3584];
	ld.global.u32 	%r467, [%rd29+4096];
	ld.global.u32 	%r466, [%rd29+4608];
	ld.global.u32 	%r465, [%rd29+5120];
	ld.global.u32 	%r464, [%rd29+5632];
	ld.global.u32 	%r463, [%rd29+6144];
	ld.global.u32 	%r462, [%rd29+6656];
	ld.global.u32 	%r461, [%rd29+7168];
	ld.global.u32 	%r460, [%rd29+7680];
	bra.uni 	$L__BB22_66;
$L__BB22_34:
	cvt.u32.u64 	%r218, %rd5;
	cvt.u32.u64 	%r55, %rd12;
	setp.ge.s32 	%p26, %r218, %r55;
	add.s64 	%rd25, %rd11, %rd5;
	shl.b64 	%rd26, %rd25, 2;
	add.s64 	%rd13, %rd1, %rd26;
	mov.b32 	%r475, 2147483647;
	@%p26 bra 	$L__BB22_36;
	ld.global.u32 	%r475, [%rd13];
$L__BB22_36:
	setp.ge.s32 	%p27, %r8, %r55;
	mov.b32 	%r474, 2147483647;
	@%p27 bra 	$L__BB22_38;
	ld.global.u32 	%r474, [%rd13+512];
$L__BB22_38:
	setp.ge.s32 	%p28, %r9, %r55;
	mov.b32 	%r473, 2147483647;
	@%p28 bra 	$L__BB22_40;
	ld.global.u32 	%r473, [%rd13+1024];
$L__BB22_40:
	setp.ge.s32 	%p29, %r10, %r55;
	mov.b32 	%r472, 2147483647;
	@%p29 bra 	$L__BB22_42;
	ld.global.u32 	%r472, [%rd13+1536];
$L__BB22_42:
	setp.ge.s32 	%p30, %r11, %r55;
	mov.b32 	%r471, 2147483647;
	@%p30 bra 	$L__BB22_44;
	ld.global.u32 	%r471, [%rd13+2048];
$L__BB22_44:
	setp.ge.s32 	%p31, %r12, %r55;
	mov.b32 	%r470, 2147483647;
	@%p31 bra 	$L__BB22_46;
	ld.global.u32 	%r470, [%rd13+2560];
$L__BB22_46:
	setp.ge.s32 	%p32, %r13, %r55;
	mov.b32 	%r469, 2147483647;
	@%p32 bra 	$L__BB22_48;
	ld.global.u32 	%r469, [%rd13+3072];
$L__BB22_48:
	mov.u32 	%r226, %tid.x;
	add.s32 	%r227, %r226, 896;
	setp.ge.s32 	%p33, %r227, %r55;
	mov.b32 	%r468, 2147483647;
	@%p33 bra 	$L__BB22_50;
	ld.global.u32 	%r468, [%rd13+3584];
$L__BB22_50:
	setp.ge.s32 	%p34, %r14, %r55;
	mov.b32 	%r467, 2147483647;
	@%p34 bra 	$L__BB22_52;
	ld.global.u32 	%r467, [%rd13+4096];
$L__BB22_52:
	add.s32 	%r231, %r226, 1152;
	setp.ge.s32 	%p35, %r231, %r55;
	mov.b32 	%r466, 2147483647;
	@%p35 bra 	$L__BB22_54;
	ld.global.u32 	%r466, [%rd13+4608];
$L__BB22_54:
	add.s32 	%r234, %r226, 1280;
	setp.ge.s32 	%p36, %r234, %r55;
	mov.b32 	%r465, 2147483647;
	@%p36 bra 	$L__BB22_56;
	ld.global.u32 	%r465, [%rd13+5120];
$L__BB22_56:
	add.s32 	%r237, %r226, 1408;
	setp.ge.s32 	%p37, %r237, %r55;
	mov.b32 	%r464, 2147483647;
	@%p37 bra 	$L__BB22_58;
	ld.global.u32 	%r464, [%rd13+5632];
$L__BB22_58:
	add.s32 	%r240, %r226, 1536;
	setp.ge.s32 	%p38, %r240, %r55;
	mov.b32 	%r463, 2147483647;
	@%p38 bra 	$L__BB22_60;
	ld.global.u32 	%r463, [%rd13+6144];
$L__BB22_60:
	add.s32 	%r243, %r226, 1664;
	setp.ge.s32 	%p39, %r243, %r55;
	mov.b32 	%r462, 2147483647;
	@%p39 bra 	$L__BB22_62;
	ld.global.u32 	%r462, [%rd13+6656];
$L__BB22_62:
	add.s32 	%r246, %r226, 1792;
	setp.ge.s32 	%p40, %r246, %r55;
	mov.b32 	%r461, 2147483647;
	@%p40 bra 	$L__BB22_64;
	ld.global.u32 	%r461, [%rd13+7168];
$L__BB22_64:
	setp.ge.s32 	%p41, %r15, %r55;
	mov.b32 	%r460, 2147483647;
	@%p41 bra 	$L__BB22_66;
	ld.global.u32 	%r460, [%rd13+7680];
$L__BB22_66:
	setp.le.s32 	%p42, %r175, %r174;
	@%p42 bra 	$L__BB22_69;
	xor.b32  	%r103, %r460, -2147483648;
	xor.b32  	%r104, %r461, -2147483648;
	xor.b32  	%r105, %r462, -2147483648;
	xor.b32  	%r106, %r463, -2147483648;
	xor.b32  	%r107, %r464, -2147483648;
	xor.b32  	%r108, %r465, -2147483648;
	xor.b32  	%r109, %r466, -2147483648;
	xor.b32  	%r110, %r467, -2147483648;
	xor.b32  	%r111, %r468, -2147483648;
	xor.b32  	%r112, %r469, -2147483648;
	xor.b32  	%r113, %r470, -2147483648;
	xor.b32  	%r114, %r471, -2147483648;
	xor.b32  	%r115, %r472, -2147483648;
	xor.b32  	%r116, %r473, -2147483648;
	xor.b32  	%r117, %r474, -2147483648;
	xor.b32  	%r118, %r475, -2147483648;
	mov.b32 	%r476, 0;
	mov.u32 	%r477, %r174;
$L__BB22_68:
	sub.s32 	%r249, %r175, %r477;
	shl.b32 	%r250, %r476, 10;
	mov.u32 	%r251, _ZZN3cub18CUB_300001_SM_10006detail10radix_sort30DeviceRadixSortHistogramKernelINS1_5radix10policy_hubIifyE10Policy1000ELNS0_9SortOrderE0EiyNS1_21identity_decomposer_tEEEvPT2_PKT1_SA_iiT3_E12temp_storage;
	add.s32 	%r252, %r251, %r250;
	min.s32 	%r253, %r249, 8;
	mov.b32 	%r254, -1;
	shl.b32 	%r255, %r254, %r253;
	not.b32 	%r256, %r255;
	shr.u32 	%r257, %r118, %r477;
	and.b32  	%r258, %r257, %r256;
	shl.b32 	%r259, %r258, 2;
	add.s32 	%r260, %r252, %r259;
	atom.shared.add.u32 	%r261, [%r260], 1;
	shr.u32 	%r262, %r117, %r477;
	and.b32  	%r263, %r262, %r256;
	shl.b32 	%r264, %r263, 2;
	add.s32 	%r265, %r252, %r264;
	atom.shared.add.u32 	%r266, [%r265], 1;
	shr.u32 	%r267, %r116, %r477;
	and.b32  	%r268, %r267, %r256;
	shl.b32 	%r269, %r268, 2;
	add.s32 	%r270, %r252, %r269;
	atom.shared.add.u32 	%r271, [%r270], 1;
	shr.u32 	%r272, %r115, %r477;
	and.b32  	%r273, %r272, %r256;
	shl.b32 	%r274, %r273, 2;
	add.s32 	%r275, %r252, %r274;
	atom.shared.add.u32 	%r276, [%r275], 1;
	shr.u32 	%r277, %r114, %r477;
	and.b32  	%r278, %r277, %r256;
	shl.b32 	%r279, %r278, 2;
	add.s32 	%r280, %r252, %r279;
	atom.shared.add.u32 	%r281, [%r280], 1;
	shr.u32 	%r282, %r113, %r477;
	and.b32  	%r283, %r282, %r256;
	shl.b32 	%r284, %r283, 2;
	add.s32 	%r285, %r252, %r284;
	atom.shared.add.u32 	%r286, [%r285], 1;
	shr.u32 	%r287, %r112, %r477;
	and.b32  	%r288, %r287, %r256;
	shl.b32 	%r289, %r288, 2;
	add.s32 	%r290, %r252, %r289;
	atom.shared.add.u32 	%r291, [%r290], 1;
	shr.u32 	%r292, %r111, %r477;
	and.b32  	%r293, %r292, %r256;
	shl.b32 	%r294, %r293, 2;
	add.s32 	%r295, %r252, %r294;
	atom.shared.add.u32 	%r296, [%r295], 1;
	shr.u32 	%r297, %r110, %r477;
	and.b32  	%r298, %r297, %r256;
	shl.b32 	%r299, %r298, 2;
	add.s32 	%r300, %r252, %r299;
	atom.shared.add.u32 	%r301, [%r300], 1;
	shr.u32 	%r302, %r109, %r477;
	and.b32  	%r303, %r302, %r256;
	shl.b32 	%r304, %r303, 2;
	add.s32 	%r305, %r252, %r304;
	atom.shared.add.u32 	%r306, [%r305], 1;
	shr.u32 	%r307, %r108, %r477;
	and.b32  	%r308, %r307, %r256;
	shl.b32 	%r309, %r308, 2;
	add.s32 	%r310, %r252, %r309;
	atom.shared.add.u32 	%r311, [%r310], 1;
	shr.u32 	%r312, %r107, %r477;
	and.b32  	%r313, %r312, %r256;
	shl.b32 	%r314, %r313, 2;
	add.s32 	%r315, %r252, %r314;
	atom.shared.add.u32 	%r316, [%r315], 1;
	shr.u32 	%r317, %r106, %r477;
	and.b32  	%r318, %r317, %r256;
	shl.b32 	%r319, %r318, 2;
	add.s32 	%r320, %r252, %r319;
	atom.shared.add.u32 	%r321, [%r320], 1;
	shr.u32 	%r322, %r105, %r477;
	and.b32  	%r323, %r322, %r256;
	shl.b32 	%r324, %r323, 2;
	add.s32 	%r325, %r252, %r324;
	atom.shared.add.u32 	%r326, [%r325], 1;
	shr.u32 	%r327, %r104, %r477;
	and.b32  	%r328, %r327, %r256;
	shl.b32 	%r329, %r328, 2;
	add.s32 	%r330, %r252, %r329;
	atom.shared.add.u32 	%r331, [%r330], 1;
	shr.u32 	%r332, %r103, %r477;
	and.b32  	%r333, %r332, %r256;
	shl.b32 	%r334, %r333, 2;
	add.s32 	%r335, %r252, %r334;
	atom.shared.add.u32 	%r336, [%r335], 1;
	add.s32 	%r477, %r477, 8;
	add.s32 	%r476, %r476, 1;
	setp.lt.s32 	%p43, %r477, %r175;
	@%p43 bra 	$L__BB22_68;
$L__BB22_69:
	add.s64 	%rd136, %rd136, %rd4;
	setp.lt.u64 	%p44, %rd136, %rd9;
	@%p44 bra 	$L__BB22_32;
$L__BB22_70:
	bar.sync 	0;
	@%p1 bra 	$L__BB22_152;
	setp.lt.u32 	%p45, %r1, 7;
	mov.b32 	%r480, 0;
	@%p45 bra 	$L__BB22_90;
	mov.b32 	%r478, 0;
$L__BB22_73:
	.pragma "nounroll";
	shl.b32 	%r339, %r478, 10;
	add.s32 	%r124, %r6, %r339;
	ld.shared.u32 	%r125, [%r124];
	setp.eq.s32 	%p46, %r125, 0;
	@%p46 bra 	$L__BB22_75;
	cvt.u32.u64 	%r340, %rd5;
	shl.b32 	%r341, %r478, 8;
	add.s32 	%r342, %r341, %r340;
	mul.wide.u32 	%rd30, %r342, 8;
	add.s64 	%rd31, %rd2, %rd30;
	cvt.u64.u32 	%rd32, %r125;
	atom.global.add.u64 	%rd33, [%rd31], %rd32;
$L__BB22_75:
	ld.shared.u32 	%r126, [%r124+1024];
	setp.eq.s32 	%p47, %r126, 0;
	@%p47 bra 	$L__BB22_77;
	cvt.u32.u64 	%r343, %rd5;
	shl.b32 	%r344, %r478, 8;
	add.s32 	%r345, %r344, %r343;
	add.s32 	%r346, %r345, 256;
	mul.wide.u32 	%rd34, %r346, 8;
	add.s64 	%rd35, %rd2, %rd34;
	cvt.u64.u32 	%rd36, %r126;
	atom.global.add.u64 	%rd37, [%rd35], %rd36;
$L__BB22_77:
	ld.shared.u32 	%r127, [%r124+2048];
	setp.eq.s32 	%p48, %r127, 0;
	@%p48 bra 	$L__BB22_79;
	cvt.u32.u64 	%r347, %rd5;
	shl.b32 	%r348, %r478, 8;
	add.s32 	%r349, %r348, %r347;
	add.s32 	%r350, %r349, 512;
	mul.wide.u32 	%rd38, %r350, 8;
	add.s64 	%rd39, %rd2, %rd38;
	cvt.u64.u32 	%rd40, %r127;
	atom.global.add.u64 	%rd41, [%rd39], %rd40;
$L__BB22_79:
	ld.shared.u32 	%r128, [%r124+3072];
	setp.eq.s32 	%p49, %r128, 0;
	@%p49 bra 	$L__BB22_81;
	cvt.u32.u64 	%r351, %rd5;
	shl.b32 	%r352, %r478, 8;
	add.s32 	%r353, %r352, %r351;
	add.s32 	%r354, %r353, 768;
	mul.wide.u32 	%rd42, %r354, 8;
	add.s64 	%rd43, %rd2, %rd42;
	cvt.u64.u32 	%rd44, %r128;
	atom.global.add.u64 	%rd45, [%rd43], %rd44;
$L__BB22_81:
	ld.shared.u32 	%r129, [%r124+4096];
	setp.eq.s32 	%p50, %r129, 0;
	@%p50 bra 	$L__BB22_83;
	cvt.u32.u64 	%r355, %rd5;
	shl.b32 	%r356, %r478, 8;
	add.s32 	%r357, %r356, %r355;
	add.s32 	%r358, %r357, 1024;
	mul.wide.u32 	%rd46, %r358, 8;
	add.s64 	%rd47, %rd2, %rd46;
	cvt.u64.u32 	%rd48, %r129;
	atom.global.add.u64 	%rd49, [%rd47], %rd48;
$L__BB22_83:
	ld.shared.u32 	%r130, [%r124+5120];
	setp.eq.s32 	%p51, %r130, 0;
	@%p51 bra 	$L__BB22_85;
	cvt.u32.u64 	%r359, %rd5;
	shl.b32 	%r360, %r478, 8;
	add.s32 	%r361, %r360, %r359;
	add.s32 	%r362, %r361, 1280;
	mul.wide.u32 	%rd50, %r362, 8;
	add.s64 	%rd51, %rd2, %rd50;
	cvt.u64.u32 	%rd52, %r130;
	atom.global.add.u64 	%rd53, [%rd51], %rd52;
$L__BB22_85:
	ld.shared.u32 	%r131, [%r124+6144];
	setp.eq.s32 	%p52, %r131, 0;
	@%p52 bra 	$L__BB22_87;
	cvt.u32.u64 	%r363, %rd5;
	shl.b32 	%r364, %r478, 8;
	add.s32 	%r365, %r364, %r363;
	add.s32 	%r366, %r365, 1536;
	mul.wide.u32 	%rd54, %r366, 8;
	add.s64 	%rd55, %rd2, %rd54;
	cvt.u64.u32 	%rd56, %r131;
	atom.global.add.u64 	%rd57, [%rd55], %rd56;
$L__BB22_87:
	ld.shared.u32 	%r132, [%r124+7168];
	setp.eq.s32 	%p53, %r132, 0;
	@%p53 bra 	$L__BB22_89;
	cvt.u32.u64 	%r367, %rd5;
	shl.b32 	%r368, %r478, 8;
	add.s32 	%r369, %r368, %r367;
	add.s32 	%r370, %r369, 1792;
	mul.wide.u32 	%rd58, %r370, 8;
	add.s64 	%rd59, %rd2, %rd58;
	cvt.u64.u32 	%rd60, %r132;
	atom.global.add.u64 	%rd61, [%rd59], %rd60;
$L__BB22_89:
	add.s32 	%r478, %r478, 8;
	setp.ne.s32 	%p54, %r478, %r16;
	mov.u32 	%r480, %r16;
	@%p54 bra 	$L__BB22_73;
$L__BB22_90:
	add.s32 	%r135, %r5, -1;
	setp.eq.s32 	%p55, %r3, 0;
	@%p55 bra 	$L__BB22_111;
	setp.lt.u32 	%p56, %r4, 3;
	@%p56 bra 	$L__BB22_101;
	shl.b32 	%r371, %r480, 10;
	add.s32 	%r136, %r6, %r371;
	ld.shared.u32 	%r137, [%r136];
	setp.eq.s32 	%p57, %r137, 0;
	@%p57 bra 	$L__BB22_94;
	cvt.u32.u64 	%r372, %rd5;
	shl.b32 	%r373, %r480, 8;
	add.s32 	%r374, %r373, %r372;
	mul.wide.u32 	%rd62, %r374, 8;
	add.s64 	%rd63, %rd2, %rd62;
	cvt.u64.u32 	%rd64, %r137;
	atom.global.add.u64 	%rd65, [%rd63], %rd64;
$L__BB22_94:
	ld.shared.u32 	%r138, [%r136+1024];
	setp.eq.s32 	%p58, %r138, 0;
	@%p58 bra 	$L__BB22_96;
	cvt.u32.u64 	%r375, %rd5;
	shl.b32 	%r376, %r480, 8;
	add.s32 	%r377, %r376, %r375;
	add.s32 	%r378, %r377, 256;
	mul.wide.u32 	%rd66, %r378, 8;
	add.s64 	%rd67, %rd2, %rd66;
	cvt.u64.u32 	%rd68, %r138;
	atom.global.add.u64 	%rd69, [%rd67], %rd68;
$L__BB22_96:
	ld.shared.u32 	%r139, [%r136+2048];
	setp.eq.s32 	%p59, %r139, 0;
	@%p59 bra 	$L__BB22_98;
	cvt.u32.u64 	%r379, %rd5;
	shl.b32 	%r380, %r480, 8;
	add.s32 	%r381, %r380, %r379;
	add.s32 	%r382, %r381, 512;
	mul.wide.u32 	%rd70, %r382, 8;
	add.s64 	%rd71, %rd2, %rd70;
	cvt.u64.u32 	%rd72, %r139;
	atom.global.add.u64 	%rd73, [%rd71], %rd72;
$L__BB22_98:
	ld.shared.u32 	%r140, [%r136+3072];
	setp.eq.s32 	%p60, %r140, 0;
	@%p60 bra 	$L__BB22_100;
	cvt.u32.u64 	%r383, %rd5;
	shl.b32 	%r384, %r480, 8;
	add.s32 	%r385, %r384, %r383;
	add.s32 	%r386, %r385, 768;
	mul.wide.u32 	%rd74, %r386, 8;
	add.s64 	%rd75, %rd2, %rd74;
	cvt.u64.u32 	%rd76, %r140;
	atom.global.add.u64 	%rd77, [%rd75], %rd76;
$L__BB22_100:
	add.s32 	%r480, %r480, 4;
$L__BB22_101:
	setp.eq.s32 	%p61, %r5, 0;
	@%p61 bra 	$L__BB22_111;
	setp.eq.s32 	%p62, %r135, 0;
	@%p62 bra 	$L__BB22_108;
	shl.b32 	%r387, %r480, 10;
	add.s32 	%r143, %r6, %r387;
	ld.shared.u32 	%r144, [%r143];
	setp.eq.s32 	%p63, %r144, 0;
	@%p63 bra 	$L__BB22_105;
	cvt.u32.u64 	%r388, %rd5;
	shl.b32 	%r389, %r480, 8;
	add.s32 	%r390, %r389, %r388;
	mul.wide.u32 	%rd78, %r390, 8;
	add.s64 	%rd79, %rd2, %rd78;
	cvt.u64.u32 	%rd80, %r144;
	atom.global.add.u64 	%rd81, [%rd79], %rd80;
$L__BB22_105:
	ld.shared.u32 	%r145, [%r143+1024];
	setp.eq.s32 	%p64, %r145, 0;
	@%p64 bra 	$L__BB22_107;
	cvt.u32.u64 	%r391, %rd5;
	shl.b32 	%r392, %r480, 8;
	add.s32 	%r393, %r392, %r391;
	add.s32 	%r394, %r393, 256;
	mul.wide.u32 	%rd82, %r394, 8;
	add.s64 	%rd83, %rd2, %rd82;
	cvt.u64.u32 	%rd84, %r145;
	atom.global.add.u64 	%rd85, [%rd83], %rd84;
$L__BB22_107:
	add.s32 	%r480, %r480, 2;
$L__BB22_108:
	setp.eq.s32 	%p65, %r17, 0;
	@%p65 bra 	$L__BB22_111;
	shl.b32 	%r395, %r480, 10;
	add.s32 	%r396, %r6, %r395;
	ld.shared.u32 	%r148, [%r396];
	setp.eq.s32 	%p66, %r148, 0;
	@%p66 bra 	$L__BB22_111;
	cvt.u32.u64 	%r397, %rd5;
	shl.b32 	%r398, %r480, 8;
	add.s32 	%r399, %r398, %r397;
	mul.wide.u32 	%rd86, %r399, 8;
	add.s64 	%rd87, %rd2, %rd86;
	cvt.u64.u32 	%rd88, %r148;
	atom.global.add.u64 	%rd89, [%rd87], %rd88;
$L__BB22_111:
	cvt.u32.u64 	%r400, %rd5;
	setp.gt.u32 	%p67, %r400, 127;
	@%p67 bra 	$L__BB22_152;
	setp.lt.u32 	%p68, %r1, 7;
	mov.b32 	%r484, 0;
	@%p68 bra 	$L__BB22_131;
	mov.b32 	%r482, 0;
$L__BB22_114:
	.pragma "nounroll";
	shl.b32 	%r404, %r482, 10;
	add.s32 	%r150, %r6, %r404;
	ld.shared.u32 	%r151, [%r150+512];
	setp.eq.s32 	%p69, %r151, 0;
	shl.b32 	%r405, %r482, 8;
	add.s32 	%r406, %r405, %r400;
	mul.wide.u32 	%rd90, %r406, 8;
	add.s64 	%rd15, %rd2, %rd90;
	@%p69 bra 	$L__BB22_116;
	cvt.u64.u32 	%rd91, %r151;
	atom.global.add.u64 	%rd92, [%rd15+1024], %rd91;
$L__BB22_116:
	ld.shared.u32 	%r152, [%r150+1536];
	setp.eq.s32 	%p70, %r152, 0;
	@%p70 bra 	$L__BB22_118;
	cvt.u64.u32 	%rd93, %r152;
	atom.global.add.u64 	%rd94, [%rd15+3072], %rd93;
$L__BB22_118:
	ld.shared.u32 	%r153, [%r150+2560];
	setp.eq.s32 	%p71, %r153, 0;
	@%p71 bra 	$L__BB22_120;
	cvt.u64.u32 	%rd95, %r153;
	atom.global.add.u64 	%rd96, [%rd15+5120], %rd95;
$L__BB22_120:
	ld.shared.u32 	%r154, [%r150+3584];
	setp.eq.s32 	%p72, %r154, 0;
	@%p72 bra 	$L__BB22_122;
	cvt.u64.u32 	%rd97, %r154;
	atom.global.add.u64 	%rd98, [%rd15+7168], %rd97;
$L__BB22_122:
	ld.shared.u32 	%r155, [%r150+4608];
	setp.eq.s32 	%p73, %r155, 0;
	@%p73 bra 	$L__BB22_124;
	cvt.u64.u32 	%rd99, %r155;
	atom.global.add.u64 	%rd100, [%rd15+9216], %rd99;
$L__BB22_124:
	ld.shared.u32 	%r156, [%r150+5632];
	setp.eq.s32 	%p74, %r156, 0;
	@%p74 bra 	$L__BB22_126;
	cvt.u64.u32 	%rd101, %r156;
	atom.global.add.u64 	%rd102, [%rd15+11264], %rd101;
$L__BB22_126:
	ld.shared.u32 	%r157, [%r150+6656];
	setp.eq.s32 	%p75, %r157, 0;
	@%p75 bra 	$L__BB22_128;
	cvt.u64.u32 	%rd103, %r157;
	atom.global.add.u64 	%rd104, [%rd15+13312], %rd103;
$L__BB22_128:
	ld.shared.u32 	%r158, [%r150+7680];
	setp.eq.s32 	%p76, %r158, 0;
	@%p76 bra 	$L__BB22_130;
	cvt.u64.u32 	%rd105, %r158;
	atom.global.add.u64 	%rd106, [%rd15+15360], %rd105;
$L__BB22_130:
	add.s32 	%r482, %r482, 8;
	setp.ne.s32 	%p77, %r482, %r16;
	mov.u32 	%r484, %r16;
	@%p77 bra 	$L__BB22_114;
$L__BB22_131:
	setp.eq.s32 	%p78, %r3, 0;
	@%p78 bra 	$L__BB22_152;
	setp.lt.u32 	%p79, %r4, 3;
	@%p79 bra 	$L__BB22_142;
	shl.b32 	%r407, %r484, 10;
	add.s32 	%r161, %r6, %r407;
	ld.shared.u32 	%r162, [%r161+512];
	setp.eq.s32 	%p80, %r162, 0;
	@%p80 bra 	$L__BB22_135;
	shl.b32 	%r409, %r484, 8;
	add.s32 	%r410, %r409, %r400;
	mul.wide.u32 	%rd107, %r410, 8;
	add.s64 	%rd108, %rd2, %rd107;
	cvt.u64.u32 	%rd109, %r162;
	atom.global.add.u64 	%rd110, [%rd108+1024], %rd109;
$L__BB22_135:
	ld.shared.u32 	%r163, [%r161+1536];
	setp.eq.s32 	%p81, %r163, 0;
	@%p81 bra 	$L__BB22_137;
	shl.b32 	%r412, %r484, 8;
	add.s32 	%r413, %r412, %r400;
	add.s32 	%r414, %r413, 256;
	mul.wide.u32 	%rd111, %r414, 8;
	add.s64 	%rd112, %rd2, %rd111;
	cvt.u64.u32 	%rd113, %r163;
	atom.global.add.u64 	%rd114, [%rd112+1024], %rd113;
$L__BB22_137:
	ld.shared.u32 	%r164, [%r161+2560];
	setp.eq.s32 	%p82, %r164, 0;
	@%p82 bra 	$L__BB22_139;
	shl.b32 	%r416, %r484, 8;
	add.s32 	%r417, %r416, %r400;
	add.s32 	%r418, %r417, 512;
	mul.wide.u32 	%rd115, %r418, 8;
	add.s64 	%rd116, %rd2, %rd115;
	cvt.u64.u32 	%rd117, %r164;
	atom.global.add.u64 	%rd118, [%rd116+1024], %rd117;
$L__BB22_139:
	ld.shared.u32 	%r165, [%r161+3584];
	setp.eq.s32 	%p83, %r165, 0;
	@%p83 bra 	$L__BB22_141;
	shl.b32 	%r420, %r484, 8;
	add.s32 	%r421, %r420, %r400;
	add.s32 	%r422, %r421, 768;
	mul.wide.u32 	%rd119, %r422, 8;
	add.s64 	%rd120, %rd2, %rd119;
	cvt.u64.u32 	%rd121, %r165;
	atom.global.add.u64 	%rd122, [%rd120+1024], %rd121;
$L__BB22_141:
	add.s32 	%r484, %r484, 4;
$L__BB22_142:
	setp.eq.s32 	%p84, %r5, 0;
	@%p84 bra 	$L__BB22_152;
	setp.eq.s32 	%p85, %r135, 0;
	@%p85 bra 	$L__BB22_149;
	shl.b32 	%r423, %r484, 10;
	add.s32 	%r168, %r6, %r423;
	ld.shared.u32 	%r169, [%r168+512];
	setp.eq.s32 	%p86, %r169, 0;
	@%p86 bra 	$L__BB22_146;
	shl.b32 	%r425, %r484, 8;
	add.s32 	%r426, %r425, %r400;
	mul.wide.u32 	%rd123, %r426, 8;
	add.s64 	%rd124, %rd2, %rd123;
	cvt.u64.u32 	%rd125, %r169;
	atom.global.add.u64 	%rd126, [%rd124+1024], %rd125;
$L__BB22_146:
	ld.shared.u32 	%r170, [%r168+1536];
	setp.eq.s32 	%p87, %r170, 0;
	@%p87 bra 	$L__BB22_148;
	shl.b32 	%r428, %r484, 8;
	add.s32 	%r429, %r428, %r400;
	add.s32 	%r430, %r429, 256;
	mul.wide.u32 	%rd127, %r430, 8;
	add.s64 	%rd128, %rd2, %rd127;
	cvt.u64.u32 	%rd129, %r170;
	atom.global.add.u64 	%rd130, [%rd128+1024], %rd129;
$L__BB22_148:
	add.s32 	%r484, %r484, 2;
$L__BB22_149:
	setp.eq.s32 	%p88, %r17, 0;
	@%p88 bra 	$L__BB22_152;
	shl.b32 	%r431, %r484, 10;
	add.s32 	%r432, %r6, %r431;
	ld.shared.u32 	%r173, [%r432+512];
	setp.eq.s32 	%p89, %r173, 0;
	@%p89 bra 	$L__BB22_152;
	shl.b32 	%r434, %r484, 8;
	add.s32 	%r435, %r434, %r400;
	mul.wide.u32 	%rd131, %r435, 8;
	add.s64 	%rd132, %rd2, %rd131;
	cvt.u64.u32 	%rd133, %r173;
	atom.global.add.u64 	%rd134, [%rd132+1024], %rd133;
$L__BB22_152:
	bar.sync 	0;
	add.s64 	%rd135, %rd135, 1;
	setp.ne.s64 	%p90, %rd135, %rd6;
	@%p90 bra 	$L__BB22_2;
$L__BB22_153:
	ret;

}
	// .globl	_ZN3cub18CUB_300001_SM_10006detail10radix_sort33DeviceRadixSortExclusiveSumKernelINS1_5radix10policy_hubIifyE10Policy1000EyEEvPT0_
.visible .entry _ZN3cub18CUB_300001_SM_10006detail10radix_sort33DeviceRadixSortExclusiveSumKernelINS1_5radix10policy_hubIifyE10Policy1000EyEEvPT0_(
	.param .u64 .ptr .align 1 _ZN3cub18CUB_300001_SM_10006detail10radix_sort33DeviceRadixSortExclusiveSumKernelINS1_5radix10policy_hubIifyE10Policy1000EyEEvPT0__param_0
)
{
	.reg .pred 	%p<4>;
	.reg .b32 	%r<28>;
	.reg .b64 	%rd<54>;
	// demoted variable
	.shared .align 16 .b8 _ZZN3cub18CUB_300001_SM_10006detail10radix_sort33DeviceRadixSortExclusiveSumKernelINS1_5radix10policy_hubIifyE10Policy1000EyEEvPT0_E12temp_storage[2336];
	ld.param.u64 	%rd5, [_ZN3cub18CUB_300001_SM_10006detail10radix_sort33DeviceRadixSortExclusiveSumKernelINS1_5radix10policy_hubIifyE10Policy1000EyEEvPT0__param_0];
	cvta.to.global.u64 	%rd6, %rd5;
	mov.u32 	%r3, %ctaid.x;
	shl.b32 	%r4, %r3, 8;
	mov.u32 	%r1, %tid.x;
	setp.gt.u32 	%p1, %r1, 255;
	add.s32 	%r5, %r4, %r1;
	mul.wide.s32 	%rd7, %r5, 8;
	add.s64 	%rd1, %rd6, %rd7;
	@%p1 bra 	$L__BB23_2;
	ld.global.u64 	%rd53, [%rd1];
$L__BB23_2:
	shr.u32 	%r6, %r1, 3;
	add.s32 	%r7, %r6, %r1;
	shl.b32 	%r8, %r7, 3;
	mov.u32 	%r9, _ZZN3cub18CUB_300001_SM_10006detail10radix_sort33DeviceRadixSortExclusiveSumKernelINS1_5radix10policy_hubIifyE10Policy1000EyEEvPT0_E12temp_storage;
	add.s32 	%r10, %r9, %r8;
	add.s32 	%r2, %r10, 16;
	st.shared.u64 	[%r10+16], %rd53;
	bar.sync 	0;
	setp.gt.u32 	%p2, %r1, 31;
	@%p2 bra 	$L__BB23_4;
	mad.lo.s32 	%r27, %r1, 72, %r9;
	ld.shared.u64 	%rd23, [%r27+16];
	ld.shared.u64 	%rd24, [%r27+24];
	ld.shared.u64 	%rd25, [%r27+32];
	ld.shared.u64 	%rd26, [%r27+40];
	ld.shared.u64 	%rd27, [%r27+48];
	ld.shared.u64 	%rd28, [%r27+56];
	ld.shared.u64 	%rd29, [%r27+64];
	ld.shared.u64 	%rd30, [%r27+72];
	add.s64 	%rd31, %rd24, %rd23;
	add.s64 	%rd32, %rd31, %rd25;
	add.s64 	%rd33, %rd32, %rd26;
	add.s64 	%rd34, %rd33, %rd27;
	add.s64 	%rd35, %rd34, %rd28;
	add.s64 	%rd36, %rd35, %rd29;
	add.s64 	%rd10, %rd36, %rd30;
	mov.b32 	%r11, 1;
	mov.b32 	%r24, 0;
	mov.b32 	%r25, -1;
	// begin inline asm
	{  .reg .u64 r0;  .reg .u32 lo;  .reg .u32 hi;  .reg .pred p;  mov.b64 {lo, hi}, %rd10;  shfl.sync.up.b32 lo|p, lo, %r11, %r24, %r25;  shfl.sync.up.b32 hi|p, hi, %r11, %r24, %r25;  mov.b64 r0, {lo, hi};  @p add.u64 r0, r0, %rd10;  mov.u64 %rd8, r0;}
	// end inline asm
	mov.b32 	%r14, 2;
	// begin inline asm
	{  .reg .u64 r0;  .reg .u32 lo;  .reg .u32 hi;  .reg .pred p;  mov.b64 {lo, hi}, %rd8;  shfl.sync.up.b32 lo|p, lo, %r14, %r24, %r25;  shfl.sync.up.b32 hi|p, hi, %r14, %r24, %r25;  mov.b64 r0, {lo, hi};  @p add.u64 r0, r0, %rd8;  mov.u64 %rd11, r0;}
	// end inline asm
	mov.b32 	%r17, 4;
	// begin inline asm
	{  .reg .u64 r0;  .reg .u32 lo;  .reg .u32 hi;  .reg .pred p;  mov.b64 {lo, hi}, %rd11;  shfl.sync.up.b32 lo|p, lo, %r17, %r24, %r25;  shfl.sync.up.b32 hi|p, hi, %r17, %r24, %r25;  mov.b64 r0, {lo, hi};  @p add.u64 r0, r0, %rd11;  mov.u64 %rd14, r0;}
	// end inline asm
	mov.b32 	%r20, 8;
	// begin inline asm
	{  .reg .u64 r0;  .reg .u32 lo;  .reg .u32 hi;  .reg .pred p;  mov.b64 {lo, hi}, %rd14;  shfl.sync.up.b32 lo|p, lo, %r20, %r24, %r25;  shfl.sync.up.b32 hi|p, hi, %r20, %r24, %r25;  mov.b64 r0, {lo, hi};  @p add.u64 r0, r0, %rd14;  mov.u64 %rd17, r0;}
	// end inline asm
	mov.b32 	%r23, 16;
	// begin inline asm
	{  .reg .u64 r0;  .reg .u32 lo;  .reg .u32 hi;  .reg .pred p;  mov.b64 {lo, hi}, %rd17;  shfl.sync.up.b32 lo|p, lo, %r23, %r24, %r25;  shfl.sync.up.b32 hi|p, hi, %r23, %r24, %r25;  mov.b64 r0, {lo, hi};  @p add.u64 r0, r0, %rd17;  mov.u64 %rd20, r0;}
	// end inline asm
	sub.s64 	%rd37, %rd20, %rd10;
	ld.shared.u64 	%rd38, [%r27+16];
	ld.shared.u64 	%rd39, [%r27+24];
	ld.shared.u64 	%rd40, [%r27+32];
	ld.shared.u64 	%rd41, [%r27+40];
	ld.shared.u64 	%rd42, [%r27+48];
	ld.shared.u64 	%rd43, [%r27+56];
	ld.shared.u64 	%rd44, [%r27+64];
	add.s64 	%rd45, %rd38, %rd37;
	add.s64 	%rd46, %rd39, %rd45;
	add.s64 	%rd47, %rd40, %rd46;
	add.s64 	%rd48, %rd41, %rd47;
	add.s64 	%rd49, %rd42, %rd48;
	add.s64 	%rd50, %rd43, %rd49;
	add.s64 	%rd51, %rd44, %rd50;
	st.shared.u64 	[%r27+16], %rd37;
	st.shared.u64 	[%r27+24], %rd45;
	st.shared.u64 	[%r27+32], %rd46;
	st.shared.u64 	[%r27+40], %rd47;
	st.shared.u64 	[%r27+48], %rd48;
	st.shared.u64 	[%r27+56], %rd49;
	st.shared.u64 	[%r27+64], %rd50;
	st.shared.u64 	[%r27+72], %rd51;
$L__BB23_4:
	setp.gt.u32 	%p3, %r1, 255;
	bar.sync 	0;
	@%p3 bra 	$L__BB23_6;
	ld.shared.u64 	%rd52, [%r2];
	st.global.u64 	[%rd1], %rd52;
$L__BB23_6:
	ret;

}
	// .globl	_ZN3cub18CUB_300001_SM_10006detail10radix_sort29DeviceRadixSortOnesweepKernelINS1_5radix10policy_hubIifyE10Policy1000ELNS0_9SortOrderE0EifyiiNS1_21identity_decomposer_tEEEvPT5_SB_PT3_PKSC_PT1_PKSG_PT2_PKSK_T4_iiT6_
.visible .entry _ZN3cub18CUB_300001_SM_10006detail10radix_sort29DeviceRadixSortOnesweepKernelINS1_5radix10policy_hubIifyE10Policy1000ELNS0_9SortOrderE0EifyiiNS1_21identity_decomposer_tEEEvPT5_SB_PT3_PKSC_PT1_PKSG_PT2_PKSK_T4_iiT6_(
	.param .u64 .ptr .align 1 _ZN3cub18CUB_300001_SM_10006detail10radix_sort29DeviceRadixSortOnesweepKernelINS1_5radix10policy_hubIifyE10Policy1000ELNS0_9SortOrderE0EifyiiNS1_21identity_decomposer_tEEEvPT5_SB_PT3_PKSC_PT1_PKSG_PT2_PKSK_T4_iiT6__param_0,
	.param .u64 .ptr .align 1 _ZN3cub18CUB_300001_SM_10006detail10radix_sort29DeviceRadixSortOnesweepKernelINS1_5radix10policy_hubIifyE10Policy1000ELNS0_9SortOrderE0EifyiiNS1_21identity_decomposer_tEEEvPT5_SB_PT3_PKSC_PT1_PKSG_PT2_PKSK_T4_iiT6__param_1,
	.param .u64 .ptr .align 1 _ZN3cub18CUB_300001_SM_10006detail10radix_sort29DeviceRadixSortOnesweepKernelINS1_5radix10policy_hubIifyE10Policy1000ELNS0_9SortOrderE0EifyiiNS1_21identity_decomposer_tEEEvPT5_SB_PT3_PKSC_PT1_PKSG_PT2_PKSK_T4_iiT6__param_2,
	.param .u64 .ptr .align 1 _ZN3cub18CUB_300001_SM_10006detail10radix_sort29DeviceRadixSortOnesweepKernelINS1_5radix10policy_hubIifyE10Policy1000ELNS0_9SortOrderE0EifyiiNS1_21identity_decomposer_tEEEvPT5_SB_PT3_PKSC_PT1_PKSG_PT2_PKSK_T4_iiT6__param_3,
	.param .u64 .ptr .align 1 _ZN3cub18CUB_300001_SM_10006detail10radix_sort29DeviceRadixSortOnesweepKernelINS1_5radix10policy_hubIifyE10Policy1000ELNS0_9SortOrderE0EifyiiNS1_21identity_decomposer_tEEEvPT5_SB_PT3_PKSC_PT1_PKSG_PT2_PKSK_T4_iiT6__param_4,
	.param .u64 .ptr .align 1 _ZN3cub18CUB_300001_SM_10006detail10radix_sort29DeviceRadixSortOnesweepKernelINS1_5radix10policy_hubIifyE10Policy1000ELNS0_9SortOrderE0EifyiiNS1_21identity_decomposer_tEEEvPT5_SB_PT3_PKSC_PT1_PKSG_PT2_PKSK_T4_iiT6__param_5,
	.param .u64 .ptr .align 1 _ZN3cub18CUB_300001_SM_10006detail10radix_sort29DeviceRadixSortOnesweepKernelINS1_5radix10policy_hubIifyE10Policy1000ELNS0_9SortOrderE0EifyiiNS1_21identity_decomposer_tEEEvPT5_SB_PT3_PKSC_PT1_PKSG_PT2_PKSK_T4_iiT6__param_6,
	.param .u64 .ptr .align 1 _ZN3cub18CUB_300001_SM_10006detail10radix_sort29DeviceRadixSortOnesweepKernelINS1_5radix10policy_hubIifyE10Policy1000ELNS0_9SortOrderE0EifyiiNS1_21identity_decomposer_tEEEvPT5_SB_PT3_PKSC_PT1_PKSG_PT2_PKSK_T4_iiT6__param_7,
	.param .u32 _ZN3cub18CUB_300001_SM_10006detail10radix_sort29DeviceRadixSortOnesweepKernelINS1_5radix10policy_hubIifyE10Policy1000ELNS0_9SortOrderE0EifyiiNS1_21identity_decomposer_tEEEvPT5_SB_PT3_PKSC_PT1_PKSG_PT2_PKSK_T4_iiT6__param_8,
	.param .u32 _ZN3cub18CUB_300001_SM_10006detail10radix_sort29DeviceRadixSortOnesweepKernelINS1_5radix10policy_hubIifyE10Policy1000ELNS0_9SortOrderE0EifyiiNS1_21identity_decomposer_tEEEvPT5_SB_PT3_PKSC_PT1_PKSG_PT2_PKSK_T4_iiT6__param_9,
	.param .u32 _ZN3cub18CUB_300001_SM_10006detail10radix_sort29DeviceRadixSortOnesweepKernelINS1_5radix10policy_hubIifyE10Policy1000ELNS0_9SortOrderE0EifyiiNS1_21identity_decomposer_tEEEvPT5_SB_PT3_PKSC_PT1_PKSG_PT2_PKSK_T4_iiT6__param_10,
	.param .align 1 .b8 _ZN3cub18CUB_300001_SM_10006detail10radix_sort29DeviceRadixSortOnesweepKernelINS1_5radix10policy_hubIifyE10Policy1000ELNS0_9SortOrderE0EifyiiNS1_21identity_decomposer_tEEEvPT5_SB_PT3_PKSC_PT1_PKSG_PT2_PKSK_T4_iiT6__param_11[1]
)
.maxntid 384
{
	.reg .pred 	%p<205>;
	.reg .b32 	%r<2015>;
	.reg .b32 	%f<269>;
	.reg .b64 	%rd<457>;
	// demoted variable
	.shared .align 16 .b8 _ZZN3cub18CUB_300001_SM_10006detail10radix_sort29DeviceRadixSortOnesweepKernelINS1_5radix10policy_hubIifyE10Policy1000ELNS0_9SortOrderE0EifyiiNS1_21identity_decomposer_tEEEvPT5_SB_PT3_PKSC_PT1_PKSG_PT2_PKSK_T4_iiT6_E1s[28160];
	ld.param.u64 	%rd43, [_ZN3cub18CUB_300001_SM_10006detail10radix_sort29DeviceRadixSortOnesweepKernelINS1_5radix10policy_hubIifyE10Policy1000ELNS0_9SortOrderE0EifyiiNS1_21identity_decomposer_tEEEvPT5_SB_PT3_PKSC_PT1_PKSG_PT2_PKSK_T4_iiT6__param_0];
	ld.param.u64 	%rd44, [_ZN3cub18CUB_300001_SM_10006detail10radix_sort29DeviceRadixSortOnesweepKernelINS1_5radix10policy_hubIifyE10Policy1000ELNS0_9SortOrderE0EifyiiNS1_21identity_decomposer_tEEEvPT5_SB_PT3_PKSC_PT1_PKSG_PT2_PKSK_T4_iiT6__param_1];
	ld.param.u64 	%rd47, [_ZN3cub18CUB_300001_SM_10006detail10radix_sort29DeviceRadixSortOnesweepKernelINS1_5radix10policy_hubIifyE10Policy1000ELNS0_9SortOrderE0EifyiiNS1_21identity_decomposer_tEEEvPT5_SB_PT3_PKSC_PT1_PKSG_PT2_PKSK_T4_iiT6__param_4];
	ld.param.u64 	%rd50, [_ZN3cub18CUB_300001_SM_10006detail10radix_sort29DeviceRadixSortOnesweepKernelINS1_5radix10policy_hubIifyE10Policy1000ELNS0_9SortOrderE0EifyiiNS1_21identity_decomposer_tEEEvPT5_SB_PT3_PKSC_PT1_PKSG_PT2_PKSK_T4_iiT6__param_5];
	cvta.to.global.u64 	%rd1, %rd47;
	cvta.to.global.u64 	%rd2, %rd43;
	cvta.to.global.u64 	%rd3, %rd50;
	mov.u32 	%r1, %tid.x;
	// begin inline asm
	mov.u32 %r309, %laneid;
	// end inline asm
	setp.ne.s32 	%p1, %r1, 0;
	@%p1 bra 	$L__BB24_2;
	cvta.to.global.u64 	%rd51, %rd44;
	atom.global.add.u32 	%r310, [%rd51], 1;
	st.shared.u32 	[_ZZN3cub18CUB_300001_SM_10006detail10radix_sort29DeviceRadixSortOnesweepKernelINS1_5radix10policy_hubIifyE10Policy1000ELNS0_9SortOrderE0EifyiiNS1_21identity_decomposer_tEEEvPT5_SB_PT3_PKSC_PT1_PKSG_PT2_PKSK_T4_iiT6_E1s+26112], %r310;
$L__BB24_2:
	ld.param.u32 	%r1876, [_ZN3cub18CUB_300001_SM_10006detail10radix_sort29DeviceRadixSortOnesweepKernelINS1_5radix10policy_hubIifyE10Policy1000ELNS0_9SortOrderE0EifyiiNS1_21identity_decomposer_tEEEvPT5_SB_PT3_PKSC_PT1_PKSG_PT2_PKSK_T4_iiT6__param_8];
	bar.sync 	0;
	ld.shared.u32 	%r3, [_ZZN3cub18CUB_300001_SM_10006detail10radix_sort29DeviceRadixSortOnesweepKernelINS1_5radix10policy_hubIifyE10Policy1000ELNS0_9SortOrderE0EifyiiNS1_21identity_decomposer_tEEEvPT5_SB_PT3_PKSC_PT1_PKSG_PT2_PKSK_T4_iiT6_E1s+26112];
	mul.lo.s32 	%r311, %r3, 6528;
	add.s32 	%r4, %r311, 6528;
	setp.gt.s32 	%p2, %r4, %r1876;
	cvt.s64.s32 	%rd4, %r311;
	@%p2 bra 	$L__BB24_4;
	and.b32  	%r312, %r1, 31;
	and.b32  	%r313, %r1, 992;
	mul.lo.s32 	%r314, %r313, 17;
	or.b32  	%r315, %r314, %r312;
	cvt.u64.u32 	%rd52, %r315;
	add.s64 	%rd53, %rd52, %rd4;
	shl.b64 	%rd54, %rd53, 2;
	add.s64 	%rd55, %rd3, %rd54;
	ld.global.u32 	%r1963, [%rd55];
	ld.global.u32 	%r1962, [%rd55+128];
	ld.global.u32 	%r1961, [%rd55+256];
	ld.global.u32 	%r1960, [%rd55+384];
	ld.global.u32 	%r1959, [%rd55+512];
	ld.global.u32 	%r1958, [%rd55+640];
	ld.global.u32 	%r1957, [%rd55+768];
	ld.global.u32 	%r1956, [%rd55+896];
	ld.global.u32 	%r1955, [%rd55+1024];
	ld.global.u32 	%r1954, [%rd55+1152];
	ld.global.u32 	%r1953, [%rd55+1280];
	ld.global.u32 	%r1952, [%rd55+1408];
	ld.global.u32 	%r1951, [%rd55+1536];
	ld.global.u32 	%r1950, [%rd55+1664];
	ld.global.u32 	%r1949, [%rd55+1792];
	ld.global.u32 	%r1948, [%rd55+1920];
	ld.global.u32 	%r1947, [%rd55+2048];
	bra.uni 	$L__BB24_38;
$L__BB24_4:
	ld.param.u32 	%r1877, [_ZN3cub18CUB_300001_SM_10006detail10radix_sort29DeviceRadixSortOnesweepKernelINS1_5radix10policy_hubIifyE10Policy1000ELNS0_9SortOrderE0EifyiiNS1_21identity_decomposer_tEEEvPT5_SB_PT3_PKSC_PT1_PKSG_PT2_PKSK_T4_iiT6__param_8];
	cvt.u32.u64 	%r317, %rd4;
	sub.s32 	%r22, %r1877, %r317;
	and.b32  	%r318, %r1, 31;
	and.b32  	%r319, %r1, 992;
	mul.lo.s32 	%r320, %r319, 17;
	or.b32  	%r23, %r320, %r318;
	setp.ge.s32 	%p3, %r23, %r22;
	cvt.u64.u32 	%rd56, %r23;
	add.s64 	%rd57, %rd56, %rd4;
	shl.b64 	%rd58, %rd57, 2;
	add.s64 	%rd5, %rd3, %rd58;
	mov.b32 	%r1963, 2147483647;
	@%p3 bra 	$L__BB24_6;
	ld.global.u32 	%r1963, [%rd5];
$L__BB24_6:
	add.s32 	%r322, %r23, 32;
	setp.ge.s32 	%p4, %r322, %r22;
	mov.b32 	%r1962, 2147483647;
	@%p4 bra 	$L__BB24_8;
	ld.global.u32 	%r1962, [%rd5+128];
$L__BB24_8:
	add.s32 	%r324, %r23, 64;
	setp.ge.s32 	%p5, %r324, %r22;
	mov.b32 	%r1961, 2147483647;
	@%p5 bra 	$L__BB24_10;
	ld.global.u32 	%r1961, [%rd5+256];
$L__BB24_10:
	add.s32 	%r326, %r23, 96;
	setp.ge.s32 	%p6, %r326, %r22;
	mov.b32 	%r1960, 2147483647;
	@%p6 bra 	$L__BB24_12;
	ld.global.u32 	%r1960, [%rd5+384];
$L__BB24_12:
	add.s32 	%r328, %r23, 128;
	setp.ge.s32 	%p7, %r328, %r22;
	mov.b32 	%r1959, 2147483647;
	@%p7 bra 	$L__BB24_14;
	ld.global.u32 	%r1959, [%rd5+512];
$L__BB24_14:
	add.s32 	%r330, %r23, 160;
	setp.ge.s32 	%p8, %r330, %r22;
	mov.b32 	%r1958, 2147483647;
	@%p8 bra 	$L__BB24_16;
	ld.global.u32 	%r1958, [%rd5+640];
$L__BB24_16:
	add.s32 	%r332, %r23, 192;
	setp.ge.s32 	%p9, %r332, %r22;
	mov.b32 	%r1957, 2147483647;
	@%p9 bra 	$L__BB24_18;
	ld.global.u32 	%r1957, [%rd5+768];
$L__BB24_18:
	add.s32 	%r334, %r23, 224;
	setp.ge.s32 	%p10, %r334, %r22;
	mov.b32 	%r1956, 2147483647;
	@%p10 bra 	$L__BB24_20;
	ld.global.u32 	%r1956, [%rd5+896];
$L__BB24_20:
	add.s32 	%r336, %r23, 256;
	setp.ge.s32 	%p11, %r336, %r22;
	mov.b32 	%r1955, 2147483647;
	@%p11 bra 	$L__BB24_22;
	ld.global.u32 	%r1955, [%rd5+1024];
$L__BB24_22:
	add.s32 	%r338, %r23, 288;
	setp.ge.s32 	%p12, %r338, %r22;
	mov.b32 	%r1954, 2147483647;
	@%p12 bra 	$L__BB24_24;
	ld.global.u32 	%r1954, [%rd5+1152];
$L__BB24_24:
	add.s32 	%r340, %r23, 320;
	setp.ge.s32 	%p13, %r340, %r22;
	mov.b32 	%r1953, 2147483647;
	@%p13 bra 	$L__BB24_26;
	ld.global.u32 	%r1953, [%rd5+1280];
$L__BB24_26:
	add.s32 	%r342, %r23, 352;
	setp.ge.s32 	%p14, %r342, %r22;
	mov.b32 	%r1952, 2147483647;
	@%p14 bra 	$L__BB24_28;
	ld.global.u32 	%r1952, [%rd5+1408];
$L__BB24_28:
	add.s32 	%r344, %r23, 384;
	setp.ge.s32 	%p15, %r344, %r22;
	mov.b32 	%r1951, 2147483647;
	@%p15 bra 	$L__BB24_30;
	ld.global.u32 	%r1951, [%rd5+1536];
$L__BB24_30:
	add.s32 	%r346, %r23, 416;
	setp.ge.s32 	%p16, %r346, %r22;
	mov.b32 	%r1950, 2147483647;
	@%p16 bra 	$L__BB24_32;
	ld.global.u32 	%r1950, [%rd5+1664];
$L__BB24_32:
	add.s32 	%r348, %r23, 448;
	setp.ge.s32 	%p17, %r348, %r22;
	mov.b32 	%r1949, 2147483647;
	@%p17 bra 	$L__BB24_34;
	ld.global.u32 	%r1949, [%rd5+1792];
$L__BB24_34:
	add.s32 	%r350, %r23, 480;
	setp.ge.s32 	%p18, %r350, %r22;
	mov.b32 	%r1948, 2147483647;
	@%p18 bra 	$L__BB24_36;
	ld.global.u32 	%r1948, [%rd5+1920];
$L__BB24_36:
	add.s32 	%r352, %r23, 512;
	setp.ge.s32 	%p19, %r352, %r22;
	mov.b32 	%r1947, 2147483647;
	@%p19 bra 	$L__BB24_38;
	ld.global.u32 	%r1947, [%rd5+2048];
$L__BB24_38:
	ld.param.u32 	%r1929, [_ZN3cub18CUB_300001_SM_10006detail10radix_sort29DeviceRadixSortOnesweepKernelINS1_5radix10policy_hubIifyE10Policy1000ELNS0_9SortOrderE0EifyiiNS1_21identity_decomposer_tEEEvPT5_SB_PT3_PKSC_PT1_PKSG_PT2_PKSK_T4_iiT6__param_10];
	mov.b32 	%r353, -1;
	shl.b32 	%r354, %r353, %r1929;
	not.b32 	%r74, %r354;
	shr.u32 	%r75, %r1, 5;
	shl.b32 	%r355, %r75, 10;
	mov.u32 	%r356, _ZZN3cub18CUB_300001_SM_10006detail10radix_sort29DeviceRadixSortOnesweepKernelINS1_5radix10policy_hubIifyE10Policy1000ELNS0_9SortOrderE0EifyiiNS1_21identity_decomposer_tEEEvPT5_SB_PT3_PKSC_PT1_PKSG_PT2_PKSK_T4_iiT6_E1s;
	add.s32 	%r76, %r356, %r355;
	setp.gt.s32 	%p20, %r309, 255;
	@%p20 bra 	$L__BB24_51;
	max.s32 	%r357, %r309, 224;
	sub.s32 	%r358, %r357, %r309;
	add.s32 	%r359, %r358, 31;
	shr.u32 	%r360, %r359, 5;
	add.s32 	%r77, %r360, 1;
	and.b32  	%r78, %r77, 15;
	setp.lt.u32 	%p21, %r359, 480;
	mov.u32 	%r1967, %r309;
	@%p21 bra 	$L__BB24_42;
	and.b32  	%r361, %r77, 268435440;
	neg.s32 	%r1965, %r361;
	shl.b32 	%r363, %r309, 2;
	add.s32 	%r364, %r355, %r363;
	add.s32 	%r366, %r364, %r356;
	add.s32 	%r1964, %r366, 1024;
	mov.u32 	%r1967, %r309;
$L__BB24_41:
	.pragma "nounroll";
	mov.b32 	%r367, 0;
	st.shared.u32 	[%r1964+-1024], %r367;
	st.shared.u32 	[%r1964+-896], %r367;
	st.shared.u32 	[%r1964+-768], %r367;
	st.shared.u32 	[%r1964+-640], %r367;
	st.shared.u32 	[%r1964+-512], %r367;
	st.shared.u32 	[%r1964+-384], %r367;
	st.shared.u32 	[%r1964+-256], %r367;
	st.shared.u32 	[%r1964+-128], %r367;
	st.shared.u32 	[%r1964], %r367;
	st.shared.u32 	[%r1964+128], %r367;
	st.shared.u32 	[%r1964+256], %r367;
	st.shared.u32 	[%r1964+384], %r367;
	st.shared.u32 	[%r1964+512], %r367;
	st.shared.u32 	[%r1964+640], %r367;
	st.shared.u32 	[%r1964+768], %r367;
	st.shared.u32 	[%r1964+896], %r367;
	add.s32 	%r1967, %r1967, 512;
	add.s32 	%r1965, %r1965, 16;
	add.s32 	%r1964, %r1964, 2048;
	setp.ne.s32 	%p22, %r1965, 0;
	@%p22 bra 	$L__BB24_41;
$L__BB24_42:
	setp.eq.s32 	%p23, %r78, 0;
	@%p23 bra 	$L__BB24_51;
	and.b32  	%r88, %r77, 7;
	setp.lt.u32 	%p24, %r78, 8;
	@%p24 bra 	$L__BB24_45;
	shl.b32 	%r368, %r1967, 2;
	add.s32 	%r369, %r76, %r368;
	mov.b32 	%r370, 0;
	st.shared.u32 	[%r369], %r370;
	st.shared.u32 	[%r369+128], %r370;
	st.shared.u32 	[%r369+256], %r370;
	st.shared.u32 	[%r369+384], %r370;
	st.shared.u32 	[%r369+512], %r370;
	st.shared.u32 	[%r369+640], %r370;
	st.shared.u32 	[%r369+768], %r370;
	st.shared.u32 	[%r369+896], %r370;
	add.s32 	%r1967, %r1967, 256;
$L__BB24_45:
	setp.eq.s32 	%p25, %r88, 0;
	@%p25 bra 	$L__BB24_51;
	and.b32  	%r91, %r77, 3;
	setp.lt.u32 	%p26, %r88, 4;
	@%p26 bra 	$L__BB24_48;
	shl.b32 	%r371, %r1967, 2;
	add.s32 	%r372, %r76, %r371;
	mov.b32 	%r373, 0;
	st.shared.u32 	[%r372], %r373;
	st.shared.u32 	[%r372+128], %r373;
	st.shared.u32 	[%r372+256], %r373;
	st.shared.u32 	[%r372+384], %r373;
	add.s32 	%r1967, %r1967, 128;
$L__BB24_48:
	setp.eq.s32 	%p27, %r91, 0;
	@%p27 bra 	$L__BB24_51;
	shl.b32 	%r375, %r1967, 2;
	add.s32 	%r376, %r355, %r375;
	add.s32 	%r1971, %r356, %r376;
	neg.s32 	%r1970, %r91;
$L__BB24_50:
	.pragma "nounroll";
	mov.b32 	%r378, 0;
	st.shared.u32 	[%r1971], %r378;
	add.s32 	%r1971, %r1971, 128;
	add.s32 	%r1970, %r1970, 1;
	setp.ne.s32 	%p28, %r1970, 0;
	@%p28 bra 	$L__BB24_50;
$L__BB24_51:
	ld.param.u32 	%r1892, [_ZN3cub18CUB_300001_SM_10006detail10radix_sort29DeviceRadixSortOnesweepKernelINS1_5radix10policy_hubIifyE10Policy1000ELNS0_9SortOrderE0EifyiiNS1_21identity_decomposer_tEEEvPT5_SB_PT3_PKSC_PT1_PKSG_PT2_PKSK_T4_iiT6__param_9];
	bar.warp.sync 	-1;
	xor.b32  	%r380, %r1963, -2147483648;
	shr.u32 	%r381, %r380, %r1892;
	and.b32  	%r100, %r381, %r74;
	shl.b32 	%r382, %r100, 2;
	add.s32 	%r383, %r76, %r382;
	atom.shared.add.u32 	%r384, [%r383], 1;
	xor.b32  	%r1992, %r1962, -2147483648;
	shr.u32 	%r386, %r1992, %r1892;
	and.b32  	%r387, %r386, %r74;
	shl.b32 	%r388, %r387, 2;
	add.s32 	%r389, %r76, %r388;
	atom.shared.add.u32 	%r390, [%r389], 1;
	xor.b32  	%r1991, %r1961, -2147483648;
	shr.u32 	%r392, %r1991, %r1892;
	and.b32  	%r393, %r392, %r74;
	shl.b32 	%r394, %r393, 2;
	add.s32 	%r395, %r76, %r394;
	atom.shared.add.u32 	%r396, [%r395], 1;
	xor.b32  	%r1990, %r1960, -2147483648;
	shr.u32 	%r398, %r1990, %r1892;
	and.b32  	%r399, %r398, %r74;
	shl.b32 	%r400, %r399, 2;
	add.s32 	%r401, %r76, %r400;
	atom.shared.add.u32 	%r402, [%r401], 1;
	xor.b32  	%r403, %r1959, -2147483648;
	shr.u32 	%r404, %r403, %r1892;
	and.b32  	%r405, %r404, %r74;
	shl.b32 	%r406, %r405, 2;
	add.s32 	%r407, %r76, %r406;
	atom.shared.add.u32 	%r408, [%r407], 1;
	xor.b32  	%r409, %r1958, -2147483648;
	shr.u32 	%r410, %r409, %r1892;
	and.b32  	%r411, %r410, %r74;
	shl.b32 	%r412, %r411, 2;
	add.s32 	%r413, %r76, %r412;
	atom.shared.add.u32 	%r414, [%r413], 1;
	xor.b32  	%r415, %r1957, -2147483648;
	shr.u32 	%r416, %r415, %r1892;
	and.b32  	%r417, %r416, %r74;
	shl.b32 	%r418, %r417, 2;
	add.s32 	%r419, %r76, %r418;
	atom.shared.add.u32 	%r420, [%r419], 1;
	xor.b32  	%r421, %r1956, -2147483648;
	shr.u32 	%r422, %r421, %r1892;
	and.b32  	%r423, %r422, %r74;
	shl.b32 	%r424, %r423, 2;
	add.s32 	%r425, %r76, %r424;
	atom.shared.add.u32 	%r426, [%r425], 1;
	xor.b32  	%r427, %r1955, -2147483648;
	shr.u32 	%r428, %r427, %r1892;
	and.b32  	%r429, %r428, %r74;
	shl.b32 	%r430, %r429, 2;
	add.s32 	%r431, %r76, %r430;
	atom.shared.add.u32 	%r432, [%r431], 1;
	xor.b32  	%r433, %r1954, -2147483648;
	shr.u32 	%r434, %r433, %r1892;
	and.b32  	%r435, %r434, %r74;
	shl.b32 	%r436, %r435, 2;
	add.s32 	%r437, %r76, %r436;
	atom.shared.add.u32 	%r438, [%r437], 1;
	xor.b32  	%r439, %r1953, -2147483648;
	shr.u32 	%r440, %r439, %r1892;
	and.b32  	%r441, %r440, %r74;
	shl.b32 	%r442, %r441, 2;
	add.s32 	%r443, %r76, %r442;
	atom.shared.add.u32 	%r444, [%r443], 1;
	xor.b32  	%r445, %r1952, -2147483648;
	shr.u32 	%r446, %r445, %r1892;
	and.b32  	%r447, %r446, %r74;
	shl.b32 	%r448, %r447, 2;
	add.s32 	%r449, %r76, %r448;
	atom.shared.add.u32 	%r450, [%r449], 1;
	xor.b32  	%r451, %r1951, -2147483648;
	shr.u32 	%r452, %r451, %r1892;
	and.b32  	%r453, %r452, %r74;
	shl.b32 	%r454, %r453, 2;
	add.s32 	%r455, %r76, %r454;
	atom.shared.add.u32 	%r456, [%r455], 1;
	xor.b32  	%r457, %r1950, -2147483648;
	shr.u32 	%r458, %r457, %r1892;
	and.b32  	%r459, %r458, %r74;
	shl.b32 	%r460, %r459, 2;
	add.s32 	%r461, %r76, %r460;
	atom.shared.add.u32 	%r462, [%r461], 1;
	xor.b32  	%r463, %r1949, -2147483648;
	shr.u32 	%r464, %r463, %r1892;
	and.b32  	%r465, %r464, %r74;
	shl.b32 	%r466, %r465, 2;
	add.s32 	%r467, %r76, %r466;
	atom.shared.add.u32 	%r468, [%r467], 1;
	xor.b32  	%r469, %r1948, -2147483648;
	shr.u32 	%r470, %r469, %r1892;
	and.b32  	%r471, %r470, %r74;
	shl.b32 	%r472, %r471, 2;
	add.s32 	%r473, %r76, %r472;
	atom.shared.add.u32 	%r474, [%r473], 1;
	xor.b32  	%r1977, %r1947, -2147483648;
	shr.u32 	%r476, %r1977, %r1892;
	and.b32  	%r477, %r476, %r74;
	shl.b32 	%r478, %r477, 2;
	add.s32 	%r479, %r76, %r478;
	atom.shared.add.u32 	%r480, [%r479], 1;
	bar.sync 	0;
	setp.gt.u32 	%p29, %r1, 255;
	shl.b32 	%r481, %r1, 2;
	add.s32 	%r101, %r356, %r481;
	mov.b32 	%r1972, 0;
	@%p29 bra 	$L__BB24_53;
	ld.shared.u32 	%r483, [%r101];
	mov.b32 	%r484, 0;
	st.shared.u32 	[%r101], %r484;
	ld.shared.u32 	%r485, [%r101+1024];
	st.shared.u32 	[%r101+1024], %r483;
	add.s32 	%r486, %r485, %r483;
	ld.shared.u32 	%r487, [%r101+2048];
	st.shared.u32 	[%r101+2048], %r486;
	add.s32 	%r488, %r487, %r486;
	ld.shared.u32 	%r489, [%r101+3072];
	st.shared.u32 	[%r101+3072], %r488;
	add.s32 	%r490, %r489, %r488;
	ld.shared.u32 	%r491, [%r101+4096];
	st.shared.u32 	[%r101+4096], %r490;
	add.s32 	%r492, %r491, %r490;
	ld.shared.u32 	%r493, [%r101+5120];
	st.shared.u32 	[%r101+5120], %r492;
	add.s32 	%r494, %r493, %r492;
	ld.shared.u32 	%r495, [%r101+6144];
	st.shared.u32 	[%r101+6144], %r494;
	add.s32 	%r496, %r495, %r494;
	ld.shared.u32 	%r497, [%r101+7168];
	st.shared.u32 	[%r101+7168], %r496;
	add.s32 	%r498, %r497, %r496;
	ld.shared.u32 	%r499, [%r101+8192];
	st.shared.u32 	[%r101+8192], %r498;
	add.s32 	%r500, %r499, %r498;
	ld.shared.u32 	%r501, [%r101+9216];
	st.shared.u32 	[%r101+9216], %r500;
	add.s32 	%r502, %r501, %r500;
	ld.shared.u32 	%r503, [%r101+10240];
	st.shared.u32 	[%r101+10240], %r502;
	add.s32 	%r504, %r503, %r502;
	ld.shared.u32 	%r505, [%r101+11264];
	st.shared.u32 	[%r101+11264], %r504;
	add.s32 	%r1972, %r505, %r504;
$L__BB24_53:
	setp.gt.u32 	%p30, %r1, 255;
	shl.b32 	%r506, %r3, 8;
	add.s32 	%r507, %r506, %r1;
	mul.wide.s32 	%rd59, %r507, 4;
	add.s64 	%rd6, %rd2, %rd59;
	@%p30 bra 	$L__BB24_55;
	or.b32  	%r508, %r1972, 1073741824;
	st.volatile.global.u32 	[%rd6], %r508;
$L__BB24_55:
	ld.param.u64 	%rd442, [_ZN3cub18CUB_300001_SM_10006detail10radix_sort29DeviceRadixSortOnesweepKernelINS1_5radix10policy_hubIifyE10Policy1000ELNS0_9SortOrderE0EifyiiNS1_21identity_decomposer_tEEEvPT5_SB_PT3_PKSC_PT1_PKSG_PT2_PKSK_T4_iiT6__param_7];
	xor.b32  	%r1988, %r1958, -2147483648;
	xor.b32  	%r1989, %r1959, -2147483648;
	xor.b32  	%r1987, %r1957, -2147483648;
	xor.b32  	%r1986, %r1956, -2147483648;
	xor.b32  	%r1993, %r1963, -2147483648;
	xor.b32  	%r1983, %r1953, -2147483648;
	xor.b32  	%r1985, %r1955, -2147483648;
	xor.b32  	%r1982, %r1952, -2147483648;
	xor.b32  	%r1984, %r1954, -2147483648;
	xor.b32  	%r1980, %r1950, -2147483648;
	xor.b32  	%r1981, %r1951, -2147483648;
	xor.b32  	%r1978, %r1948, -2147483648;
	xor.b32  	%r1979, %r1949, -2147483648;
	setp.lt.u32 	%p31, %r1, 256;
	setp.eq.s32 	%p32, %r1972, 6528;
	and.pred  	%p33, %p31, %p32;
	selp.u32 	%r509, 1, 0, %p33;
	{ 
	.reg .pred 	%p1; 
	.reg .pred 	%p2; 
	setp.ne.u32 	%p1, %r509, 0; 
	bar.red.or.pred 	%p2, 0, %p1; 
	selp.u32 	%r510, 1, 0, %p2; 
	}
	setp.eq.s32 	%p34, %r510, 0;
	and.b32  	%r511, %r1, 992;
	and.b32  	%r512, %r1, 31;
	mul.lo.s32 	%r513, %r511, 17;
	or.b32  	%r514, %r513, %r512;
	cvt.u64.u32 	%rd7, %r514;
	mul.lo.s32 	%r515, %r3, 6528;
	cvt.s64.s32 	%rd60, %r515;
	add.s64 	%rd61, %rd7, %rd60;
	cvta.to.global.u64 	%rd62, %rd442;
	shl.b64 	%rd63, %rd61, 2;
	add.s64 	%rd8, %rd62, %rd63;
	cvt.u64.u32 	%rd9, %r1;
	@%p34 bra 	$L__BB24_175;
	setp.gt.u32 	%p35, %r1, 255;
	shl.b32 	%r516, %r1, 3;
	mov.u32 	%r517, _ZZN3cub18CUB_300001_SM_10006detail10radix_sort29DeviceRadixSortOnesweepKernelINS1_5radix10policy_hubIifyE10Policy1000ELNS0_9SortOrderE0EifyiiNS1_21identity_decomposer_tEEEvPT5_SB_PT3_PKSC_PT1_PKSG_PT2_PKSK_T4_iiT6_E1s;
	add.s32 	%r518, %r517, %r516;
	add.s32 	%r121, %r518, 26112;
	@%p35 bra 	$L__BB24_64;
	ld.param.u64 	%rd436, [_ZN3cub18CUB_300001_SM_10006detail10radix_sort29DeviceRadixSortOnesweepKernelINS1_5radix10policy_hubIifyE10Policy1000ELNS0_9SortOrderE0EifyiiNS1_21identity_decomposer_tEEEvPT5_SB_PT3_PKSC_PT1_PKSG_PT2_PKSK_T4_iiT6__param_3];
	cvta.to.global.u64 	%rd64, %rd436;
	shl.b64 	%rd65, %rd9, 3;
	add.s64 	%rd66, %rd64, %rd65;
	ld.global.u64 	%rd67, [%rd66];
	setp.gt.u32 	%p36, %r1, %r100;
	selp.b64 	%rd68, 6528, 0, %p36;
	sub.s64 	%rd455, %rd67, %rd68;
	st.shared.u64 	[%r121], %rd455;
	setp.lt.s32 	%p37, %r3, 1;
	mov.u32 	%r1976, %r1972;
	@%p37 bra 	$L__BB24_63;
	mov.b32 	%r1974, -1;
	mov.u32 	%r1973, %r3;
	mov.u32 	%r1976, %r1972;
$L__BB24_59:
	ld.param.u64 	%rd429, [_ZN3cub18CUB_300001_SM_10006detail10radix_sort29DeviceRadixSortOnesweepKernelINS1_5radix10policy_hubIifyE10Policy1000ELNS0_9SortOrderE0EifyiiNS1_21identity_decomposer_tEEEvPT5_SB_PT3_PKSC_PT1_PKSG_PT2_PKSK_T4_iiT6__param_0];
	add.s32 	%r125, %r1973, -1;
	shl.b32 	%r520, %r125, 8;
	add.s32 	%r521, %r520, %r1;
	cvta.to.global.u64 	%rd69, %rd429;
	mul.wide.s32 	%rd70, %r521, 4;
	add.s64 	%rd11, %rd69, %rd70;
$L__BB24_60:
	membar.cta;
	ld.volatile.global.u32 	%r126, [%rd11];
	setp.eq.s32 	%p38, %r126, 0;
	@%p38 bra 	$L__BB24_60;
	and.b32  	%r522, %r126, 1073741823;
	add.s32 	%r1976, %r522, %r1976;
	setp.gt.s32 	%p39, %r126, -1;
	vote.sync.ballot.b32 	%r1974, %p39, %r1974;
	setp.gt.u32 	%p41, %r1973, 1;
	and.pred  	%p42, %p39, %p41;
	mov.u32 	%r1973, %r125;
	@%p42 bra 	$L__BB24_59;
	ld.shared.u64 	%rd455, [%r121];
$L__BB24_63:
	or.b32  	%r523, %r1976, -2147483648;
	st.volatile.global.u32 	[%rd6], %r523;
	sub.s32 	%r524, %r1976, %r1972;
	cvt.s64.s32 	%rd71, %r524;
	add.s64 	%rd72, %rd455, %rd71;
	st.shared.u64 	[%r121], %rd72;
$L__BB24_64:
	ld.param.u32 	%r1878, [_ZN3cub18CUB_300001_SM_10006detail10radix_sort29DeviceRadixSortOnesweepKernelINS1_5radix10policy_hubIifyE10Policy1000ELNS0_9SortOrderE0EifyiiNS1_21identity_decomposer_tEEEvPT5_SB_PT3_PKSC_PT1_PKSG_PT2_PKSK_T4_iiT6__param_8];
	ld.param.u64 	%rd432, [_ZN3cub18CUB_300001_SM_10006detail10radix_sort29DeviceRadixSortOnesweepKernelINS1_5radix10policy_hubIifyE10Policy1000ELNS0_9SortOrderE0EifyiiNS1_21identity_decomposer_tEEEvPT5_SB_PT3_PKSC_PT1_PKSG_PT2_PKSK_T4_iiT6__param_2];
	setp.gt.u32 	%p43, %r1, 255;
	setp.lt.s32 	%p44, %r4, %r1878;
	setp.eq.s64 	%p45, %rd432, 0;
	or.pred  	%p46, %p45, %p44;
	or.pred  	%p47, %p43, %p46;
	@%p47 bra 	$L__BB24_66;
	ld.param.u64 	%rd433, [_ZN3cub18CUB_300001_SM_10006detail10radix_sort29DeviceRadixSortOnesweepKernelINS1_5radix10policy_hubIifyE10Policy1000ELNS0_9SortOrderE0EifyiiNS1_21identity_decomposer_tEEEvPT5_SB_PT3_PKSC_PT1_PKSG_PT2_PKSK_T4_iiT6__param_2];
	ld.shared.u64 	%rd73, [%r121];
	setp.gt.u32 	%p48, %r1, %r100;
	selp.b64 	%rd74, 6528, 0, %p48;
	cvt.s64.s32 	%rd75, %r1972;
	add.s64 	%rd76, %rd74, %rd75;
	add.s64 	%rd77, %rd76, %rd73;
	cvta.to.global.u64 	%rd78, %rd433;
	shl.b64 	%rd79, %rd9, 3;
	add.s64 	%rd80, %rd78, %rd79;
	st.global.u64 	[%rd80], %rd77;
$L__BB24_66:
	ld.param.u32 	%r1879, [_ZN3cub18CUB_300001_SM_10006detail10radix_sort29DeviceRadixSortOnesweepKernelINS1_5radix10policy_hubIifyE10Policy1000ELNS0_9SortOrderE0EifyiiNS1_21identity_decomposer_tEEEvPT5_SB_PT3_PKSC_PT1_PKSG_PT2_PKSK_T4_iiT6__param_8];
	setp.gt.s32 	%p49, %r4, %r1879;
	bar.sync 	0;
	shl.b32 	%r525, %r100, 3;
	add.s32 	%r527, %r517, %r525;
	ld.shared.u64 	%rd14, [%r527+26112];
	@%p49 bra 	$L__BB24_68;
	add.s64 	%rd81, %rd14, %rd7;
	shl.b64 	%rd82, %rd81, 2;
	add.s64 	%rd83, %rd1, %rd82;
	st.global.u32 	[%rd83], %r1963;
	st.global.u32 	[%rd83+128], %r1962;
	st.global.u32 	[%rd83+256], %r1961;
	st.global.u32 	[%rd83+384], %r1960;
	st.global.u32 	[%rd83+512], %r1959;
	st.global.u32 	[%rd83+640], %r1958;
	st.global.u32 	[%rd83+768], %r1957;
	st.global.u32 	[%rd83+896], %r1956;
	st.global.u32 	[%rd83+1024], %r1955;
	st.global.u32 	[%rd83+1152], %r1954;
	st.global.u32 	[%rd83+1280], %r1953;
	st.global.u32 	[%rd83+1408], %r1952;
	st.global.u32 	[%rd83+1536], %r1951;
	st.global.u32 	[%rd83+1664], %r1950;
	st.global.u32 	[%rd83+1792], %r1949;
	st.global.u32 	[%rd83+1920], %r1948;
	st.global.u32 	[%rd83+2048], %r1947;
	bra.uni 	$L__BB24_102;
$L__BB24_68:
	ld.param.u32 	%r1880, [_ZN3cub18CUB_300001_SM_10006detail10radix_sort29DeviceRadixSortOnesweepKernelINS1_5radix10policy_hubIifyE10Policy1000ELNS0_9SortOrderE0EifyiiNS1_21identity_decomposer_tEEEvPT5_SB_PT3_PKSC_PT1_PKSG_PT2_PKSK_T4_iiT6__param_8];
	cvt.u32.u64 	%r528, %rd7;
	mad.lo.s32 	%r130, %r3, -6528, %r1880;
	setp.ge.s32 	%p50, %r528, %r130;
	add.s64 	%rd84, %rd14, %rd7;
	shl.b64 	%rd85, %rd84, 2;
	add.s64 	%rd15, %rd1, %rd85;
	@%p50 bra 	$L__BB24_70;
	st.global.u32 	[%rd15], %r1963;
$L__BB24_70:
	add.s32 	%r530, %r528, 32;
	setp.ge.s32 	%p51, %r530, %r130;
	@%p51 bra 	$L__BB24_72;
	st.global.u32 	[%rd15+128], %r1962;
$L__BB24_72:
	add.s32 	%r532, %r528, 64;
	setp.ge.s32 	%p52, %r532, %r130;
	@%p52 bra 	$L__BB24_74;
	st.global.u32 	[%rd15+256], %r1961;
$L__BB24_74:
	add.s32 	%r534, %r528, 96;
	setp.ge.s32 	%p53, %r534, %r130;
	@%p53 bra 	$L__BB24_76;
	st.global.u32 	[%rd15+384], %r1960;
$L__BB24_76:
	add.s32 	%r536, %r528, 128;
	setp.ge.s32 	%p54, %r536, %r130;
	@%p54 bra 	$L__BB24_78;
	st.global.u32 	[%rd15+512], %r1959;
$L__BB24_78:
	add.s32 	%r538, %r528, 160;
	setp.ge.s32 	%p55, %r538, %r130;
	@%p55 bra 	$L__BB24_80;
	st.global.u32 	[%rd15+640], %r1958;
$L__BB24_80:
	add.s32 	%r540, %r528, 192;
	setp.ge.s32 	%p56, %r540, %r130;
	@%p56 bra 	$L__BB24_82;
	st.global.u32 	[%rd15+768], %r1957;
$L__BB24_82:
	add.s32 	%r542, %r528, 224;
	setp.ge.s32 	%p57, %r542, %r130;
	@%p57 bra 	$L__BB24_84;
	st.global.u32 	[%rd15+896], %r1956;
$L__BB24_84:
	add.s32 	%r544, %r528, 256;
	setp.ge.s32 	%p58, %r544, %r130;
	@%p58 bra 	$L__BB24_86;
	st.global.u32 	[%rd15+1024], %r1955;
$L__BB24_86:
	add.s32 	%r546, %r528, 288;
	setp.ge.s32 	%p59, %r546, %r130;
	@%p59 bra 	$L__BB24_88;
	st.global.u32 	[%rd15+1152], %r1954;
$L__BB24_88:
	add.s32 	%r548, %r528, 320;
	setp.ge.s32 	%p60, %r548, %r130;
	@%p60 bra 	$L__BB24_90;
	st.global.u32 	[%rd15+1280], %r1953;
$L__BB24_90:
	add.s32 	%r550, %r528, 352;
	setp.ge.s32 	%p61, %r550, %r130;
	@%p61 bra 	$L__BB24_92;
	st.global.u32 	[%rd15+1408], %r1952;
$L__BB24_92:
	add.s32 	%r552, %r528, 384;
	setp.ge.s32 	%p62, %r552, %r130;
	@%p62 bra 	$L__BB24_94;
	st.global.u32 	[%rd15+1536], %r1951;
$L__BB24_94:
	add.s32 	%r554, %r528, 416;
	setp.ge.s32 	%p63, %r554, %r130;
	@%p63 bra 	$L__BB24_96;
	st.global.u32 	[%rd15+1664], %r1950;
$L__BB24_96:
	add.s32 	%r556, %r528, 448;
	setp.ge.s32 	%p64, %r556, %r130;
	@%p64 bra 	$L__BB24_98;
	st.global.u32 	[%rd15+1792], %r1949;
$L__BB24_98:
	add.s32 	%r558, %r528, 480;
	setp.ge.s32 	%p65, %r558, %r130;
	@%p65 bra 	$L__BB24_100;
	st.global.u32 	[%rd15+1920], %r1948;
$L__BB24_100:
	add.s32 	%r560, %r528, 512;
	setp.ge.s32 	%p66, %r560, %r130;
	@%p66 bra 	$L__BB24_102;
	st.global.u32 	[%rd15+2048], %r1947;
$L__BB24_102:
	ld.param.u32 	%r1881, [_ZN3cub18CUB_300001_SM_10006detail10radix_sort29DeviceRadixSortOnesweepKernelINS1_5radix10policy_hubIifyE10Policy1000ELNS0_9SortOrderE0EifyiiNS1_21identity_decomposer_tEEEvPT5_SB_PT3_PKSC_PT1_PKSG_PT2_PKSK_T4_iiT6__param_8];
	setp.gt.s32 	%p67, %r4, %r1881;
	@%p67 bra 	$L__BB24_104;
	ld.global.f32 	%f235, [%rd8];
	ld.global.f32 	%f234, [%rd8+128];
	ld.global.f32 	%f233, [%rd8+256];
	ld.global.f32 	%f232, [%rd8+384];
	ld.global.f32 	%f231, [%rd8+512];
	ld.global.f32 	%f230, [%rd8+640];
	ld.global.f32 	%f229, [%rd8+768];
	ld.global.f32 	%f228, [%rd8+896];
	ld.global.f32 	%f227, [%rd8+1024];
	ld.global.f32 	%f226, [%rd8+1152];
	ld.global.f32 	%f225, [%rd8+1280];
	ld.global.f32 	%f224, [%rd8+1408];
	ld.global.f32 	%f223, [%rd8+1536];
	ld.global.f32 	%f222, [%rd8+1664];
	ld.global.f32 	%f221, [%rd8+1792];
	ld.global.f32 	%f220, [%rd8+1920];
	ld.global.f32 	%f219, [%rd8+2048];
	bra.uni 	$L__BB24_138;
$L__BB24_104:
	ld.param.u32 	%r1882, [_ZN3cub18CUB_300001_SM_10006detail10radix_sort29DeviceRadixSortOnesweepKernelINS1_5radix10policy_hubIifyE10Policy1000ELNS0_9SortOrderE0EifyiiNS1_21identity_decomposer_tEEEvPT5_SB_PT3_PKSC_PT1_PKSG_PT2_PKSK_T4_iiT6__param_8];
	cvt.u32.u64 	%r561, %rd7;
	sub.s32 	%r131, %r1882, %r515;
	setp.ge.s32 	%p68, %r561, %r131;
	@%p68 bra 	$L__BB24_106;
	ld.global.f32 	%f235, [%rd8];
$L__BB24_106:
	add.s32 	%r564, %r561, 32;
	setp.ge.s32 	%p69, %r564, %r131;
	@%p69 bra 	$L__BB24_108;
	ld.global.f32 	%f234, [%rd8+128];
$L__BB24_108:
	add.s32 	%r566, %r561, 64;
	setp.ge.s32 	%p70, %r566, %r131;
	@%p70 bra 	$L__BB24_110;
	ld.global.f32 	%f233, [%rd8+256];
$L__BB24_110:
	add.s32 	%r568, %r561, 96;
	setp.ge.s32 	%p71, %r568, %r131;
	@%p71 bra 	$L__BB24_112;
	ld.global.f32 	%f232, [%rd8+384];
$L__BB24_112:
	add.s32 	%r570, %r561, 128;
	setp.ge.s32 	%p72, %r570, %r131;
	@%p72 bra 	$L__BB24_114;
	ld.global.f32 	%f231, [%rd8+512];
$L__BB24_114:
	add.s32 	%r572, %r561, 160;
	setp.ge.s32 	%p73, %r572, %r131;
	@%p73 bra 	$L__BB24_116;
	ld.global.f32 	%f230, [%rd8+640];
$L__BB24_116:
	add.s32 	%r574, %r561, 192;
	setp.ge.s32 	%p74, %r574, %r131;
	@%p74 bra 	$L__BB24_118;
	ld.global.f32 	%f229, [%rd8+768];
$L__BB24_118:
	add.s32 	%r576, %r561, 224;
	setp.ge.s32 	%p75, %r576, %r131;
	@%p75 bra 	$L__BB24_120;
	ld.global.f32 	%f228, [%rd8+896];
$L__BB24_120:
	add.s32 	%r578, %r561, 256;
	setp.ge.s32 	%p76, %r578, %r131;
	@%p76 bra 	$L__BB24_122;
	ld.global.f32 	%f227, [%rd8+1024];
$L__BB24_122:
	add.s32 	%r580, %r561, 288;
	setp.ge.s32 	%p77, %r580, %r131;
	@%p77 bra 	$L__BB24_124;
	ld.global.f32 	%f226, [%rd8+1152];
$L__BB24_124:
	add.s32 	%r582, %r561, 320;
	setp.ge.s32 	%p78, %r582, %r131;
	@%p78 bra 	$L__BB24_126;
	ld.global.f32 	%f225, [%rd8+1280];
$L__BB24_126:
	add.s32 	%r584, %r561, 352;
	setp.ge.s32 	%p79, %r584, %r131;
	@%p79 bra 	$L__BB24_128;
	ld.global.f32 	%f224, [%rd8+1408];
$L__BB24_128:
	add.s32 	%r586, %r561, 384;
	setp.ge.s32 	%p80, %r586, %r131;
	@%p80 bra 	$L__BB24_130;
	ld.global.f32 	%f223, [%rd8+1536];
$L__BB24_130:
	add.s32 	%r588, %r561, 416;
	setp.ge.s32 	%p81, %r588, %r131;
	@%p81 bra 	$L__BB24_132;
	ld.global.f32 	%f222, [%rd8+1664];
$L__BB24_132:
	add.s32 	%r590, %r561, 448;
	setp.ge.s32 	%p82, %r590, %r131;
	@%p82 bra 	$L__BB24_134;
	ld.global.f32 	%f221, [%rd8+1792];
$L__BB24_134:
	add.s32 	%r592, %r561, 480;
	setp.ge.s32 	%p83, %r592, %r131;
	@%p83 bra 	$L__BB24_136;
	ld.global.f32 	%f220, [%rd8+1920];
$L__BB24_136:
	add.s32 	%r594, %r561, 512;
	setp.ge.s32 	%p84, %r594, %r131;
	@%p84 bra 	$L__BB24_138;
	ld.global.f32 	%f219, [%rd8+2048];
$L__BB24_138:
	ld.param.u32 	%r1883, [_ZN3cub18CUB_300001_SM_10006detail10radix_sort29DeviceRadixSortOnesweepKernelINS1_5radix10policy_hubIifyE10Policy1000ELNS0_9SortOrderE0EifyiiNS1_21identity_decomposer_tEEEvPT5_SB_PT3_PKSC_PT1_PKSG_PT2_PKSK_T4_iiT6__param_8];
	mad.lo.s32 	%r595, %r3, 6528, 6528;
	setp.gt.s32 	%p85, %r595, %r1883;
	@%p85 bra 	$L__BB24_140;
	ld.param.u64 	%rd439, [_ZN3cub18CUB_300001_SM_10006detail10radix_sort29DeviceRadixSortOnesweepKernelINS1_5radix10policy_hubIifyE10Policy1000ELNS0_9SortOrderE0EifyiiNS1_21identity_decomposer_tEEEvPT5_SB_PT3_PKSC_PT1_PKSG_PT2_PKSK_T4_iiT6__param_6];
	add.s64 	%rd86, %rd14, %rd7;
	cvta.to.global.u64 	%rd87, %rd439;
	shl.b64 	%rd88, %rd86, 2;
	add.s64 	%rd89, %rd87, %rd88;
	st.global.f32 	[%rd89], %f235;
	st.global.f32 	[%rd89+128], %f234;
	st.global.f32 	[%rd89+256], %f233;
	st.global.f32 	[%rd89+384], %f232;
	st.global.f32 	[%rd89+512], %f231;
	st.global.f32 	[%rd89+640], %f230;
	st.global.f32 	[%rd89+768], %f229;
	st.global.f32 	[%rd89+896], %f228;
	st.global.f32 	[%rd89+1024], %f227;
	st.global.f32 	[%rd89+1152], %f226;
	st.global.f32 	[%rd89+1280], %f225;
	st.global.f32 	[%rd89+1408], %f224;
	st.global.f32 	[%rd89+1536], %f223;
	st.global.f32 	[%rd89+1664], %f222;
	st.global.f32 	[%rd89+1792], %f221;
	st.global.f32 	[%rd89+1920], %f220;
	st.global.f32 	[%rd89+2048], %f219;
	bra.uni 	$L__BB24_174;
$L__BB24_140:
	ld.param.u32 	%r1884, [_ZN3cub18CUB_300001_SM_10006detail10radix_sort29DeviceRadixSortOnesweepKernelINS1_5radix10policy_hubIifyE10Policy1000ELNS0_9SortOrderE0EifyiiNS1_21identity_decomposer_tEEEvPT5_SB_PT3_PKSC_PT1_PKSG_PT2_PKSK_T4_iiT6__param_8];
	ld.param.u64 	%rd440, [_ZN3cub18CUB_300001_SM_10006detail10radix_sort29DeviceRadixSortOnesweepKernelINS1_5radix10policy_hubIifyE10Policy1000ELNS0_9SortOrderE0EifyiiNS1_21identity_decomposer_tEEEvPT5_SB_PT3_PKSC_PT1_PKSG_PT2_PKSK_T4_iiT6__param_6];
	cvt.u32.u64 	%r596, %rd7;
	mad.lo.s32 	%r132, %r3, -6528, %r1884;
	setp.ge.s32 	%p86, %r596, %r132;
	add.s64 	%rd90, %rd14, %rd7;
	cvta.to.global.u64 	%rd91, %rd440;
	shl.b64 	%rd92, %rd90, 2;
	add.s64 	%rd16, %rd91, %rd92;
	@%p86 bra 	$L__BB24_142;
	st.global.f32 	[%rd16], %f235;
$L__BB24_142:
	add.s32 	%r598, %r596, 32;
	setp.ge.s32 	%p87, %r598, %r132;
	@%p87 bra 	$L__BB24_144;
	st.global.f32 	[%rd16+128], %f234;
$L__BB24_144:
	add.s32 	%r600, %r596, 64;
	setp.ge.s32 	%p88, %r600, %r132;
	@%p88 bra 	$L__BB24_146;
	st.global.f32 	[%rd16+256], %f233;
$L__BB24_146:
	add.s32 	%r602, %r596, 96;
	setp.ge.s32 	%p89, %r602, %r132;
	@%p89 bra 	$L__BB24_148;
	st.global.f32 	[%rd16+384], %f232;
$L__BB24_148:
	add.s32 	%r604, %r596, 128;
	setp.ge.s32 	%p90, %r604, %r132;
	@%p90 bra 	$L__BB24_150;
	st.global.f32 	[%rd16+512], %f231;
$L__BB24_150:
	add.s32 	%r606, %r596, 160;
	setp.ge.s32 	%p91, %r606, %r132;
	@%p91 bra 	$L__BB24_152;
	st.global.f32 	[%rd16+640], %f230;
$L__BB24_152:
	add.s32 	%r608, %r596, 192;
	setp.ge.s32 	%p92, %r608, %r132;
	@%p92 bra 	$L__BB24_154;
	st.global.f32 	[%rd16+768], %f229;
$L__BB24_154:
	add.s32 	%r610, %r596, 224;
	setp.ge.s32 	%p93, %r610, %r132;
	@%p93 bra 	$L__BB24_156;
	st.global.f32 	[%rd16+896], %f228;
$L__BB24_156:
	add.s32 	%r612, %r596, 256;
	setp.ge.s32 	%p94, %r612, %r132;
	@%p94 bra 	$L__BB24_158;
	st.global.f32 	[%rd16+1024], %f227;
$L__BB24_158:
	add.s32 	%r614, %r596, 288;
	setp.ge.s32 	%p95, %r614, %r132;
	@%p95 bra 	$L__BB24_160;
	st.global.f32 	[%rd16+1152], %f226;
$L__BB24_160:
	add.s32 	%r616, %r596, 320;
	setp.ge.s32 	%p96, %r616, %r132;
	@%p96 bra 	$L__BB24_162;
	st.global.f32 	[%rd16+1280], %f225;
$L__BB24_162:
	add.s32 	%r618, %r596, 352;
	setp.ge.s32 	%p97, %r618, %r132;
	@%p97 bra 	$L__BB24_164;
	st.global.f32 	[%rd16+1408], %f224;
$L__BB24_164:
	add.s32 	%r620, %r596, 384;
	setp.ge.s32 	%p98, %r620, %r132;
	@%p98 bra 	$L__BB24_166;
	st.global.f32 	[%rd16+1536], %f223;
$L__BB24_166:
	add.s32 	%r622, %r596, 416;
	setp.ge.s32 	%p99, %r622, %r132;
	@%p99 bra 	$L__BB24_168;
	st.global.f32 	[%rd16+1664], %f222;
$L__BB24_168:
	add.s32 	%r624, %r596, 448;
	setp.ge.s32 	%p100, %r624, %r132;
	@%p100 bra 	$L__BB24_170;
	st.global.f32 	[%rd16+1792], %f221;
$L__BB24_170:
	add.s32 	%r626, %r596, 480;
	setp.ge.s32 	%p101, %r626, %r132;
	@%p101 bra 	$L__BB24_172;
	st.global.f32 	[%rd16+1920], %f220;
$L__BB24_172:
	add.s32 	%r628, %r596, 512;
	setp.ge.s32 	%p102, %r628, %r132;
	@%p102 bra 	$L__BB24_174;
	st.global.f32 	[%rd16+2048], %f219;
$L__BB24_174:
	// begin inline asm
	exit;
	// end inline asm
	mov.u32 	%r1977, %r1947;
	mov.u32 	%r1978, %r1948;
	mov.u32 	%r1979, %r1949;
	mov.u32 	%r1980, %r1950;
	mov.u32 	%r1981, %r1951;
	mov.u32 	%r1982, %r1952;
	mov.u32 	%r1983, %r1953;
	mov.u32 	%r1984, %r1954;
	mov.u32 	%r1985, %r1955;
	mov.u32 	%r1986, %r1956;
	mov.u32 	%r1987, %r1957;
	mov.u32 	%r1988, %r1958;
	mov.u32 	%r1989, %r1959;
	mov.u32 	%r1990, %r1960;
	mov.u32 	%r1991, %r1961;
	mov.u32 	%r1992, %r1962;
	mov.u32 	%r1993, %r1963;
$L__BB24_175:
	mul.hi.u32 	%r629, %r1, 357913942;
	add.s32 	%r630, %r629, %r1;
	shl.b32 	%r631, %r630, 2;
	mov.u32 	%r632, _ZZN3cub18CUB_300001_SM_10006detail10radix_sort29DeviceRadixSortOnesweepKernelINS1_5radix10policy_hubIifyE10Policy1000ELNS0_9SortOrderE0EifyiiNS1_21identity_decomposer_tEEEvPT5_SB_PT3_PKSC_PT1_PKSG_PT2_PKSK_T4_iiT6_E1s;
	add.s32 	%r633, %r632, %r631;
	add.s32 	%r150, %r633, 13328;
	st.shared.u32 	[%r633+13328], %r1972;
	bar.sync 	0;
	setp.gt.u32 	%p103, %r1, 31;
	@%p103 bra 	$L__BB24_177;
	mad.lo.s32 	%r665, %r1, 52, %r632;
	ld.shared.u32 	%r666, [%r665+13328];
	ld.shared.u32 	%r667, [%r665+13332];
	ld.shared.u32 	%r668, [%r665+13336];
	ld.shared.u32 	%r669, [%r665+13340];
	ld.shared.u32 	%r670, [%r665+13344];
	ld.shared.u32 	%r671, [%r665+13348];
	ld.shared.u32 	%r672, [%r665+13352];
	ld.shared.u32 	%r673, [%r665+13356];
	ld.shared.u32 	%r674, [%r665+13360];
	ld.shared.u32 	%r675, [%r665+13364];
	ld.shared.u32 	%r676, [%r665+13368];
	ld.shared.u32 	%r677, [%r665+13372];
	add.s32 	%r678, %r667, %r666;
	add.s32 	%r679, %r678, %r668;
	add.s32 	%r680, %r679, %r669;
	add.s32 	%r681, %r680, %r670;
	add.s32 	%r682, %r681, %r671;
	add.s32 	%r683, %r682, %r672;
	add.s32 	%r684, %r683, %r673;
	add.s32 	%r685, %r684, %r674;
	add.s32 	%r686, %r685, %r675;
	add.s32 	%r687, %r686, %r676;
	add.s32 	%r638, %r687, %r677;
	mov.b32 	%r636, 1;
	mov.b32 	%r661, 0;
	mov.b32 	%r663, -1;
	// begin inline asm
	{  .reg .s32 r0;  .reg .pred p;  shfl.sync.up.b32 r0|p, %r638, %r636, %r661, %r663;  @p add.s32 r0, r0, %r638;  mov.s32 %r634, r0;}
	// end inline asm
	mov.b32 	%r642, 2;
	// begin inline asm
	{  .reg .s32 r0;  .reg .pred p;  shfl.sync.up.b32 r0|p, %r634, %r642, %r661, %r663;  @p add.s32 r0, r0, %r634;  mov.s32 %r640, r0;}
	// end inline asm
	mov.b32 	%r648, 4;
	// begin inline asm
	{  .reg .s32 r0;  .reg .pred p;  shfl.sync.up.b32 r0|p, %r640, %r648, %r661, %r663;  @p add.s32 r0, r0, %r640;  mov.s32 %r646, r0;}
	// end inline asm
	mov.b32 	%r654, 8;
	// begin inline asm
	{  .reg .s32 r0;  .reg .pred p;  shfl.sync.up.b32 r0|p, %r646, %r654, %r661, %r663;  @p add.s32 r0, r0, %r646;  mov.s32 %r652, r0;}
	// end inline asm
	mov.b32 	%r660, 16;
	// begin inline asm
	{  .reg .s32 r0;  .reg .pred p;  shfl.sync.up.b32 r0|p, %r652, %r660, %r661, %r663;  @p add.s32 r0, r0, %r652;  mov.s32 %r658, r0;}
	// end inline asm
	sub.s32 	%r688, %r658, %r638;
	add.s32 	%r689, %r666, %r688;
	add.s32 	%r690, %r667, %r689;
	add.s32 	%r691, %r668, %r690;
	add.s32 	%r692, %r669, %r691;
	add.s32 	%r693, %r670, %r692;
	add.s32 	%r694, %r671, %r693;
	add.s32 	%r695, %r672, %r694;
	add.s32 	%r696, %r673, %r695;
	add.s32 	%r697, %r674, %r696;
	add.s32 	%r698, %r675, %r697;
	add.s32 	%r699, %r676, %r698;
	st.shared.u32 	[%r665+13328], %r688;
	st.shared.u32 	[%r665+13332], %r689;
	st.shared.u32 	[%r665+13336], %r690;
	st.shared.u32 	[%r665+13340], %r691;
	st.shared.u32 	[%r665+13344], %r692;
	st.shared.u32 	[%r665+13348], %r693;
	st.shared.u32 	[%r665+13352], %r694;
	st.shared.u32 	[%r665+13356], %r695;
	st.shared.u32 	[%r665+13360], %r696;
	st.shared.u32 	[%r665+13364], %r697;
	st.shared.u32 	[%r665+13368], %r698;
	st.shared.u32 	[%r665+13372], %r699;
$L__BB24_177:
	setp.gt.u32 	%p104, %r1, 255;
	bar.sync 	0;
	ld.shared.u32 	%r151, [%r150];
	@%p104 bra 	$L__BB24_179;
	shl.b32 	%r700, %r1, 2;
	add.s32 	%r702, %r632, %r700;
	ld.shared.u32 	%r703, [%r702];
	add.s32 	%r704, %r703, %r151;
	st.shared.u32 	[%r702], %r704;
	ld.shared.u32 	%r705, [%r702+1024];
	add.s32 	%r706, %r705, %r151;
	st.shared.u32 	[%r702+1024], %r706;
	ld.shared.u32 	%r707, [%r702+2048];
	add.s32 	%r708, %r707, %r151;
	st.shared.u32 	[%r702+2048], %r708;
	ld.shared.u32 	%r709, [%r702+3072];
	add.s32 	%r710, %r709, %r151;
	st.shared.u32 	[%r702+3072], %r710;
	ld.shared.u32 	%r711, [%r702+4096];
	add.s32 	%r712, %r711, %r151;
	st.shared.u32 	[%r702+4096], %r712;
	ld.shared.u32 	%r713, [%r702+5120];
	add.s32 	%r714, %r713, %r151;
	st.shared.u32 	[%r702+5120], %r714;
	ld.shared.u32 	%r715, [%r702+6144];
	add.s32 	%r716, %r715, %r151;
	st.shared.u32 	[%r702+6144], %r716;
	ld.shared.u32 	%r717, [%r702+7168];
	add.s32 	%r718, %r717, %r151;
	st.shared.u32 	[%r702+7168], %r718;
	ld.shared.u32 	%r719, [%r702+8192];
	add.s32 	%r720, %r719, %r151;
	st.shared.u32 	[%r702+8192], %r720;
	ld.shared.u32 	%r721, [%r702+9216];
	add.s32 	%r722, %r721, %r151;
	st.shared.u32 	[%r702+9216], %r722;
	ld.shared.u32 	%r723, [%r702+10240];
	add.s32 	%r724, %r723, %r151;
	st.shared.u32 	[%r702+10240], %r724;
	ld.shared.u32 	%r725, [%r702+11264];
	add.s32 	%r726, %r725, %r151;
	st.shared.u32 	[%r702+11264], %r726;
$L__BB24_179:
	ld.param.u32 	%r1930, [_ZN3cub18CUB_300001_SM_10006detail10radix_sort29DeviceRadixSortOnesweepKernelINS1_5radix10policy_hubIifyE10Policy1000ELNS0_9SortOrderE0EifyiiNS1_21identity_decomposer_tEEEvPT5_SB_PT3_PKSC_PT1_PKSG_PT2_PKSK_T4_iiT6__param_10];
	ld.param.u32 	%r1893, [_ZN3cub18CUB_300001_SM_10006detail10radix_sort29DeviceRadixSortOnesweepKernelINS1_5radix10policy_hubIifyE10Policy1000ELNS0_9SortOrderE0EifyiiNS1_21identity_decomposer_tEEEvPT5_SB_PT3_PKSC_PT1_PKSG_PT2_PKSK_T4_iiT6__param_9];
	shl.b32 	%r753, %r1, 5;
	and.b32  	%r754, %r753, 31744;
	add.s32 	%r152, %r632, %r754;
	bar.sync 	0;
	// begin inline asm
	mov.u32 %r727, %lanemask_le;
	// end inline asm
	shr.u32 	%r756, %r1993, %r1893;
	mov.b32 	%r757, -1;
	shl.b32 	%r758, %r757, %r1930;
	not.b32 	%r154, %r758;
	and.b32  	%r750, %r756, %r154;
	mov.b32 	%r730, 1;
	// begin inline asm
	{
    .reg .pred p;
    and.b32 %r728, %r750, %r730;    setp.ne.u32 p, %r728, 0;
    vote.ballot.sync.b32 %r728, p, 0xffffffff;
    @!p not.b32 %r728, %r728;
}

	// end inline asm
	mov.b32 	%r733, 2;
	// begin inline asm
	{
    .reg .pred p;
    and.b32 %r731, %r750, %r733;    setp.ne.u32 p, %r731, 0;
    vote.ballot.sync.b32 %r731, p, 0xffffffff;
    @!p not.b32 %r731, %r731;
}

	// end inline asm
	and.b32  	%r759, %r731, %r728;
	mov.b32 	%r736, 4;
	// begin inline asm
	{
    .reg .pred p;
    and.b32 %r734, %r750, %r736;    setp.ne.u32 p, %r734, 0;
    vote.ballot.sync.b32 %r734, p, 0xffffffff;
    @!p not.b32 %r734, %r734;
}

	// end inline asm
	and.b32  	%r760, %r734, %r759;
	mov.b32 	%r739, 8;
	// begin inline asm
	{
    .reg .pred p;
    and.b32 %r737, %r750, %r739;    setp.ne.u32 p, %r737, 0;
    vote.ballot.sync.b32 %r737, p, 0xffffffff;
    @!p not.b32 %r737, %r737;
}

	// end inline asm
	and.b32  	%r761, %r737, %r760;
	mov.b32 	%r742, 16;
	// begin inline asm
	{
    .reg .pred p;
    and.b32 %r740, %r750, %r742;    setp.ne.u32 p, %r740, 0;
    vote.ballot.sync.b32 %r740, p, 0xffffffff;
    @!p not.b32 %r740, %r740;
}

	// end inline asm
	and.b32  	%r762, %r740, %r761;
	mov.b32 	%r745, 32;
	// begin inline asm
	{
    .reg .pred p;
    and.b32 %r743, %r750, %r745;    setp.ne.u32 p, %r743, 0;
    vote.ballot.sync.b32 %r743, p, 0xffffffff;
    @!p not.b32 %r743, %r743;
}

	// end inline asm
	and.b32  	%r763, %r743, %r762;
	mov.b32 	%r748, 64;
	// begin inline asm
	{
    .reg .pred p;
    and.b32 %r746, %r750, %r748;    setp.ne.u32 p, %r746, 0;
    vote.ballot.sync.b32 %r746, p, 0xffffffff;
    @!p not.b32 %r746, %r746;
}

	// end inline asm
	and.b32  	%r764, %r746, %r763;
	mov.b32 	%r751, 128;
	// begin inline asm
	{
    .reg .pred p;
    and.b32 %r749, %r750, %r751;    setp.ne.u32 p, %r749, 0;
    vote.ballot.sync.b32 %r749, p, 0xffffffff;
    @!p not.b32 %r749, %r749;
}

	// end inline asm
	and.b32  	%r765, %r749, %r764;
	clz.b32 	%r766, %r765;
	sub.s32 	%r156, 31, %r766;
	and.b32  	%r767, %r727, %r765;
	popc.b32 	%r157, %r767;
	setp.ne.s32 	%p105, %r309, %r156;
	mov.b32 	%r1994, 0;
	@%p105 bra 	$L__BB24_181;
	shl.b32 	%r768, %r750, 2;
	add.s32 	%r769, %r152, %r768;
	atom.shared.add.u32 	%r1994, [%r769], %r157;
$L__BB24_181:
	ld.param.u32 	%r1894, [_ZN3cub18CUB_300001_SM_10006detail10radix_sort29DeviceRadixSortOnesweepKernelINS1_5radix10policy_hubIifyE10Policy1000ELNS0_9SortOrderE0EifyiiNS1_21identity_decomposer_tEEEvPT5_SB_PT3_PKSC_PT1_PKSG_PT2_PKSK_T4_iiT6__param_9];
	shfl.sync.idx.b32	%r795|%p106, %r1994, %r156, 31, -1;
	add.s32 	%r160, %r157, %r795;
	shr.u32 	%r796, %r1992, %r1894;
	and.b32  	%r792, %r796, %r154;
	mov.b32 	%r772, 1;
	// begin inline asm
	{
    .reg .pred p;
    and.b32 %r770, %r792, %r772;    setp.ne.u32 p, %r770, 0;
    vote.ballot.sync.b32 %r770, p, 0xffffffff;
    @!p not.b32 %r770, %r770;
}

	// end inline asm
	mov.b32 	%r775, 2;
	// begin inline asm
	{
    .reg .pred p;
    and.b32 %r773, %r792, %r775;    setp.ne.u32 p, %r773, 0;
    vote.ballot.sync.b32 %r773, p, 0xffffffff;
    @!p not.b32 %r773, %r773;
}

	// end inline asm
	and.b32  	%r797, %r773, %r770;
	mov.b32 	%r778, 4;
	// begin inline asm
	{
    .reg .pred p;
    and.b32 %r776, %r792, %r778;    setp.ne.u32 p, %r776, 0;
    vote.ballot.sync.b32 %r776, p, 0xffffffff;
    @!p not.b32 %r776, %r776;
}

	// end inline asm
	and.b32  	%r798, %r776, %r797;
	mov.b32 	%r781, 8;
	// begin inline asm
	{
    .reg .pred p;
    and.b32 %r779, %r792, %r781;    setp.ne.u32 p, %r779, 0;
    vote.ballot.sync.b32 %r779, p, 0xffffffff;
    @!p not.b32 %r779, %r779;
}

	// end inline asm
	and.b32  	%r799, %r779, %r798;
	mov.b32 	%r784, 16;
	// begin inline asm
	{
    .reg .pred p;
    and.b32 %r782, %r792, %r784;    setp.ne.u32 p, %r782, 0;
    vote.ballot.sync.b32 %r782, p, 0xffffffff;
    @!p not.b32 %r782, %r782;
}

	// end inline asm
	and.b32  	%r800, %r782, %r799;
	mov.b32 	%r787, 32;
	// begin inline asm
	{
    .reg .pred p;
    and.b32 %r785, %r792, %r787;    setp.ne.u32 p, %r785, 0;
    vote.ballot.sync.b32 %r785, p, 0xffffffff;
    @!p not.b32 %r785, %r785;
}

	// end inline asm
	and.b32  	%r801, %r785, %r800;
	mov.b32 	%r790, 64;
	// begin inline asm
	{
    .reg .pred p;
    and.b32 %r788, %r792, %r790;    setp.ne.u32 p, %r788, 0;
    vote.ballot.sync.b32 %r788, p, 0xffffffff;
    @!p not.b32 %r788, %r788;
}

	// end inline asm
	and.b32  	%r802, %r788, %r801;
	mov.b32 	%r793, 128;
	// begin inline asm
	{
    .reg .pred p;
    and.b32 %r791, %r792, %r793;    setp.ne.u32 p, %r791, 0;
    vote.ballot.sync.b32 %r791, p, 0xffffffff;
    @!p not.b32 %r791, %r791;
}

	// end inline asm
	and.b32  	%r803, %r791, %r802;
	clz.b32 	%r804, %r803;
	sub.s32 	%r162, 31, %r804;
	and.b32  	%r805, %r727, %r803;
	popc.b32 	%r163, %r805;
	setp.ne.s32 	%p107, %r309, %r162;
	mov.b32 	%r1995, 0;
	@%p107 bra 	$L__BB24_183;
	shl.b32 	%r806, %r792, 2;
	add.s32 	%r807, %r152, %r806;
	atom.shared.add.u32 	%r1995, [%r807], %r163;
$L__BB24_183:
	ld.param.u32 	%r1895, [_ZN3cub18CUB_300001_SM_10006detail10radix_sort29DeviceRadixSortOnesweepKernelINS1_5radix10policy_hubIifyE10Policy1000ELNS0_9SortOrderE0EifyiiNS1_21identity_decomposer_tEEEvPT5_SB_PT3_PKSC_PT1_PKSG_PT2_PKSK_T4_iiT6__param_9];
	shfl.sync.idx.b32	%r833|%p108, %r1995, %r162, 31, -1;
	add.s32 	%r166, %r163, %r833;
	shr.u32 	%r834, %r1991, %r1895;
	and.b32  	%r830, %r834, %r154;
	mov.b32 	%r810, 1;
	// begin inline asm
	{
    .reg .pred p;
    and.b32 %r808, %r830, %r810;    setp.ne.u32 p, %r808, 0;
    vote.ballot.sync.b32 %r808, p, 0xffffffff;
    @!p not.b32 %r808, %r808;
}

	// end inline asm
	mov.b32 	%r813, 2;
	// begin inline asm
	{
    .reg .pred p;
    and.b32 %r811, %r830, %r813;    setp.ne.u32 p, %r811, 0;
    vote.ballot.sync.b32 %r811, p, 0xffffffff;
    @!p not.b32 %r811, %r811;
}

	// end inline asm
	and.b32  	%r835, %r811, %r808;
	mov.b32 	%r816, 4;
	// begin inline asm
	{
    .reg .pred p;
    and.b32 %r814, %r830, %r816;    setp.ne.u32 p, %r814, 0;
    vote.ballot.sync.b32 %r814, p, 0xffffffff;
    @!p not.b32 %r814, %r814;
}

	// end inline asm
	and.b32  	%r836, %r814, %r835;
	mov.b32 	%r819, 8;
	// begin inline asm
	{
    .reg .pred p;
    and.b32 %r817, %r830, %r819;    setp.ne.u32 p, %r817, 0;
    vote.ballot.sync.b32 %r817, p, 0xffffffff;
    @!p not.b32 %r817, %r817;
}

	// end inline asm
	and.b32  	%r837, %r817, %r836;
	mov.b32 	%r822, 16;
	// begin inline asm
	{
    .reg .pred p;
    and.b32 %r820, %r830, %r822;    setp.ne.u32 p, %r820, 0;
    vote.ballot.sync.b32 %r820, p, 0xffffffff;
    @!p not.b32 %r820, %r820;
}

	// end inline asm
	and.b32  	%r838, %r820, %r837;
	mov.b32 	%r825, 32;
	// begin inline asm
	{
    .reg .pred p;
    and.b32 %r823, %r830, %r825;    setp.ne.u32 p, %r823, 0;
    vote.ballot.sync.b32 %r823, p, 0xffffffff;
    @!p not.b32 %r823, %r823;
}

	// end inline asm
	and.b32  	%r839, %r823, %r838;
	mov.b32 	%r828, 64;
	// begin inline asm
	{
    .reg .pred p;
    and.b32 %r826, %r830, %r828;    setp.ne.u32 p, %r826, 0;
    vote.ballot.sync.b32 %r826, p, 0xffffffff;
    @!p not.b32 %r826, %r826;
}

	// end inline asm
	and.b32  	%r840, %r826, %r839;
	mov.b32 	%r831, 128;
	// begin inline asm
	{
    .reg .pred p;
    and.b32 %r829, %r830, %r831;    setp.ne.u32 p, %r829, 0;
    vote.ballot.sync.b32 %r829, p, 0xffffffff;
    @!p not.b32 %r829, %r829;
}

	// end inline asm
	and.b32  	%r841, %r829, %r840;
	clz.b32 	%r842, %r841;
	sub.s32 	%r168, 31, %r842;
	and.b32  	%r843, %r727, %r841;
	popc.b32 	%r169, %r843;
	setp.ne.s32 	%p109, %r309, %r168;
	mov.b32 	%r1996, 0;
	@%p109 bra 	$L__BB24_185;
	shl.b32 	%r844, %r830, 2;
	add.s32 	%r845, %r152, %r844;
	atom.shared.add.u32 	%r1996, [%r845], %r169;
$L__BB24_185:
	ld.param.u32 	%r1896, [_ZN3cub18CUB_300001_SM_10006detail10radix_sort29DeviceRadixSortOnesweepKernelINS1_5radix10policy_hubIifyE10Policy1000ELNS0_9SortOrderE0EifyiiNS1_21identity_decomposer_tEEEvPT5_SB_PT3_PKSC_PT1_PKSG_PT2_PKSK_T4_iiT6__param_9];
	shfl.sync.idx.b32	%r871|%p110, %r1996, %r168, 31, -1;
	add.s32 	%r172, %r169, %r871;
	shr.u32 	%r872, %r1990, %r1896;
	and.b32  	%r868, %r872, %r154;
	mov.b32 	%r848, 1;
	// begin inline asm
	{
    .reg .pred p;
    and.b32 %r846, %r868, %r848;    setp.ne.u32 p, %r846, 0;
    vote.ballot.sync.b32 %r846, p, 0xffffffff;
    @!p not.b32 %r846, %r846;
}

	// end inline asm
	mov.b32 	%r851, 2;
	// begin inline asm
	{
    .reg .pred p;
    and.b32 %r849, %r868, %r851;    setp.ne.u32 p, %r849, 0;
    vote.ballot.sync.b32 %r849, p, 0xffffffff;
    @!p not.b32 %r849, %r849;
}

	// end inline asm
	and.b32  	%r873, %r849, %r846;
	mov.b32 	%r854, 4;
	// begin inline asm
	{
    .reg .pred p;
    and.b32 %r852, %r868, %r854;    setp.ne.u32 p, %r852, 0;
    vote.ballot.sync.b32 %r852, p, 0xffffffff;
    @!p not.b32 %r852, %r852;
}

	// end inline asm
	and.b32  	%r874, %r852, %r873;
	mov.b32 	%r857, 8;
	// begin inline asm
	{
    .reg .pred p;
    and.b32 %r855, %r868, %r857;    setp.ne.u32 p, %r855, 0;
    vote.ballot.sync.b32 %r855, p, 0xffffffff;
    @!p not.b32 %r855, %r855;
}

	// end inline asm
	and.b32  	%r875, %r855, %r874;
	mov.b32 	%r860, 16;
	// begin inline asm
	{
    .reg .pred p;
    and.b32 %r858, %r868, %r860;    setp.ne.u32 p, %r858, 0;
    vote.ballot.sync.b32 %r858, p, 0xffffffff;
    @!p not.b32 %r858, %r858;
}

	// end inline asm
	and.b32  	%r876, %r858, %r875;
	mov.b32 	%r863, 32;
	// begin inline asm
	{
    .reg .pred p;
    and.b32 %r861, %r868, %r863;    setp.ne.u32 p, %r861, 0;
    vote.ballot.sync.b32 %r861, p, 0xffffffff;
    @!p not.b32 %r861, %r861;
}

	// end inline asm
	and.b32  	%r877, %r861, %r876;
	mov.b32 	%r866, 64;
	// begin inline asm
	{
    .reg .pred p;
    and.b32 %r864, %r868, %r866;    setp.ne.u32 p, %r864, 0;
    vote.ballot.sync.b32 %r864, p, 0xffffffff;
    @!p not.b32 %r864, %r864;
}

	// end inline asm
	and.b32  	%r878, %r864, %r877;
	mov.b32 	%r869, 128;
	// begin inline asm
	{
    .reg .pred p;
    and.b32 %r867, %r868, %r869;    setp.ne.u32 p, %r867, 0;
    vote.ballot.sync.b32 %r867, p, 0xffffffff;
    @!p not.b32 %r867, %r867;
}

	// end inline asm
	and.b32  	%r879, %r867, %r878;
	clz.b32 	%r880, %r879;
	sub.s32 	%r174, 31, %r880;
	and.b32  	%r881, %r727, %r879;
	popc.b32 	%r175, %r881;
	setp.ne.s32 	%p111, %r309, %r174;
	mov.b32 	%r1997, 0;
	@%p111 bra 	$L__BB24_187;
	shl.b32 	%r882, %r868, 2;
	add.s32 	%r883, %r152, %r882;
	atom.shared.add.u32 	%r1997, [%r883], %r175;
$L__BB24_187:
	ld.param.u32 	%r1897, [_ZN3cub18CUB_300001_SM_10006detail10radix_sort29DeviceRadixSortOnesweepKernelINS1_5radix10policy_hubIifyE10Policy1000ELNS0_9SortOrderE0EifyiiNS1_21identity_decomposer_tEEEvPT5_SB_PT3_PKSC_PT1_PKSG_PT2_PKSK_T4_iiT6__param_9];
	shfl.sync.idx.b32	%r909|%p112, %r1997, %r174, 31, -1;
	add.s32 	%r178, %r175, %r909;
	shr.u32 	%r910, %r1989, %r1897;
	and.b32  	%r906, %r910, %r154;
	mov.b32 	%r886, 1;
	// begin inline asm
	{
    .reg .pred p;
    and.b32 %r884, %r906, %r886;    setp.ne.u32 p, %r884, 0;
    vote.ballot.sync.b32 %r884, p, 0xffffffff;
    @!p not.b32 %r884, %r884;
}

	// end inline asm
	mov.b32 	%r889, 2;
	// begin inline asm
	{
    .reg .pred p;
    and.b32 %r887, %r906, %r889;    setp.ne.u32 p, %r887, 0;
    vote.ballot.sync.b32 %r887, p, 0xffffffff;
    @!p not.b32 %r887, %r887;
}

	// end inline asm
	and.b32  	%r911, %r887, %r884;
	mov.b32 	%r892, 4;
	// begin inline asm
	{
    .reg .pred p;
    and.b32 %r890, %r906, %r892;    setp.ne.u32 p, %r890, 0;
    vote.ballot.sync.b32 %r890, p, 0xffffffff;
    @!p not.b32 %r890, %r890;
}

	// end inline asm
	and.b32  	%r912, %r890, %r911;
	mov.b32 	%r895, 8;
	// begin inline asm
	{
    .reg .pred p;
    and.b32 %r893, %r906, %r895;    setp.ne.u32 p, %r893, 0;
    vote.ballot.sync.b32 %r893, p, 0xffffffff;
    @!p not.b32 %r893, %r893;
}

	// end inline asm
	and.b32  	%r913, %r893, %r912;
	mov.b32 	%r898, 16;
	// begin inline asm
	{
    .reg .pred p;
    and.b32 %r896, %r906, %r898;    setp.ne.u32 p, %r896, 0;
    vote.ballot.sync.b32 %r896, p, 0xffffffff;
    @!p not.b32 %r896, %r896;
}

	// end inline asm
	and.b32  	%r914, %r896, %r913;
	mov.b32 	%r901, 32;
	// begin inline asm
	{
    .reg .pred p;
    and.b32 %r899, %r906, %r901;    setp.ne.u32 p, %r899, 0;
    vote.ballot.sync.b32 %r899, p, 0xffffffff;
    @!p not.b32 %r899, %r899;
}

	// end inline asm
	and.b32  	%r915, %r899, %r914;
	mov.b32 	%r904, 64;
	// begin inline asm
	{
    .reg .pred p;
    and.b32 %r902, %r906, %r904;    setp.ne.u32 p, %r902, 0;
    vote.ballot.sync.b32 %r902, p, 0xffffffff;
    @!p not.b32 %r902, %r902;
}

	// end inline asm
	and.b32  	%r916, %r902, %r915;
	mov.b32 	%r907, 128;
	// begin inline asm
	{
    .reg .pred p;
    and.b32 %r905, %r906, %r907;    setp.ne.u32 p, %r905, 0;
    vote.ballot.sync.b32 %r905, p, 0xffffffff;
    @!p not.b32 %r905, %r905;
}

	// end inline asm
	and.b32  	%r917, %r905, %r916;
	clz.b32 	%r918, %r917;
	sub.s32 	%r180, 31, %r918;
	and.b32  	%r919, %r727, %r917;
	popc.b32 	%r181, %r919;
	setp.ne.s32 	%p113, %r309, %r180;
	mov.b32 	%r1998, 0;
	@%p113 bra 	$L__BB24_189;
	shl.b32 	%r920, %r906, 2;
	add.s32 	%r921, %r152, %r920;
	atom.shared.add.u32 	%r1998, [%r921], %r181;
$L__BB24_189:
	ld.param.u32 	%r1898, [_ZN3cub18CUB_300001_SM_10006detail10radix_sort29DeviceRadixSortOnesweepKernelINS1_5radix10policy_hubIifyE10Policy1000ELNS0_9SortOrderE0EifyiiNS1_21identity_decomposer_tEEEvPT5_SB_PT3_PKSC_PT1_PKSG_PT2_PKSK_T4_iiT6__param_9];
	shfl.sync.idx.b32	%r947|%p114, %r1998, %r180, 31, -1;
	add.s32 	%r184, %r181, %r947;
	shr.u32 	%r948, %r1988, %r1898;
	and.b32  	%r944, %r948, %r154;
	mov.b32 	%r924, 1;
	// begin inline asm
	{
    .reg .pred p;
    and.b32 %r922, %r944, %r924;    setp.ne.u32 p, %r922, 0;
    vote.ballot.sync.b32 %r922, p, 0xffffffff;
    @!p not.b32 %r922, %r922;
}

	// end inline asm
	mov.b32 	%r927, 2;
	// begin inline asm
	{
    .reg .pred p;
    and.b32 %r925, %r944, %r927;    setp.ne.u32 p, %r925, 0;
    vote.ballot.sync.b32 %r925, p, 0xffffffff;
    @!p not.b32 %r925, %r925;
}

	// end inline asm
	and.b32  	%r949, %r925, %r922;
	mov.b32 	%r930, 4;
	// begin inline asm
	{
    .reg .pred p;
    and.b32 %r928, %r944, %r930;    setp.ne.u32 p, %r928, 0;
    vote.ballot.sync.b32 %r928, p, 0xffffffff;
    @!p not.b32 %r928, %r928;
}

	// end inline asm
	and.b32  	%r950, %r928, %r949;
	mov.b32 	%r933, 8;
	// begin inline asm
	{
    .reg .pred p;
    and.b32 %r931, %r944, %r933;    setp.ne.u32 p, %r931, 0;
    vote.ballot.sync.b32 %r931, p, 0xffffffff;
    @!p not.b32 %r931, %r931;
}

	// end inline asm
	and.b32  	%r951, %r931, %r950;
	mov.b32 	%r936, 16;
	// begin inline asm
	{
    .reg .pred p;
    and.b32 %r934, %r944, %r936;    setp.ne.u32 p, %r934, 0;
    vote.ballot.sync.b32 %r934, p, 0xffffffff;
    @!p not.b32 %r934, %r934;
}

	// end inline asm
	and.b32  	%r952, %r934, %r951;
	mov.b32 	%r939, 32;
	// begin inline asm
	{
    .reg .pred p;
    and.b32 %r937, %r944, %r939;    setp.ne.u32 p, %r937, 0;
    vote.ballot.sync.b32 %r937, p, 0xffffffff;
    @!p not.b32 %r937, %r937;
}

	// end inline asm
	and.b32  	%r953, %r937, %r952;
	mov.b32 	%r942, 64;
	// begin inline asm
	{
    .reg .pred p;
    and.b32 %r940, %r944, %r942;    setp.ne.u32 p, %r940, 0;
    vote.ballot.sync.b32 %r940, p, 0xffffffff;
    @!p not.b32 %r940, %r940;
}

	// end inline asm
	and.b32  	%r954, %r940, %r953;
	mov.b32 	%r945, 128;
	// begin inline asm
	{
    .reg .pred p;
    and.b32 %r943, %r944, %r945;    setp.ne.u32 p, %r943, 0;
    vote.ballot.sync.b32 %r943, p, 0xffffffff;
    @!p not.b32 %r943, %r943;
}

	// end inline asm
	and.b32  	%r955, %r943, %r954;
	clz.b32 	%r956, %r955;
	sub.s32 	%r186, 31, %r956;
	and.b32  	%r957, %r727, %r955;
	popc.b32 	%r187, %r957;
	setp.ne.s32 	%p115, %r309, %r186;
	mov.b32 	%r1999, 0;
	@%p115 bra 	$L__BB24_191;
	shl.b32 	%r958, %r944, 2;
	add.s32 	%r959, %r152, %r958;
	atom.shared.add.u32 	%r1999, [%r959], %r187;
$L__BB24_191:
	ld.param.u32 	%r1899, [_ZN3cub18CUB_300001_SM_10006detail10radix_sort29DeviceRadixSortOnesweepKernelINS1_5radix10policy_hubIifyE10Policy1000ELNS0_9SortOrderE0EifyiiNS1_21identity_decomposer_tEEEvPT5_SB_PT3_PKSC_PT1_PKSG_PT2_PKSK_T4_iiT6__param_9];
	shfl.sync.idx.b32	%r985|%p116, %r1999, %r186, 31, -1;
	add.s32 	%r190, %r187, %r985;
	shr.u32 	%r986, %r1987, %r1899;
	and.b32  	%r982, %r986, %r154;
	mov.b32 	%r962, 1;
	// begin inline asm
	{
    .reg .pred p;
    and.b32 %r960, %r982, %r962;    setp.ne.u32 p, %r960, 0;
    vote.ballot.sync.b32 %r960, p, 0xffffffff;
    @!p not.b32 %r960, %r960;
}

	// end inline asm
	mov.b32 	%r965, 2;
	// begin inline asm
	{
    .reg .pred p;
    and.b32 %r963, %r982, %r965;    setp.ne.u32 p, %r963, 0;
    vote.ballot.sync.b32 %r963, p, 0xffffffff;
    @!p not.b32 %r963, %r963;
}

	// end inline asm
	and.b32  	%r987, %r963, %r960;
	mov.b32 	%r968, 4;
	// begin inline asm
	{
    .reg .pred p;
    and.b32 %r966, %r982, %r968;    setp.ne.u32 p, %r966, 0;
    vote.ballot.sync.b32 %r966, p, 0xffffffff;
    @!p not.b32 %r966, %r966;
}

	// end inline asm
	and.b32  	%r988, %r966, %r987;
	mov.b32 	%r971, 8;
	// begin inline asm
	{
    .reg .pred p;
    and.b32 %r969, %r982, %r971;    setp.ne.u32 p, %r969, 0;
    vote.ballot.sync.b32 %r969, p, 0xffffffff;
    @!p not.b32 %r969, %r969;
}

	// end inline asm
	and.b32  	%r989, %r969, %r988;
	mov.b32 	%r974, 16;
	// begin inline asm
	{
    .reg .pred p;
    and.b32 %r972, %r982, %r974;    setp.ne.u32 p, %r972, 0;
    vote.ballot.sync.b32 %r972, p, 0xffffffff;
    @!p not.b32 %r972, %r972;
}

	// end inline asm
	and.b32  	%r990, %r972, %r989;
	mov.b32 	%r977, 32;
	// begin inline asm
	{
    .reg .pred p;
    and.b32 %r975, %r982, %r977;    setp.ne.u32 p, %r975, 0;
    vote.ballot.sync.b32 %r975, p, 0xffffffff;
    @!p not.b32 %r975, %r975;
}

	// end inline asm
	and.b32  	%r991, %r975, %r990;
	mov.b32 	%r980, 64;
	// begin inline asm
	{
    .reg .pred p;
    and.b32 %r978, %r982, %r980;    setp.ne.u32 p, %r978, 0;
    vote.ballot.sync.b32 %r978, p, 0xffffffff;
    @!p not.b32 %r978, %r978;
}

	// end inline asm
	and.b32  	%r992, %r978, %r991;
	mov.b32 	%r983, 128;
	// begin inline asm
	{
    .reg .pred p;
    and.b32 %r981, %r982, %r983;    setp.ne.u32 p, %r981, 0;
    vote.ballot.sync.b32 %r981, p, 0xffffffff;
    @!p not.b32 %r981, %r981;
}

	// end inline asm
	and.b32  	%r993, %r981, %r992;
	clz.b32 	%r994, %r993;
	sub.s32 	%r192, 31, %r994;
	and.b32  	%r995, %r727, %r993;
	popc.b32 	%r193, %r995;
	setp.ne.s32 	%p117, %r309, %r192;
	mov.b32 	%r2000, 0;
	@%p117 bra 	$L__BB24_193;
	shl.b32 	%r996, %r982, 2;
	add.s32 	%r997, %r152, %r996;
	atom.shared.add.u32 	%r2000, [%r997], %r193;
$L__BB24_193:
	ld.param.u32 	%r1900, [_ZN3cub18CUB_300001_SM_10006detail10radix_sort29DeviceRadixSortOnesweepKernelINS1_5radix10policy_hubIifyE10Policy1000ELNS0_9SortOrderE0EifyiiNS1_21identity_decomposer_tEEEvPT5_SB_PT3_PKSC_PT1_PKSG_PT2_PKSK_T4_iiT6__param_9];
	shfl.sync.idx.b32	%r1023|%p118, %r2000, %r192, 31, -1;
	add.s32 	%r196, %r193, %r1023;
	shr.u32 	%r1024, %r1986, %r1900;
	and.b32  	%r1020, %r1024, %r154;
	mov.b32 	%r1000, 1;
	// begin inline asm
	{
    .reg .pred p;
    and.b32 %r998, %r1020, %r1000;    setp.ne.u32 p, %r998, 0;
    vote.ballot.sync.b32 %r998, p, 0xffffffff;
    @!p not.b32 %r998, %r998;
}

	// end inline asm
	mov.b32 	%r1003, 2;
	// begin inline asm
	{
    .reg .pred p;
    and.b32 %r1001, %r1020, %r1003;    setp.ne.u32 p, %r1001, 0;
    vote.ballot.sync.b32 %r1001, p, 0xffffffff;
    @!p not.b32 %r1001, %r1001;
}

	// end inline asm
	and.b32  	%r1025, %r1001, %r998;
	mov.b32 	%r1006, 4;
	// begin inline asm
	{
    .reg .pred p;
    and.b32 %r1004, %r1020, %r1006;    setp.ne.u32 p, %r1004, 0;
    vote.ballot.sync.b32 %r1004, p, 0xffffffff;
    @!p not.b32 %r1004, %r1004;
}

	// end inline asm
	and.b32  	%r1026, %r1004, %r1025;
	mov.b32 	%r1009, 8;
	// begin inline asm
	{
    .reg .pred p;
    and.b32 %r1007, %r1020, %r1009;    setp.ne.u32 p, %r1007, 0;
    vote.ballot.sync.b32 %r1007, p, 0xffffffff;
    @!p not.b32 %r1007, %r1007;
}

	// end inline asm
	and.b32  	%r1027, %r1007, %r1026;
	mov.b32 	%r1012, 16;
	// begin inline asm
	{
    .reg .pred p;
    and.b32 %r1010, %r1020, %r1012;    setp.ne.u32 p, %r1010, 0;
    vote.ballot.sync.b32 %r1010, p, 0xffffffff;
    @!p not.b32 %r1010, %r1010;
}

	// end inline asm
	and.b32  	%r1028, %r1010, %r1027;
	mov.b32 	%r1015, 32;
	// begin inline asm
	{
    .reg .pred p;
    and.b32 %r1013, %r1020, %r1015;    setp.ne.u32 p, %r1013, 0;
    vote.ballot.sync.b32 %r1013, p, 0xffffffff;
    @!p not.b32 %r1013, %r1013;
}

	// end inline asm
	and.b32  	%r1029, %r1013, %r1028;
	mov.b32 	%r1018, 64;
	// begin inline asm
	{
    .reg .pred p;
    and.b32 %r1016, %r1020, %r1018;    setp.ne.u32 p, %r1016, 0;
    vote.ballot.sync.b32 %r1016, p, 0xffffffff;
    @!p not.b32 %r1016, %r1016;
}

	// end inline asm
	and.b32  	%r1030, %r1016, %r1029;
	mov.b32 	%r1021, 128;
	// begin inline asm
	{
    .reg .pred p;
    and.b32 %r1019, %r1020, %r1021;    setp.ne.u32 p, %r1019, 0;
    vote.ballot.sync.b32 %r1019, p, 0xffffffff;
    @!p not.b32 %r1019, %r1019;
}

	// end inline asm
	and.b32  	%r1031, %r1019, %r1030;
	clz.b32 	%r1032, %r1031;
	sub.s32 	%r198, 31, %r1032;
	and.b32  	%r1033, %r727, %r1031;
	popc.b32 	%r199, %r1033;
	setp.ne.s32 	%p119, %r309, %r198;
	mov.b32 	%r2001, 0;
	@%p119 bra 	$L__BB24_195;
	shl.b32 	%r1034, %r1020, 2;
	add.s32 	%r1035, %r152, %r1034;
	atom.shared.add.u32 	%r2001, [%r1035], %r199;
$L__BB24_195:
	ld.param.u32 	%r1901, [_ZN3cub18CUB_300001_SM_10006detail10radix_sort29DeviceRadixSortOnesweepKernelINS1_5radix10policy_hubIifyE10Policy1000ELNS0_9SortOrderE0EifyiiNS1_21identity_decomposer_tEEEvPT5_SB_PT3_PKSC_PT1_PKSG_PT2_PKSK_T4_iiT6__param_9];
	shfl.sync.idx.b32	%r1061|%p120, %r2001, %r198, 31, -1;
	add.s32 	%r202, %r199, %r1061;
	shr.u32 	%r1062, %r1985, %r1901;
	and.b32  	%r1058, %r1062, %r154;
	mov.b32 	%r1038, 1;
	// begin inline asm
	{
    .reg .pred p;
    and.b32 %r1036, %r1058, %r1038;    setp.ne.u32 p, %r1036, 0;
    vote.ballot.sync.b32 %r1036, p, 0xffffffff;
    @!p not.b32 %r1036, %r1036;
}

	// end inline asm
	mov.b32 	%r1041, 2;
	// begin inline asm
	{
    .reg .pred p;
    and.b32 %r1039, %r1058, %r1041;    setp.ne.u32 p, %r1039, 0;
    vote.ballot.sync.b32 %r1039, p, 0xffffffff;
    @!p not.b32 %r1039, %r1039;
}

	// end inline asm
	and.b32  	%r1063, %r1039, %r1036;
	mov.b32 	%r1044, 4;
	// begin inline asm
	{
    .reg .pred p;
    and.b32 %r1042, %r1058, %r1044;    setp.ne.u32 p, %r1042, 0;
    vote.ballot.sync.b32 %r1042, p, 0xffffffff;
    @!p not.b32 %r1042, %r1042;
}

	// end inline asm
	and.b32  	%r1064, %r1042, %r1063;
	mov.b32 	%r1047, 8;
	// begin inline asm
	{
    .reg .pred p;
    and.b32 %r1045, %r1058, %r1047;    setp.ne.u32 p, %r1045, 0;
    vote.ballot.sync.b32 %r1045, p, 0xffffffff;
    @!p not.b32 %r1045, %r1045;
}

	// end inline asm
	and.b32  	%r1065, %r1045, %r1064;
	mov.b32 	%r1050, 16;
	// begin inline asm
	{
    .reg .pred p;
    and.b32 %r1048, %r1058, %r1050;    setp.ne.u32 p, %r1048, 0;
    vote.ballot.sync.b32 %r1048, p, 0xffffffff;
    @!p not.b32 %r1048, %r1048;
}

	// end inline asm
	and.b32  	%r1066, %r1048, %r1065;
	mov.b32 	%r1053, 32;
	// begin inline asm
	{
    .reg .pred p;
    and.b32 %r1051, %r1058, %r1053;    setp.ne.u32 p, %r1051, 0;
    vote.ballot.sync.b32 %r1051, p, 0xffffffff;
    @!p not.b32 %r1051, %r1051;
}

	// end inline asm
	and.b32  	%r1067, %r1051, %r1066;
	mov.b32 	%r1056, 64;
	// begin inline asm
	{
    .reg .pred p;
    and.b32 %r1054, %r1058, %r1056;    setp.ne.u32 p, %r1054, 0;
    vote.ballot.sync.b32 %r1054, p, 0xffffffff;
    @!p not.b32 %r1054, %r1054;
}

	// end inline asm
	and.b32  	%r1068, %r1054, %r1067;
	mov.b32 	%r1059, 128;
	// begin inline asm
	{
    .reg .pred p;
    and.b32 %r1057, %r1058, %r1059;    setp.ne.u32 p, %r1057, 0;
    vote.ballot.sync.b32 %r1057, p, 0xffffffff;
    @!p not.b32 %r1057, %r1057;
}

	// end inline asm
	and.b32  	%r1069, %r1057, %r1068;
	clz.b32 	%r1070, %r1069;
	sub.s32 	%r204, 31, %r1070;
	and.b32  	%r1071, %r727, %r1069;
	popc.b32 	%r205, %r1071;
	setp.ne.s32 	%p121, %r309, %r204;
	mov.b32 	%r2002, 0;
	@%p121 bra 	$L__BB24_197;
	shl.b32 	%r1072, %r1058, 2;
	add.s32 	%r1073, %r152, %r1072;
	atom.shared.add.u32 	%r2002, [%r1073], %r205;
$L__BB24_197:
	ld.param.u32 	%r1902, [_ZN3cub18CUB_300001_SM_10006detail10radix_sort29DeviceRadixSortOnesweepKernelINS1_5radix10policy_hubIifyE10Policy1000ELNS0_9SortOrderE0EifyiiNS1_21identity_decomposer_tEEEvPT5_SB_PT3_PKSC_PT1_PKSG_PT2_PKSK_T4_iiT6__param_9];
	shfl.sync.idx.b32	%r1099|%p122, %r2002, %r204, 31, -1;
	add.s32 	%r208, %r205, %r1099;
	shr.u32 	%r1100, %r1984, %r1902;
	and.b32  	%r1096, %r1100, %r154;
	mov.b32 	%r1076, 1;
	// begin inline asm
	{
    .reg .pred p;
    and.b32 %r1074, %r1096, %r1076;    setp.ne.u32 p, %r1074, 0;
    vote.ballot.sync.b32 %r1074, p, 0xffffffff;
    @!p not.b32 %r1074, %r1074;
}

	// end inline asm
	mov.b32 	%r1079, 2;
	// begin inline asm
	{
    .reg .pred p;
    and.b32 %r1077, %r1096, %r1079;    setp.ne.u32 p, %r1077, 0;
    vote.ballot.sync.b32 %r1077, p, 0xffffffff;
    @!p not.b32 %r1077, %r1077;
}

	// end inline asm
	and.b32  	%r1101, %r1077, %r1074;
	mov.b32 	%r1082, 4;
	// begin inline asm
	{
    .reg .pred p;
    and.b32 %r1080, %r1096, %r1082;    setp.ne.u32 p, %r1080, 0;
    vote.ballot.sync.b32 %r1080, p, 0xffffffff;
    @!p not.b32 %r1080, %r1080;
}

	// end inline asm
	and.b32  	%r1102, %r1080, %r1101;
	mov.b32 	%r1085, 8;
	// begin inline asm
	{
    .reg .pred p;
    and.b32 %r1083, %r1096, %r1085;    setp.ne.u32 p, %r1083, 0;
    vote.ballot.sync.b32 %r1083, p, 0xffffffff;
    @!p not.b32 %r1083, %r1083;
}

	// end inline asm
	and.b32  	%r1103, %r1083, %r1102;
	mov.b32 	%r1088, 16;
	// begin inline asm
	{
    .reg .pred p;
    and.b32 %r1086, %r1096, %r1088;    setp.ne.u32 p, %r1086, 0;
    vote.ballot.sync.b32 %r1086, p, 0xffffffff;
    @!p not.b32 %r1086, %r1086;
}

	// end inline asm
	and.b32  	%r1104, %r1086, %r1103;
	mov.b32 	%r1091, 32;
	// begin inline asm
	{
    .reg .pred p;
    and.b32 %r1089, %r1096, %r1091;    setp.ne.u32 p, %r1089, 0;
    vote.ballot.sync.b32 %r1089, p, 0xffffffff;
    @!p not.b32 %r1089, %r1089;
}

	// end inline asm
	and.b32  	%r1105, %r1089, %r1104;
	mov.b32 	%r1094, 64;
	// begin inline asm
	{
    .reg .pred p;
    and.b32 %r1092, %r1096, %r1094;    setp.ne.u32 p, %r1092, 0;
    vote.ballot.sync.b32 %r1092, p, 0xffffffff;
    @!p not.b32 %r1092, %r1092;
}

	// end inline asm
	and.b32  	%r1106, %r1092, %r1105;
	mov.b32 	%r1097, 128;
	// begin inline asm
	{
    .reg .pred p;
    and.b32 %r1095, %r1096, %r1097;    setp.ne.u32 p, %r1095, 0;
    vote.ballot.sync.b32 %r1095, p, 0xffffffff;
    @!p not.b32 %r1095, %r1095;
}

	// end inline asm
	and.b32  	%r1107, %r1095, %r1106;
	clz.b32 	%r1108, %r1107;
	sub.s32 	%r210, 31, %r1108;
	and.b32  	%r1109, %r727, %r1107;
	popc.b32 	%r211, %r1109;
	setp.ne.s32 	%p123, %r309, %r210;
	mov.b32 	%r2003, 0;
	@%p123 bra 	$L__BB24_199;
	shl.b32 	%r1114, %r1096, 2;
	add.s32 	%r1115, %r152, %r1114;
	atom.shared.add.u32 	%r2003, [%r1115], %r211;
$L__BB24_199:
	ld.param.u32 	%r1903, [_ZN3cub18CUB_300001_SM_10006detail10radix_sort29DeviceRadixSortOnesweepKernelINS1_5radix10policy_hubIifyE10Policy1000ELNS0_9SortOrderE0EifyiiNS1_21identity_decomposer_tEEEvPT5_SB_PT3_PKSC_PT1_PKSG_PT2_PKSK_T4_iiT6__param_9];
	shfl.sync.idx.b32	%r1141|%p124, %r2003, %r210, 31, -1;
	add.s32 	%r214, %r211, %r1141;
	shr.u32 	%r1142, %r1983, %r1903;
	and.b32  	%r1138, %r1142, %r154;
	mov.b32 	%r1118, 1;
	// begin inline asm
	{
    .reg .pred p;
    and.b32 %r1116, %r1138, %r1118;    setp.ne.u32 p, %r1116, 0;
    vote.ballot.sync.b32 %r1116, p, 0xffffffff;
    @!p not.b32 %r1116, %r1116;
}

	// end inline asm
	mov.b32 	%r1121, 2;
	// begin inline asm
	{
    .reg .pred p;
    and.b32 %r1119, %r1138, %r1121;    setp.ne.u32 p, %r1119, 0;
    vote.ballot.sync.b32 %r1119, p, 0xffffffff;
    @!p not.b32 %r1119, %r1119;
}

	// end inline asm
	and.b32  	%r1143, %r1119, %r1116;
	mov.b32 	%r1124, 4;
	// begin inline asm
	{
    .reg .pred p;
    and.b32 %r1122, %r1138, %r1124;    setp.ne.u32 p, %r1122, 0;
    vote.ballot.sync.b32 %r1122, p, 0xffffffff;
    @!p not.b32 %r1122, %r1122;
}

	// end inline asm
	and.b32  	%r1144, %r1122, %r1143;
	mov.b32 	%r1127, 8;
	// begin inline asm
	{
    .reg .pred p;
    and.b32 %r1125, %r1138, %r1127;    setp.ne.u32 p, %r1125, 0;
    vote.ballot.sync.b32 %r1125, p, 0xffffffff;
    @!p not.b32 %r1125, %r1125;
}

	// end inline asm
	and.b32  	%r1145, %r1125, %r1144;
	mov.b32 	%r1130, 16;
	// begin inline asm
	{
    .reg .pred p;
    and.b32 %r1128, %r1138, %r1130;    setp.ne.u32 p, %r1128, 0;
    vote.ballot.sync.b32 %r1128, p, 0xffffffff;
    @!p not.b32 %r1128, %r1128;
}

	// end inline asm
	and.b32  	%r1146, %r1128, %r1145;
	mov.b32 	%r1133, 32;
	// begin inline asm
	{
    .reg .pred p;
    and.b32 %r1131, %r1138, %r1133;    setp.ne.u32 p, %r1131, 0;
    vote.ballot.sync.b32 %r1131, p, 0xffffffff;
    @!p not.b32 %r1131, %r1131;
}

	// end inline asm
	and.b32  	%r1147, %r1131, %r1146;
	mov.b32 	%r1136, 64;
	// begin inline asm
	{
    .reg .pred p;
    and.b32 %r1134, %r1138, %r1136;    setp.ne.u32 p, %r1134, 0;
    vote.ballot.sync.b32 %r1134, p, 0xffffffff;
    @!p not.b32 %r1134, %r1134;
}

	// end inline asm
	and.b32  	%r1148, %r1134, %r1147;
	mov.b32 	%r1139, 128;
	// begin inline asm
	{
    .reg .pred p;
    and.b32 %r1137, %r1138, %r1139;    setp.ne.u32 p, %r1137, 0;
    vote.ballot.sync.b32 %r1137, p, 0xffffffff;
    @!p not.b32 %r1137, %r1137;
}

	// end inline asm
	and.b32  	%r1149, %r1137, %r1148;
	clz.b32 	%r1150, %r1149;
	sub.s32 	%r216, 31, %r1150;
	and.b32  	%r1151, %r727, %r1149;
	popc.b32 	%r217, %r1151;
	setp.ne.s32 	%p125, %r309, %r216;
	mov.b32 	%r2004, 0;
	@%p125 bra 	$L__BB24_201;
	shl.b32 	%r1156, %r1138, 2;
	add.s32 	%r1157, %r152, %r1156;
	atom.shared.add.u32 	%r2004, [%r1157], %r217;
$L__BB24_201:
	ld.param.u32 	%r1904, [_ZN3cub18CUB_300001_SM_10006detail10radix_sort29DeviceRadixSortOnesweepKernelINS1_5radix10policy_hubIifyE10Policy1000ELNS0_9SortOrderE0EifyiiNS1_21identity_decomposer_tEEEvPT5_SB_PT3_PKSC_PT1_PKSG_PT2_PKSK_T4_iiT6__param_9];
	shfl.sync.idx.b32	%r1183|%p126, %r2004, %r216, 31, -1;
	add.s32 	%r220, %r217, %r1183;
	shr.u32 	%r1184, %r1982, %r1904;
	and.b32  	%r1180, %r1184, %r154;
	mov.b32 	%r1160, 1;
	// begin inline asm
	{
    .reg .pred p;
    and.b32 %r1158, %r1180, %r1160;    setp.ne.u32 p, %r1158, 0;
    vote.ballot.sync.b32 %r1158, p, 0xffffffff;
    @!p not.b32 %r1158, %r1158;
}

	// end inline asm
	mov.b32 	%r1163, 2;
	// begin inline asm
	{
    .reg .pred p;
    and.b32 %r1161, %r1180, %r1163;    setp.ne.u32 p, %r1161, 0;
    vote.ballot.sync.b32 %r1161, p, 0xffffffff;
    @!p not.b32 %r1161, %r1161;
}

	// end inline asm
	and.b32  	%r1185, %r1161, %r1158;
	mov.b32 	%r1166, 4;
	// begin inline asm
	{
    .reg .pred p;
    and.b32 %r1164, %r1180, %r1166;    setp.ne.u32 p, %r1164, 0;
    vote.ballot.sync.b32 %r1164, p, 0xffffffff;
    @!p not.b32 %r1164, %r1164;
}

	// end inline asm
	and.b32  	%r1186, %r1164, %r1185;
	mov.b32 	%r1169, 8;
	// begin inline asm
	{
    .reg .pred p;
    and.b32 %r1167, %r1180, %r1169;    setp.ne.u32 p, %r1167, 0;
    vote.ballot.sync.b32 %r1167, p, 0xffffffff;
    @!p not.b32 %r1167, %r1167;
}

	// end inline asm
	and.b32  	%r1187, %r1167, %r1186;
	mov.b32 	%r1172, 16;
	// begin inline asm
	{
    .reg .pred p;
    and.b32 %r1170, %r1180, %r1172;    setp.ne.u32 p, %r1170, 0;
    vote.ballot.sync.b32 %r1170, p, 0xffffffff;
    @!p not.b32 %r1170, %r1170;
}

	// end inline asm
	and.b32  	%r1188, %r1170, %r1187;
	mov.b32 	%r1175, 32;
	// begin inline asm
	{
    .reg .pred p;
    and.b32 %r1173, %r1180, %r1175;    setp.ne.u32 p, %r1173, 0;
    vote.ballot.sync.b32 %r1173, p, 0xffffffff;
    @!p not.b32 %r1173, %r1173;
}

	// end inline asm
	and.b32  	%r1189, %r1173, %r1188;
	mov.b32 	%r1178, 64;
	// begin inline asm
	{
    .reg .pred p;
    and.b32 %r1176, %r1180, %r1178;    setp.ne.u32 p, %r1176, 0;
    vote.ballot.sync.b32 %r1176, p, 0xffffffff;
    @!p not.b32 %r1176, %r1176;
}

	// end inline asm
	and.b32  	%r1190, %r1176, %r1189;
	mov.b32 	%r1181, 128;
	// begin inline asm
	{
    .reg .pred p;
    and.b32 %r1179, %r1180, %r1181;    setp.ne.u32 p, %r1179, 0;
    vote.ballot.sync.b32 %r1179, p, 0xffffffff;
    @!p not.b32 %r1179, %r1179;
}

	// end inline asm
	and.b32  	%r1191, %r1179, %r1190;
	clz.b32 	%r1192, %r1191;
	sub.s32 	%r222, 31, %r1192;
	and.b32  	%r1193, %r727, %r1191;
	popc.b32 	%r223, %r1193;
	setp.ne.s32 	%p127, %r309, %r222;
	mov.b32 	%r2005, 0;
	@%p127 bra 	$L__BB24_203;
	shl.b32 	%r1198, %r1180, 2;
	add.s32 	%r1199, %r152, %r1198;
	atom.shared.add.u32 	%r2005, [%r1199], %r223;
$L__BB24_203:
	ld.param.u32 	%r1905, [_ZN3cub18CUB_300001_SM_10006detail10radix_sort29DeviceRadixSortOnesweepKernelINS1_5radix10policy_hubIifyE10Policy1000ELNS0_9SortOrderE0EifyiiNS1_21identity_decomposer_tEEEvPT5_SB_PT3_PKSC_PT1_PKSG_PT2_PKSK_T4_iiT6__param_9];
	shfl.sync.idx.b32	%r1225|%p128, %r2005, %r222, 31, -1;
	add.s32 	%r226, %r223, %r1225;
	shr.u32 	%r1226, %r1981, %r1905;
	and.b32  	%r1222, %r1226, %r154;
	mov.b32 	%r1202, 1;
	// begin inline asm
	{
    .reg .pred p;
    and.b32 %r1200, %r1222, %r1202;    setp.ne.u32 p, %r1200, 0;
    vote.ballot.sync.b32 %r1200, p, 0xffffffff;
    @!p not.b32 %r1200, %r1200;
}

	// end inline asm
	mov.b32 	%r1205, 2;
	// begin inline asm
	{
    .reg .pred p;
    and.b32 %r1203, %r1222, %r1205;    setp.ne.u32 p, %r1203, 0;
    vote.ballot.sync.b32 %r1203, p, 0xffffffff;
    @!p not.b32 %r1203, %r1203;
}

	// end inline asm
	and.b32  	%r1227, %r1203, %r1200;
	mov.b32 	%r1208, 4;
	// begin inline asm
	{
    .reg .pred p;
    and.b32 %r1206, %r1222, %r1208;    setp.ne.u32 p, %r1206, 0;
    vote.ballot.sync.b32 %r1206, p, 0xffffffff;
    @!p not.b32 %r1206, %r1206;
}

	// end inline asm
	and.b32  	%r1228, %r1206, %r1227;
	mov.b32 	%r1211, 8;
	// begin inline asm
	{
    .reg .pred p;
    and.b32 %r1209, %r1222, %r1211;    setp.ne.u32 p, %r1209, 0;
    vote.ballot.sync.b32 %r1209, p, 0xffffffff;
    @!p not.b32 %r1209, %r1209;
}

	// end inline asm
	and.b32  	%r1229, %r1209, %r1228;
	mov.b32 	%r1214, 16;
	// begin inline asm
	{
    .reg .pred p;
    and.b32 %r1212, %r1222, %r1214;    setp.ne.u32 p, %r1212, 0;
    vote.ballot.sync.b32 %r1212, p, 0xffffffff;
    @!p not.b32 %r1212, %r1212;
}

	// end inline asm
	and.b32  	%r1230, %r1212, %r1229;
	mov.b32 	%r1217, 32;
	// begin inline asm
	{
    .reg .pred p;
    and.b32 %r1215, %r1222, %r1217;    setp.ne.u32 p, %r1215, 0;
    vote.ballot.sync.b32 %r1215, p, 0xffffffff;
    @!p not.b32 %r1215, %r1215;
}

	// end inline asm
	and.b32  	%r1231, %r1215, %r1230;
	mov.b32 	%r1220, 64;
	// begin inline asm
	{
    .reg .pred p;
    and.b32 %r1218, %r1222, %r1220;    setp.ne.u32 p, %r1218, 0;
    vote.ballot.sync.b32 %r1218, p, 0xffffffff;
    @!p not.b32 %r1218, %r1218;
}

	// end inline asm
	and.b32  	%r1232, %r1218, %r1231;
	mov.b32 	%r1223, 128;
	// begin inline asm
	{
    .reg .pred p;
    and.b32 %r1221, %r1222, %r1223;    setp.ne.u32 p, %r1221, 0;
    vote.ballot.sync.b32 %r1221, p, 0xffffffff;
    @!p not.b32 %r1221, %r1221;
}

	// end inline asm
	and.b32  	%r1233, %r1221, %r1232;
	clz.b32 	%r1234, %r1233;
	sub.s32 	%r228, 31, %r1234;
	and.b32  	%r1235, %r727, %r1233;
	popc.b32 	%r229, %r1235;
	setp.ne.s32 	%p129, %r309, %r228;
	mov.b32 	%r2006, 0;
	@%p129 bra 	$L__BB24_205;
	shl.b32 	%r1240, %r1222, 2;
	add.s32 	%r1241, %r152, %r1240;
	atom.shared.add.u32 	%r2006, [%r1241], %r229;
$L__BB24_205:
	ld.param.u32 	%r1906, [_ZN3cub18CUB_300001_SM_10006detail10radix_sort29DeviceRadixSortOnesweepKernelINS1_5radix10policy_hubIifyE10Policy1000ELNS0_9SortOrderE0EifyiiNS1_21identity_decomposer_tEEEvPT5_SB_PT3_PKSC_PT1_PKSG_PT2_PKSK_T4_iiT6__param_9];
	shfl.sync.idx.b32	%r1267|%p130, %r2006, %r228, 31, -1;
	add.s32 	%r232, %r229, %r1267;
	shr.u32 	%r1268, %r1980, %r1906;
	and.b32  	%r1264, %r1268, %r154;
	mov.b32 	%r1244, 1;
	// begin inline asm
	{
    .reg .pred p;
    and.b32 %r1242, %r1264, %r1244;    setp.ne.u32 p, %r1242, 0;
    vote.ballot.sync.b32 %r1242, p, 0xffffffff;
    @!p not.b32 %r1242, %r1242;
}

	// end inline asm
	mov.b32 	%r1247, 2;
	// begin inline asm
	{
    .reg .pred p;
    and.b32 %r1245, %r1264, %r1247;    setp.ne.u32 p, %r1245, 0;
    vote.ballot.sync.b32 %r1245, p, 0xffffffff;
    @!p not.b32 %r1245, %r1245;
}

	// end inline asm
	and.b32  	%r1269, %r1245, %r1242;
	mov.b32 	%r1250, 4;
	// begin inline asm
	{
    .reg .pred p;
    and.b32 %r1248, %r1264, %r1250;    setp.ne.u32 p, %r1248, 0;
    vote.ballot.sync.b32 %r1248, p, 0xffffffff;
    @!p not.b32 %r1248, %r1248;
}

	// end inline asm
	and.b32  	%r1270, %r1248, %r1269;
	mov.b32 	%r1253, 8;
	// begin inline asm
	{
    .reg .pred p;
    and.b32 %r1251, %r1264, %r1253;    setp.ne.u32 p, %r1251, 0;
    vote.ballot.sync.b32 %r1251, p, 0xffffffff;
    @!p not.b32 %r1251, %r1251;
}

	// end inline asm
	and.b32  	%r1271, %r1251, %r1270;
	mov.b32 	%r1256, 16;
	// begin inline asm
	{
    .reg .pred p;
    and.b32 %r1254, %r1264, %r1256;    setp.ne.u32 p, %r1254, 0;
    vote.ballot.sync.b32 %r1254, p, 0xffffffff;
    @!p not.b32 %r1254, %r1254;
}

	// end inline asm
	and.b32  	%r1272, %r1254, %r1271;
	mov.b32 	%r1259, 32;
	// begin inline asm
	{
    .reg .pred p;
    and.b32 %r1257, %r1264, %r1259;    setp.ne.u32 p, %r1257, 0;
    vote.ballot.sync.b32 %r1257, p, 0xffffffff;
    @!p not.b32 %r1257, %r1257;
}

	// end inline asm
	and.b32  	%r1273, %r1257, %r1272;
	mov.b32 	%r1262, 64;
	// begin inline asm
	{
    .reg .pred p;
    and.b32 %r1260, %r1264, %r1262;    setp.ne.u32 p, %r1260, 0;
    vote.ballot.sync.b32 %r1260, p, 0xffffffff;
    @!p not.b32 %r1260, %r1260;
}

	// end inline asm
	and.b32  	%r1274, %r1260, %r1273;
	mov.b32 	%r1265, 128;
	// begin inline asm
	{
    .reg .pred p;
    and.b32 %r1263, %r1264, %r1265;    setp.ne.u32 p, %r1263, 0;
    vote.ballot.sync.b32 %r1263, p, 0xffffffff;
    @!p not.b32 %r1263, %r1263;
}

	// end inline asm
	and.b32  	%r1275, %r1263, %r1274;
	clz.b32 	%r1276, %r1275;
	sub.s32 	%r234, 31, %r1276;
	and.b32  	%r1277, %r727, %r1275;
	popc.b32 	%r235, %r1277;
	setp.ne.s32 	%p131, %r309, %r234;
	mov.b32 	%r2007, 0;
	@%p131 bra 	$L__BB24_207;
	shl.b32 	%r1282, %r1264, 2;
	add.s32 	%r1283, %r152, %r1282;
	atom.shared.add.u32 	%r2007, [%r1283], %r235;
$L__BB24_207:
	ld.param.u32 	%r1907, [_ZN3cub18CUB_300001_SM_10006detail10radix_sort29DeviceRadixSortOnesweepKernelINS1_5radix10policy_hubIifyE10Policy1000ELNS0_9SortOrderE0EifyiiNS1_21identity_decomposer_tEEEvPT5_SB_PT3_PKSC_PT1_PKSG_PT2_PKSK_T4_iiT6__param_9];
	shfl.sync.idx.b32	%r1309|%p132, %r2007, %r234, 31, -1;
	add.s32 	%r238, %r235, %r1309;
	shr.u32 	%r1310, %r1979, %r1907;
	and.b32  	%r1306, %r1310, %r154;
	mov.b32 	%r1286, 1;
	// begin inline asm
	{
    .reg .pred p;
    and.b32 %r1284, %r1306, %r1286;    setp.ne.u32 p, %r1284, 0;
    vote.ballot.sync.b32 %r1284, p, 0xffffffff;
    @!p not.b32 %r1284, %r1284;
}

	// end inline asm
	mov.b32 	%r1289, 2;
	// begin inline asm
	{
    .reg .pred p;
    and.b32 %r1287, %r1306, %r1289;    setp.ne.u32 p, %r1287, 0;
    vote.ballot.sync.b32 %r1287, p, 0xffffffff;
    @!p not.b32 %r1287, %r1287;
}

	// end inline asm
	and.b32  	%r1311, %r1287, %r1284;
	mov.b32 	%r1292, 4;
	// begin inline asm
	{
    .reg .pred p;
    and.b32 %r1290, %r1306, %r1292;    setp.ne.u32 p, %r1290, 0;
    vote.ballot.sync.b32 %r1290, p, 0xffffffff;
    @!p not.b32 %r1290, %r1290;
}

	// end inline asm
	and.b32  	%r1312, %r1290, %r1311;
	mov.b32 	%r1295, 8;
	// begin inline asm
	{
    .reg .pred p;
    and.b32 %r1293, %r1306, %r1295;    setp.ne.u32 p, %r1293, 0;
    vote.ballot.sync.b32 %r1293, p, 0xffffffff;
    @!p not.b32 %r1293, %r1293;
}

	// end inline asm
	and.b32  	%r1313, %r1293, %r1312;
	mov.b32 	%r1298, 16;
	// begin inline asm
	{
    .reg .pred p;
    and.b32 %r1296, %r1306, %r1298;    setp.ne.u32 p, %r1296, 0;
    vote.ballot.sync.b32 %r1296, p, 0xffffffff;
    @!p not.b32 %r1296, %r1296;
}

	// end inline asm
	and.b32  	%r1314, %r1296, %r1313;
	mov.b32 	%r1301, 32;
	// begin inline asm
	{
    .reg .pred p;
    and.b32 %r1299, %r1306, %r1301;    setp.ne.u32 p, %r1299, 0;
    vote.ballot.sync.b32 %r1299, p, 0xffffffff;
    @!p not.b32 %r1299, %r1299;
}

	// end inline asm
	and.b32  	%r1315, %r1299, %r1314;
	mov.b32 	%r1304, 64;
	// begin inline asm
	{
    .reg .pred p;
    and.b32 %r1302, %r1306, %r1304;    setp.ne.u32 p, %r1302, 0;
    vote.ballot.sync.b32 %r1302, p, 0xffffffff;
    @!p not.b32 %r1302, %r1302;
}

	// end inline asm
	and.b32  	%r1316, %r1302, %r1315;
	mov.b32 	%r1307, 128;
	// begin inline asm
	{
    .reg .pred p;
    and.b32 %r1305, %r1306, %r1307;    setp.ne.u32 p, %r1305, 0;
    vote.ballot.sync.b32 %r1305, p, 0xffffffff;
    @!p not.b32 %r1305, %r1305;
}

	// end inline asm
	and.b32  	%r1317, %r1305, %r1316;
	clz.b32 	%r1318, %r1317;
	sub.s32 	%r240, 31, %r1318;
	and.b32  	%r1319, %r727, %r1317;
	popc.b32 	%r241, %r1319;
	setp.ne.s32 	%p133, %r309, %r240;
	mov.b32 	%r2008, 0;
	@%p133 bra 	$L__BB24_209;
	shl.b32 	%r1324, %r1306, 2;
	add.s32 	%r1325, %r152, %r1324;
	atom.shared.add.u32 	%r2008, [%r1325], %r241;
$L__BB24_209:
	ld.param.u32 	%r1908, [_ZN3cub18CUB_300001_SM_10006detail10radix_sort29DeviceRadixSortOnesweepKernelINS1_5radix10policy_hubIifyE10Policy1000ELNS0_9SortOrderE0EifyiiNS1_21identity_decomposer_tEEEvPT5_SB_PT3_PKSC_PT1_PKSG_PT2_PKSK_T4_iiT6__param_9];
	shfl.sync.idx.b32	%r1351|%p134, %r2008, %r240, 31, -1;
	add.s32 	%r244, %r241, %r1351;
	shr.u32 	%r1352, %r1978, %r1908;
	and.b32  	%r1348, %r1352, %r154;
	mov.b32 	%r1328, 1;
	// begin inline asm
	{
    .reg .pred p;
    and.b32 %r1326, %r1348, %r1328;    setp.ne.u32 p, %r1326, 0;
    vote.ballot.sync.b32 %r1326, p, 0xffffffff;
    @!p not.b32 %r1326, %r1326;
}

	// end inline asm
	mov.b32 	%r1331, 2;
	// begin inline asm
	{
    .reg .pred p;
    and.b32 %r1329, %r1348, %r1331;    setp.ne.u32 p, %r1329, 0;
    vote.ballot.sync.b32 %r1329, p, 0xffffffff;
    @!p not.b32 %r1329, %r1329;
}

	// end inline asm
	and.b32  	%r1353, %r1329, %r1326;
	mov.b32 	%r1334, 4;
	// begin inline asm
	{
    .reg .pred p;
    and.b32 %r1332, %r1348, %r1334;    setp.ne.u32 p, %r1332, 0;
    vote.ballot.sync.b32 %r1332, p, 0xffffffff;
    @!p not.b32 %r1332, %r1332;
}

	// end inline asm
	and.b32  	%r1354, %r1332, %r1353;
	mov.b32 	%r1337, 8;
	// begin inline asm
	{
    .reg .pred p;
    and.b32 %r1335, %r1348, %r1337;    setp.ne.u32 p, %r1335, 0;
    vote.ballot.sync.b32 %r1335, p, 0xffffffff;
    @!p not.b32 %r1335, %r1335;
}

	// end inline asm
	and.b32  	%r1355, %r1335, %r1354;
	mov.b32 	%r1340, 16;
	// begin inline asm
	{
    .reg .pred p;
    and.b32 %r1338, %r1348, %r1340;    setp.ne.u32 p, %r1338, 0;
    vote.ballot.sync.b32 %r1338, p, 0xffffffff;
    @!p not.b32 %r1338, %r1338;
}

	// end inline asm
	and.b32  	%r1356, %r1338, %r1355;
	mov.b32 	%r1343, 32;
	// begin inline asm
	{
    .reg .pred p;
    and.b32 %r1341, %r1348, %r1343;    setp.ne.u32 p, %r1341, 0;
    vote.ballot.sync.b32 %r1341, p, 0xffffffff;
    @!p not.b32 %r1341, %r1341;
}

	// end inline asm
	and.b32  	%r1357, %r1341, %r1356;
	mov.b32 	%r1346, 64;
	// begin inline asm
	{
    .reg .pred p;
    and.b32 %r1344, %r1348, %r1346;    setp.ne.u32 p, %r1344, 0;
    vote.ballot.sync.b32 %r1344, p, 0xffffffff;
    @!p not.b32 %r1344, %r1344;
}

	// end inline asm
	and.b32  	%r1358, %r1344, %r1357;
	mov.b32 	%r1349, 128;
	// begin inline asm
	{
    .reg .pred p;
    and.b32 %r1347, %r1348, %r1349;    setp.ne.u32 p, %r1347, 0;
    vote.ballot.sync.b32 %r1347, p, 0xffffffff;
    @!p not.b32 %r1347, %r1347;
}

	// end inline asm
	and.b32  	%r1359, %r1347, %r1358;
	clz.b32 	%r1360, %r1359;
	sub.s32 	%r246, 31, %r1360;
	and.b32  	%r1361, %r727, %r1359;
	popc.b32 	%r247, %r1361;
	setp.ne.s32 	%p135, %r309, %r246;
	mov.b32 	%r2009, 0;
	@%p135 bra 	$L__BB24_211;
	shl.b32 	%r1366, %r1348, 2;
	add.s32 	%r1367, %r152, %r1366;
	atom.shared.add.u32 	%r2009, [%r1367], %r247;
$L__BB24_211:
	ld.param.u32 	%r1909, [_ZN3cub18CUB_300001_SM_10006detail10radix_sort29DeviceRadixSortOnesweepKernelINS1_5radix10policy_hubIifyE10Policy1000ELNS0_9SortOrderE0EifyiiNS1_21identity_decomposer_tEEEvPT5_SB_PT3_PKSC_PT1_PKSG_PT2_PKSK_T4_iiT6__param_9];
	shfl.sync.idx.b32	%r1393|%p136, %r2009, %r246, 31, -1;
	add.s32 	%r250, %r247, %r1393;
	shr.u32 	%r1394, %r1977, %r1909;
	and.b32  	%r1390, %r1394, %r154;
	mov.b32 	%r1370, 1;
	// begin inline asm
	{
    .reg .pred p;
    and.b32 %r1368, %r1390, %r1370;    setp.ne.u32 p, %r1368, 0;
    vote.ballot.sync.b32 %r1368, p, 0xffffffff;
    @!p not.b32 %r1368, %r1368;
}

	// end inline asm
	mov.b32 	%r1373, 2;
	// begin inline asm
	{
    .reg .pred p;
    and.b32 %r1371, %r1390, %r1373;    setp.ne.u32 p, %r1371, 0;
    vote.ballot.sync.b32 %r1371, p, 0xffffffff;
    @!p not.b32 %r1371, %r1371;
}

	// end inline asm
	and.b32  	%r1395, %r1371, %r1368;
	mov.b32 	%r1376, 4;
	// begin inline asm
	{
    .reg .pred p;
    and.b32 %r1374, %r1390, %r1376;    setp.ne.u32 p, %r1374, 0;
    vote.ballot.sync.b32 %r1374, p, 0xffffffff;
    @!p not.b32 %r1374, %r1374;
}

	// end inline asm
	and.b32  	%r1396, %r1374, %r1395;
	mov.b32 	%r1379, 8;
	// begin inline asm
	{
    .reg .pred p;
    and.b32 %r1377, %r1390, %r1379;    setp.ne.u32 p, %r1377, 0;
    vote.ballot.sync.b32 %r1377, p, 0xffffffff;
    @!p not.b32 %r1377, %r1377;
}

	// end inline asm
	and.b32  	%r1397, %r1377, %r1396;
	mov.b32 	%r1382, 16;
	// begin inline asm
	{
    .reg .pred p;
    and.b32 %r1380, %r1390, %r1382;    setp.ne.u32 p, %r1380, 0;
    vote.ballot.sync.b32 %r1380, p, 0xffffffff;
    @!p not.b32 %r1380, %r1380;
}

	// end inline asm
	and.b32  	%r1398, %r1380, %r1397;
	mov.b32 	%r1385, 32;
	// begin inline asm
	{
    .reg .pred p;
    and.b32 %r1383, %r1390, %r1385;    setp.ne.u32 p, %r1383, 0;
    vote.ballot.sync.b32 %r1383, p, 0xffffffff;
    @!p not.b32 %r1383, %r1383;
}

	// end inline asm
	and.b32  	%r1399, %r1383, %r1398;
	mov.b32 	%r1388, 64;
	// begin inline asm
	{
    .reg .pred p;
    and.b32 %r1386, %r1390, %r1388;    setp.ne.u32 p, %r1386, 0;
    vote.ballot.sync.b32 %r1386, p, 0xffffffff;
    @!p not.b32 %r1386, %r1386;
}

	// end inline asm
	and.b32  	%r1400, %r1386, %r1399;
	mov.b32 	%r1391, 128;
	// begin inline asm
	{
    .reg .pred p;
    and.b32 %r1389, %r1390, %r1391;    setp.ne.u32 p, %r1389, 0;
    vote.ballot.sync.b32 %r1389, p, 0xffffffff;
    @!p not.b32 %r1389, %r1389;
}

	// end inline asm
	and.b32  	%r1401, %r1389, %r1400;
	clz.b32 	%r1402, %r1401;
	sub.s32 	%r252, 31, %r1402;
	and.b32  	%r1403, %r727, %r1401;
	popc.b32 	%r253, %r1403;
	setp.ne.s32 	%p137, %r309, %r252;
	mov.b32 	%r2010, 0;
	@%p137 bra 	$L__BB24_213;
	shl.b32 	%r1408, %r1390, 2;
	add.s32 	%r1409, %r152, %r1408;
	atom.shared.add.u32 	%r2010, [%r1409], %r253;
$L__BB24_213:
	setp.gt.u32 	%p138, %r1, 255;
	shfl.sync.idx.b32	%r1410|%p139, %r2010, %r252, 31, -1;
	add.s32 	%r1411, %r253, %r1410;
	bar.sync 	0;
	shl.b32 	%r1412, %r160, 2;
	add.s32 	%r256, %r632, %r1412;
	st.shared.u32 	[%r256+-4], %r1993;
	shl.b32 	%r1414, %r166, 2;
	add.s32 	%r257, %r632, %r1414;
	st.shared.u32 	[%r257+-4], %r1992;
	shl.b32 	%r1415, %r172, 2;
	add.s32 	%r258, %r632, %r1415;
	st.shared.u32 	[%r258+-4], %r1991;
	shl.b32 	%r1416, %r178, 2;
	add.s32 	%r259, %r632, %r1416;
	st.shared.u32 	[%r259+-4], %r1990;
	shl.b32 	%r1417, %r184, 2;
	add.s32 	%r260, %r632, %r1417;
	st.shared.u32 	[%r260+-4], %r1989;
	shl.b32 	%r1418, %r190, 2;
	add.s32 	%r261, %r632, %r1418;
	st.shared.u32 	[%r261+-4], %r1988;
	shl.b32 	%r1419, %r196, 2;
	add.s32 	%r262, %r632, %r1419;
	st.shared.u32 	[%r262+-4], %r1987;
	shl.b32 	%r1420, %r202, 2;
	add.s32 	%r263, %r632, %r1420;
	st.shared.u32 	[%r263+-4], %r1986;
	shl.b32 	%r1421, %r208, 2;
	add.s32 	%r264, %r632, %r1421;
	st.shared.u32 	[%r264+-4], %r1985;
	shl.b32 	%r1422, %r214, 2;
	add.s32 	%r265, %r632, %r1422;
	st.shared.u32 	[%r265+-4], %r1984;
	shl.b32 	%r1423, %r220, 2;
	add.s32 	%r266, %r632, %r1423;
	st.shared.u32 	[%r266+-4], %r1983;
	shl.b32 	%r1424, %r226, 2;
	add.s32 	%r267, %r632, %r1424;
	st.shared.u32 	[%r267+-4], %r1982;
	shl.b32 	%r1425, %r232, 2;
	add.s32 	%r268, %r632, %r1425;
	st.shared.u32 	[%r268+-4], %r1981;
	shl.b32 	%r1426, %r238, 2;
	add.s32 	%r269, %r632, %r1426;
	st.shared.u32 	[%r269+-4], %r1980;
	shl.b32 	%r1427, %r244, 2;
	add.s32 	%r270, %r632, %r1427;
	st.shared.u32 	[%r270+-4], %r1979;
	shl.b32 	%r1428, %r250, 2;
	add.s32 	%r271, %r632, %r1428;
	st.shared.u32 	[%r271+-4], %r1978;
	shl.b32 	%r1429, %r1411, 2;
	add.s32 	%r272, %r632, %r1429;
	st.shared.u32 	[%r272+-4], %r1977;
	shl.b32 	%r1430, %r1, 3;
	add.s32 	%r1431, %r632, %r1430;
	add.s32 	%r273, %r1431, 26112;
	@%p138 bra 	$L__BB24_221;
	ld.param.u64 	%rd437, [_ZN3cub18CUB_300001_SM_10006detail10radix_sort29DeviceRadixSortOnesweepKernelINS1_5radix10policy_hubIifyE10Policy1000ELNS0_9SortOrderE0EifyiiNS1_21identity_decomposer_tEEEvPT5_SB_PT3_PKSC_PT1_PKSG_PT2_PKSK_T4_iiT6__param_3];
	cvta.to.global.u64 	%rd93, %rd437;
	shl.b64 	%rd94, %rd9, 3;
	add.s64 	%rd95, %rd93, %rd94;
	ld.global.u64 	%rd96, [%rd95];
	cvt.s64.s32 	%rd97, %r151;
	sub.s64 	%rd456, %rd96, %rd97;
	st.shared.u64 	[%r273], %rd456;
	setp.lt.s32 	%p140, %r3, 1;
	mov.u32 	%r2014, %r1972;
	@%p140 bra 	$L__BB24_220;
	mov.b32 	%r2012, -1;
	mov.u32 	%r2011, %r3;
	mov.u32 	%r2014, %r1972;
$L__BB24_216:
	ld.param.u64 	%rd430, [_ZN3cub18CUB_300001_SM_10006detail10radix_sort29DeviceRadixSortOnesweepKernelINS1_5radix10policy_hubIifyE10Policy1000ELNS0_9SortOrderE0EifyiiNS1_21identity_decomposer_tEEEvPT5_SB_PT3_PKSC_PT1_PKSG_PT2_PKSK_T4_iiT6__param_0];
	add.s32 	%r277, %r2011, -1;
	shl.b32 	%r1433, %r277, 8;
	add.s32 	%r1434, %r1433, %r1;
	cvta.to.global.u64 	%rd98, %rd430;
	mul.wide.s32 	%rd99, %r1434, 4;
	add.s64 	%rd19, %rd98, %rd99;
$L__BB24_217:
	membar.cta;
	ld.volatile.global.u32 	%r278, [%rd19];
	setp.eq.s32 	%p141, %r278, 0;
	@%p141 bra 	$L__BB24_217;
	and.b32  	%r1435, %r278, 1073741823;
	add.s32 	%r2014, %r1435, %r2014;
	setp.gt.s32 	%p142, %r278, -1;
	vote.sync.ballot.b32 	%r2012, %p142, %r2012;
	setp.gt.u32 	%p144, %r2011, 1;
	and.pred  	%p145, %p142, %p144;
	mov.u32 	%r2011, %r277;
	@%p145 bra 	$L__BB24_216;
	ld.shared.u64 	%rd456, [%r273];
$L__BB24_220:
	ld.param.u64 	%rd431, [_ZN3cub18CUB_300001_SM_10006detail10radix_sort29DeviceRadixSortOnesweepKernelINS1_5radix10policy_hubIifyE10Policy1000ELNS0_9SortOrderE0EifyiiNS1_21identity_decomposer_tEEEvPT5_SB_PT3_PKSC_PT1_PKSG_PT2_PKSK_T4_iiT6__param_0];
	or.b32  	%r1436, %r2014, -2147483648;
	cvta.to.global.u64 	%rd100, %rd431;
	shl.b32 	%r1437, %r3, 8;
	add.s32 	%r1438, %r1437, %r1;
	mul.wide.s32 	%rd101, %r1438, 4;
	add.s64 	%rd102, %rd100, %rd101;
	st.volatile.global.u32 	[%rd102], %r1436;
	sub.s32 	%r1439, %r2014, %r1972;
	cvt.s64.s32 	%rd103, %r1439;
	add.s64 	%rd104, %rd456, %rd103;
	st.shared.u64 	[%r273], %rd104;
$L__BB24_221:
	ld.param.u32 	%r1885, [_ZN3cub18CUB_300001_SM_10006detail10radix_sort29DeviceRadixSortOnesweepKernelINS1_5radix10policy_hubIifyE10Policy1000ELNS0_9SortOrderE0EifyiiNS1_21identity_decomposer_tEEEvPT5_SB_PT3_PKSC_PT1_PKSG_PT2_PKSK_T4_iiT6__param_8];
	ld.param.u64 	%rd434, [_ZN3cub18CUB_300001_SM_10006detail10radix_sort29DeviceRadixSortOnesweepKernelINS1_5radix10policy_hubIifyE10Policy1000ELNS0_9SortOrderE0EifyiiNS1_21identity_decomposer_tEEEvPT5_SB_PT3_PKSC_PT1_PKSG_PT2_PKSK_T4_iiT6__param_2];
	setp.gt.u32 	%p146, %r1, 255;
	mad.lo.s32 	%r282, %r3, 6528, 6528;
	setp.lt.s32 	%p147, %r282, %r1885;
	setp.eq.s64 	%p148, %rd434, 0;
	or.pred  	%p149, %p148, %p147;
	or.pred  	%p150, %p146, %p149;
	@%p150 bra 	$L__BB24_223;
	ld.param.u64 	%rd435, [_ZN3cub18CUB_300001_SM_10006detail10radix_sort29DeviceRadixSortOnesweepKernelINS1_5radix10policy_hubIifyE10Policy1000ELNS0_9SortOrderE0EifyiiNS1_21identity_decomposer_tEEEvPT5_SB_PT3_PKSC_PT1_PKSG_PT2_PKSK_T4_iiT6__param_2];
	ld.shared.u64 	%rd105, [%r273];
	cvt.s64.s32 	%rd106, %r1972;
	cvt.s64.s32 	%rd107, %r151;
	add.s64 	%rd108, %rd107, %rd106;
	add.s64 	%rd109, %rd108, %rd105;
	cvta.to.global.u64 	%rd110, %rd435;
	shl.b64 	%rd111, %rd9, 3;
	add.s64 	%rd112, %rd110, %rd111;
	st.global.u64 	[%rd112], %rd109;
$L__BB24_223:
	ld.param.u32 	%r1886, [_ZN3cub18CUB_300001_SM_10006detail10radix_sort29DeviceRadixSortOnesweepKernelINS1_5radix10policy_hubIifyE10Policy1000ELNS0_9SortOrderE0EifyiiNS1_21identity_decomposer_tEEEvPT5_SB_PT3_PKSC_PT1_PKSG_PT2_PKSK_T4_iiT6__param_8];
	ld.param.u64 	%rd438, [_ZN3cub18CUB_300001_SM_10006detail10radix_sort29DeviceRadixSortOnesweepKernelINS1_5radix10policy_hubIifyE10Policy1000ELNS0_9SortOrderE0EifyiiNS1_21identity_decomposer_tEEEvPT5_SB_PT3_PKSC_PT1_PKSG_PT2_PKSK_T4_iiT6__param_4];
	cvta.to.global.u64 	%rd22, %rd438;
	shl.b32 	%r1440, %r1, 2;
	add.s32 	%r283, %r632, %r1440;
	setp.gt.s32 	%p151, %r282, %r1886;
	bar.sync 	0;
	@%p151 bra 	$L__BB24_225;
	ld.param.u32 	%r1910, [_ZN3cub18CUB_300001_SM_10006detail10radix_sort29DeviceRadixSortOnesweepKernelINS1_5radix10policy_hubIifyE10Policy1000ELNS0_9SortOrderE0EifyiiNS1_21identity_decomposer_tEEEvPT5_SB_PT3_PKSC_PT1_PKSG_PT2_PKSK_T4_iiT6__param_9];
	ld.shared.u32 	%r1442, [%r283];
	shr.u32 	%r1443, %r1442, %r1910;
	and.b32  	%r1444, %r1443, %r154;
	shl.b32 	%r1445, %r1444, 3;
	add.s32 	%r1447, %r632, 26112;
	add.s32 	%r1448, %r1447, %r1445;
	ld.shared.u64 	%rd113, [%r1448];
	add.s64 	%rd114, %rd113, %rd9;
	xor.b32  	%r1449, %r1442, -2147483648;
	shl.b64 	%rd115, %rd114, 2;
	add.s64 	%rd116, %rd22, %rd115;
	st.global.u32 	[%rd116], %r1449;
	bar.warp.sync 	-1;
	ld.shared.u32 	%r1450, [%r283+1536];
	shr.u32 	%r1451, %r1450, %r1910;
	and.b32  	%r1452, %r1451, %r154;
	shl.b32 	%r1453, %r1452, 3;
	add.s32 	%r1454, %r1447, %r1453;
	ld.shared.u64 	%rd117, [%r1454];
	add.s64 	%rd118, %rd117, %rd9;
	xor.b32  	%r1455, %r1450, -2147483648;
	shl.b64 	%rd119, %rd118, 2;
	add.s64 	%rd120, %rd22, %rd119;
	st.global.u32 	[%rd120+1536], %r1455;
	bar.warp.sync 	-1;
	ld.shared.u32 	%r1456, [%r283+3072];
	shr.u32 	%r1457, %r1456, %r1910;
	and.b32  	%r1458, %r1457, %r154;
	shl.b32 	%r1459, %r1458, 3;
	add.s32 	%r1460, %r1447, %r1459;
	ld.shared.u64 	%rd121, [%r1460];
	add.s64 	%rd122, %rd121, %rd9;
	xor.b32  	%r1461, %r1456, -2147483648;
	shl.b64 	%rd123, %rd122, 2;
	add.s64 	%rd124, %rd22, %rd123;
	st.global.u32 	[%rd124+3072], %r1461;
	bar.warp.sync 	-1;
	ld.shared.u32 	%r1462, [%r283+4608];
	shr.u32 	%r1463, %r1462, %r1910;
	and.b32  	%r1464, %r1463, %r154;
	shl.b32 	%r1465, %r1464, 3;
	add.s32 	%r1466, %r1447, %r1465;
	ld.shared.u64 	%rd125, [%r1466];
	add.s64 	%rd126, %rd125, %rd9;
	xor.b32  	%r1467, %r1462, -2147483648;
	shl.b64 	%rd127, %rd126, 2;
	add.s64 	%rd128, %rd22, %rd127;
	st.global.u32 	[%rd128+4608], %r1467;
	bar.warp.sync 	-1;
	ld.shared.u32 	%r1468, [%r283+6144];
	shr.u32 	%r1469, %r1468, %r1910;
	and.b32  	%r1470, %r1469, %r154;
	shl.b32 	%r1471, %r1470, 3;
	add.s32 	%r1472, %r1447, %r1471;
	ld.shared.u64 	%rd129, [%r1472];
	add.s64 	%rd130, %rd129, %rd9;
	xor.b32  	%r1473, %r1468, -2147483648;
	shl.b64 	%rd131, %rd130, 2;
	add.s64 	%rd132, %rd22, %rd131;
	st.global.u32 	[%rd132+6144], %r1473;
	bar.warp.sync 	-1;
	ld.shared.u32 	%r1474, [%r283+7680];
	shr.u32 	%r1475, %r1474, %r1910;
	and.b32  	%r1476, %r1475, %r154;
	shl.b32 	%r1477, %r1476, 3;
	add.s32 	%r1478, %r1447, %r1477;
	ld.shared.u64 	%rd133, [%r1478];
	add.s64 	%rd134, %rd133, %rd9;
	xor.b32  	%r1479, %r1474, -2147483648;
	shl.b64 	%rd135, %rd134, 2;
	add.s64 	%rd136, %rd22, %rd135;
	st.global.u32 	[%rd136+7680], %r1479;
	bar.warp.sync 	-1;
	ld.shared.u32 	%r1480, [%r283+9216];
	shr.u32 	%r1481, %r1480, %r1910;
	and.b32  	%r1482, %r1481, %r154;
	shl.b32 	%r1483, %r1482, 3;
	add.s32 	%r1484, %r1447, %r1483;
	ld.shared.u64 	%rd137, [%r1484];
	add.s64 	%rd138, %rd137, %rd9;
	xor.b32  	%r1485, %r1480, -2147483648;
	shl.b64 	%rd139, %rd138, 2;
	add.s64 	%rd140, %rd22, %rd139;
	st.global.u32 	[%rd140+9216], %r1485;
	bar.warp.sync 	-1;
	ld.shared.u32 	%r1486, [%r283+10752];
	shr.u32 	%r1487, %r1486, %r1910;
	and.b32  	%r1488, %r1487, %r154;
	shl.b32 	%r1489, %r1488, 3;
	add.s32 	%r1490, %r1447, %r1489;
	ld.shared.u64 	%rd141, [%r1490];
	add.s64 	%rd142, %rd141, %rd9;
	xor.b32  	%r1491, %r1486, -2147483648;
	shl.b64 	%rd143, %rd142, 2;
	add.s64 	%rd144, %rd22, %rd143;
	st.global.u32 	[%rd144+10752], %r1491;
	bar.warp.sync 	-1;
	ld.shared.u32 	%r1492, [%r283+12288];
	shr.u32 	%r1493, %r1492, %r1910;
	and.b32  	%r1494, %r1493, %r154;
	shl.b32 	%r1495, %r1494, 3;
	add.s32 	%r1496, %r1447, %r1495;
	ld.shared.u64 	%rd145, [%r1496];
	add.s64 	%rd146, %rd145, %rd9;
	xor.b32  	%r1497, %r1492, -2147483648;
	shl.b64 	%rd147, %rd146, 2;
	add.s64 	%rd148, %rd22, %rd147;
	st.global.u32 	[%rd148+12288], %r1497;
	bar.warp.sync 	-1;
	ld.shared.u32 	%r1498, [%r283+13824];
	shr.u32 	%r1499, %r1498, %r1910;
	and.b32  	%r1500, %r1499, %r154;
	shl.b32 	%r1501, %r1500, 3;
	add.s32 	%r1502, %r1447, %r1501;
	ld.shared.u64 	%rd149, [%r1502];
	add.s64 	%rd150, %rd149, %rd9;
	xor.b32  	%r1503, %r1498, -2147483648;
	shl.b64 	%rd151, %rd150, 2;
	add.s64 	%rd152, %rd22, %rd151;
	st.global.u32 	[%rd152+13824], %r1503;
	bar.warp.sync 	-1;
	ld.shared.u32 	%r1504, [%r283+15360];
	shr.u32 	%r1505, %r1504, %r1910;
	and.b32  	%r1506, %r1505, %r154;
	shl.b32 	%r1507, %r1506, 3;
	add.s32 	%r1508, %r1447, %r1507;
	ld.shared.u64 	%rd153, [%r1508];
	add.s64 	%rd154, %rd153, %rd9;
	xor.b32  	%r1509, %r1504, -2147483648;
	shl.b64 	%rd155, %rd154, 2;
	add.s64 	%rd156, %rd22, %rd155;
	st.global.u32 	[%rd156+15360], %r1509;
	bar.warp.sync 	-1;
	ld.shared.u32 	%r1510, [%r283+16896];
	shr.u32 	%r1511, %r1510, %r1910;
	and.b32  	%r1512, %r1511, %r154;
	shl.b32 	%r1513, %r1512, 3;
	add.s32 	%r1514, %r1447, %r1513;
	ld.shared.u64 	%rd157, [%r1514];
	add.s64 	%rd158, %rd157, %rd9;
	xor.b32  	%r1515, %r1510, -2147483648;
	shl.b64 	%rd159, %rd158, 2;
	add.s64 	%rd160, %rd22, %rd159;
	st.global.u32 	[%rd160+16896], %r1515;
	bar.warp.sync 	-1;
	ld.shared.u32 	%r1516, [%r283+18432];
	shr.u32 	%r1517, %r1516, %r1910;
	and.b32  	%r1518, %r1517, %r154;
	shl.b32 	%r1519, %r1518, 3;
	add.s32 	%r1520, %r1447, %r1519;
	ld.shared.u64 	%rd161, [%r1520];
	add.s64 	%rd162, %rd161, %rd9;
	xor.b32  	%r1521, %r1516, -2147483648;
	shl.b64 	%rd163, %rd162, 2;
	add.s64 	%rd164, %rd22, %rd163;
	st.global.u32 	[%rd164+18432], %r1521;
	bar.warp.sync 	-1;
	ld.shared.u32 	%r1522, [%r283+19968];
	shr.u32 	%r1523, %r1522, %r1910;
	and.b32  	%r1524, %r1523, %r154;
	shl.b32 	%r1525, %r1524, 3;
	add.s32 	%r1526, %r1447, %r1525;
	ld.shared.u64 	%rd165, [%r1526];
	add.s64 	%rd166, %rd165, %rd9;
	xor.b32  	%r1527, %r1522, -2147483648;
	shl.b64 	%rd167, %rd166, 2;
	add.s64 	%rd168, %rd22, %rd167;
	st.global.u32 	[%rd168+19968], %r1527;
	bar.warp.sync 	-1;
	ld.shared.u32 	%r1528, [%r283+21504];
	shr.u32 	%r1529, %r1528, %r1910;
	and.b32  	%r1530, %r1529, %r154;
	shl.b32 	%r1531, %r1530, 3;
	add.s32 	%r1532, %r1447, %r1531;
	ld.shared.u64 	%rd169, [%r1532];
	add.s64 	%rd170, %rd169, %rd9;
	xor.b32  	%r1533, %r1528, -2147483648;
	shl.b64 	%rd171, %rd170, 2;
	add.s64 	%rd172, %rd22, %rd171;
	st.global.u32 	[%rd172+21504], %r1533;
	bar.warp.sync 	-1;
	ld.shared.u32 	%r1534, [%r283+23040];
	shr.u32 	%r1535, %r1534, %r1910;
	and.b32  	%r1536, %r1535, %r154;
	shl.b32 	%r1537, %r1536, 3;
	add.s32 	%r1538, %r1447, %r1537;
	ld.shared.u64 	%rd173, [%r1538];
	add.s64 	%rd174, %rd173, %rd9;
	xor.b32  	%r1539, %r1534, -2147483648;
	shl.b64 	%rd175, %rd174, 2;
	add.s64 	%rd176, %rd22, %rd175;
	st.global.u32 	[%rd176+23040], %r1539;
	bar.warp.sync 	-1;
	ld.shared.u32 	%r1540, [%r283+24576];
	shr.u32 	%r1541, %r1540, %r1910;
	and.b32  	%r1542, %r1541, %r154;
	shl.b32 	%r1543, %r1542, 3;
	add.s32 	%r1544, %r1447, %r1543;
	ld.shared.u64 	%rd177, [%r1544];
	add.s64 	%rd178, %rd177, %rd9;
	xor.b32  	%r1545, %r1540, -2147483648;
	shl.b64 	%rd179, %rd178, 2;
	add.s64 	%rd180, %rd22, %rd179;
	st.global.u32 	[%rd180+24576], %r1545;
	bar.warp.sync 	-1;
	bra.uni 	$L__BB24_260;
$L__BB24_225:
	ld.param.u32 	%r1887, [_ZN3cub18CUB_300001_SM_10006detail10radix_sort29DeviceRadixSortOnesweepKernelINS1_5radix10policy_hubIifyE10Policy1000ELNS0_9SortOrderE0EifyiiNS1_21identity_decomposer_tEEEvPT5_SB_PT3_PKSC_PT1_PKSG_PT2_PKSK_T4_iiT6__param_8];
	mad.lo.s32 	%r284, %r3, -6528, %r1887;
	setp.ge.s32 	%p152, %r1, %r284;
	@%p152 bra 	$L__BB24_227;
	ld.param.u32 	%r1911, [_ZN3cub18CUB_300001_SM_10006detail10radix_sort29DeviceRadixSortOnesweepKernelINS1_5radix10policy_hubIifyE10Policy1000ELNS0_9SortOrderE0EifyiiNS1_21identity_decomposer_tEEEvPT5_SB_PT3_PKSC_PT1_PKSG_PT2_PKSK_T4_iiT6__param_9];
	ld.shared.u32 	%r1546, [%r283];
	shr.u32 	%r1547, %r1546, %r1911;
	and.b32  	%r1548, %r1547, %r154;
	shl.b32 	%r1549, %r1548, 3;
	add.s32 	%r1551, %r632, %r1549;
	ld.shared.u64 	%rd181, [%r1551+26112];
	xor.b32  	%r1552, %r1546, -2147483648;
	add.s64 	%rd182, %rd181, %rd9;
	shl.b64 	%rd183, %rd182, 2;
	add.s64 	%rd184, %rd22, %rd183;
	st.global.u32 	[%rd184], %r1552;
$L__BB24_227:
	bar.warp.sync 	-1;
	add.s32 	%r1553, %r1, 384;
	setp.ge.s32 	%p153, %r1553, %r284;
	@%p153 bra 	$L__BB24_229;
	ld.param.u32 	%r1912, [_ZN3cub18CUB_300001_SM_10006detail10radix_sort29DeviceRadixSortOnesweepKernelINS1_5radix10policy_hubIifyE10Policy1000ELNS0_9SortOrderE0EifyiiNS1_21identity_decomposer_tEEEvPT5_SB_PT3_PKSC_PT1_PKSG_PT2_PKSK_T4_iiT6__param_9];
	ld.shared.u32 	%r1554, [%r283+1536];
	shr.u32 	%r1555, %r1554, %r1912;
	and.b32  	%r1556, %r1555, %r154;
	shl.b32 	%r1557, %r1556, 3;
	add.s32 	%r1559, %r632, %r1557;
	ld.shared.u64 	%rd185, [%r1559+26112];
	xor.b32  	%r1560, %r1554, -2147483648;
	add.s64 	%rd186, %rd185, %rd9;
	shl.b64 	%rd187, %rd186, 2;
	add.s64 	%rd188, %rd22, %rd187;
	st.global.u32 	[%rd188+1536], %r1560;
$L__BB24_229:
	bar.warp.sync 	-1;
	add.s32 	%r1561, %r1, 768;
	setp.ge.s32 	%p154, %r1561, %r284;
	@%p154 bra 	$L__BB24_231;
	ld.param.u32 	%r1913, [_ZN3cub18CUB_300001_SM_10006detail10radix_sort29DeviceRadixSortOnesweepKernelINS1_5radix10policy_hubIifyE10Policy1000ELNS0_9SortOrderE0EifyiiNS1_21identity_decomposer_tEEEvPT5_SB_PT3_PKSC_PT1_PKSG_PT2_PKSK_T4_iiT6__param_9];
	ld.shared.u32 	%r1562, [%r283+3072];
	shr.u32 	%r1563, %r1562, %r1913;
	and.b32  	%r1564, %r1563, %r154;
	shl.b32 	%r1565, %r1564, 3;
	add.s32 	%r1567, %r632, %r1565;
	ld.shared.u64 	%rd189, [%r1567+26112];
	xor.b32  	%r1568, %r1562, -2147483648;
	add.s64 	%rd190, %rd189, %rd9;
	shl.b64 	%rd191, %rd190, 2;
	add.s64 	%rd192, %rd22, %rd191;
	st.global.u32 	[%rd192+3072], %r1568;
$L__BB24_231:
	bar.warp.sync 	-1;
	add.s32 	%r1569, %r1, 1152;
	setp.ge.s32 	%p155, %r1569, %r284;
	@%p155 bra 	$L__BB24_233;
	ld.param.u32 	%r1914, [_ZN3cub18CUB_300001_SM_10006detail10radix_sort29DeviceRadixSortOnesweepKernelINS1_5radix10policy_hubIifyE10Policy1000ELNS0_9SortOrderE0EifyiiNS1_21identity_decomposer_tEEEvPT5_SB_PT3_PKSC_PT1_PKSG_PT2_PKSK_T4_iiT6__param_9];
	ld.shared.u32 	%r1570, [%r283+4608];
	shr.u32 	%r1571, %r1570, %r1914;
	and.b32  	%r1572, %r1571, %r154;
	shl.b32 	%r1573, %r1572, 3;
	add.s32 	%r1575, %r632, %r1573;
	ld.shared.u64 	%rd193, [%r1575+26112];
	xor.b32  	%r1576, %r1570, -2147483648;
	add.s64 	%rd194, %rd193, %rd9;
	shl.b64 	%rd195, %rd194, 2;
	add.s64 	%rd196, %rd22, %rd195;
	st.global.u32 	[%rd196+4608], %r1576;
$L__BB24_233:
	bar.warp.sync 	-1;
	add.s32 	%r1577, %r1, 1536;
	setp.ge.s32 	%p156, %r1577, %r284;
	@%p156 bra 	$L__BB24_235;
	ld.param.u32 	%r1915, [_ZN3cub18CUB_300001_SM_10006detail10radix_sort29DeviceRadixSortOnesweepKernelINS1_5radix10policy_hubIifyE10Policy1000ELNS0_9SortOrderE0EifyiiNS1_21identity_decomposer_tEEEvPT5_SB_PT3_PKSC_PT1_PKSG_PT2_PKSK_T4_iiT6__param_9];
	ld.shared.u32 	%r1578, [%r283+6144];
	shr.u32 	%r1579, %r1578, %r1915;
	and.b32  	%r1580, %r1579, %r154;
	shl.b32 	%r1581, %r1580, 3;
	add.s32 	%r1583, %r632, %r1581;
	ld.shared.u64 	%rd197, [%r1583+26112];
	xor.b32  	%r1584, %r1578, -2147483648;
	add.s64 	%rd198, %rd197, %rd9;
	shl.b64 	%rd199, %rd198, 2;
	add.s64 	%rd200, %rd22, %rd199;
	st.global.u32 	[%rd200+6144], %r1584;
$L__BB24_235:
	bar.warp.sync 	-1;
	add.s32 	%r1585, %r1, 1920;
	setp.ge.s32 	%p157, %r1585, %r284;
	@%p157 bra 	$L__BB24_237;
	ld.param.u32 	%r1916, [_ZN3cub18CUB_300001_SM_10006detail10radix_sort29DeviceRadixSortOnesweepKernelINS1_5radix10policy_hubIifyE10Policy1000ELNS0_9SortOrderE0EifyiiNS1_21identity_decomposer_tEEEvPT5_SB_PT3_PKSC_PT1_PKSG_PT2_PKSK_T4_iiT6__param_9];
	ld.shared.u32 	%r1586, [%r283+7680];
	shr.u32 	%r1587, %r1586, %r1916;
	and.b32  	%r1588, %r1587, %r154;
	shl.b32 	%r1589, %r1588, 3;
	add.s32 	%r1591, %r632, %r1589;
	ld.shared.u64 	%rd201, [%r1591+26112];
	xor.b32  	%r1592, %r1586, -2147483648;
	add.s64 	%rd202, %rd201, %rd9;
	shl.b64 	%rd203, %rd202, 2;
	add.s64 	%rd204, %rd22, %rd203;
	st.global.u32 	[%rd204+7680], %r1592;
$L__BB24_237:
	bar.warp.sync 	-1;
	add.s32 	%r1593, %r1, 2304;
	setp.ge.s32 	%p158, %r1593, %r284;
	@%p158 bra 	$L__BB24_239;
	ld.param.u32 	%r1917, [_ZN3cub18CUB_300001_SM_10006detail10radix_sort29DeviceRadixSortOnesweepKernelINS1_5radix10policy_hubIifyE10Policy1000ELNS0_9SortOrderE0EifyiiNS1_21identity_decomposer_tEEEvPT5_SB_PT3_PKSC_PT1_PKSG_PT2_PKSK_T4_iiT6__param_9];
	ld.shared.u32 	%r1594, [%r283+9216];
	shr.u32 	%r1595, %r1594, %r1917;
	and.b32  	%r1596, %r1595, %r154;
	shl.b32 	%r1597, %r1596, 3;
	add.s32 	%r1599, %r632, %r1597;
	ld.shared.u64 	%rd205, [%r1599+26112];
	xor.b32  	%r1600, %r1594, -2147483648;
	add.s64 	%rd206, %rd205, %rd9;
	shl.b64 	%rd207, %rd206, 2;
	add.s64 	%rd208, %rd22, %rd207;
	st.global.u32 	[%rd208+9216], %r1600;
$L__BB24_239:
	bar.warp.sync 	-1;
	add.s32 	%r1601, %r1, 2688;
	setp.ge.s32 	%p159, %r1601, %r284;
	@%p159 bra 	$L__BB24_241;
	ld.param.u32 	%r1918, [_ZN3cub18CUB_300001_SM_10006detail10radix_sort29DeviceRadixSortOnesweepKernelINS1_5radix10policy_hubIifyE10Policy1000ELNS0_9SortOrderE0EifyiiNS1_21identity_decomposer_tEEEvPT5_SB_PT3_PKSC_PT1_PKSG_PT2_PKSK_T4_iiT6__param_9];
	ld.shared.u32 	%r1602, [%r283+10752];
	shr.u32 	%r1603, %r1602, %r1918;
	and.b32  	%r1604, %r1603, %r154;
	shl.b32 	%r1605, %r1604, 3;
	add.s32 	%r1607, %r632, %r1605;
	ld.shared.u64 	%rd209, [%r1607+26112];
	xor.b32  	%r1608, %r1602, -2147483648;
	add.s64 	%rd210, %rd209, %rd9;
	shl.b64 	%rd211, %rd210, 2;
	add.s64 	%rd212, %rd22, %rd211;
	st.global.u32 	[%rd212+10752], %r1608;
$L__BB24_241:
	bar.warp.sync 	-1;
	or.b32  	%r1609, %r1, 3072;
	setp.ge.s32 	%p160, %r1609, %r284;
	@%p160 bra 	$L__BB24_243;
	ld.param.u32 	%r1919, [_ZN3cub18CUB_300001_SM_10006detail10radix_sort29DeviceRadixSortOnesweepKernelINS1_5radix10policy_hubIifyE10Policy1000ELNS0_9SortOrderE0EifyiiNS1_21identity_decomposer_tEEEvPT5_SB_PT3_PKSC_PT1_PKSG_PT2_PKSK_T4_iiT6__param_9];
	ld.shared.u32 	%r1610, [%r283+12288];
	shr.u32 	%r1611, %r1610, %r1919;
	and.b32  	%r1612, %r1611, %r154;
	shl.b32 	%r1613, %r1612, 3;
	add.s32 	%r1615, %r632, %r1613;
	ld.shared.u64 	%rd213, [%r1615+26112];
	xor.b32  	%r1616, %r1610, -2147483648;
	add.s64 	%rd214, %rd213, %rd9;
	shl.b64 	%rd215, %rd214, 2;
	add.s64 	%rd216, %rd22, %rd215;
	st.global.u32 	[%rd216+12288], %r1616;
$L__BB24_243:
	bar.warp.sync 	-1;
	add.s32 	%r1617, %r1, 3456;
	setp.ge.s32 	%p161, %r1617, %r284;
	@%p161 bra 	$L__BB24_245;
	ld.param.u32 	%r1920, [_ZN3cub18CUB_300001_SM_10006detail10radix_sort29DeviceRadixSortOnesweepKernelINS1_5radix10policy_hubIifyE10Policy1000ELNS0_9SortOrderE0EifyiiNS1_21identity_decomposer_tEEEvPT5_SB_PT3_PKSC_PT1_PKSG_PT2_PKSK_T4_iiT6__param_9];
	ld.shared.u32 	%r1618, [%r283+13824];
	shr.u32 	%r1619, %r1618, %r1920;
	and.b32  	%r1620, %r1619, %r154;
	shl.b32 	%r1621, %r1620, 3;
	add.s32 	%r1623, %r632, %r1621;
	ld.shared.u64 	%rd217, [%r1623+26112];
	xor.b32  	%r1624, %r1618, -2147483648;
	add.s64 	%rd218, %rd217, %rd9;
	shl.b64 	%rd219, %rd218, 2;
	add.s64 	%rd220, %rd22, %rd219;
	st.global.u32 	[%rd220+13824], %r1624;
$L__BB24_245:
	bar.warp.sync 	-1;
	add.s32 	%r1625, %r1, 3840;
	setp.ge.s32 	%p162, %r1625, %r284;
	@%p162 bra 	$L__BB24_247;
	ld.param.u32 	%r1921, [_ZN3cub18CUB_300001_SM_10006detail10radix_sort29DeviceRadixSortOnesweepKernelINS1_5radix10policy_hubIifyE10Policy1000ELNS0_9SortOrderE0EifyiiNS1_21identity_decomposer_tEEEvPT5_SB_PT3_PKSC_PT1_PKSG_PT2_PKSK_T4_iiT6__param_9];
	ld.shared.u32 	%r1626, [%r283+15360];
	shr.u32 	%r1627, %r1626, %r1921;
	and.b32  	%r1628, %r1627, %r154;
	shl.b32 	%r1629, %r1628, 3;
	add.s32 	%r1631, %r632, %r1629;
	ld.shared.u64 	%rd221, [%r1631+26112];
	xor.b32  	%r1632, %r1626, -2147483648;
	add.s64 	%rd222, %rd221, %rd9;
	shl.b64 	%rd223, %rd222, 2;
	add.s64 	%rd224, %rd22, %rd223;
	st.global.u32 	[%rd224+15360], %r1632;
$L__BB24_247:
	bar.warp.sync 	-1;
	add.s32 	%r1633, %r1, 4224;
	setp.ge.s32 	%p163, %r1633, %r284;
	@%p163 bra 	$L__BB24_249;
	ld.param.u32 	%r1922, [_ZN3cub18CUB_300001_SM_10006detail10radix_sort29DeviceRadixSortOnesweepKernelINS1_5radix10policy_hubIifyE10Policy1000ELNS0_9SortOrderE0EifyiiNS1_21identity_decomposer_tEEEvPT5_SB_PT3_PKSC_PT1_PKSG_PT2_PKSK_T4_iiT6__param_9];
	ld.shared.u32 	%r1634, [%r283+16896];
	shr.u32 	%r1635, %r1634, %r1922;
	and.b32  	%r1636, %r1635, %r154;
	shl.b32 	%r1637, %r1636, 3;
	add.s32 	%r1639, %r632, %r1637;
	ld.shared.u64 	%rd225, [%r1639+26112];
	xor.b32  	%r1640, %r1634, -2147483648;
	add.s64 	%rd226, %rd225, %rd9;
	shl.b64 	%rd227, %rd226, 2;
	add.s64 	%rd228, %rd22, %rd227;
	st.global.u32 	[%rd228+16896], %r1640;
$L__BB24_249:
	bar.warp.sync 	-1;
	add.s32 	%r1641, %r1, 4608;
	setp.ge.s32 	%p164, %r1641, %r284;
	@%p164 bra 	$L__BB24_251;
	ld.param.u32 	%r1923, [_ZN3cub18CUB_300001_SM_10006detail10radix_sort29DeviceRadixSortOnesweepKernelINS1_5radix10policy_hubIifyE10Policy1000ELNS0_9SortOrderE0EifyiiNS1_21identity_decomposer_tEEEvPT5_SB_PT3_PKSC_PT1_PKSG_PT2_PKSK_T4_iiT6__param_9];
	ld.shared.u32 	%r1642, [%r283+18432];
	shr.u32 	%r1643, %r1642, %r1923;
	and.b32  	%r1644, %r1643, %r154;
	shl.b32 	%r1645, %r1644, 3;
	add.s32 	%r1647, %r632, %r1645;
	ld.shared.u64 	%rd229, [%r1647+26112];
	xor.b32  	%r1648, %r1642, -2147483648;
	add.s64 	%rd230, %rd229, %rd9;
	shl.b64 	%rd231, %rd230, 2;
	add.s64 	%rd232, %rd22, %rd231;
	st.global.u32 	[%rd232+18432], %r1648;
$L__BB24_251:
	bar.warp.sync 	-1;
	add.s32 	%r1649, %r1, 4992;
	setp.ge.s32 	%p165, %r1649, %r284;
	@%p165 bra 	$L__BB24_253;
	ld.param.u32 	%r1924, [_ZN3cub18CUB_300001_SM_10006detail10radix_sort29DeviceRadixSortOnesweepKernelINS1_5radix10policy_hubIifyE10Policy1000ELNS0_9SortOrderE0EifyiiNS1_21identity_decomposer_tEEEvPT5_SB_PT3_PKSC_PT1_PKSG_PT2_PKSK_T4_iiT6__param_9];
	ld.shared.u32 	%r1650, [%r283+19968];
	shr.u32 	%r1651, %r1650, %r1924;
	and.b32  	%r1652, %r1651, %r154;
	shl.b32 	%r1653, %r1652, 3;
	add.s32 	%r1655, %r632, %r1653;
	ld.shared.u64 	%rd233, [%r1655+26112];
	xor.b32  	%r1656, %r1650, -2147483648;
	add.s64 	%rd234, %rd233, %rd9;
	shl.b64 	%rd235, %rd234, 2;
	add.s64 	%rd236, %rd22, %rd235;
	st.global.u32 	[%rd236+19968], %r1656;
$L__BB24_253:
	bar.warp.sync 	-1;
	add.s32 	%r1657, %r1, 5376;
	setp.ge.s32 	%p166, %r1657, %r284;
	@%p166 bra 	$L__BB24_255;
	ld.param.u32 	%r1925, [_ZN3cub18CUB_300001_SM_10006detail10radix_sort29DeviceRadixSortOnesweepKernelINS1_5radix10policy_hubIifyE10Policy1000ELNS0_9SortOrderE0EifyiiNS1_21identity_decomposer_tEEEvPT5_SB_PT3_PKSC_PT1_PKSG_PT2_PKSK_T4_iiT6__param_9];
	ld.shared.u32 	%r1658, [%r283+21504];
	shr.u32 	%r1659, %r1658, %r1925;
	and.b32  	%r1660, %r1659, %r154;
	shl.b32 	%r1661, %r1660, 3;
	add.s32 	%r1663, %r632, %r1661;
	ld.shared.u64 	%rd237, [%r1663+26112];
	xor.b32  	%r1664, %r1658, -2147483648;
	add.s64 	%rd238, %rd237, %rd9;
	shl.b64 	%rd239, %rd238, 2;
	add.s64 	%rd240, %rd22, %rd239;
	st.global.u32 	[%rd240+21504], %r1664;
$L__BB24_255:
	bar.warp.sync 	-1;
	add.s32 	%r1665, %r1, 5760;
	setp.ge.s32 	%p167, %r1665, %r284;
	@%p167 bra 	$L__BB24_257;
	ld.param.u32 	%r1926, [_ZN3cub18CUB_300001_SM_10006detail10radix_sort29DeviceRadixSortOnesweepKernelINS1_5radix10policy_hubIifyE10Policy1000ELNS0_9SortOrderE0EifyiiNS1_21identity_decomposer_tEEEvPT5_SB_PT3_PKSC_PT1_PKSG_PT2_PKSK_T4_iiT6__param_9];
	ld.shared.u32 	%r1666, [%r283+23040];
	shr.u32 	%r1667, %r1666, %r1926;
	and.b32  	%r1668, %r1667, %r154;
	shl.b32 	%r1669, %r1668, 3;
	add.s32 	%r1671, %r632, %r1669;
	ld.shared.u64 	%rd241, [%r1671+26112];
	xor.b32  	%r1672, %r1666, -2147483648;
	add.s64 	%rd242, %rd241, %rd9;
	shl.b64 	%rd243, %rd242, 2;
	add.s64 	%rd244, %rd22, %rd243;
	st.global.u32 	[%rd244+23040], %r1672;
$L__BB24_257:
	bar.warp.sync 	-1;
	or.b32  	%r1673, %r1, 6144;
	setp.ge.s32 	%p168, %r1673, %r284;
	@%p168 bra 	$L__BB24_259;
	ld.param.u32 	%r1927, [_ZN3cub18CUB_300001_SM_10006detail10radix_sort29DeviceRadixSortOnesweepKernelINS1_5radix10policy_hubIifyE10Policy1000ELNS0_9SortOrderE0EifyiiNS1_21identity_decomposer_tEEEvPT5_SB_PT3_PKSC_PT1_PKSG_PT2_PKSK_T4_iiT6__param_9];
	ld.shared.u32 	%r1674, [%r283+24576];
	shr.u32 	%r1675, %r1674, %r1927;
	and.b32  	%r1676, %r1675, %r154;
	shl.b32 	%r1677, %r1676, 3;
	add.s32 	%r1679, %r632, %r1677;
	ld.shared.u64 	%rd245, [%r1679+26112];
	xor.b32  	%r1680, %r1674, -2147483648;
	add.s64 	%rd246, %rd245, %rd9;
	shl.b64 	%rd247, %rd246, 2;
	add.s64 	%rd248, %rd22, %rd247;
	st.global.u32 	[%rd248+24576], %r1680;
$L__BB24_259:
	bar.warp.sync 	-1;
$L__BB24_260:
	ld.param.u32 	%r1928, [_ZN3cub18CUB_300001_SM_10006detail10radix_sort29DeviceRadixSortOnesweepKernelINS1_5radix10policy_hubIifyE10Policy1000ELNS0_9SortOrderE0EifyiiNS1_21identity_decomposer_tEEEvPT5_SB_PT3_PKSC_PT1_PKSG_PT2_PKSK_T4_iiT6__param_9];
	ld.param.u32 	%r1888, [_ZN3cub18CUB_300001_SM_10006detail10radix_sort29DeviceRadixSortOnesweepKernelINS1_5radix10policy_hubIifyE10Policy1000ELNS0_9SortOrderE0EifyiiNS1_21identity_decomposer_tEEEvPT5_SB_PT3_PKSC_PT1_PKSG_PT2_PKSK_T4_iiT6__param_8];
	setp.gt.s32 	%p169, %r282, %r1888;
	ld.shared.u32 	%r1681, [%r283];
	shr.u32 	%r1682, %r1681, %r1928;
	and.b32  	%r285, %r1682, %r154;
	ld.shared.u32 	%r1683, [%r283+1536];
	shr.u32 	%r1684, %r1683, %r1928;
	and.b32  	%r286, %r1684, %r154;
	ld.shared.u32 	%r1685, [%r283+3072];
	shr.u32 	%r1686, %r1685, %r1928;
	and.b32  	%r287, %r1686, %r154;
	ld.shared.u32 	%r1687, [%r283+4608];
	shr.u32 	%r1688, %r1687, %r1928;
	and.b32  	%r288, %r1688, %r154;
	ld.shared.u32 	%r1689, [%r283+6144];
	shr.u32 	%r1690, %r1689, %r1928;
	and.b32  	%r289, %r1690, %r154;
	ld.shared.u32 	%r1691, [%r283+7680];
	shr.u32 	%r1692, %r1691, %r1928;
	and.b32  	%r290, %r1692, %r154;
	ld.shared.u32 	%r1693, [%r283+9216];
	shr.u32 	%r1694, %r1693, %r1928;
	and.b32  	%r291, %r1694, %r154;
	ld.shared.u32 	%r1695, [%r283+10752];
	shr.u32 	%r1696, %r1695, %r1928;
	and.b32  	%r292, %r1696, %r154;
	ld.shared.u32 	%r1697, [%r283+12288];
	shr.u32 	%r1698, %r1697, %r1928;
	and.b32  	%r293, %r1698, %r154;
	ld.shared.u32 	%r1699, [%r283+13824];
	shr.u32 	%r1700, %r1699, %r1928;
	and.b32  	%r294, %r1700, %r154;
	ld.shared.u32 	%r1701, [%r283+15360];
	shr.u32 	%r1702, %r1701, %r1928;
	and.b32  	%r295, %r1702, %r154;
	ld.shared.u32 	%r1703, [%r283+16896];
	shr.u32 	%r1704, %r1703, %r1928;
	and.b32  	%r296, %r1704, %r154;
	ld.shared.u32 	%r1705, [%r283+18432];
	shr.u32 	%r1706, %r1705, %r1928;
	and.b32  	%r297, %r1706, %r154;
	ld.shared.u32 	%r1707, [%r283+19968];
	shr.u32 	%r1708, %r1707, %r1928;
	and.b32  	%r298, %r1708, %r154;
	ld.shared.u32 	%r1709, [%r283+21504];
	shr.u32 	%r1710, %r1709, %r1928;
	and.b32  	%r299, %r1710, %r154;
	ld.shared.u32 	%r1711, [%r283+23040];
	shr.u32 	%r1712, %r1711, %r1928;
	and.b32  	%r300, %r1712, %r154;
	ld.shared.u32 	%r1713, [%r283+24576];
	shr.u32 	%r1714, %r1713, %r1928;
	and.b32  	%r301, %r1714, %r154;
	@%p169 bra 	$L__BB24_262;
	ld.param.u64 	%rd443, [_ZN3cub18CUB_300001_SM_10006detail10radix_sort29DeviceRadixSortOnesweepKernelINS1_5radix10policy_hubIifyE10Policy1000ELNS0_9SortOrderE0EifyiiNS1_21identity_decomposer_tEEEvPT5_SB_PT3_PKSC_PT1_PKSG_PT2_PKSK_T4_iiT6__param_7];
	cvta.to.global.u64 	%rd249, %rd443;
	and.b32  	%r1718, %r1, 31;
	or.b32  	%r1719, %r513, %r1718;
	cvt.u64.u32 	%rd250, %r1719;
	mul.lo.s32 	%r1720, %r3, 6528;
	cvt.s64.s32 	%rd251, %r1720;
	add.s64 	%rd252, %rd250, %rd251;
	shl.b64 	%rd253, %rd252, 2;
	add.s64 	%rd254, %rd249, %rd253;
	ld.global.f32 	%f252, [%rd254];
	ld.global.f32 	%f253, [%rd254+128];
	ld.global.f32 	%f254, [%rd254+256];
	ld.global.f32 	%f255, [%rd254+384];
	ld.global.f32 	%f256, [%rd254+512];
	ld.global.f32 	%f257, [%rd254+640];
	ld.global.f32 	%f258, [%rd254+768];
	ld.global.f32 	%f259, [%rd254+896];
	ld.global.f32 	%f260, [%rd254+1024];
	ld.global.f32 	%f261, [%rd254+1152];
	ld.global.f32 	%f262, [%rd254+1280];
	ld.global.f32 	%f263, [%rd254+1408];
	ld.global.f32 	%f264, [%rd254+1536];
	ld.global.f32 	%f265, [%rd254+1664];
	ld.global.f32 	%f266, [%rd254+1792];
	ld.global.f32 	%f267, [%rd254+1920];
	ld.global.f32 	%f268, [%rd254+2048];
	bra.uni 	$L__BB24_296;
$L__BB24_262:
	ld.param.u32 	%r1889, [_ZN3cub18CUB_300001_SM_10006detail10radix_sort29DeviceRadixSortOnesweepKernelINS1_5radix10policy_hubIifyE10Policy1000ELNS0_9SortOrderE0EifyiiNS1_21identity_decomposer_tEEEvPT5_SB_PT3_PKSC_PT1_PKSG_PT2_PKSK_T4_iiT6__param_8];
	ld.param.u64 	%rd444, [_ZN3cub18CUB_300001_SM_10006detail10radix_sort29DeviceRadixSortOnesweepKernelINS1_5radix10policy_hubIifyE10Policy1000ELNS0_9SortOrderE0EifyiiNS1_21identity_decomposer_tEEEvPT5_SB_PT3_PKSC_PT1_PKSG_PT2_PKSK_T4_iiT6__param_7];
	cvta.to.global.u64 	%rd255, %rd444;
	add.s64 	%rd23, %rd255, %rd63;
	cvt.u32.u64 	%r1722, %rd7;
	sub.s32 	%r302, %r1889, %r515;
	setp.ge.s32 	%p170, %r1722, %r302;
	@%p170 bra 	$L__BB24_264;
	ld.global.f32 	%f252, [%rd23];
$L__BB24_264:
	add.s32 	%r1724, %r1722, 32;
	setp.ge.s32 	%p171, %r1724, %r302;
	@%p171 bra 	$L__BB24_266;
	ld.global.f32 	%f253, [%rd23+128];
$L__BB24_266:
	add.s32 	%r1726, %r1722, 64;
	setp.ge.s32 	%p172, %r1726, %r302;
	@%p172 bra 	$L__BB24_268;
	ld.global.f32 	%f254, [%rd23+256];
$L__BB24_268:
	add.s32 	%r1728, %r1722, 96;
	setp.ge.s32 	%p173, %r1728, %r302;
	@%p173 bra 	$L__BB24_270;
	ld.global.f32 	%f255, [%rd23+384];
$L__BB24_270:
	add.s32 	%r1730, %r1722, 128;
	setp.ge.s32 	%p174, %r1730, %r302;
	@%p174 bra 	$L__BB24_272;
	ld.global.f32 	%f256, [%rd23+512];
$L__BB24_272:
	add.s32 	%r1732, %r1722, 160;
	setp.ge.s32 	%p175, %r1732, %r302;
	@%p175 bra 	$L__BB24_274;
	ld.global.f32 	%f257, [%rd23+640];
$L__BB24_274:
	add.s32 	%r1734, %r1722, 192;
	setp.ge.s32 	%p176, %r1734, %r302;
	@%p176 bra 	$L__BB24_276;
	ld.global.f32 	%f258, [%rd23+768];
$L__BB24_276:
	add.s32 	%r1736, %r1722, 224;
	setp.ge.s32 	%p177, %r1736, %r302;
	@%p177 bra 	$L__BB24_278;
	ld.param.u64 	%rd445, [_ZN3cub18CUB_300001_SM_10006detail10radix_sort29DeviceRadixSortOnesweepKernelINS1_5radix10policy_hubIifyE10Policy1000ELNS0_9SortOrderE0EifyiiNS1_21identity_decomposer_tEEEvPT5_SB_PT3_PKSC_PT1_PKSG_PT2_PKSK_T4_iiT6__param_7];
	cvta.to.global.u64 	%rd259, %rd445;
	cvt.s64.s32 	%rd260, %r515;
	add.s64 	%rd261, %rd7, %rd260;
	shl.b64 	%rd262, %rd261, 2;
	add.s64 	%rd263, %rd259, %rd262;
	ld.global.f32 	%f259, [%rd263+896];
$L__BB24_278:
	add.s32 	%r1739, %r1722, 256;
	setp.ge.s32 	%p178, %r1739, %r302;
	@%p178 bra 	$L__BB24_280;
	ld.param.u64 	%rd446, [_ZN3cub18CUB_300001_SM_10006detail10radix_sort29DeviceRadixSortOnesweepKernelINS1_5radix10policy_hubIifyE10Policy1000ELNS0_9SortOrderE0EifyiiNS1_21identity_decomposer_tEEEvPT5_SB_PT3_PKSC_PT1_PKSG_PT2_PKSK_T4_iiT6__param_7];
	cvta.to.global.u64 	%rd264, %rd446;
	cvt.s64.s32 	%rd265, %r515;
	add.s64 	%rd266, %rd7, %rd265;
	shl.b64 	%rd267, %rd266, 2;
	add.s64 	%rd268, %rd264, %rd267;
	ld.global.f32 	%f260, [%rd268+1024];
$L__BB24_280:
	add.s32 	%r1742, %r1722, 288;
	setp.ge.s32 	%p179, %r1742, %r302;
	@%p179 bra 	$L__BB24_282;
	ld.param.u64 	%rd447, [_ZN3cub18CUB_300001_SM_10006detail10radix_sort29DeviceRadixSortOnesweepKernelINS1_5radix10policy_hubIifyE10Policy1000ELNS0_9SortOrderE0EifyiiNS1_21identity_decomposer_tEEEvPT5_SB_PT3_PKSC_PT1_PKSG_PT2_PKSK_T4_iiT6__param_7];
	cvta.to.global.u64 	%rd269, %rd447;
	cvt.s64.s32 	%rd270, %r515;
	add.s64 	%rd271, %rd7, %rd270;
	shl.b64 	%rd272, %rd271, 2;
	add.s64 	%rd273, %rd269, %rd272;
	ld.global.f32 	%f261, [%rd273+1152];
$L__BB24_282:
	add.s32 	%r1745, %r1722, 320;
	setp.ge.s32 	%p180, %r1745, %r302;
	@%p180 bra 	$L__BB24_284;
	ld.param.u64 	%rd448, [_ZN3cub18CUB_300001_SM_10006detail10radix_sort29DeviceRadixSortOnesweepKernelINS1_5radix10policy_hubIifyE10Policy1000ELNS0_9SortOrderE0EifyiiNS1_21identity_decomposer_tEEEvPT5_SB_PT3_PKSC_PT1_PKSG_PT2_PKSK_T4_iiT6__param_7];
	cvta.to.global.u64 	%rd274, %rd448;
	cvt.s64.s32 	%rd275, %r515;
	add.s64 	%rd276, %rd7, %rd275;
	shl.b64 	%rd277, %rd276, 2;
	add.s64 	%rd278, %rd274, %rd277;
	ld.global.f32 	%f262, [%rd278+1280];
$L__BB24_284:
	add.s32 	%r1748, %r1722, 352;
	setp.ge.s32 	%p181, %r1748, %r302;
	@%p181 bra 	$L__BB24_286;
	ld.param.u64 	%rd449, [_ZN3cub18CUB_300001_SM_10006detail10radix_sort29DeviceRadixSortOnesweepKernelINS1_5radix10policy_hubIifyE10Policy1000ELNS0_9SortOrderE0EifyiiNS1_21identity_decomposer_tEEEvPT5_SB_PT3_PKSC_PT1_PKSG_PT2_PKSK_T4_iiT6__param_7];
	cvta.to.global.u64 	%rd279, %rd449;
	mul.lo.s32 	%r1749, %r3, 6528;
	cvt.s64.s32 	%rd280, %r1749;
	add.s64 	%rd281, %rd7, %rd280;
	shl.b64 	%rd282, %rd281, 2;
	add.s64 	%rd283, %rd279, %rd282;
	ld.global.f32 	%f263, [%rd283+1408];
$L__BB24_286:
	add.s32 	%r1751, %r1722, 384;
	setp.ge.s32 	%p182, %r1751, %r302;
	@%p182 bra 	$L__BB24_288;
	ld.param.u64 	%rd450, [_ZN3cub18CUB_300001_SM_10006detail10radix_sort29DeviceRadixSortOnesweepKernelINS1_5radix10policy_hubIifyE10Policy1000ELNS0_9SortOrderE0EifyiiNS1_21identity_decomposer_tEEEvPT5_SB_PT3_PKSC_PT1_PKSG_PT2_PKSK_T4_iiT6__param_7];
	cvta.to.global.u64 	%rd284, %rd450;
	mul.lo.s32 	%r1752, %r3, 6528;
	cvt.s64.s32 	%rd285, %r1752;
	add.s64 	%rd286, %rd7, %rd285;
	shl.b64 	%rd287, %rd286, 2;
	add.s64 	%rd288, %rd284, %rd287;
	ld.global.f32 	%f264, [%rd288+1536];
$L__BB24_288:
	cvt.u32.u64 	%r1753, %rd7;
	add.s32 	%r1754, %r1753, 416;
	setp.ge.s32 	%p183, %r1754, %r302;
	@%p183 bra 	$L__BB24_290;
	ld.param.u64 	%rd451, [_ZN3cub18CUB_300001_SM_10006detail10radix_sort29DeviceRadixSortOnesweepKernelINS1_5radix10policy_hubIifyE10Policy1000ELNS0_9SortOrderE0EifyiiNS1_21identity_decomposer_tEEEvPT5_SB_PT3_PKSC_PT1_PKSG_PT2_PKSK_T4_iiT6__param_7];
	cvta.to.global.u64 	%rd289, %rd451;
	mul.lo.s32 	%r1755, %r3, 6528;
	cvt.s64.s32 	%rd290, %r1755;
	add.s64 	%rd291, %rd7, %rd290;
	shl.b64 	%rd292, %rd291, 2;
	add.s64 	%rd293, %rd289, %rd292;
	ld.global.f32 	%f265, [%rd293+1664];
$L__BB24_290:
	cvt.u32.u64 	%r1756, %rd7;
	add.s32 	%r1757, %r1756, 448;
	setp.ge.s32 	%p184, %r1757, %r302;
	@%p184 bra 	$L__BB24_292;
	ld.param.u64 	%rd452, [_ZN3cub18CUB_300001_SM_10006detail10radix_sort29DeviceRadixSortOnesweepKernelINS1_5radix10policy_hubIifyE10Policy1000ELNS0_9SortOrderE0EifyiiNS1_21identity_decomposer_tEEEvPT5_SB_PT3_PKSC_PT1_PKSG_PT2_PKSK_T4_iiT6__param_7];
	cvta.to.global.u64 	%rd294, %rd452;
	mul.lo.s32 	%r1758, %r3, 6528;
	cvt.s64.s32 	%rd295, %r1758;
	add.s64 	%rd296, %rd7, %rd295;
	shl.b64 	%rd297, %rd296, 2;
	add.s64 	%rd298, %rd294, %rd297;
	ld.global.f32 	%f266, [%rd298+1792];
$L__BB24_292:
	cvt.u32.u64 	%r1759, %rd7;
	add.s32 	%r1760, %r1759, 480;
	setp.ge.s32 	%p185, %r1760, %r302;
	@%p185 bra 	$L__BB24_294;
	ld.param.u64 	%rd453, [_ZN3cub18CUB_300001_SM_10006detail10radix_sort29DeviceRadixSortOnesweepKernelINS1_5radix10policy_hubIifyE10Policy1000ELNS0_9SortOrderE0EifyiiNS1_21identity_decomposer_tEEEvPT5_SB_PT3_PKSC_PT1_PKSG_PT2_PKSK_T4_iiT6__param_7];
	cvta.to.global.u64 	%rd299, %rd453;
	mul.lo.s32 	%r1761, %r3, 6528;
	cvt.s64.s32 	%rd300, %r1761;
	add.s64 	%rd301, %rd7, %rd300;
	shl.b64 	%rd302, %rd301, 2;
	add.s64 	%rd303, %rd299, %rd302;
	ld.global.f32 	%f267, [%rd303+1920];
$L__BB24_294:
	cvt.u32.u64 	%r1762, %rd7;
	add.s32 	%r1763, %r1762, 512;
	setp.ge.s32 	%p186, %r1763, %r302;
	@%p186 bra 	$L__BB24_296;
	ld.param.u64 	%rd454, [_ZN3cub18CUB_300001_SM_10006detail10radix_sort29DeviceRadixSortOnesweepKernelINS1_5radix10policy_hubIifyE10Policy1000ELNS0_9SortOrderE0EifyiiNS1_21identity_decomposer_tEEEvPT5_SB_PT3_PKSC_PT1_PKSG_PT2_PKSK_T4_iiT6__param_7];
	cvta.to.global.u64 	%rd304, %rd454;
	mov.u32 	%r1764, %tid.x;
	and.b32  	%r1765, %r1764, 992;
	mul.lo.s32 	%r1766, %r1765, 17;
	and.b32  	%r1767, %r1764, 31;
	or.b32  	%r1768, %r1766, %r1767;
	cvt.u64.u32 	%rd305, %r1768;
	mul.lo.s32 	%r1769, %r3, 6528;
	cvt.s64.s32 	%rd306, %r1769;
	add.s64 	%rd307, %rd305, %rd306;
	shl.b64 	%rd308, %rd307, 2;
	add.s64 	%rd309, %rd304, %rd308;
	ld.global.f32 	%f268, [%rd309+2048];
$L__BB24_296:
	ld.param.u32 	%r1890, [_ZN3cub18CUB_300001_SM_10006detail10radix_sort29DeviceRadixSortOnesweepKernelINS1_5radix10policy_hubIifyE10Policy1000ELNS0_9SortOrderE0EifyiiNS1_21identity_decomposer_tEEEvPT5_SB_PT3_PKSC_PT1_PKSG_PT2_PKSK_T4_iiT6__param_8];
	ld.param.u64 	%rd441, [_ZN3cub18CUB_300001_SM_10006detail10radix_sort29DeviceRadixSortOnesweepKernelINS1_5radix10policy_hubIifyE10Policy1000ELNS0_9SortOrderE0EifyiiNS1_21identity_decomposer_tEEEvPT5_SB_PT3_PKSC_PT1_PKSG_PT2_PKSK_T4_iiT6__param_6];
	cvta.to.global.u64 	%rd24, %rd441;
	mov.u32 	%r303, %tid.x;
	cvt.u64.u32 	%rd25, %r303;
	shl.b32 	%r1770, %r303, 2;
	mov.u32 	%r1771, _ZZN3cub18CUB_300001_SM_10006detail10radix_sort29DeviceRadixSortOnesweepKernelINS1_5radix10policy_hubIifyE10Policy1000ELNS0_9SortOrderE0EifyiiNS1_21identity_decomposer_tEEEvPT5_SB_PT3_PKSC_PT1_PKSG_PT2_PKSK_T4_iiT6_E1s;
	add.s32 	%r304, %r1771, %r1770;
	mad.lo.s32 	%r1772, %r3, 6528, 6528;
	setp.gt.s32 	%p187, %r1772, %r1890;
	bar.sync 	0;
	st.shared.f32 	[%r256+-4], %f252;
	st.shared.f32 	[%r257+-4], %f253;
	st.shared.f32 	[%r258+-4], %f254;
	st.shared.f32 	[%r259+-4], %f255;
	st.shared.f32 	[%r260+-4], %f256;
	st.shared.f32 	[%r261+-4], %f257;
	st.shared.f32 	[%r262+-4], %f258;
	st.shared.f32 	[%r263+-4], %f259;
	st.shared.f32 	[%r264+-4], %f260;
	st.shared.f32 	[%r265+-4], %f261;
	st.shared.f32 	[%r266+-4], %f262;
	st.shared.f32 	[%r267+-4], %f263;
	st.shared.f32 	[%r268+-4], %f264;
	st.shared.f32 	[%r269+-4], %f265;
	st.shared.f32 	[%r270+-4], %f266;
	st.shared.f32 	[%r271+-4], %f267;
	st.shared.f32 	[%r272+-4], %f268;
	bar.sync 	0;
	@%p187 bra 	$L__BB24_298;
	ld.shared.f32 	%f169, [%r304];
	shl.b32 	%r1773, %r285, 3;
	add.s32 	%r1775, %r1771, 26112;
	add.s32 	%r1776, %r1775, %r1773;
	ld.shared.u64 	%rd310, [%r1776];
	add.s64 	%rd311, %rd310, %rd25;
	shl.b64 	%rd312, %rd311, 2;
	add.s64 	%rd313, %rd24, %rd312;
	st.global.f32 	[%rd313], %f169;
	bar.warp.sync 	-1;
	ld.shared.f32 	%f170, [%r304+1536];
	shl.b32 	%r1777, %r286, 3;
	add.s32 	%r1778, %r1775, %r1777;
	ld.shared.u64 	%rd314, [%r1778];
	add.s64 	%rd315, %rd314, %rd25;
	shl.b64 	%rd316, %rd315, 2;
	add.s64 	%rd317, %rd24, %rd316;
	st.global.f32 	[%rd317+1536], %f170;
	bar.warp.sync 	-1;
	ld.shared.f32 	%f171, [%r304+3072];
	shl.b32 	%r1779, %r287, 3;
	add.s32 	%r1780, %r1775, %r1779;
	ld.shared.u64 	%rd318, [%r1780];
	add.s64 	%rd319, %rd318, %rd25;
	shl.b64 	%rd320, %rd319, 2;
	add.s64 	%rd321, %rd24, %rd320;
	st.global.f32 	[%rd321+3072], %f171;
	bar.warp.sync 	-1;
	ld.shared.f32 	%f172, [%r304+4608];
	shl.b32 	%r1781, %r288, 3;
	add.s32 	%r1782, %r1775, %r1781;
	ld.shared.u64 	%rd322, [%r1782];
	add.s64 	%rd323, %rd322, %rd25;
	shl.b64 	%rd324, %rd323, 2;
	add.s64 	%rd325, %rd24, %rd324;
	st.global.f32 	[%rd325+4608], %f172;
	bar.warp.sync 	-1;
	ld.shared.f32 	%f173, [%r304+6144];
	shl.b32 	%r1783, %r289, 3;
	add.s32 	%r1784, %r1775, %r1783;
	ld.shared.u64 	%rd326, [%r1784];
	add.s64 	%rd327, %rd326, %rd25;
	shl.b64 	%rd328, %rd327, 2;
	add.s64 	%rd329, %rd24, %rd328;
	st.global.f32 	[%rd329+6144], %f173;
	bar.warp.sync 	-1;
	ld.shared.f32 	%f174, [%r304+7680];
	shl.b32 	%r1785, %r290, 3;
	add.s32 	%r1786, %r1775, %r1785;
	ld.shared.u64 	%rd330, [%r1786];
	add.s64 	%rd331, %rd330, %rd25;
	shl.b64 	%rd332, %rd331, 2;
	add.s64 	%rd333, %rd24, %rd332;
	st.global.f32 	[%rd333+7680], %f174;
	bar.warp.sync 	-1;
	ld.shared.f32 	%f175, [%r304+9216];
	shl.b32 	%r1787, %r291, 3;
	add.s32 	%r1788, %r1775, %r1787;
	ld.shared.u64 	%rd334, [%r1788];
	add.s64 	%rd335, %rd334, %rd25;
	shl.b64 	%rd336, %rd335, 2;
	add.s64 	%rd337, %rd24, %rd336;
	st.global.f32 	[%rd337+9216], %f175;
	bar.warp.sync 	-1;
	ld.shared.f32 	%f176, [%r304+10752];
	shl.b32 	%r1789, %r292, 3;
	add.s32 	%r1790, %r1775, %r1789;
	ld.shared.u64 	%rd338, [%r1790];
	add.s64 	%rd339, %rd338, %rd25;
	shl.b64 	%rd340, %rd339, 2;
	add.s64 	%rd341, %rd24, %rd340;
	st.global.f32 	[%rd341+10752], %f176;
	bar.warp.sync 	-1;
	ld.shared.f32 	%f177, [%r304+12288];
	shl.b32 	%r1791, %r293, 3;
	add.s32 	%r1792, %r1775, %r1791;
	ld.shared.u64 	%rd342, [%r1792];
	add.s64 	%rd343, %rd342, %rd25;
	shl.b64 	%rd344, %rd343, 2;
	add.s64 	%rd345, %rd24, %rd344;
	st.global.f32 	[%rd345+12288], %f177;
	bar.warp.sync 	-1;
	ld.shared.f32 	%f178, [%r304+13824];
	shl.b32 	%r1793, %r294, 3;
	add.s32 	%r1794, %r1775, %r1793;
	ld.shared.u64 	%rd346, [%r1794];
	add.s64 	%rd347, %rd346, %rd25;
	shl.b64 	%rd348, %rd347, 2;
	add.s64 	%rd349, %rd24, %rd348;
	st.global.f32 	[%rd349+13824], %f178;
	bar.warp.sync 	-1;
	ld.shared.f32 	%f179, [%r304+15360];
	shl.b32 	%r1795, %r295, 3;
	add.s32 	%r1796, %r1775, %r1795;
	ld.shared.u64 	%rd350, [%r1796];
	add.s64 	%rd351, %rd350, %rd25;
	shl.b64 	%rd352, %rd351, 2;
	add.s64 	%rd353, %rd24, %rd352;
	st.global.f32 	[%rd353+15360], %f179;
	bar.warp.sync 	-1;
	ld.shared.f32 	%f180, [%r304+16896];
	shl.b32 	%r1797, %r296, 3;
	add.s32 	%r1798, %r1775, %r1797;
	ld.shared.u64 	%rd354, [%r1798];
	add.s64 	%rd355, %rd354, %rd25;
	shl.b64 	%rd356, %rd355, 2;
	add.s64 	%rd357, %rd24, %rd356;
	st.global.f32 	[%rd357+16896], %f180;
	bar.warp.sync 	-1;
	ld.shared.f32 	%f181, [%r304+18432];
	shl.b32 	%r1799, %r297, 3;
	add.s32 	%r1800, %r1775, %r1799;
	ld.shared.u64 	%rd358, [%r1800];
	add.s64 	%rd359, %rd358, %rd25;
	shl.b64 	%rd360, %rd359, 2;
	add.s64 	%rd361, %rd24, %rd360;
	st.global.f32 	[%rd361+18432], %f181;
	bar.warp.sync 	-1;
	ld.shared.f32 	%f182, [%r304+19968];
	shl.b32 	%r1801, %r298, 3;
	add.s32 	%r1802, %r1775, %r1801;
	ld.shared.u64 	%rd362, [%r1802];
	add.s64 	%rd363, %rd362, %rd25;
	shl.b64 	%rd364, %rd363, 2;
	add.s64 	%rd365, %rd24, %rd364;
	st.global.f32 	[%rd365+19968], %f182;
	bar.warp.sync 	-1;
	ld.shared.f32 	%f183, [%r304+21504];
	shl.b32 	%r1803, %r299, 3;
	add.s32 	%r1804, %r1775, %r1803;
	ld.shared.u64 	%rd366, [%r1804];
	add.s64 	%rd367, %rd366, %rd25;
	shl.b64 	%rd368, %rd367, 2;
	add.s64 	%rd369, %rd24, %rd368;
	st.global.f32 	[%rd369+21504], %f183;
	bar.warp.sync 	-1;
	ld.shared.f32 	%f184, [%r304+23040];
	shl.b32 	%r1805, %r300, 3;
	add.s32 	%r1806, %r1775, %r1805;
	ld.shared.u64 	%rd370, [%r1806];
	add.s64 	%rd371, %rd370, %rd25;
	shl.b64 	%rd372, %rd371, 2;
	add.s64 	%rd373, %rd24, %rd372;
	st.global.f32 	[%rd373+23040], %f184;
	bar.warp.sync 	-1;
	ld.shared.f32 	%f185, [%r304+24576];
	shl.b32 	%r1807, %r301, 3;
	add.s32 	%r1808, %r1775, %r1807;
	ld.shared.u64 	%rd374, [%r1808];
	add.s64 	%rd375, %rd374, %rd25;
	shl.b64 	%rd376, %rd375, 2;
	add.s64 	%rd377, %rd24, %rd376;
	st.global.f32 	[%rd377+24576], %f185;
	bar.warp.sync 	-1;
	bra.uni 	$L__BB24_333;
$L__BB24_298:
	ld.param.u32 	%r1891, [_ZN3cub18CUB_300001_SM_10006detail10radix_sort29DeviceRadixSortOnesweepKernelINS1_5radix10policy_hubIifyE10Policy1000ELNS0_9SortOrderE0EifyiiNS1_21identity_decomposer_tEEEvPT5_SB_PT3_PKSC_PT1_PKSG_PT2_PKSK_T4_iiT6__param_8];
	mad.lo.s32 	%r305, %r3, -6528, %r1891;
	shl.b32 	%r1809, %r285, 3;
	add.s32 	%r1811, %r1771, %r1809;
	ld.shared.u64 	%rd26, [%r1811+26112];
	setp.ge.s32 	%p188, %r303, %r305;
	@%p188 bra 	$L__BB24_300;
	ld.shared.f32 	%f186, [%r304];
	add.s64 	%rd378, %rd26, %rd25;
	shl.b64 	%rd379, %rd378, 2;
	add.s64 	%rd380, %rd24, %rd379;
	st.global.f32 	[%rd380], %f186;
$L__BB24_300:
	bar.warp.sync 	-1;
	shl.b32 	%r1812, %r286, 3;
	add.s32 	%r1814, %r1771, %r1812;
	ld.shared.u64 	%rd27, [%r1814+26112];
	add.s32 	%r1815, %r303, 384;
	setp.ge.s32 	%p189, %r1815, %r305;
	@%p189 bra 	$L__BB24_302;
	ld.shared.f32 	%f187, [%r304+1536];
	add.s64 	%rd381, %rd27, %rd25;
	shl.b64 	%rd382, %rd381, 2;
	add.s64 	%rd383, %rd24, %rd382;
	st.global.f32 	[%rd383+1536], %f187;
$L__BB24_302:
	bar.warp.sync 	-1;
	shl.b32 	%r1816, %r287, 3;
	add.s32 	%r1818, %r1771, %r1816;
	ld.shared.u64 	%rd28, [%r1818+26112];
	add.s32 	%r1819, %r303, 768;
	setp.ge.s32 	%p190, %r1819, %r305;
	@%p190 bra 	$L__BB24_304;
	ld.shared.f32 	%f188, [%r304+3072];
	add.s64 	%rd384, %rd28, %rd25;
	shl.b64 	%rd385, %rd384, 2;
	add.s64 	%rd386, %rd24, %rd385;
	st.global.f32 	[%rd386+3072], %f188;
$L__BB24_304:
	bar.warp.sync 	-1;
	shl.b32 	%r1820, %r288, 3;
	add.s32 	%r1822, %r1771, %r1820;
	ld.shared.u64 	%rd29, [%r1822+26112];
	add.s32 	%r1823, %r303, 1152;
	setp.ge.s32 	%p191, %r1823, %r305;
	@%p191 bra 	$L__BB24_306;
	ld.shared.f32 	%f189, [%r304+4608];
	add.s64 	%rd387, %rd29, %rd25;
	shl.b64 	%rd388, %rd387, 2;
	add.s64 	%rd389, %rd24, %rd388;
	st.global.f32 	[%rd389+4608], %f189;
$L__BB24_306:
	bar.warp.sync 	-1;
	shl.b32 	%r1824, %r289, 3;
	add.s32 	%r1826, %r1771, %r1824;
	ld.shared.u64 	%rd30, [%r1826+26112];
	add.s32 	%r1827, %r303, 1536;
	setp.ge.s32 	%p192, %r1827, %r305;
	@%p192 bra 	$L__BB24_308;
	ld.shared.f32 	%f190, [%r304+6144];
	add.s64 	%rd390, %rd30, %rd25;
	shl.b64 	%rd391, %rd390, 2;
	add.s64 	%rd392, %rd24, %rd391;
	st.global.f32 	[%rd392+6144], %f190;
$L__BB24_308:
	bar.warp.sync 	-1;
	shl.b32 	%r1828, %r290, 3;
	add.s32 	%r1830, %r1771, %r1828;
	ld.shared.u64 	%rd31, [%r1830+26112];
	add.s32 	%r1831, %r303, 1920;
	setp.ge.s32 	%p193, %r1831, %r305;
	@%p193 bra 	$L__BB24_310;
	ld.shared.f32 	%f191, [%r304+7680];
	add.s64 	%rd393, %rd31, %rd25;
	shl.b64 	%rd394, %rd393, 2;
	add.s64 	%rd395, %rd24, %rd394;
	st.global.f32 	[%rd395+7680], %f191;
$L__BB24_310:
	bar.warp.sync 	-1;
	shl.b32 	%r1832, %r291, 3;
	add.s32 	%r1834, %r1771, %r1832;
	ld.shared.u64 	%rd32, [%r1834+26112];
	add.s32 	%r1835, %r303, 2304;
	setp.ge.s32 	%p194, %r1835, %r305;
	@%p194 bra 	$L__BB24_312;
	ld.shared.f32 	%f192, [%r304+9216];
	add.s64 	%rd396, %rd32, %rd25;
	shl.b64 	%rd397, %rd396, 2;
	add.s64 	%rd398, %rd24, %rd397;
	st.global.f32 	[%rd398+9216], %f192;
$L__BB24_312:
	bar.warp.sync 	-1;
	shl.b32 	%r1836, %r292, 3;
	add.s32 	%r1838, %r1771, %r1836;
	ld.shared.u64 	%rd33, [%r1838+26112];
	add.s32 	%r1839, %r303, 2688;
	setp.ge.s32 	%p195, %r1839, %r305;
	@%p195 bra 	$L__BB24_314;
	ld.shared.f32 	%f193, [%r304+10752];
	add.s64 	%rd399, %rd33, %rd25;
	shl.b64 	%rd400, %rd399, 2;
	add.s64 	%rd401, %rd24, %rd400;
	st.global.f32 	[%rd401+10752], %f193;
$L__BB24_314:
	bar.warp.sync 	-1;
	shl.b32 	%r1840, %r293, 3;
	add.s32 	%r1842, %r1771, %r1840;
	ld.shared.u64 	%rd34, [%r1842+26112];
	or.b32  	%r1843, %r303, 3072;
	setp.ge.s32 	%p196, %r1843, %r305;
	@%p196 bra 	$L__BB24_316;
	ld.shared.f32 	%f194, [%r304+12288];
	add.s64 	%rd402, %rd34, %rd25;
	shl.b64 	%rd403, %rd402, 2;
	add.s64 	%rd404, %rd24, %rd403;
	st.global.f32 	[%rd404+12288], %f194;
$L__BB24_316:
	bar.warp.sync 	-1;
	shl.b32 	%r1844, %r294, 3;
	add.s32 	%r1846, %r1771, %r1844;
	ld.shared.u64 	%rd35, [%r1846+26112];
	add.s32 	%r1847, %r303, 3456;
	setp.ge.s32 	%p197, %r1847, %r305;
	@%p197 bra 	$L__BB24_318;
	ld.shared.f32 	%f195, [%r304+13824];
	add.s64 	%rd405, %rd35, %rd25;
	shl.b64 	%rd406, %rd405, 2;
	add.s64 	%rd407, %rd24, %rd406;
	st.global.f32 	[%rd407+13824], %f195;
$L__BB24_318:
	bar.warp.sync 	-1;
	shl.b32 	%r1848, %r295, 3;
	add.s32 	%r1850, %r1771, %r1848;
	ld.shared.u64 	%rd36, [%r1850+26112];
	add.s32 	%r1851, %r303, 3840;
	setp.ge.s32 	%p198, %r1851, %r305;
	@%p198 bra 	$L__BB24_320;
	ld.shared.f32 	%f196, [%r304+15360];
	add.s64 	%rd408, %rd36, %rd25;
	shl.b64 	%rd409, %rd408, 2;
	add.s64 	%rd410, %rd24, %rd409;
	st.global.f32 	[%rd410+15360], %f196;
$L__BB24_320:
	bar.warp.sync 	-1;
	shl.b32 	%r1852, %r296, 3;
	add.s32 	%r1854, %r1771, %r1852;
	ld.shared.u64 	%rd37, [%r1854+26112];
	add.s32 	%r1855, %r303, 4224;
	setp.ge.s32 	%p199, %r1855, %r305;
	@%p199 bra 	$L__BB24_322;
	ld.shared.f32 	%f197, [%r304+16896];
	add.s64 	%rd411, %rd37, %rd25;
	shl.b64 	%rd412, %rd411, 2;
	add.s64 	%rd413, %rd24, %rd412;
	st.global.f32 	[%rd413+16896], %f197;
$L__BB24_322:
	bar.warp.sync 	-1;
	shl.b32 	%r1856, %r297, 3;
	add.s32 	%r1858, %r1771, %r1856;
	ld.shared.u64 	%rd38, [%r1858+26112];
	add.s32 	%r1859, %r303, 4608;
	setp.ge.s32 	%p200, %r1859, %r305;
	@%p200 bra 	$L__BB24_324;
	ld.shared.f32 	%f198, [%r304+18432];
	add.s64 	%rd414, %rd38, %rd25;
	shl.b64 	%rd415, %rd414, 2;
	add.s64 	%rd416, %rd24, %rd415;
	st.global.f32 	[%rd416+18432], %f198;
$L__BB24_324:
	bar.warp.sync 	-1;
	shl.b32 	%r1860, %r298, 3;
	add.s32 	%r1862, %r1771, %r1860;
	ld.shared.u64 	%rd39, [%r1862+26112];
	add.s32 	%r1863, %r303, 4992;
	setp.ge.s32 	%p201, %r1863, %r305;
	@%p201 bra 	$L__BB24_326;
	ld.shared.f32 	%f199, [%r304+19968];
	add.s64 	%rd417, %rd39, %rd25;
	shl.b64 	%rd418, %rd417, 2;
	add.s64 	%rd419, %rd24, %rd418;
	st.global.f32 	[%rd419+19968], %f199;
$L__BB24_326:
	bar.warp.sync 	-1;
	shl.b32 	%r1864, %r299, 3;
	add.s32 	%r1866, %r1771, %r1864;
	ld.shared.u64 	%rd40, [%r1866+26112];
	add.s32 	%r1867, %r303, 5376;
	setp.ge.s32 	%p202, %r1867, %r305;
	@%p202 bra 	$L__BB24_328;
	ld.shared.f32 	%f200, [%r304+21504];
	add.s64 	%rd420, %rd40, %rd25;
	shl.b64 	%rd421, %rd420, 2;
	add.s64 	%rd422, %rd24, %rd421;
	st.global.f32 	[%rd422+21504], %f200;
$L__BB24_328:
	bar.warp.sync 	-1;
	shl.b32 	%r1868, %r300, 3;
	add.s32 	%r1870, %r1771, %r1868;
	ld.shared.u64 	%rd41, [%r1870+26112];
	add.s32 	%r1871, %r303, 5760;
	setp.ge.s32 	%p203, %r1871, %r305;
	@%p203 bra 	$L__BB24_330;
	ld.shared.f32 	%f201, [%r304+23040];
	add.s64 	%rd423, %rd41, %rd25;
	shl.b64 	%rd424, %rd423, 2;
	add.s64 	%rd425, %rd24, %rd424;
	st.global.f32 	[%rd425+23040], %f201;
$L__BB24_330:
	bar.warp.sync 	-1;
	shl.b32 	%r1872, %r301, 3;
	add.s32 	%r1874, %r1771, %r1872;
	ld.shared.u64 	%rd426, [%r1874+26112];
	add.s64 	%rd42, %rd426, %rd25;
	or.b32  	%r1875, %r303, 6144;
	setp.ge.s32 	%p204, %r1875, %r305;
	@%p204 bra 	$L__BB24_332;
	ld.shared.f32 	%f202, [%r304+24576];
	shl.b64 	%rd427, %rd42, 2;
	add.s64 	%rd428, %rd24, %rd427;
	st.global.f32 	[%rd428+24576], %f202;
$L__BB24_332:
	bar.warp.sync 	-1;
$L__BB24_333:
	ret;

}
	// .globl	_ZN3cub18CUB_300001_SM_10006detail10radix_sort31DeviceRadixSortSingleTileKernelINS1_5radix10policy_hubIiiyE10Policy1000ELNS0_9SortOrderE0EiiyNS1_21identity_decomposer_tEEEvPKT1_PSA_PKT2_PSE_T3_iiT4_
.visible .entry _ZN3cub18CUB_300001_SM_10006detail10radix_sort31DeviceRadixSortSingleTileKernelINS1_5radix10policy_hubIiiyE10Policy1000ELNS0_9SortOrderE0EiiyNS1_21identity_decomposer_tEEEvPKT1_PSA_PKT2_PSE_T3_iiT4_(
	.param .u64 .ptr .align 1 _ZN3cub18CUB_300001_SM_10006detail10radix_sort31DeviceRadixSortSingleTileKernelINS1_5radix10policy_hubIiiyE10Policy1000ELNS0_9SortOrderE0EiiyNS1_21identity_decomposer_tEEEvPKT1_PSA_PKT2_PSE_T3_iiT4__param_0,
	.param .u64 .ptr .align 1 _ZN3cub18CUB_300001_SM_10006detail10radix_sort31DeviceRadixSortSingleTileKernelINS1_5radix10policy_hubIiiyE10Policy1000ELNS0_9SortOrderE0EiiyNS1_21identity_decomposer_tEEEvPKT1_PSA_PKT2_PSE_T3_iiT4__param_1,
	.param .u64 .ptr .align 1 _ZN3cub18CUB_300001_SM_10006detail10radix_sort31DeviceRadixSortSingleTileKernelINS1_5radix10policy_hubIiiyE10Policy1000ELNS0_9SortOrderE0EiiyNS1_21identity_decomposer_tEEEvPKT1_PSA_PKT2_PSE_T3_iiT4__param_2,
	.param .u64 .ptr .align 1 _ZN3cub18CUB_300001_SM_10006detail10radix_sort31DeviceRadixSortSingleTileKernelINS1_5radix10policy_hubIiiyE10Policy1000ELNS0_9SortOrderE0EiiyNS1_21identity_decomposer_tEEEvPKT1_PSA_PKT2_PSE_T3_iiT4__param_3,
	.param .u64 _ZN3cub18CUB_300001_SM_10006detail10radix_sort31DeviceRadixSortSingleTileKernelINS1_5radix10policy_hubIiiyE10Policy1000ELNS0_9SortOrderE0EiiyNS1_21identity_decomposer_tEEEvPKT1_PSA_PKT2_PSE_T3_iiT4__param_4,
	.param .u32 _ZN3cub18CUB_300001_SM_10006detail10radix_sort31DeviceRadixSortSingleTileKernelINS1_5radix10policy_hubIiiyE10Policy1000ELNS0_9SortOrderE0EiiyNS1_21identity_decomposer_tEEEvPKT1_PSA_PKT2_PSE_T3_iiT4__param_5,
	.param .u32 _ZN3cub18CUB_300001_SM_10006detail10radix_sort31DeviceRadixSortSingleTileKernelINS1_5radix10policy_hubIiiyE10Policy1000ELNS0_9SortOrderE0EiiyNS1_21identity_decomposer_tEEEvPKT1_PSA_PKT2_PSE_T3_iiT4__param_6,
	.param .align 1 .b8 _ZN3cub18CUB_300001_SM_10006detail10radix_sort31DeviceRadixSortSingleTileKernelINS1_5radix10policy_hubIiiyE10Policy1000ELNS0_9SortOrderE0EiiyNS1_21identity_decomposer_tEEEvPKT1_PSA_PKT2_PSE_T3_iiT4__param_7[1]
)
.maxntid 256
.minnctapersm 1
{
	.reg .pred 	%p<73>;
	.reg .b16 	%rs<39>;
	.reg .b32 	%r<900>;
	.reg .b64 	%rd<37>;
	// demoted variable
	.shared .align 16 .b8 _ZZN3cub18CUB_300001_SM_10006detail10radix_sort31DeviceRadixSortSingleTileKernelINS1_5radix10policy_hubIiiyE10Policy1000ELNS0_9SortOrderE0EiiyNS1_21identity_decomposer_tEEEvPKT1_PSA_PKT2_PSE_T3_iiT4_E12temp_storage[33856];
	ld.param.u64 	%rd10, [_ZN3cub18CUB_300001_SM_10006detail10radix_sort31DeviceRadixSortSingleTileKernelINS1_5radix10policy_hubIiiyE10Policy1000ELNS0_9SortOrderE0EiiyNS1_21identity_decomposer_tEEEvPKT1_PSA_PKT2_PSE_T3_iiT4__param_0];
	ld.param.u64 	%rd6, [_ZN3cub18CUB_300001_SM_10006detail10radix_sort31DeviceRadixSortSingleTileKernelINS1_5radix10policy_hubIiiyE10Policy1000ELNS0_9SortOrderE0EiiyNS1_21identity_decomposer_tEEEvPKT1_PSA_PKT2_PSE_T3_iiT4__param_1];
	ld.param.u64 	%rd7, [_ZN3cub18CUB_300001_SM_10006detail10radix_sort31DeviceRadixSortSingleTileKernelINS1_5radix10policy_hubIiiyE10Policy1000ELNS0_9SortOrderE0EiiyNS1_21identity_decomposer_tEEEvPKT1_PSA_PKT2_PSE_T3_iiT4__param_2];
	ld.param.u64 	%rd8, [_ZN3cub18CUB_300001_SM_10006detail10radix_sort31DeviceRadixSortSingleTileKernelINS1_5radix10policy_hubIiiyE10Policy1000ELNS0_9SortOrderE0EiiyNS1_21identity_decomposer_tEEEvPKT1_PSA_PKT2_PSE_T3_iiT4__param_3];
	ld.param.u64 	%rd9, [_ZN3cub18CUB_300001_SM_10006detail10radix_sort31DeviceRadixSortSingleTileKernelINS1_5radix10policy_hubIiiyE10Policy1000ELNS0_9SortOrderE0EiiyNS1_21identity_decomposer_tEEEvPKT1_PSA_PKT2_PSE_T3_iiT4__param_4];
	ld.param.u32 	%r303, [_ZN3cub18CUB_300001_SM_10006detail10radix_sort31DeviceRadixSortSingleTileKernelINS1_5radix10policy_hubIiiyE10Policy1000ELNS0_9SortOrderE0EiiyNS1_21identity_decomposer_tEEEvPKT1_PSA_PKT2_PSE_T3_iiT4__param_5];
	ld.param.u32 	%r304, [_ZN3cub18CUB_300001_SM_10006detail10radix_sort31DeviceRadixSortSingleTileKernelINS1_5radix10policy_hubIiiyE10Policy1000ELNS0_9SortOrderE0EiiyNS1_21identity_decomposer_tEEEvPKT1_PSA_PKT2_PSE_T3_iiT4__param_6];
	cvta.to.global.u64 	%rd11, %rd10;
	cvt.u32.u64 	%r1, %rd9;
	mov.u32 	%r2, %tid.x;
	mul.lo.s32 	%r3, %r2, 19;
	setp.ge.s32 	%p1, %r3, %r1;
	mul.wide.u32 	%rd12, %r3, 4;
	add.s64 	%rd1, %rd11, %rd12;
	mov.b32 	%r878, -1;
	@%p1 bra 	$L__BB25_2;
	ld.global.u32 	%r306, [%rd1];
	xor.b32  	%r878, %r306, -2147483648;
$L__BB25_2:
	add.s32 	%r6, %r3, 1;
	setp.ge.s32 	%p2, %r6, %r1;
	mov.b32 	%r877, -1;
	@%p2 bra 	$L__BB25_4;
	ld.global.u32 	%r308, [%rd1+4];
	xor.b32  	%r877, %r308, -2147483648;
$L__BB25_4:
	add.s32 	%r9, %r3, 2;
	setp.ge.s32 	%p3, %r9, %r1;
	mov.b32 	%r876, -1;
	@%p3 bra 	$L__BB25_6;
	ld.global.u32 	%r310, [%rd1+8];
	xor.b32  	%r876, %r310, -2147483648;
$L__BB25_6:
	add.s32 	%r12, %r3, 3;
	setp.ge.s32 	%p4, %r12, %r1;
	mov.b32 	%r875, -1;
	@%p4 bra 	$L__BB25_8;
	ld.global.u32 	%r312, [%rd1+12];
	xor.b32  	%r875, %r312, -2147483648;
$L__BB25_8:
	add.s32 	%r15, %r3, 4;
	setp.ge.s32 	%p5, %r15, %r1;
	mov.b32 	%r874, -1;
	@%p5 bra 	$L__BB25_10;
	ld.global.u32 	%r314, [%rd1+16];
	xor.b32  	%r874, %r314, -2147483648;
$L__BB25_10:
	add.s32 	%r18, %r3, 5;
	setp.ge.s32 	%p6, %r18, %r1;
	mov.b32 	%r873, -1;
	@%p6 bra 	$L__BB25_12;
	ld.global.u32 	%r316, [%rd1+20];
	xor.b32  	%r873, %r316, -2147483648;
$L__BB25_12:
	add.s32 	%r21, %r3, 6;
	setp.ge.s32 	%p7, %r21, %r1;
	mov.b32 	%r872, -1;
	@%p7 bra 	$L__BB25_14;
	ld.global.u32 	%r318, [%rd1+24];
	xor.b32  	%r872, %r318, -2147483648;
$L__BB25_14:
	add.s32 	%r24, %r3, 7;
	setp.ge.s32 	%p8, %r24, %r1;
	mov.b32 	%r871, -1;
	@%p8 bra 	$L__BB25_16;
	ld.global.u32 	%r320, [%rd1+28];
	xor.b32  	%r871, %r320, -2147483648;
$L__BB25_16:
	add.s32 	%r27, %r3, 8;
	setp.ge.s32 	%p9, %r27, %r1;
	mov.b32 	%r870, -1;
	@%p9 bra 	$L__BB25_18;
	ld.global.u32 	%r322, [%rd1+32];
	xor.b32  	%r870, %r322, -2147483648;
$L__BB25_18:
	add.s32 	%r30, %r3, 9;
	setp.ge.s32 	%p10, %r30, %r1;
	mov.b32 	%r869, -1;
	@%p10 bra 	$L__BB25_20;
	ld.global.u32 	%r324, [%rd1+36];
	xor.b32  	%r869, %r324, -2147483648;
$L__BB25_20:
	add.s32 	%r33, %r3, 10;
	setp.ge.s32 	%p11, %r33, %r1;
	mov.b32 	%r868, -1;
	@%p11 bra 	$L__BB25_22;
	ld.global.u32 	%r326, [%rd1+40];
	xor.b32  	%r868, %r326, -2147483648;
$L__BB25_22:
	add.s32 	%r36, %r3, 11;
	setp.ge.s32 	%p12, %r36, %r1;
	mov.b32 	%r867, -1;
	@%p12 bra 	$L__BB25_24;
	ld.global.u32 	%r328, [%rd1+44];
	xor.b32  	%r867, %r328, -2147483648;
$L__BB25_24:
	add.s32 	%r39, %r3, 12;
	setp.ge.s32 	%p13, %r39, %r1;
	mov.b32 	%r866, -1;
	@%p13 bra 	$L__BB25_26;
	ld.global.u32 	%r330, [%rd1+48];
	xor.b32  	%r866, %r330, -2147483648;
$L__BB25_26:
	add.s32 	%r42, %r3, 13;
	setp.ge.s32 	%p14, %r42, %r1;
	mov.b32 	%r865, -1;
	@%p14 bra 	$L__BB25_28;
	ld.global.u32 	%r332, [%rd1+52];
	xor.b32  	%r865, %r332, -2147483648;
$L__BB25_28:
	add.s32 	%r45, %r3, 14;
	setp.ge.s32 	%p15, %r45, %r1;
	mov.b32 	%r864, -1;
	@%p15 bra 	$L__BB25_30;
	ld.global.u32 	%r334, [%rd1+56];
	xor.b32  	%r864, %r334, -2147483648;
$L__BB25_30:
	add.s32 	%r48, %r3, 15;
	setp.ge.s32 	%p16, %r48, %r1;
	mov.b32 	%r863, -1;
	@%p16 bra 	$L__BB25_32;
	ld.global.u32 	%r336, [%rd1+60];
	xor.b32  	%r863, %r336, -2147483648;
$L__BB25_32:
	add.s32 	%r51, %r3, 16;
	setp.ge.s32 	%p17, %r51, %r1;
	mov.b32 	%r862, -1;
	@%p17 bra 	$L__BB25_34;
	ld.global.u32 	%r338, [%rd1+64];
	xor.b32  	%r862, %r338, -2147483648;
$L__BB25_34:
	add.s32 	%r54, %r3, 17;
	setp.ge.s32 	%p18, %r54, %r1;
	mov.b32 	%r861, -1;
	@%p18 bra 	$L__BB25_36;
	ld.global.u32 	%r340, [%rd1+68];
	xor.b32  	%r861, %r340, -2147483648;
$L__BB25_36:
	add.s32 	%r57, %r3, 18;
	setp.ge.s32 	%p19, %r57, %r1;
	mov.b32 	%r860, -1;
	@%p19 bra 	$L__BB25_38;
	ld.global.u32 	%r342, [%rd1+72];
	xor.b32  	%r860, %r342, -2147483648;
$L__BB25_38:
	bar.sync 	0;
	mov.b64 	{%r344, %r345}, %rd9;
	shfl.sync.idx.b32	%r60|%p20, %r344, 0, 31, -1;
	shfl.sync.idx.b32	%r346|%p21, %r345, 0, 31, -1;
	mov.b64 	%rd2, {%r60, %r346};
	setp.ge.s32 	%p22, %r3, %r60;
	cvta.to.global.u64 	%rd13, %rd7;
	add.s64 	%rd3, %rd13, %rd12;
	@%p22 bra 	$L__BB25_40;
	ld.global.u32 	%r897, [%rd3];
$L__BB25_40:
	setp.ge.s32 	%p23, %r6, %r60;
	@%p23 bra 	$L__BB25_42;
	ld.global.u32 	%r896, [%rd3+4];
$L__BB25_42:
	setp.ge.s32 	%p24, %r9, %r60;
	@%p24 bra 	$L__BB25_44;
	ld.global.u32 	%r895, [%rd3+8];
$L__BB25_44:
	setp.ge.s32 	%p25, %r12, %r60;
	@%p25 bra 	$L__BB25_46;
	ld.global.u32 	%r894, [%rd3+12];
$L__BB25_46:
	setp.ge.s32 	%p26, %r15, %r60;
	@%p26 bra 	$L__BB25_48;
	ld.global.u32 	%r893, [%rd3+16];
$L__BB25_48:
	setp.ge.s32 	%p27, %r18, %r60;
	@%p27 bra 	$L__BB25_50;
	ld.global.u32 	%r892, [%rd3+20];
$L__BB25_50:
	setp.ge.s32 	%p28, %r21, %r60;
	@%p28 bra 	$L__BB25_52;
	ld.global.u32 	%r891, [%rd3+24];
$L__BB25_52:
	setp.ge.s32 	%p29, %r24, %r60;
	@%p29 bra 	$L__BB25_54;
	ld.global.u32 	%r890, [%rd3+28];
$L__BB25_54:
	setp.ge.s32 	%p30, %r27, %r60;
	@%p30 bra 	$L__BB25_56;
	ld.global.u32 	%r889, [%rd3+32];
$L__BB25_56:
	setp.ge.s32 	%p31, %r30, %r60;
	@%p31 bra 	$L__BB25_58;
	ld.global.u32 	%r888, [%rd3+36];
$L__BB25_58:
	setp.ge.s32 	%p32, %r33, %r60;
	@%p32 bra 	$L__BB25_60;
	ld.global.u32 	%r887, [%rd3+40];
$L__BB25_60:
	setp.ge.s32 	%p33, %r36, %r60;
	@%p33 bra 	$L__BB25_62;
	ld.global.u32 	%r886, [%rd3+44];
$L__BB25_62:
	setp.ge.s32 	%p34, %r39, %r60;
	@%p34 bra 	$L__BB25_64;
	ld.global.u32 	%r885, [%rd3+48];
$L__BB25_64:
	setp.ge.s32 	%p35, %r42, %r60;
	@%p35 bra 	$L__BB25_66;
	ld.global.u32 	%r884, [%rd3+52];
$L__BB25_66:
	setp.ge.s32 	%p36, %r45, %r60;
	@%p36 bra 	$L__BB25_68;
	ld.global.u32 	%r883, [%rd3+56];
$L__BB25_68:
	setp.ge.s32 	%p37, %r48, %r60;
	@%p37 bra 	$L__BB25_70;
	ld.global.u32 	%r882, [%rd3+60];
$L__BB25_70:
	setp.ge.s32 	%p38, %r51, %r60;
	@%p38 bra 	$L__BB25_72;
	ld.global.u32 	%r881, [%rd3+64];
$L__BB25_72:
	setp.ge.s32 	%p39, %r54, %r60;
	@%p39 bra 	$L__BB25_74;
	ld.global.u32 	%r880, [%rd3+68];
$L__BB25_74:
	setp.ge.s32 	%p40, %r57, %r60;
	@%p40 bra 	$L__BB25_76;
	ld.global.u32 	%r879, [%rd3+72];
$L__BB25_76:
	bar.sync 	0;
	shr.u32 	%r99, %r2, 5;
	shl.b32 	%r366, %r2, 2;
	mov.u32 	%r367, _ZZN3cub18CUB_300001_SM_10006detail10radix_sort31DeviceRadixSortSingleTileKernelINS1_5radix10policy_hubIiiyE10Policy1000ELNS0_9SortOrderE0EiiyNS1_21identity_decomposer_tEEEvPKT1_PSA_PKT2_PSE_T3_iiT4_E12temp_storage;
	add.s32 	%r100, %r367, %r366;
	shl.b32 	%r368, %r2, 7;
	add.s32 	%r101, %r100, %r368;
	shl.b32 	%r369, %r99, 2;
	add.s32 	%r370, %r367, %r369;
	add.s32 	%r102, %r370, 33792;
	mad.lo.s32 	%r103, %r2, -56, %r101;
	add.s32 	%r859, %r303, 6;
	sub.s32 	%r858, %r304, %r303;
$L__BB25_77:
	add.s32 	%r430, %r859, -6;
	min.s32 	%r373, %r858, 6;
	mov.b32 	%r459, 0;
	st.shared.u32 	[%r100], %r459;
	st.shared.u32 	[%r100+1024], %r459;
	st.shared.u32 	[%r100+2048], %r459;
	st.shared.u32 	[%r100+3072], %r459;
	st.shared.u32 	[%r100+4096], %r459;
	st.shared.u32 	[%r100+5120], %r459;
	st.shared.u32 	[%r100+6144], %r459;
	st.shared.u32 	[%r100+7168], %r459;
	st.shared.u32 	[%r100+8192], %r459;
	st.shared.u32 	[%r100+9216], %r459;
	st.shared.u32 	[%r100+10240], %r459;
	st.shared.u32 	[%r100+11264], %r459;
	st.shared.u32 	[%r100+12288], %r459;
	st.shared.u32 	[%r100+13312], %r459;
	st.shared.u32 	[%r100+14336], %r459;
	st.shared.u32 	[%r100+15360], %r459;
	st.shared.u32 	[%r100+16384], %r459;
	st.shared.u32 	[%r100+17408], %r459;
	st.shared.u32 	[%r100+18432], %r459;
	st.shared.u32 	[%r100+19456], %r459;
	st.shared.u32 	[%r100+20480], %r459;
	st.shared.u32 	[%r100+21504], %r459;
	st.shared.u32 	[%r100+22528], %r459;
	st.shared.u32 	[%r100+23552], %r459;
	st.shared.u32 	[%r100+24576], %r459;
	st.shared.u32 	[%r100+25600], %r459;
	st.shared.u32 	[%r100+26624], %r459;
	st.shared.u32 	[%r100+27648], %r459;
	st.shared.u32 	[%r100+28672], %r459;
	st.shared.u32 	[%r100+29696], %r459;
	st.shared.u32 	[%r100+30720], %r459;
	st.shared.u32 	[%r100+31744], %r459;
	st.shared.u32 	[%r100+32768], %r459;
	// begin inline asm
	bmsk.clamp.b32 %r371, %r459, %r373;
	// end inline asm
	// begin inline asm
	shr.b32 %r374, %r878, %r430;
	// end inline asm
	and.b32  	%r462, %r371, %r374;
	shl.b32 	%r463, %r462, 10;
	and.b32  	%r464, %r463, 31744;
	add.s32 	%r465, %r100, %r464;
	shr.u32 	%r466, %r462, 4;
	and.b32  	%r467, %r466, 268435454;
	add.s32 	%r147, %r465, %r467;
	ld.shared.u16 	%rs1, [%r147];
	add.s16 	%rs20, %rs1, 1;
	st.shared.u16 	[%r147], %rs20;
	// begin inline asm
	shr.b32 %r377, %r877, %r430;
	// end inline asm
	and.b32  	%r468, %r371, %r377;
	shl.b32 	%r469, %r468, 10;
	and.b32  	%r470, %r469, 31744;
	add.s32 	%r471, %r100, %r470;
	shr.u32 	%r472, %r468, 4;
	and.b32  	%r473, %r472, 268435454;
	add.s32 	%r148, %r471, %r473;
	ld.shared.u16 	%rs2, [%r148];
	add.s16 	%rs21, %rs2, 1;
	st.shared.u16 	[%r148], %rs21;
	// begin inline asm
	shr.b32 %r380, %r876, %r430;
	// end inline asm
	and.b32  	%r474, %r371, %r380;
	shl.b32 	%r475, %r474, 10;
	and.b32  	%r476, %r475, 31744;
	add.s32 	%r477, %r100, %r476;
	shr.u32 	%r478, %r474, 4;
	and.b32  	%r479, %r478, 268435454;
	add.s32 	%r149, %r477, %r479;
	ld.shared.u16 	%rs3, [%r149];
	add.s16 	%rs22, %rs3, 1;
	st.shared.u16 	[%r149], %rs22;
	// begin inline asm
	shr.b32 %r383, %r875, %r430;
	// end inline asm
	and.b32  	%r480, %r371, %r383;
	shl.b32 	%r481, %r480, 10;
	and.b32  	%r482, %r481, 31744;
	add.s32 	%r483, %r100, %r482;
	shr.u32 	%r484, %r480, 4;
	and.b32  	%r485, %r484, 268435454;
	add.s32 	%r150, %r483, %r485;
	ld.shared.u16 	%rs4, [%r150];
	add.s16 	%rs23, %rs4, 1;
	st.shared.u16 	[%r150], %rs23;
	// begin inline asm
	shr.b32 %r386, %r874, %r430;
	// end inline asm
	and.b32  	%r486, %r371, %r386;
	shl.b32 	%r487, %r486, 10;
	and.b32  	%r488, %r487, 31744;
	add.s32 	%r489, %r100, %r488;
	shr.u32 	%r490, %r486, 4;
	and.b32  	%r491, %r490, 268435454;
	add.s32 	%r151, %r489, %r491;
	ld.shared.u16 	%rs5, [%r151];
	add.s16 	%rs24, %rs5, 1;
	st.shared.u16 	[%r151], %rs24;
	// begin inline asm
	shr.b32 %r389, %r873, %r430;
	// end inline asm
	and.b32  	%r492, %r371, %r389;
	shl.b32 	%r493, %r492, 10;
	and.b32  	%r494, %r493, 31744;
	add.s32 	%r495, %r100, %r494;
	shr.u32 	%r496, %r492, 4;
	and.b32  	%r497, %r496, 268435454;
	add.s32 	%r152, %r495, %r497;
	ld.shared.u16 	%rs6, [%r152];
	add.s16 	%rs25, %rs6, 1;
	st.shared.u16 	[%r152], %rs25;
	// begin inline asm
	shr.b32 %r392, %r872, %r430;
	// end inline asm
	and.b32  	%r498, %r371, %r392;
	shl.b32 	%r499, %r498, 10;
	and.b32  	%r500, %r499, 31744;
	add.s32 	%r501, %r100, %r500;
	shr.u32 	%r502, %r498, 4;
	and.b32  	%r503, %r502, 268435454;
	add.s32 	%r153, %r501, %r503;
	ld.shared.u16 	%rs7, [%r153];
	add.s16 	%rs26, %rs7, 1;
	st.shared.u16 	[%r153], %rs26;
	// begin inline asm
	shr.b32 %r395, %r871, %r430;
	// end inline asm
	and.b32  	%r504, %r371, %r395;
	shl.b32 	%r505, %r504, 10;
	and.b32  	%r506, %r505, 31744;
	add.s32 	%r507, %r100, %r506;
	shr.u32 	%r508, %r504, 4;
	and.b32  	%r509, %r508, 268435454;
	add.s32 	%r154, %r507, %r509;
	ld.shared.u16 	%rs8, [%r154];
	add.s16 	%rs27, %rs8, 1;
	st.shared.u16 	[%r154], %rs27;
	// begin inline asm
	shr.b32 %r398, %r870, %r430;
	// end inline asm
	and.b32  	%r510, %r371, %r398;
	shl.b32 	%r511, %r510, 10;
	and.b32  	%r512, %r511, 31744;
	add.s32 	%r513, %r100, %r512;
	shr.u32 	%r514, %r510, 4;
	and.b32  	%r515, %r514, 268435454;
	add.s32 	%r155, %r513, %r515;
	ld.shared.u16 	%rs9, [%r155];
	add.s16 	%rs28, %rs9, 1;
	st.shared.u16 	[%r155], %rs28;
	// begin inline asm
	shr.b32 %r401, %r869, %r430;
	// end inline asm
	and.b32  	%r516, %r371, %r401;
	shl.b32 	%r517, %r516, 10;
	and.b32  	%r518, %r517, 31744;
	add.s32 	%r519, %r100, %r518;
	shr.u32 	%r520, %r516, 4;
	and.b32  	%r521, %r520, 268435454;
	add.s32 	%r156, %r519, %r521;
	ld.shared.u16 	%rs10, [%r156];
	add.s16 	%rs29, %rs10, 1;
	st.shared.u16 	[%r156], %rs29;
	// begin inline asm
	shr.b32 %r404, %r868, %r430;
	// end inline asm
	and.b32  	%r522, %r371, %r404;
	shl.b32 	%r523, %r522, 10;
	and.b32  	%r524, %r523, 31744;
	add.s32 	%r525, %r100, %r524;
	shr.u32 	%r526, %r522, 4;
	and.b32  	%r527, %r526, 268435454;
	add.s32 	%r157, %r525, %r527;
	ld.shared.u16 	%rs11, [%r157];
	add.s16 	%rs30, %rs11, 1;
	st.shared.u16 	[%r157], %rs30;
	// begin inline asm
	shr.b32 %r407, %r867, %r430;
	// end inline asm
	and.b32  	%r528, %r371, %r407;
	shl.b32 	%r529, %r528, 10;
	and.b32  	%r530, %r529, 31744;
	add.s32 	%r531, %r100, %r530;
	shr.u32 	%r532, %r528, 4;
	and.b32  	%r533, %r532, 268435454;
	add.s32 	%r158, %r531, %r533;
	ld.shared.u16 	%rs12, [%r158];
	add.s16 	%rs31, %rs12, 1;
	st.shared.u16 	[%r158], %rs31;
	// begin inline asm
	shr.b32 %r410, %r866, %r430;
	// end inline asm
	and.b32  	%r534, %r371, %r410;
	shl.b32 	%r535, %r534, 10;
	and.b32  	%r536, %r535, 31744;
	add.s32 	%r537, %r100, %r536;
	shr.u32 	%r538, %r534, 4;
	and.b32  	%r539, %r538, 268435454;
	add.s32 	%r159, %r537, %r539;
	ld.shared.u16 	%rs13, [%r159];
	add.s16 	%rs32, %rs13, 1;
	st.shared.u16 	[%r159], %rs32;
	// begin inline asm
	shr.b32 %r413, %r865, %r430;
	// end inline asm
	and.b32  	%r540, %r371, %r413;
	shl.b32 	%r541, %r540, 10;
	and.b32  	%r542, %r541, 31744;
	add.s32 	%r543, %r100, %r542;
	shr.u32 	%r544, %r540, 4;
	and.b32  	%r545, %r544, 268435454;
	add.s32 	%r160, %r543, %r545;
	ld.shared.u16 	%rs14, [%r160];
	add.s16 	%rs33, %rs14, 1;
	st.shared.u16 	[%r160], %rs33;
	// begin inline asm
	shr.b32 %r416, %r864, %r430;
	// end inline asm
	and.b32  	%r546, %r371, %r416;
	shl.b32 	%r547, %r546, 10;
	and.b32  	%r548, %r547, 31744;
	add.s32 	%r549, %r100, %r548;
	shr.u32 	%r550, %r546, 4;
	and.b32  	%r551, %r550, 268435454;
	add.s32 	%r161, %r549, %r551;
	ld.shared.u16 	%rs15, [%r161];
	add.s16 	%rs34, %rs15, 1;
	st.shared.u16 	[%r161], %rs34;
	// begin inline asm
	shr.b32 %r419, %r863, %r430;
	// end inline asm
	and.b32  	%r552, %r371, %r419;
	shl.b32 	%r553, %r552, 10;
	and.b32  	%r554, %r553, 31744;
	add.s32 	%r555, %r100, %r554;
	shr.u32 	%r556, %r552, 4;
	and.b32  	%r557, %r556, 268435454;
	add.s32 	%r162, %r555, %r557;
	ld.shared.u16 	%rs16, [%r162];
	add.s16 	%rs35, %rs16, 1;
	st.shared.u16 	[%r162], %rs35;
	// begin inline asm
	shr.b32 %r422, %r862, %r430;
	// end inline asm
	and.b32  	%r558, %r371, %r422;
	shl.b32 	%r559, %r558, 10;
	and.b32  	%r560, %r559, 31744;
	add.s32 	%r561, %r100, %r560;
	shr.u32 	%r562, %r558, 4;
	and.b32  	%r563, %r562, 268435454;
	add.s32 	%r163, %r561, %r563;
	ld.shared.u16 	%rs17, [%r163];
	add.s16 	%rs36, %rs17, 1;
	st.shared.u16 	[%r163], %rs36;
	// begin inline asm
	shr.b32 %r425, %r861, %r430;
	// end inline asm
	and.b32  	%r564, %r371, %r425;
	shl.b32 	%r565, %r564, 10;
	and.b32  	%r566, %r565, 31744;
	add.s32 	%r567, %r100, %r566;
	shr.u32 	%r568, %r564, 4;
	and.b32  	%r569, %r568, 268435454;
	add.s32 	%r164, %r567, %r569;
	ld.shared.u16 	%rs18, [%r164];
	add.s16 	%rs37, %rs18, 1;
	st.shared.u16 	[%r164], %rs37;
	// begin inline asm
	shr.b32 %r428, %r860, %r430;
	// end inline asm
	and.b32  	%r570, %r371, %r428;
	shl.b32 	%r571, %r570, 10;
	and.b32  	%r572, %r571, 31744;
	add.s32 	%r573, %r100, %r572;
	shr.u32 	%r574, %r570, 4;
	and.b32  	%r575, %r574, 268435454;
	add.s32 	%r165, %r573, %r575;
	ld.shared.u16 	%rs19, [%r165];
	add.s16 	%rs38, %rs19, 1;
	st.shared.u16 	[%r165], %rs38;
	bar.sync 	0;
	ld.shared.u32 	%r166, [%r101];
	ld.shared.u32 	%r576, [%r101+4];
	ld.shared.u32 	%r577, [%r101+8];
	ld.shared.u32 	%r578, [%r101+12];
	ld.shared.u32 	%r579, [%r101+16];
	ld.shared.u32 	%r580, [%r101+20];
	ld.shared.u32 	%r581, [%r101+24];
	ld.shared.u32 	%r582, [%r101+28];
	ld.shared.u32 	%r583, [%r101+32];
	ld.shared.u32 	%r584, [%r101+36];
	ld.shared.u32 	%r585, [%r101+40];
	ld.shared.u32 	%r586, [%r101+44];
	ld.shared.u32 	%r587, [%r101+48];
	ld.shared.u32 	%r588, [%r101+52];
	ld.shared.u32 	%r589, [%r101+56];
	ld.shared.u32 	%r590, [%r101+60];
	ld.shared.u32 	%r591, [%r101+64];
	ld.shared.u32 	%r592, [%r101+68];
	ld.shared.u32 	%r593, [%r101+72];
	ld.shared.u32 	%r594, [%r101+76];
	ld.shared.u32 	%r595, [%r101+80];
	ld.shared.u32 	%r596, [%r101+84];
	ld.shared.u32 	%r597, [%r101+88];
	ld.shared.u32 	%r598, [%r101+92];
	ld.shared.u32 	%r599, [%r101+96];
	ld.shared.u32 	%r600, [%r101+100];
	ld.shared.u32 	%r601, [%r101+104];
	ld.shared.u32 	%r602, [%r101+108];
	ld.shared.u32 	%r603, [%r101+112];
	ld.shared.u32 	%r604, [%r101+116];
	ld.shared.u32 	%r605, [%r101+120];
	ld.shared.u32 	%r606, [%r101+124];
	ld.shared.u32 	%r607, [%r101+128];
	add.s32 	%r167, %r576, %r166;
	add.s32 	%r168, %r577, %r167;
	add.s32 	%r169, %r578, %r168;
	add.s32 	%r170, %r579, %r169;
	add.s32 	%r171, %r580, %r170;
	add.s32 	%r172, %r581, %r171;
	add.s32 	%r173, %r582, %r172;
	add.s32 	%r174, %r583, %r173;
	add.s32 	%r175, %r584, %r174;
	add.s32 	%r176, %r585, %r175;
	add.s32 	%r177, %r586, %r176;
	add.s32 	%r178, %r587, %r177;
	add.s32 	%r179, %r588, %r178;
	add.s32 	%r180, %r589, %r179;
	add.s32 	%r181, %r590, %r180;
	add.s32 	%r182, %r591, %r181;
	add.s32 	%r183, %r592, %r182;
	add.s32 	%r184, %r593, %r183;
	add.s32 	%r185, %r594, %r184;
	add.s32 	%r186, %r595, %r185;
	add.s32 	%r187, %r596, %r186;
	add.s32 	%r188, %r597, %r187;
	add.s32 	%r189, %r598, %r188;
	add.s32 	%r190, %r599, %r189;
	add.s32 	%r191, %r600, %r190;
	add.s32 	%r192, %r601, %r191;
	add.s32 	%r193, %r602, %r192;
	add.s32 	%r194, %r603, %r193;
	add.s32 	%r195, %r604, %r194;
	add.s32 	%r196, %r605, %r195;
	add.s32 	%r197, %r606, %r196;
	add.s32 	%r436, %r607, %r197;
	// begin inline asm
	mov.u32 %r431, %laneid;
	// end inline asm
	mov.b32 	%r434, 1;
	mov.b32 	%r461, -1;
	// begin inline asm
	{  .reg .u32 r0;  .reg .pred p;  shfl.sync.up.b32 r0|p, %r436, %r434, %r459, %r461;  @p add.u32 r0, r0, %r436;  mov.u32 %r432, r0;}
	// end inline asm
	mov.b32 	%r440, 2;
	// begin inline asm
	{  .reg .u32 r0;  .reg .pred p;  shfl.sync.up.b32 r0|p, %r432, %r440, %r459, %r461;  @p add.u32 r0, r0, %r432;  mov.u32 %r438, r0;}
	// end inline asm
	mov.b32 	%r446, 4;
	// begin inline asm
	{  .reg .u32 r0;  .reg .pred p;  shfl.sync.up.b32 r0|p, %r438, %r446, %r459, %r461;  @p add.u32 r0, r0, %r438;  mov.u32 %r444, r0;}
	// end inline asm
	mov.b32 	%r452, 8;
	// begin inline asm
	{  .reg .u32 r0;  .reg .pred p;  shfl.sync.up.b32 r0|p, %r444, %r452, %r459, %r461;  @p add.u32 r0, r0, %r444;  mov.u32 %r450, r0;}
	// end inline asm
	mov.b32 	%r458, 16;
	// begin inline asm
	{  .reg .u32 r0;  .reg .pred p;  shfl.sync.up.b32 r0|p, %r450, %r458, %r459, %r461;  @p add.u32 r0, r0, %r450;  mov.u32 %r456, r0;}
	// end inline asm
	setp.ne.s32 	%p41, %r431, 31;
	@%p41 bra 	$L__BB25_79;
	st.shared.u32 	[%r102], %r456;
$L__BB25_79:
	sub.s32 	%r608, %r456, %r436;
	setp.gt.u32 	%p42, %r2, 31;
	setp.eq.s32 	%p43, %r99, 7;
	setp.eq.s32 	%p44, %r99, 6;
	setp.eq.s32 	%p45, %r99, 5;
	setp.eq.s32 	%p46, %r99, 4;
	setp.eq.s32 	%p47, %r99, 3;
	setp.eq.s32 	%p48, %r99, 2;
	setp.eq.s32 	%p49, %r99, 1;
	bar.sync 	0;
	ld.shared.v4.u32 	{%r609, %r610, %r611, %r612}, [_ZZN3cub18CUB_300001_SM_10006detail10radix_sort31DeviceRadixSortSingleTileKernelINS1_5radix10policy_hubIiiyE10Policy1000ELNS0_9SortOrderE0EiiyNS1_21identity_decomposer_tEEEvPKT1_PSA_PKT2_PSE_T3_iiT4_E12temp_storage+33792];
	selp.b32 	%r613, %r609, %r898, %p49;
	add.s32 	%r614, %r610, %r609;
	selp.b32 	%r615, %r614, %r613, %p48;
	add.s32 	%r616, %r614, %r611;
	selp.b32 	%r617, %r616, %r615, %p47;
	add.s32 	%r618, %r616, %r612;
	selp.b32 	%r619, %r618, %r617, %p46;
	ld.shared.v4.u32 	{%r620, %r621, %r622, %r623}, [_ZZN3cub18CUB_300001_SM_10006detail10radix_sort31DeviceRadixSortSingleTileKernelINS1_5radix10policy_hubIiiyE10Policy1000ELNS0_9SortOrderE0EiiyNS1_21identity_decomposer_tEEEvPKT1_PSA_PKT2_PSE_T3_iiT4_E12temp_storage+33808];
	add.s32 	%r624, %r618, %r620;
	selp.b32 	%r625, %r624, %r619, %p45;
	add.s32 	%r626, %r624, %r621;
	selp.b32 	%r627, %r626, %r625, %p44;
	add.s32 	%r628, %r626, %r622;
	selp.b32 	%r898, %r628, %r627, %p43;
	add.s32 	%r202, %r628, %r623;
	setp.ne.s32 	%p50, %r431, 0;
	selp.b32 	%r629, %r608, 0, %p50;
	add.s32 	%r630, %r898, %r629;
	or.pred  	%p51, %p42, %p50;
	selp.b32 	%r899, %r630, %r608, %p42;
	@%p51 bra 	$L__BB25_81;
	shl.b32 	%r899, %r202, 16;
	st.shared.u32 	[_ZZN3cub18CUB_300001_SM_10006detail10radix_sort31DeviceRadixSortSingleTileKernelINS1_5radix10policy_hubIiiyE10Policy1000ELNS0_9SortOrderE0EiiyNS1_21identity_decomposer_tEEEvPKT1_PSA_PKT2_PSE_T3_iiT4_E12temp_storage+33832], %r899;
$L__BB25_81:
	setp.eq.s32 	%p52, %r2, 0;
	bar.sync 	0;
	ld.shared.u32 	%r631, [_ZZN3cub18CUB_300001_SM_10006detail10radix_sort31DeviceRadixSortSingleTileKernelINS1_5radix10policy_hubIiiyE10Policy1000ELNS0_9SortOrderE0EiiyNS1_21identity_decomposer_tEEEvPKT1_PSA_PKT2_PSE_T3_iiT4_E12temp_storage+33832];
	selp.b32 	%r632, 0, %r631, %p52;
	add.s32 	%r633, %r899, %r632;
	add.s32 	%r634, %r166, %r633;
	add.s32 	%r635, %r167, %r633;
	add.s32 	%r636, %r168, %r633;
	add.s32 	%r637, %r169, %r633;
	add.s32 	%r638, %r170, %r633;
	add.s32 	%r639, %r171, %r633;
	add.s32 	%r640, %r172, %r633;
	add.s32 	%r641, %r173, %r633;
	add.s32 	%r642, %r174, %r633;
	add.s32 	%r643, %r175, %r633;
	add.s32 	%r644, %r176, %r633;
	add.s32 	%r645, %r177, %r633;
	add.s32 	%r646, %r178, %r633;
	add.s32 	%r647, %r179, %r633;
	add.s32 	%r648, %r180, %r633;
	add.s32 	%r649, %r181, %r633;
	add.s32 	%r650, %r182, %r633;
	add.s32 	%r651, %r183, %r633;
	add.s32 	%r652, %r184, %r633;
	add.s32 	%r653, %r185, %r633;
	add.s32 	%r654, %r186, %r633;
	add.s32 	%r655, %r187, %r633;
	add.s32 	%r656, %r188, %r633;
	add.s32 	%r657, %r189, %r633;
	add.s32 	%r658, %r190, %r633;
	add.s32 	%r659, %r191, %r633;
	add.s32 	%r660, %r192, %r633;
	add.s32 	%r661, %r193, %r633;
	add.s32 	%r662, %r194, %r633;
	add.s32 	%r663, %r195, %r633;
	add.s32 	%r664, %r196, %r633;
	add.s32 	%r665, %r197, %r633;
	st.shared.u32 	[%r101], %r633;
	st.shared.u32 	[%r101+4], %r634;
	st.shared.u32 	[%r101+8], %r635;
	st.shared.u32 	[%r101+12], %r636;
	st.shared.u32 	[%r101+16], %r637;
	st.shared.u32 	[%r101+20], %r638;
	st.shared.u32 	[%r101+24], %r639;
	st.shared.u32 	[%r101+28], %r640;
	st.shared.u32 	[%r101+32], %r641;
	st.shared.u32 	[%r101+36], %r642;
	st.shared.u32 	[%r101+40], %r643;
	st.shared.u32 	[%r101+44], %r644;
	st.shared.u32 	[%r101+48], %r645;
	st.shared.u32 	[%r101+52], %r646;
	st.shared.u32 	[%r101+56], %r647;
	st.shared.u32 	[%r101+60], %r648;
	st.shared.u32 	[%r101+64], %r649;
	st.shared.u32 	[%r101+68], %r650;
	st.shared.u32 	[%r101+72], %r651;
	st.shared.u32 	[%r101+76], %r652;
	st.shared.u32 	[%r101+80], %r653;
	st.shared.u32 	[%r101+84], %r654;
	st.shared.u32 	[%r101+88], %r655;
	st.shared.u32 	[%r101+92], %r656;
	st.shared.u32 	[%r101+96], %r657;
	st.shared.u32 	[%r101+100], %r658;
	st.shared.u32 	[%r101+104], %r659;
	st.shared.u32 	[%r101+108], %r660;
	st.shared.u32 	[%r101+112], %r661;
	st.shared.u32 	[%r101+116], %r662;
	st.shared.u32 	[%r101+120], %r663;
	st.shared.u32 	[%r101+124], %r664;
	st.shared.u32 	[%r101+128], %r665;
	bar.sync 	0;
	cvt.u32.u16 	%r666, %rs1;
	ld.shared.u16 	%r667, [%r147];
	add.s32 	%r206, %r667, %r666;
	cvt.u32.u16 	%r668, %rs2;
	ld.shared.u16 	%r669, [%r148];
	add.s32 	%r207, %r669, %r668;
	cvt.u32.u16 	%r670, %rs3;
	ld.shared.u16 	%r671, [%r149];
	add.s32 	%r208, %r671, %r670;
	cvt.u32.u16 	%r672, %rs4;
	ld.shared.u16 	%r673, [%r150];
	add.s32 	%r209, %r673, %r672;
	cvt.u32.u16 	%r674, %rs5;
	ld.shared.u16 	%r675, [%r151];
	add.s32 	%r210, %r675, %r674;
	cvt.u32.u16 	%r676, %rs6;
	ld.shared.u16 	%r677, [%r152];
	add.s32 	%r211, %r677, %r676;
	cvt.u32.u16 	%r678, %rs7;
	ld.shared.u16 	%r679, [%r153];
	add.s32 	%r212, %r679, %r678;
	cvt.u32.u16 	%r680, %rs8;
	ld.shared.u16 	%r681, [%r154];
	add.s32 	%r213, %r681, %r680;
	cvt.u32.u16 	%r682, %rs9;
	ld.shared.u16 	%r683, [%r155];
	add.s32 	%r214, %r683, %r682;
	cvt.u32.u16 	%r684, %rs10;
	ld.shared.u16 	%r685, [%r156];
	add.s32 	%r215, %r685, %r684;
	cvt.u32.u16 	%r686, %rs11;
	ld.shared.u16 	%r687, [%r157];
	add.s32 	%r216, %r687, %r686;
	cvt.u32.u16 	%r688, %rs12;
	ld.shared.u16 	%r689, [%r158];
	add.s32 	%r217, %r689, %r688;
	cvt.u32.u16 	%r690, %rs13;
	ld.shared.u16 	%r691, [%r159];
	add.s32 	%r218, %r691, %r690;
	cvt.u32.u16 	%r692, %rs14;
	ld.shared.u16 	%r693, [%r160];
	add.s32 	%r219, %r693, %r692;
	cvt.u32.u16 	%r694, %rs15;
	ld.shared.u16 	%r695, [%r161];
	add.s32 	%r220, %r695, %r694;
	cvt.u32.u16 	%r696, %rs16;
	ld.shared.u16 	%r697, [%r162];
	add.s32 	%r221, %r697, %r696;
	cvt.u32.u16 	%r698, %rs17;
	ld.shared.u16 	%r699, [%r163];
	add.s32 	%r222, %r699, %r698;
	cvt.u32.u16 	%r700, %rs18;
	ld.shared.u16 	%r701, [%r164];
	add.s32 	%r223, %r701, %r700;
	cvt.u32.u16 	%r702, %rs19;
	ld.shared.u16 	%r703, [%r165];
	add.s32 	%r224, %r703, %r702;
	bar.sync 	0;
	setp.lt.s32 	%p53, %r859, %r304;
	@%p53 bra 	$L__BB25_121;
	cvt.u64.u32 	%rd15, %r2;
	shl.b32 	%r704, %r206, 2;
	mov.u32 	%r705, _ZZN3cub18CUB_300001_SM_10006detail10radix_sort31DeviceRadixSortSingleTileKernelINS1_5radix10policy_hubIiiyE10Policy1000ELNS0_9SortOrderE0EiiyNS1_21identity_decomposer_tEEEvPKT1_PSA_PKT2_PSE_T3_iiT4_E12temp_storage;
	add.s32 	%r706, %r705, %r704;
	st.shared.u32 	[%r706], %r878;
	shl.b32 	%r707, %r207, 2;
	add.s32 	%r708, %r705, %r707;
	st.shared.u32 	[%r708], %r877;
	shl.b32 	%r709, %r208, 2;
	add.s32 	%r710, %r705, %r709;
	st.shared.u32 	[%r710], %r876;
	shl.b32 	%r711, %r209, 2;
	add.s32 	%r712, %r705, %r711;
	st.shared.u32 	[%r712], %r875;
	shl.b32 	%r713, %r210, 2;
	add.s32 	%r714, %r705, %r713;
	st.shared.u32 	[%r714], %r874;
	shl.b32 	%r715, %r211, 2;
	add.s32 	%r716, %r705, %r715;
	st.shared.u32 	[%r716], %r873;
	shl.b32 	%r717, %r212, 2;
	add.s32 	%r718, %r705, %r717;
	st.shared.u32 	[%r718], %r872;
	shl.b32 	%r719, %r213, 2;
	add.s32 	%r720, %r705, %r719;
	st.shared.u32 	[%r720], %r871;
	shl.b32 	%r721, %r214, 2;
	add.s32 	%r722, %r705, %r721;
	st.shared.u32 	[%r722], %r870;
	shl.b32 	%r723, %r215, 2;
	add.s32 	%r724, %r705, %r723;
	st.shared.u32 	[%r724], %r869;
	shl.b32 	%r725, %r216, 2;
	add.s32 	%r726, %r705, %r725;
	st.shared.u32 	[%r726], %r868;
	shl.b32 	%r727, %r217, 2;
	add.s32 	%r728, %r705, %r727;
	st.shared.u32 	[%r728], %r867;
	shl.b32 	%r729, %r218, 2;
	add.s32 	%r730, %r705, %r729;
	st.shared.u32 	[%r730], %r866;
	shl.b32 	%r731, %r219, 2;
	add.s32 	%r732, %r705, %r731;
	st.shared.u32 	[%r732], %r865;
	shl.b32 	%r733, %r220, 2;
	add.s32 	%r734, %r705, %r733;
	st.shared.u32 	[%r734], %r864;
	shl.b32 	%r735, %r221, 2;
	add.s32 	%r736, %r705, %r735;
	st.shared.u32 	[%r736], %r863;
	shl.b32 	%r737, %r222, 2;
	add.s32 	%r738, %r705, %r737;
	st.shared.u32 	[%r738], %r862;
	shl.b32 	%r739, %r223, 2;
	add.s32 	%r740, %r705, %r739;
	st.shared.u32 	[%r740], %r861;
	shl.b32 	%r741, %r224, 2;
	add.s32 	%r742, %r705, %r741;
	st.shared.u32 	[%r742], %r860;
	bar.sync 	0;
	mad.lo.s32 	%r225, %r2, -72, %r103;
	ld.shared.u32 	%r226, [%r225];
	ld.shared.u32 	%r227, [%r225+1024];
	ld.shared.u32 	%r228, [%r225+2048];
	ld.shared.u32 	%r229, [%r225+3072];
	ld.shared.u32 	%r230, [%r225+4096];
	ld.shared.u32 	%r231, [%r225+5120];
	ld.shared.u32 	%r232, [%r225+6144];
	ld.shared.u32 	%r233, [%r225+7168];
	ld.shared.u32 	%r234, [%r225+8192];
	ld.shared.u32 	%r235, [%r225+9216];
	ld.shared.u32 	%r236, [%r225+10240];
	ld.shared.u32 	%r237, [%r225+11264];
	ld.shared.u32 	%r238, [%r225+12288];
	ld.shared.u32 	%r239, [%r225+13312];
	ld.shared.u32 	%r240, [%r225+14336];
	ld.shared.u32 	%r241, [%r225+15360];
	ld.shared.u32 	%r242, [%r225+16384];
	ld.shared.u32 	%r243, [%r225+17408];
	ld.shared.u32 	%r244, [%r225+18432];
	bar.sync 	0;
	st.shared.u32 	[%r706], %r897;
	st.shared.u32 	[%r708], %r896;
	st.shared.u32 	[%r710], %r895;
	st.shared.u32 	[%r712], %r894;
	st.shared.u32 	[%r714], %r893;
	st.shared.u32 	[%r716], %r892;
	st.shared.u32 	[%r718], %r891;
	st.shared.u32 	[%r720], %r890;
	st.shared.u32 	[%r722], %r889;
	st.shared.u32 	[%r724], %r888;
	st.shared.u32 	[%r726], %r887;
	st.shared.u32 	[%r728], %r886;
	st.shared.u32 	[%r730], %r885;
	st.shared.u32 	[%r732], %r884;
	st.shared.u32 	[%r734], %r883;
	st.shared.u32 	[%r736], %r882;
	st.shared.u32 	[%r738], %r881;
	st.shared.u32 	[%r740], %r880;
	st.shared.u32 	[%r742], %r879;
	bar.sync 	0;
	ld.shared.u32 	%r245, [%r225+1024];
	ld.shared.u32 	%r246, [%r225+2048];
	ld.shared.u32 	%r247, [%r225+3072];
	ld.shared.u32 	%r248, [%r225+4096];
	ld.shared.u32 	%r249, [%r225+5120];
	ld.shared.u32 	%r250, [%r225+6144];
	ld.shared.u32 	%r251, [%r225+7168];
	ld.shared.u32 	%r252, [%r225+8192];
	ld.shared.u32 	%r253, [%r225+9216];
	ld.shared.u32 	%r254, [%r225+10240];
	ld.shared.u32 	%r255, [%r225+11264];
	ld.shared.u32 	%r256, [%r225+12288];
	ld.shared.u32 	%r257, [%r225+13312];
	ld.shared.u32 	%r258, [%r225+14336];
	ld.shared.u32 	%r259, [%r225+15360];
	ld.shared.u32 	%r260, [%r225+16384];
	ld.shared.u32 	%r261, [%r225+17408];
	ld.shared.u32 	%r262, [%r225+18432];
	setp.gt.u64 	%p54, %rd2, %rd15;
	cvta.to.global.u64 	%rd16, %rd6;
	mul.wide.u32 	%rd17, %r2, 4;
	add.s64 	%rd4, %rd16, %rd17;
	cvta.to.global.u64 	%rd18, %rd8;
	add.s64 	%rd5, %rd18, %rd17;
	@%p54 bra 	$L__BB25_83;
	bra.uni 	$L__BB25_84;
$L__BB25_83:
	xor.b32  	%r743, %r226, -2147483648;
	ld.shared.u32 	%r744, [%r225];
	st.global.u32 	[%rd4], %r743;
	st.global.u32 	[%rd5], %r744;
$L__BB25_84:
	add.s32 	%r745, %r2, 256;
	cvt.u64.u32 	%rd19, %r745;
	setp.le.u64 	%p55, %rd2, %rd19;
	@%p55 bra 	$L__BB25_86;
	xor.b32  	%r746, %r227, -2147483648;
	st.global.u32 	[%rd4+1024], %r746;
	st.global.u32 	[%rd5+1024], %r245;
$L__BB25_86:
	add.s32 	%r747, %r2, 512;
	cvt.u64.u32 	%rd20, %r747;
	setp.le.u64 	%p56, %rd2, %rd20;
	@%p56 bra 	$L__BB25_88;
	xor.b32  	%r748, %r228, -2147483648;
	st.global.u32 	[%rd4+2048], %r748;
	st.global.u32 	[%rd5+2048], %r246;
$L__BB25_88:
	add.s32 	%r749, %r2, 768;
	cvt.u64.u32 	%rd21, %r749;
	setp.le.u64 	%p57, %rd2, %rd21;
	@%p57 bra 	$L__BB25_90;
	xor.b32  	%r750, %r229, -2147483648;
	st.global.u32 	[%rd4+3072], %r750;
	st.global.u32 	[%rd5+3072], %r247;
$L__BB25_90:
	or.b32  	%r751, %r2, 1024;
	cvt.u64.u32 	%rd22, %r751;
	setp.le.u64 	%p58, %rd2, %rd22;
	@%p58 bra 	$L__BB25_92;
	xor.b32  	%r752, %r230, -2147483648;
	st.global.u32 	[%rd4+4096], %r752;
	st.global.u32 	[%rd5+4096], %r248;
$L__BB25_92:
	add.s32 	%r753, %r2, 1280;
	cvt.u64.u32 	%rd23, %r753;
	setp.le.u64 	%p59, %rd2, %rd23;
	@%p59 bra 	$L__BB25_94;
	xor.b32  	%r754, %r231, -2147483648;
	st.global.u32 	[%rd4+5120], %r754;
	st.global.u32 	[%rd5+5120], %r249;
$L__BB25_94:
	add.s32 	%r755, %r2, 1536;
	cvt.u64.u32 	%rd24, %r755;
	setp.le.u64 	%p60, %rd2, %rd24;
	@%p60 bra 	$L__BB25_96;
	xor.b32  	%r756, %r232, -2147483648;
	st.global.u32 	[%rd4+6144], %r756;
	st.global.u32 	[%rd5+6144], %r250;
$L__BB25_96:
	add.s32 	%r757, %r2, 1792;
	cvt.u64.u32 	%rd25, %r757;
	setp.le.u64 	%p61, %rd2, %rd25;
	@%p61 bra 	$L__BB25_98;
	xor.b32  	%r758, %r233, -2147483648;
	st.global.u32 	[%rd4+7168], %r758;
	st.global.u32 	[%rd5+7168], %r251;
$L__BB25_98:
	or.b32  	%r759, %r2, 2048;
	cvt.u64.u32 	%rd26, %r759;
	setp.le.u64 	%p62, %rd2, %rd26;
	@%p62 bra 	$L__BB25_100;
	xor.b32  	%r760, %r234, -2147483648;
	st.global.u32 	[%rd4+8192], %r760;
	st.global.u32 	[%rd5+8192], %r252;
$L__BB25_100:
	add.s32 	%r761, %r2, 2304;
	cvt.u64.u32 	%rd27, %r761;
	setp.le.u64 	%p63, %rd2, %rd27;
	@%p63 bra 	$L__BB25_102;
	xor.b32  	%r762, %r235, -2147483648;
	st.global.u32 	[%rd4+9216], %r762;
	st.global.u32 	[%rd5+9216], %r253;
$L__BB25_102:
	add.s32 	%r763, %r2, 2560;
	cvt.u64.u32 	%rd28, %r763;
	setp.le.u64 	%p64, %rd2, %rd28;
	@%p64 bra 	$L__BB25_104;
	xor.b32  	%r764, %r236, -2147483648;
	st.global.u32 	[%rd4+10240], %r764;
	st.global.u32 	[%rd5+10240], %r254;
$L__BB25_104:
	add.s32 	%r765, %r2, 2816;
	cvt.u64.u32 	%rd29, %r765;
	setp.le.u64 	%p65, %rd2, %rd29;
	@%p65 bra 	$L__BB25_106;
	xor.b32  	%r766, %r237, -2147483648;
	st.global.u32 	[%rd4+11264], %r766;
	st.global.u32 	[%rd5+11264], %r255;
$L__BB25_106:
	or.b32  	%r767, %r2, 3072;
	cvt.u64.u32 	%rd30, %r767;
	setp.le.u64 	%p66, %rd2, %rd30;
	@%p66 bra 	$L__BB25_108;
	xor.b32  	%r768, %r238, -2147483648;
	st.global.u32 	[%rd4+12288], %r768;
	st.global.u32 	[%rd5+12288], %r256;
$L__BB25_108:
	add.s32 	%r769, %r2, 3328;
	cvt.u64.u32 	%rd31, %r769;
	setp.le.u64 	%p67, %rd2, %rd31;
	@%p67 bra 	$L__BB25_110;
	xor.b32  	%r770, %r239, -2147483648;
	st.global.u32 	[%rd4+13312], %r770;
	st.global.u32 	[%rd5+13312], %r257;
$L__BB25_110:
	add.s32 	%r771, %r2, 3584;
	cvt.u64.u32 	%rd32, %r771;
	setp.le.u64 	%p68, %rd2, %rd32;
	@%p68 bra 	$L__BB25_112;
	xor.b32  	%r772, %r240, -2147483648;
	st.global.u32 	[%rd4+14336], %r772;
	st.global.u32 	[%rd5+14336], %r258;
$L__BB25_112:
	add.s32 	%r773, %r2, 3840;
	cvt.u64.u32 	%rd33, %r773;
	setp.le.u64 	%p69, %rd2, %rd33;
	@%p69 bra 	$L__BB25_114;
	xor.b32  	%r774, %r241, -2147483648;
	st.global.u32 	[%rd4+15360], %r774;
	st.global.u32 	[%rd5+15360], %r259;
$L__BB25_114:
	or.b32  	%r775, %r2, 4096;
	cvt.u64.u32 	%rd34, %r775;
	setp.le.u64 	%p70, %rd2, %rd34;
	@%p70 bra 	$L__BB25_116;
	xor.b32  	%r776, %r242, -2147483648;
	st.global.u32 	[%rd4+16384], %r776;
	st.global.u32 	[%rd5+16384], %r260;
$L__BB25_116:
	add.s32 	%r777, %r2, 4352;
	cvt.u64.u32 	%rd35, %r777;
	setp.le.u64 	%p71, %rd2, %rd35;
	@%p71 bra 	$L__BB25_118;
	xor.b32  	%r778, %r243, -2147483648;
	st.global.u32 	[%rd4+17408], %r778;
	st.global.u32 	[%rd5+17408], %r261;
$L__BB25_118:
	add.s32 	%r779, %r2, 4608;
	cvt.u64.u32 	%rd36, %r779;
	setp.le.u64 	%p72, %rd2, %rd36;
	@%p72 bra 	$L__BB25_120;
	xor.b32  	%r780, %r244, -2147483648;
	st.global.u32 	[%rd4+18432], %r780;
	st.global.u32 	[%rd5+18432], %r262;
$L__BB25_120:
	ret;
$L__BB25_121:
	shl.b32 	%r781, %r206, 2;
	mov.u32 	%r782, _ZZN3cub18CUB_300001_SM_10006detail10radix_sort31DeviceRadixSortSingleTileKernelINS1_5radix10policy_hubIiiyE10Policy1000ELNS0_9SortOrderE0EiiyNS1_21identity_decomposer_tEEEvPKT1_PSA_PKT2_PSE_T3_iiT4_E12temp_storage;
	add.s32 	%r783, %r782, %r781;
	st.shared.u32 	[%r783], %r878;
	shl.b32 	%r784, %r207, 2;
	add.s32 	%r785, %r782, %r784;
	st.shared.u32 	[%r785], %r877;
	shl.b32 	%r786, %r208, 2;
	add.s32 	%r787, %r782, %r786;
	st.shared.u32 	[%r787], %r876;
	shl.b32 	%r788, %r209, 2;
	add.s32 	%r789, %r782, %r788;
	st.shared.u32 	[%r789], %r875;
	shl.b32 	%r790, %r210, 2;
	add.s32 	%r791, %r782, %r790;
	st.shared.u32 	[%r791], %r874;
	shl.b32 	%r792, %r211, 2;
	add.s32 	%r793, %r782, %r792;
	st.shared.u32 	[%r793], %r873;
	shl.b32 	%r794, %r212, 2;
	add.s32 	%r795, %r782, %r794;
	st.shared.u32 	[%r795], %r872;
	shl.b32 	%r796, %r213, 2;
	add.s32 	%r797, %r782, %r796;
	st.shared.u32 	[%r797], %r871;
	shl.b32 	%r798, %r214, 2;
	add.s32 	%r799, %r782, %r798;
	st.shared.u32 	[%r799], %r870;
	shl.b32 	%r800, %r215, 2;
	add.s32 	%r801, %r782, %r800;
	st.shared.u32 	[%r801], %r869;
	shl.b32 	%r802, %r216, 2;
	add.s32 	%r803, %r782, %r802;
	st.shared.u32 	[%r803], %r868;
	shl.b32 	%r804, %r217, 2;
	add.s32 	%r805, %r782, %r804;
	st.shared.u32 	[%r805], %r867;
	shl.b32 	%r806, %r218, 2;
	add.s32 	%r807, %r782, %r806;
	st.shared.u32 	[%r807], %r866;
	shl.b32 	%r808, %r219, 2;
	add.s32 	%r809, %r782, %r808;
	st.shared.u32 	[%r809], %r865;
	shl.b32 	%r810, %r220, 2;
	add.s32 	%r811, %r782, %r810;
	st.shared.u32 	[%r811], %r864;
	shl.b32 	%r812, %r221, 2;
	add.s32 	%r813, %r782, %r812;
	st.shared.u32 	[%r813], %r863;
	shl.b32 	%r814, %r222, 2;
	add.s32 	%r815, %r782, %r814;
	st.shared.u32 	[%r815], %r862;
	shl.b32 	%r816, %r223, 2;
	add.s32 	%r817, %r782, %r816;
	st.shared.u32 	[%r817], %r861;
	shl.b32 	%r818, %r224, 2;
	add.s32 	%r819, %r782, %r818;
	st.shared.u32 	[%r819], %r860;
	bar.sync 	0;
	ld.shared.u32 	%r878, [%r103];
	ld.shared.u32 	%r877, [%r103+4];
	ld.shared.u32 	%r876, [%r103+8];
	ld.shared.u32 	%r875, [%r103+12];
	ld.shared.u32 	%r874, [%r103+16];
	ld.shared.u32 	%r873, [%r103+20];
	ld.shared.u32 	%r872, [%r103+24];
	ld.shared.u32 	%r871, [%r103+28];
	ld.shared.u32 	%r870, [%r103+32];
	ld.shared.u32 	%r869, [%r103+36];
	ld.shared.u32 	%r868, [%r103+40];
	ld.shared.u32 	%r867, [%r103+44];
	ld.shared.u32 	%r866, [%r103+48];
	ld.shared.u32 	%r865, [%r103+52];
	ld.shared.u32 	%r864, [%r103+56];
	ld.shared.u32 	%r863, [%r103+60];
	ld.shared.u32 	%r862, [%r103+64];
	ld.shared.u32 	%r861, [%r103+68];
	ld.shared.u32 	%r860, [%r103+72];
	bar.sync 	0;
	st.shared.u32 	[%r783], %r897;
	st.shared.u32 	[%r785], %r896;
	st.shared.u32 	[%r787], %r895;
	st.shared.u32 	[%r789], %r894;
	st.shared.u32 	[%r791], %r893;
	st.shared.u32 	[%r793], %r892;
	st.shared.u32 	[%r795], %r891;
	st.shared.u32 	[%r797], %r890;
	st.shared.u32 	[%r799], %r889;
	st.shared.u32 	[%r801], %r888;
	st.shared.u32 	[%r803], %r887;
	st.shared.u32 	[%r805], %r886;
	st.shared.u32 	[%r807], %r885;
	st.shared.u32 	[%r809], %r884;
	st.shared.u32 	[%r811], %r883;
	st.shared.u32 	[%r813], %r882;
	st.shared.u32 	[%r815], %r881;
	st.shared.u32 	[%r817], %r880;
	st.shared.u32 	[%r819], %r879;
	bar.sync 	0;
	ld.shared.u32 	%r897, [%r103];
	ld.shared.u32 	%r896, [%r103+4];
	ld.shared.u32 	%r895, [%r103+8];
	ld.shared.u32 	%r894, [%r103+12];
	ld.shared.u32 	%r893, [%r103+16];
	ld.shared.u32 	%r892, [%r103+20];
	ld.shared.u32 	%r891, [%r103+24];
	ld.shared.u32 	%r890, [%r103+28];
	ld.shared.u32 	%r889, [%r103+32];
	ld.shared.u32 	%r888, [%r103+36];
	ld.shared.u32 	%r887, [%r103+40];
	ld.shared.u32 	%r886, [%r103+44];
	ld.shared.u32 	%r885, [%r103+48];
	ld.shared.u32 	%r884, [%r103+52];
	ld.shared.u32 	%r883, [%r103+56];
	ld.shared.u32 	%r882, [%r103+60];
	ld.shared.u32 	%r881, [%r103+64];
	ld.shared.u32 	%r880, [%r103+68];
	ld.shared.u32 	%r879, [%r103+72];
	bar.sync 	0;
	add.s32 	%r859, %r859, 6;
	add.s32 	%r858, %r858, -6;
	bra.uni 	$L__BB25_77;

}
	// .globl	_ZN3cub18CUB_300001_SM_10006detail10radix_sort30DeviceRadixSortHistogramKernelINS1_5radix10policy_hubIiiyE10Policy1000ELNS0_9SortOrderE0EiyNS1_21identity_decomposer_tEEEvPT2_PKT1_SA_iiT3_
.visible .entry _ZN3cub18CUB_300001_SM_10006detail10radix_sort30DeviceRadixSortHistogramKernelINS1_5radix10policy_hubIiiyE10Policy1000ELNS0_9SortOrderE0EiyNS1_21identity_decomposer_tEEEvPT2_PKT1_SA_iiT3_(
	.param .u64 .ptr .align 1 _ZN3cub18CUB_300001_SM_10006detail10radix_sort30DeviceRadixSortHistogramKernelINS1_5radix10policy_hubIiiyE10Policy1000ELNS0_9SortOrderE0EiyNS1_21identity_decomposer_tEEEvPT2_PKT1_SA_iiT3__param_0,
	.param .u64 .ptr .align 1 _ZN3cub18CUB_300001_SM_10006detail10radix_sort30DeviceRadixSortHistogramKernelINS1_5radix10policy_hubIiiyE10Policy1000ELNS0_9SortOrderE0EiyNS1_21identity_decomposer_tEEEvPT2_PKT1_SA_iiT3__param_1,
	.param .u64 _ZN3cub18CUB_300001_SM_10006detail10radix_sort30DeviceRadixSortHistogramKernelINS1_5radix10policy_hubIiiyE10Policy1000ELNS0_9SortOrderE0EiyNS1_21identity_decomposer_tEEEvPT2_PKT1_SA_iiT3__param_2,
	.param .u32 _ZN3cub18CUB_300001_SM_10006detail10radix_sort30DeviceRadixSortHistogramKernelINS1_5radix10policy_hubIiiyE10Policy1000ELNS0_9SortOrderE0EiyNS1_21identity_decomposer_tEEEvPT2_PKT1_SA_iiT3__param_3,
	.param .u32 _ZN3cub18CUB_300001_SM_10006detail10radix_sort30DeviceRadixSortHistogramKernelINS1_5radix10policy_hubIiiyE10Policy1000ELNS0_9SortOrderE0EiyNS1_21identity_decomposer_tEEEvPT2_PKT1_SA_iiT3__param_4,
	.param .align 1 .b8 _ZN3cub18CUB_300001_SM_10006detail10radix_sort30DeviceRadixSortHistogramKernelINS1_5radix10policy_hubIiiyE10Policy1000ELNS0_9SortOrderE0EiyNS1_21identity_decomposer_tEEEvPT2_PKT1_SA_iiT3__param_5[1]
)
.maxntid 128
{
	.reg .pred 	%p<91>;
	.reg .b32 	%r<486>;
	.reg .b64 	%rd<137>;
	// demoted variable
	.shared .align 4 .b8 _ZZN3cub18CUB_300001_SM_10006detail10radix_sort30DeviceRadixSortHistogramKernelINS1_5radix10policy_hubIiiyE10Policy1000ELNS0_9SortOrderE0EiyNS1_21identity_decomposer_tEEEvPT2_PKT1_SA_iiT3_E12temp_storage[4096];
	ld.param.u64 	%rd18, [_ZN3cub18CUB_300001_SM_10006detail10radix_sort30DeviceRadixSortHistogramKernelINS1_5radix10policy_hubIiiyE10Policy1000ELNS0_9SortOrderE0EiyNS1_21identity_decomposer_tEEEvPT2_PKT1_SA_iiT3__param_0];
	ld.param.u64 	%rd19, [_ZN3cub18CUB_300001_SM_10006detail10radix_sort30DeviceRadixSortHistogramKernelINS1_5radix10policy_hubIiiyE10Policy1000ELNS0_9SortOrderE0EiyNS1_21identity_decomposer_tEEEvPT2_PKT1_SA_iiT3__param_1];
	ld.param.u64 	%rd17, [_ZN3cub18CUB_300001_SM_10006detail10radix_sort30DeviceRadixSortHistogramKernelINS1_5radix10policy_hubIiiyE10Policy1000ELNS0_9SortOrderE0EiyNS1_21identity_decomposer_tEEEvPT2_PKT1_SA_iiT3__param_2];
	ld.param.u32 	%r174, [_ZN3cub18CUB_300001_SM_10006detail10radix_sort30DeviceRadixSortHistogramKernelINS1_5radix10policy_hubIiiyE10Policy1000ELNS0_9SortOrderE0EiyNS1_21identity_decomposer_tEEEvPT2_PKT1_SA_iiT3__param_3];
	ld.param.u32 	%r175, [_ZN3cub18CUB_300001_SM_10006detail10radix_sort30DeviceRadixSortHistogramKernelINS1_5radix10policy_hubIiiyE10Policy1000ELNS0_9SortOrderE0EiyNS1_21identity_decomposer_tEEEvPT2_PKT1_SA_iiT3__param_4];
	cvta.to.global.u64 	%rd1, %rd19;
	cvta.to.global.u64 	%rd2, %rd18;
	setp.eq.s64 	%p2, %rd17, 0;
	@%p2 bra 	$L__BB26_153;
	sub.s32 	%r176, %r175, %r174;
	add.s32 	%r177, %r176, 7;
	shr.s32 	%r178, %r177, 31;
	shr.u32 	%r179, %r178, 29;
	add.s32 	%r180, %r177, %r179;
	shr.s32 	%r181, %r180, 3;
	mov.u32 	%r182, %tid.x;
	setp.gt.u32 	%p3, %r182, 255;
	setp.lt.s32 	%p4, %r177, 8;
	mov.u32 	%r183, %ctaid.x;
	shl.b32 	%r184, %r183, 11;
	cvt.u64.u32 	%rd3, %r184;
	mov.u32 	%r185, %nctaid.x;
	shl.b32 	%r186, %r185, 11;
	cvt.u64.u32 	%rd4, %r186;
	add.s32 	%r1, %r181, -1;
	and.b32  	%r2, %r181, 15;
	and.b32  	%r3, %r181, 7;
	add.s32 	%r4, %r3, -1;
	and.b32  	%r5, %r181, 3;
	or.pred  	%p1, %p3, %p4;
	shl.b32 	%r187, %r182, 2;
	mov.u32 	%r188, _ZZN3cub18CUB_300001_SM_10006detail10radix_sort30DeviceRadixSortHistogramKernelINS1_5radix10policy_hubIiiyE10Policy1000ELNS0_9SortOrderE0EiyNS1_21identity_decomposer_tEEEvPT2_PKT1_SA_iiT3_E12temp_storage;
	add.s32 	%r6, %r188, %r187;
	and.b32  	%r7, %r181, 268435440;
	cvt.u64.u32 	%rd5, %r182;
	add.s32 	%r8, %r182, 128;
	add.s32 	%r9, %r182, 256;
	add.s32 	%r10, %r182, 384;
	add.s32 	%r11, %r182, 512;
	add.s32 	%r12, %r182, 640;
	add.s32 	%r13, %r182, 768;
	or.b32  	%r14, %r182, 1024;
	add.s32 	%r15, %r182, 1920;
	and.b32  	%r16, %r181, 268435448;
	and.b32  	%r17, %r181, 1;
	neg.s32 	%r18, %r7;
	add.s32 	%r19, %r6, 8192;
	add.s64 	%rd21, %rd17, -1;
	shr.u64 	%rd22, %rd21, 30;
	add.s64 	%rd23, %rd22, 1;
	min.u64 	%rd6, %rd23, %rd17;
	mov.b64 	%rd135, 0;
$L__BB26_2:
	@%p1 bra 	$L__BB26_30;
	setp.lt.u32 	%p5, %r1, 15;
	mov.b32 	%r439, 0;
	@%p5 bra 	$L__BB26_6;
	mov.u32 	%r436, %r19;
	mov.u32 	%r437, %r18;
$L__BB26_5:
	.pragma "nounroll";
	mov.b32 	%r190, 0;
	st.shared.u32 	[%r436+-8192], %r190;
	st.shared.u32 	[%r436+-7168], %r190;
	st.shared.u32 	[%r436+-6144], %r190;
	st.shared.u32 	[%r436+-5120], %r190;
	st.shared.u32 	[%r436+-4096], %r190;
	st.shared.u32 	[%r436+-3072], %r190;
	st.shared.u32 	[%r436+-2048], %r190;
	st.shared.u32 	[%r436+-1024], %r190;
	st.shared.u32 	[%r436], %r190;
	st.shared.u32 	[%r436+1024], %r190;
	st.shared.u32 	[%r436+2048], %r190;
	st.shared.u32 	[%r436+3072], %r190;
	st.shared.u32 	[%r436+4096], %r190;
	st.shared.u32 	[%r436+5120], %r190;
	st.shared.u32 	[%r436+6144], %r190;
	st.shared.u32 	[%r436+7168], %r190;
	add.s32 	%r437, %r437, 16;
	add.s32 	%r436, %r436, 16384;
	setp.ne.s32 	%p6, %r437, 0;
	mov.u32 	%r439, %r7;
	@%p6 bra 	$L__BB26_5;
$L__BB26_6:
	add.s32 	%r25, %r2, -1;
	setp.eq.s32 	%p7, %r2, 0;
	@%p7 bra 	$L__BB26_16;
	setp.lt.u32 	%p8, %r25, 7;
	@%p8 bra 	$L__BB26_9;
	shl.b32 	%r191, %r439, 10;
	add.s32 	%r192, %r6, %r191;
	mov.b32 	%r193, 0;
	st.shared.u32 	[%r192], %r193;
	st.shared.u32 	[%r192+1024], %r193;
	st.shared.u32 	[%r192+2048], %r193;
	st.shared.u32 	[%r192+3072], %r193;
	st.shared.u32 	[%r192+4096], %r193;
	st.shared.u32 	[%r192+5120], %r193;
	st.shared.u32 	[%r192+6144], %r193;
	st.shared.u32 	[%r192+7168], %r193;
	add.s32 	%r439, %r439, 8;
$L__BB26_9:
	setp.eq.s32 	%p9, %r3, 0;
	@%p9 bra 	$L__BB26_16;
	setp.lt.u32 	%p10, %r4, 3;
	@%p10 bra 	$L__BB26_12;
	shl.b32 	%r194, %r439, 10;
	add.s32 	%r195, %r6, %r194;
	mov.b32 	%r196, 0;
	st.shared.u32 	[%r195], %r196;
	st.shared.u32 	[%r195+1024], %r196;
	st.shared.u32 	[%r195+2048], %r196;
	st.shared.u32 	[%r195+3072], %r196;
	add.s32 	%r439, %r439, 4;
$L__BB26_12:
	setp.eq.s32 	%p11, %r5, 0;
	@%p11 bra 	$L__BB26_16;
	setp.eq.s32 	%p12, %r5, 1;
	shl.b32 	%r197, %r439, 10;
	add.s32 	%r30, %r6, %r197;
	mov.b32 	%r198, 0;
	st.shared.u32 	[%r30], %r198;
	@%p12 bra 	$L__BB26_16;
	setp.eq.s32 	%p13, %r5, 2;
	mov.b32 	%r199, 0;
	st.shared.u32 	[%r30+1024], %r199;
	@%p13 bra 	$L__BB26_16;
	mov.b32 	%r200, 0;
	st.shared.u32 	[%r30+2048], %r200;
$L__BB26_16:
	cvt.u32.u64 	%r201, %rd5;
	setp.gt.u32 	%p14, %r201, 127;
	@%p14 bra 	$L__BB26_30;
	setp.lt.u32 	%p15, %r1, 15;
	mov.b32 	%r443, 0;
	@%p15 bra 	$L__BB26_20;
	mov.b32 	%r441, 0;
$L__BB26_19:
	.pragma "nounroll";
	shl.b32 	%r204, %r441, 10;
	add.s32 	%r205, %r6, %r204;
	mov.b32 	%r206, 0;
	st.shared.u32 	[%r205+512], %r206;
	st.shared.u32 	[%r205+1536], %r206;
	st.shared.u32 	[%r205+2560], %r206;
	st.shared.u32 	[%r205+3584], %r206;
	st.shared.u32 	[%r205+4608], %r206;
	st.shared.u32 	[%r205+5632], %r206;
	st.shared.u32 	[%r205+6656], %r206;
	st.shared.u32 	[%r205+7680], %r206;
	st.shared.u32 	[%r205+8704], %r206;
	st.shared.u32 	[%r205+9728], %r206;
	st.shared.u32 	[%r205+10752], %r206;
	st.shared.u32 	[%r205+11776], %r206;
	st.shared.u32 	[%r205+12800], %r206;
	st.shared.u32 	[%r205+13824], %r206;
	st.shared.u32 	[%r205+14848], %r206;
	st.shared.u32 	[%r205+15872], %r206;
	add.s32 	%r441, %r441, 16;
	setp.ne.s32 	%p16, %r441, %r7;
	mov.u32 	%r443, %r7;
	@%p16 bra 	$L__BB26_19;
$L__BB26_20:
	setp.eq.s32 	%p17, %r2, 0;
	@%p17 bra 	$L__BB26_30;
	setp.lt.u32 	%p18, %r25, 7;
	@%p18 bra 	$L__BB26_23;
	shl.b32 	%r207, %r443, 10;
	add.s32 	%r208, %r6, %r207;
	mov.b32 	%r209, 0;
	st.shared.u32 	[%r208+512], %r209;
	st.shared.u32 	[%r208+1536], %r209;
	st.shared.u32 	[%r208+2560], %r209;
	st.shared.u32 	[%r208+3584], %r209;
	st.shared.u32 	[%r208+4608], %r209;
	st.shared.u32 	[%r208+5632], %r209;
	st.shared.u32 	[%r208+6656], %r209;
	st.shared.u32 	[%r208+7680], %r209;
	add.s32 	%r443, %r443, 8;
$L__BB26_23:
	setp.eq.s32 	%p19, %r3, 0;
	@%p19 bra 	$L__BB26_30;
	setp.lt.u32 	%p20, %r4, 3;
	@%p20 bra 	$L__BB26_26;
	shl.b32 	%r210, %r443, 10;
	add.s32 	%r211, %r6, %r210;
	mov.b32 	%r212, 0;
	st.shared.u32 	[%r211+512], %r212;
	st.shared.u32 	[%r211+1536], %r212;
	st.shared.u32 	[%r211+2560], %r212;
	st.shared.u32 	[%r211+3584], %r212;
	add.s32 	%r443, %r443, 4;
$L__BB26_26:
	setp.eq.s32 	%p21, %r5, 0;
	@%p21 bra 	$L__BB26_30;
	setp.eq.s32 	%p22, %r5, 1;
	shl.b32 	%r213, %r443, 10;
	add.s32 	%r38, %r6, %r213;
	mov.b32 	%r214, 0;
	st.shared.u32 	[%r38+512], %r214;
	@%p22 bra 	$L__BB26_30;
	setp.eq.s32 	%p23, %r5, 2;
	mov.b32 	%r215, 0;
	st.shared.u32 	[%r38+1536], %r215;
	@%p23 bra 	$L__BB26_30;
	mov.b32 	%r216, 0;
	st.shared.u32 	[%r38+2560], %r216;
$L__BB26_30:
	bar.sync 	0;
	bar.sync 	0;
	shl.b64 	%rd8, %rd135, 30;
	sub.s64 	%rd24, %rd17, %rd8;
	min.u64 	%rd9, %rd24, 1073741824;
	setp.le.u64 	%p24, %rd9, %rd3;
	@%p24 bra 	$L__BB26_70;
	mov.u64 	%rd136, %rd3;
$L__BB26_32:
	add.s64 	%rd11, %rd136, %rd8;
	sub.s64 	%rd12, %rd17, %rd11;
	setp.lt.u64 	%p25, %rd12, 2048;
	@%p25 bra 	$L__BB26_34;
	add.s64 	%rd27, %rd11, %rd5;
	shl.b64 	%rd28, %rd27, 2;
	add.s64 	%rd29, %rd1, %rd28;
	ld.global.u32 	%r475, [%rd29];
	ld.global.u32 	%r474, [%rd29+512];
	ld.global.u32 	%r473, [%rd29+1024];
	ld.global.u32 	%r472, [%rd29+1536];
	ld.global.u32 	%r471, [%rd29+2048];
	ld.global.u32 	%r470, [%rd29+2560];
	ld.global.u32 	%r469, [%rd29+3072];
	ld.global.u32 	%r468, [%rd29+3584];
	ld.global.u32 	%r467, [%rd29+4096];
	ld.global.u32 	%r466, [%rd29+4608];
	ld.global.u32 	%r465, [%rd29+5120];
	ld.global.u32 	%r464, [%rd29+5632];
	ld.global.u32 	%r463, [%rd29+6144];
	ld.global.u32 	%r462, [%rd29+6656];
	ld.global.u32 	%r461, [%rd29+7168];
	ld.global.u32 	%r460, [%rd29+7680];
	bra.uni 	$L__BB26_66;
$L__BB26_34:
	cvt.u32.u64 	%r218, %rd5;
	cvt.u32.u64 	%r55, %rd12;
	setp.ge.s32 	%p26, %r218, %r55;
	add.s64 	%rd25, %rd11, %rd5;
	shl.b64 	%rd26, %rd25, 2;
	add.s64 	%rd13, %rd1, %rd26;
	mov.b32 	%r475, 2147483647;
	@%p26 bra 	$L__BB26_36;
	ld.global.u32 	%r475, [%rd13];
$L__BB26_36:
	setp.ge.s32 	%p27, %r8, %r55;
	mov.b32 	%r474, 2147483647;
	@%p27 bra 	$L__BB26_38;
	ld.global.u32 	%r474, [%rd13+512];
$L__BB26_38:
	setp.ge.s32 	%p28, %r9, %r55;
	mov.b32 	%r473, 2147483647;
	@%p28 bra 	$L__BB26_40;
	ld.global.u32 	%r473, [%rd13+1024];
$L__BB26_40:
	setp.ge.s32 	%p29, %r10, %r55;
	mov.b32 	%r472, 2147483647;
	@%p29 bra 	$L__BB26_42;
	ld.global.u32 	%r472, [%rd13+1536];
$L__BB26_42:
	setp.ge.s32 	%p30, %r11, %r55;
	mov.b32 	%r471, 2147483647;
	@%p30 bra 	$L__BB26_44;
	ld.global.u32 	%r471, [%rd13+2048];
$L__BB26_44:
	setp.ge.s32 	%p31, %r12, %r55;
	mov.b32 	%r470, 2147483647;
	@%p31 bra 	$L__BB26_46;
	ld.global.u32 	%r470, [%rd13+2560];
$L__BB26_46:
	setp.ge.s32 	%p32, %r13, %r55;
	mov.b32 	%r469, 2147483647;
	@%p32 bra 	$L__BB26_48;
	ld.global.u32 	%r469, [%rd13+3072];
$L__BB26_48:
	mov.u32 	%r226, %tid.x;
	add.s32 	%r227, %r226, 896;
	setp.ge.s32 	%p33, %r227, %r55;
	mov.b32 	%r468, 2147483647;
	@%p33 bra 	$L__BB26_50;
	ld.global.u32 	%r468, [%rd13+3584];
$L__BB26_50:
	setp.ge.s32 	%p34, %r14, %r55;
	mov.b32 	%r467, 2147483647;
	@%p34 bra 	$L__BB26_52;
	ld.global.u32 	%r467, [%rd13+4096];
$L__BB26_52:
	add.s32 	%r231, %r226, 1152;
	setp.ge.s32 	%p35, %r231, %r55;
	mov.b32 	%r466, 2147483647;
	@%p35 bra 	$L__BB26_54;
	ld.global.u32 	%r466, [%rd13+4608];
$L__BB26_54:
	add.s32 	%r234, %r226, 1280;
	setp.ge.s32 	%p36, %r234, %r55;
	mov.b32 	%r465, 2147483647;
	@%p36 bra 	$L__BB26_56;
	ld.global.u32 	%r465, [%rd13+5120];
$L__BB26_56:
	add.s32 	%r237, %r226, 1408;
	setp.ge.s32 	%p37, %r237, %r55;
	mov.b32 	%r464, 2147483647;
	@%p37 bra 	$L__BB26_58;
	ld.global.u32 	%r464, [%rd13+5632];
$L__BB26_58:
	add.s32 	%r240, %r226, 1536;
	setp.ge.s32 	%p38, %r240, %r55;
	mov.b32 	%r463, 2147483647;
	@%p38 bra 	$L__BB26_60;
	ld.global.u32 	%r463, [%rd13+6144];
$L__BB26_60:
	add.s32 	%r243, %r226, 1664;
	setp.ge.s32 	%p39, %r243, %r55;
	mov.b32 	%r462, 2147483647;
	@%p39 bra 	$L__BB26_62;
	ld.global.u32 	%r462, [%rd13+6656];
$L__BB26_62:
	add.s32 	%r246, %r226, 1792;
	setp.ge.s32 	%p40, %r246, %r55;
	mov.b32 	%r461, 2147483647;
	@%p40 bra 	$L__BB26_64;
	ld.global.u32 	%r461, [%rd13+7168];
$L__BB26_64:
	setp.ge.s32 	%p41, %r15, %r55;
	mov.b32 	%r460, 2147483647;
	@%p41 bra 	$L__BB26_66;
	ld.global.u32 	%r460, [%rd13+7680];
$L__BB26_66:
	setp.le.s32 	%p42, %r175, %r174;
	@%p42 bra 	$L__BB26_69;
	xor.b32  	%r103, %r460, -2147483648;
	xor.b32  	%r104, %r461, -2147483648;
	xor.b32  	%r105, %r462, -2147483648;
	xor.b32  	%r106, %r463, -2147483648;
	xor.b32  	%r107, %r464, -2147483648;
	xor.b32  	%r108, %r465, -2147483648;
	xor.b32  	%r109, %r466, -2147483648;
	xor.b32  	%r110, %r467, -2147483648;
	xor.b32  	%r111, %r468, -2147483648;
	xor.b32  	%r112, %r469, -2147483648;
	xor.b32  	%r113, %r470, -2147483648;
	xor.b32  	%r114, %r471, -2147483648;
	xor.b32  	%r115, %r472, -2147483648;
	xor.b32  	%r116, %r473, -2147483648;
	xor.b32  	%r117, %r474, -2147483648;
	xor.b32  	%r118, %r475, -2147483648;
	mov.b32 	%r476, 0;
	mov.u32 	%r477, %r174;
$L__BB26_68:
	sub.s32 	%r249, %r175, %r477;
	shl.b32 	%r250, %r476, 10;
	mov.u32 	%r251, _ZZN3cub18CUB_300001_SM_10006detail10radix_sort30DeviceRadixSortHistogramKernelINS1_5radix10policy_hubIiiyE10Policy1000ELNS0_9SortOrderE0EiyNS1_21identity_decomposer_tEEEvPT2_PKT1_SA_iiT3_E12temp_storage;
	add.s32 	%r252, %r251, %r250;
	min.s32 	%r253, %r249, 8;
	mov.b32 	%r254, -1;
	shl.b32 	%r255, %r254, %r253;
	not.b32 	%r256, %r255;
	shr.u32 	%r257, %r118, %r477;
	and.b32  	%r258, %r257, %r256;
	shl.b32 	%r259, %r258, 2;
	add.s32 	%r260, %r252, %r259;
	atom.shared.add.u32 	%r261, [%r260], 1;
	shr.u32 	%r262, %r117, %r477;
	and.b32  	%r263, %r262, %r256;
	shl.b32 	%r264, %r263, 2;
	add.s32 	%r265, %r252, %r264;
	atom.shared.add.u32 	%r266, [%r265], 1;
	shr.u32 	%r267, %r116, %r477;
	and.b32  	%r268, %r267, %r256;
	shl.b32 	%r269, %r268, 2;
	add.s32 	%r270, %r252, %r269;
	atom.shared.add.u32 	%r271, [%r270], 1;
	shr.u32 	%r272, %r115, %r477;
	and.b32  	%r273, %r272, %r256;
	shl.b32 	%r274, %r273, 2;
	add.s32 	%r275, %r252, %r274;
	atom.shared.add.u32 	%r276, [%r275], 1;
	shr.u32 	%r277, %r114, %r477;
	and.b32  	%r278, %r277, %r256;
	shl.b32 	%r279, %r278, 2;
	add.s32 	%r280, %r252, %r279;
	atom.shared.add.u32 	%r281, [%r280], 1;
	shr.u32 	%r282, %r113, %r477;
	and.b32  	%r283, %r282, %r256;
	shl.b32 	%r284, %r283, 2;
	add.s32 	%r285, %r252, %r284;
	atom.shared.add.u32 	%r286, [%r285], 1;
	shr.u32 	%r287, %r112, %r477;
	and.b32  	%r288, %r287, %r256;
	shl.b32 	%r289, %r288, 2;
	add.s32 	%r290, %r252, %r289;
	atom.shared.add.u32 	%r291, [%r290], 1;
	shr.u32 	%r292, %r111, %r477;
	and.b32  	%r293, %r292, %r256;
	shl.b32 	%r294, %r293, 2;
	add.s32 	%r295, %r252, %r294;
	atom.shared.add.u32 	%r296, [%r295], 1;
	shr.u32 	%r297, %r110, %r477;
	and.b32  	%r298, %r297, %r256;
	shl.b32 	%r299, %r298, 2;
	add.s32 	%r300, %r252, %r299;
	atom.shared.add.u32 	%r301, [%r300], 1;
	shr.u32 	%r302, %r109, %r477;
	and.b32  	%r303, %r302, %r256;
	shl.b32 	%r304, %r303, 2;
	add.s32 	%r305, %r252, %r304;
	atom.shared.add.u32 	%r306, [%r305], 1;
	shr.u32 	%r307, %r108, %r477;
	and.b32  	%r308, %r307, %r256;
	shl.b32 	%r309, %r308, 2;
	add.s32 	%r310, %r252, %r309;
	atom.shared.add.u32 	%r311, [%r310], 1;
	shr.u32 	%r312, %r107, %r477;
	and.b32  	%r313, %r312, %r256;
	shl.b32 	%r314, %r313, 2;
	add.s32 	%r315, %r252, %r314;
	atom.shared.add.u32 	%r316, [%r315], 1;
	shr.u32 	%r317, %r106, %r477;
	and.b32  	%r318, %r317, %r256;
	shl.b32 	%r319, %r318, 2;
	add.s32 	%r320, %r252, %r319;
	atom.shared.add.u32 	%r321, [%r320], 1;
	shr.u32 	%r322, %r105, %r477;
	and.b32  	%r323, %r322, %r256;
	shl.b32 	%r324, %r323, 2;
	add.s32 	%r325, %r252, %r324;
	atom.shared.add.u32 	%r326, [%r325], 1;
	shr.u32 	%r327, %r104, %r477;
	and.b32  	%r328, %r327, %r256;
	shl.b32 	%r329, %r328, 2;
	add.s32 	%r330, %r252, %r329;
	atom.shared.add.u32 	%r331, [%r330], 1;
	shr.u32 	%r332, %r103, %r477;
	and.b32  	%r333, %r332, %r256;
	shl.b32 	%r334, %r333, 2;
	add.s32 	%r335, %r252, %r334;
	atom.shared.add.u32 	%r336, [%r335], 1;
	add.s32 	%r477, %r477, 8;
	add.s32 	%r476, %r476, 1;
	setp.lt.s32 	%p43, %r477, %r175;
	@%p43 bra 	$L__BB26_68;
$L__BB26_69:
	add.s64 	%rd136, %rd136, %rd4;
	setp.lt.u64 	%p44, %rd136, %rd9;
	@%p44 bra 	$L__BB26_32;
$L__BB26_70:
	bar.sync 	0;
	@%p1 bra 	$L__BB26_152;
	setp.lt.u32 	%p45, %r1, 7;
	mov.b32 	%r480, 0;
	@%p45 bra 	$L__BB26_90;
	mov.b32 	%r478, 0;
$L__BB26_73:
	.pragma "nounroll";
	shl.b32 	%r339, %r478, 10;
	add.s32 	%r124, %r6, %r339;
	ld.shared.u32 	%r125, [%r124];
	setp.eq.s32 	%p46, %r125, 0;
	@%p46 bra 	$L__BB26_75;
	cvt.u32.u64 	%r340, %rd5;
	shl.b32 	%r341, %r478, 8;
	add.s32 	%r342, %r341, %r340;
	mul.wide.u32 	%rd30, %r342, 8;
	add.s64 	%rd31, %rd2, %rd30;
	cvt.u64.u32 	%rd32, %r125;
	atom.global.add.u64 	%rd33, [%rd31], %rd32;
$L__BB26_75:
	ld.shared.u32 	%r126, [%r124+1024];
	setp.eq.s32 	%p47, %r126, 0;
	@%p47 bra 	$L__BB26_77;
	cvt.u32.u64 	%r343, %rd5;
	shl.b32 	%r344, %r478, 8;
	add.s32 	%r345, %r344, %r343;
	add.s32 	%r346, %r345, 256;
	mul.wide.u32 	%rd34, %r346, 8;
	add.s64 	%rd35, %rd2, %rd34;
	cvt.u64.u32 	%rd36, %r126;
	atom.global.add.u64 	%rd37, [%rd35], %rd36;
$L__BB26_77:
	ld.shared.u32 	%r127, [%r124+2048];
	setp.eq.s32 	%p48, %r127, 0;
	@%p48 bra 	$L__BB26_79;
	cvt.u32.u64 	%r347, %rd5;
	shl.b32 	%r348, %r478, 8;
	add.s32 	%r349, %r348, %r347;
	add.s32 	%r350, %r349, 512;
	mul.wide.u32 	%rd38, %r350, 8;
	add.s64 	%rd39, %rd2, %rd38;
	cvt.u64.u32 	%rd40, %r127;
	atom.global.add.u64 	%rd41, [%rd39], %rd40;
$L__BB26_79:
	ld.shared.u32 	%r128, [%r124+3072];
	setp.eq.s32 	%p49, %r128, 0;
	@%p49 bra 	$L__BB26_81;
	cvt.u32.u64 	%r351, %rd5;
	shl.b32 	%r352, %r478, 8;
	add.s32 	%r353, %r352, %r351;
	add.s32 	%r354, %r353, 768;
	mul.wide.u32 	%rd42, %r354, 8;
	add.s64 	%rd43, %rd2, %rd42;
	cvt.u64.u32 	%rd44, %r128;
	atom.global.add.u64 	%rd45, [%rd43], %rd44;
$L__BB26_81:
	ld.shared.u32 	%r129, [%r124+4096];
	setp.eq.s32 	%p50, %r129, 0;
	@%p50 bra 	$L__BB26_83;
	cvt.u32.u64 	%r355, %rd5;
	shl.b32 	%r356, %r478, 8;
	add.s32 	%r357, %r356, %r355;
	add.s32 	%r358, %r357, 1024;
	mul.wide.u32 	%rd46, %r358, 8;
	add.s64 	%rd47, %rd2, %rd46;
	cvt.u64.u32 	%rd48, %r129;
	atom.global.add.u64 	%rd49, [%rd47], %rd48;
$L__BB26_83:
	ld.shared.u32 	%r130, [%r124+5120];
	setp.eq.s32 	%p51, %r130, 0;
	@%p51 bra 	$L__BB26_85;
	cvt.u32.u64 	%r359, %rd5;
	shl.b32 	%r360, %r478, 8;
	add.s32 	%r361, %r360, %r359;
	add.s32 	%r362, %r361, 1280;
	mul.wide.u32 	%rd50, %r362, 8;
	add.s64 	%rd51, %rd2, %rd50;
	cvt.u64.u32 	%rd52, %r130;
	atom.global.add.u64 	%rd53, [%rd51], %rd52;
$L__BB26_85:
	ld.shared.u32 	%r131, [%r124+6144];
	setp.eq.s32 	%p52, %r131, 0;
	@%p52 bra 	$L__BB26_87;
	cvt.u32.u64 	%r363, %rd5;
	shl.b32 	%r364, %r478, 8;
	add.s32 	%r365, %r364, %r363;
	add.s32 	%r366, %r365, 1536;
	mul.wide.u32 	%rd54, %r366, 8;
	add.s64 	%rd55, %rd2, %rd54;
	cvt.u64.u32 	%rd56, %r131;
	atom.global.add.u64 	%rd57, [%rd55], %rd56;
$L__BB26_87:
	ld.shared.u32 	%r132, [%r124+7168];
	setp.eq.s32 	%p53, %r132, 0;
	@%p53 bra 	$L__BB26_89;
	cvt.u32.u64 	%r367, %rd5;
	shl.b32 	%r368, %r478, 8;
	add.s32 	%r369, %r368, %r367;
	add.s32 	%r370, %r369, 1792;
	mul.wide.u32 	%rd58, %r370, 8;
	add.s64 	%rd59, %rd2, %rd58;
	cvt.u64.u32 	%rd60, %r132;
	atom.global.add.u64 	%rd61, [%rd59], %rd60;
$L__BB26_89:
	add.s32 	%r478, %r478, 8;
	setp.ne.s32 	%p54, %r478, %r16;
	mov.u32 	%r480, %r16;
	@%p54 bra 	$L__BB26_73;
$L__BB26_90:
	add.s32 	%r135, %r5, -1;
	setp.eq.s32 	%p55, %r3, 0;
	@%p55 bra 	$L__BB26_111;
	setp.lt.u32 	%p56, %r4, 3;
	@%p56 bra 	$L__BB26_101;
	shl.b32 	%r371, %r480, 10;
	add.s32 	%r136, %r6, %r371;
	ld.shared.u32 	%r137, [%r136];
	setp.eq.s32 	%p57, %r137, 0;
	@%p57 bra 	$L__BB26_94;
	cvt.u32.u64 	%r372, %rd5;
	shl.b32 	%r373, %r480, 8;
	add.s32 	%r374, %r373, %r372;
	mul.wide.u32 	%rd62, %r374, 8;
	add.s64 	%rd63, %rd2, %rd62;
	cvt.u64.u32 	%rd64, %r137;
	atom.global.add.u64 	%rd65, [%rd63], %rd64;
$L__BB26_94:
	ld.shared.u32 	%r138, [%r136+1024];
	setp.eq.s32 	%p58, %r138, 0;
	@%p58 bra 	$L__BB26_96;
	cvt.u32.u64 	%r375, %rd5;
	shl.b32 	%r376, %r480, 8;
	add.s32 	%r377, %r376, %r375;
	add.s32 	%r378, %r377, 256;
	mul.wide.u32 	%rd66, %r378, 8;
	add.s64 	%rd67, %rd2, %rd66;
	cvt.u64.u32 	%rd68, %r138;
	atom.global.add.u64 	%rd69, [%rd67], %rd68;
$L__BB26_96:
	ld.shared.u32 	%r139, [%r136+2048];
	setp.eq.s32 	%p59, %r139, 0;
	@%p59 bra 	$L__BB26_98;
	cvt.u32.u64 	%r379, %rd5;
	shl.b32 	%r380, %r480, 8;
	add.s32 	%r381, %r380, %r379;
	add.s32 	%r382, %r381, 512;
	mul.wide.u32 	%rd70, %r382, 8;
	add.s64 	%rd71, %rd2, %rd70;
	cvt.u64.u32 	%rd72, %r139;
	atom.global.add.u64 	%rd73, [%rd71], %rd72;
$L__BB26_98:
	ld.shared.u32 	%r140, [%r136+3072];
	setp.eq.s32 	%p60, %r140, 0;
	@%p60 bra 	$L__BB26_100;
	cvt.u32.u64 	%r383, %rd5;
	shl.b32 	%r384, %r480, 8;
	add.s32 	%r385, %r384, %r383;
	add.s32 	%r386, %r385, 768;
	mul.wide.u32 	%rd74, %r386, 8;
	add.s64 	%rd75, %rd2, %rd74;
	cvt.u64.u32 	%rd76, %r140;
	atom.global.add.u64 	%rd77, [%rd75], %rd76;
$L__BB26_100:
	add.s32 	%r480, %r480, 4;
$L__BB26_101:
	setp.eq.s32 	%p61, %r5, 0;
	@%p61 bra 	$L__BB26_111;
	setp.eq.s32 	%p62, %r135, 0;
	@%p62 bra 	$L__BB26_108;
	shl.b32 	%r387, %r480, 10;
	add.s32 	%r143, %r6, %r387;
	ld.shared.u32 	%r144, [%r143];
	setp.eq.s32 	%p63, %r144, 0;
	@%p63 bra 	$L__BB26_105;
	cvt.u32.u64 	%r388, %rd5;
	shl.b32 	%r389, %r480, 8;
	add.s32 	%r390, %r389, %r388;
	mul.wide.u32 	%rd78, %r390, 8;
	add.s64 	%rd79, %rd2, %rd78;
	cvt.u64.u32 	%rd80, %r144;
	atom.global.add.u64 	%rd81, [%rd79], %rd80;
$L__BB26_105:
	ld.shared.u32 	%r145, [%r143+1024];
	setp.eq.s32 	%p64, %r145, 0;
	@%p64 bra 	$L__BB26_107;
	cvt.u32.u64 	%r391, %rd5;
	shl.b32 	%r392, %r480, 8;
	add.s32 	%r393, %r392, %r391;
	add.s32 	%r394, %r393, 256;
	mul.wide.u32 	%rd82, %r394, 8;
	add.s64 	%rd83, %rd2, %rd82;
	cvt.u64.u32 	%rd84, %r145;
	atom.global.add.u64 	%rd85, [%rd83], %rd84;
$L__BB26_107:
	add.s32 	%r480, %r480, 2;
$L__BB26_108:
	setp.eq.s32 	%p65, %r17, 0;
	@%p65 bra 	$L__BB26_111;
	shl.b32 	%r395, %r480, 10;
	add.s32 	%r396, %r6, %r395;
	ld.shared.u32 	%r148, [%r396];
	setp.eq.s32 	%p66, %r148, 0;
	@%p66 bra 	$L__BB26_111;
	cvt.u32.u64 	%r397, %rd5;
	shl.b32 	%r398, %r480, 8;
	add.s32 	%r399, %r398, %r397;
	mul.wide.u32 	%rd86, %r399, 8;
	add.s64 	%rd87, %rd2, %rd86;
	cvt.u64.u32 	%rd88, %r148;
	atom.global.add.u64 	%rd89, [%rd87], %rd88;
$L__BB26_111:
	cvt.u32.u64 	%r400, %rd5;
	setp.gt.u32 	%p67, %r400, 127;
	@%p67 bra 	$L__BB26_152;
	setp.lt.u32 	%p68, %r1, 7;
	mov.b32 	%r484, 0;
	@%p68 bra 	$L__BB26_131;
	mov.b32 	%r482, 0;
$L__BB26_114:
	.pragma "nounroll";
	shl.b32 	%r404, %r482, 10;
	add.s32 	%r150, %r6, %r404;
	ld.shared.u32 	%r151, [%r150+512];
	setp.eq.s32 	%p69, %r151, 0;
	shl.b32 	%r405, %r482, 8;
	add.s32 	%r406, %r405, %r400;
	mul.wide.u32 	%rd90, %r406, 8;
	add.s64 	%rd15, %rd2, %rd90;
	@%p69 bra 	$L__BB26_116;
	cvt.u64.u32 	%rd91, %r151;
	atom.global.add.u64 	%rd92, [%rd15+1024], %rd91;
$L__BB26_116:
	ld.shared.u32 	%r152, [%r150+1536];
	setp.eq.s32 	%p70, %r152, 0;
	@%p70 bra 	$L__BB26_118;
	cvt.u64.u32 	%rd93, %r152;
	atom.global.add.u64 	%rd94, [%rd15+3072], %rd93;
$L__BB26_118:
	ld.shared.u32 	%r153, [%r150+2560];
	setp.eq.s32 	%p71, %r153, 0;
	@%p71 bra 	$L__BB26_120;
	cvt.u64.u32 	%rd95, %r153;
	atom.global.add.u64 	%rd96, [%rd15+5120], %rd95;
$L__BB26_120:
	ld.shared.u32 	%r154, [%r150+3584];
	setp.eq.s32 	%p72, %r154, 0;
	@%p72 bra 	$L__BB26_122;
	cvt.u64.u32 	%rd97, %r154;
	atom.global.add.u64 	%rd98, [%rd15+7168], %rd97;
$L__BB26_122:
	ld.shared.u32 	%r155, [%r150+4608];
	setp.eq.s32 	%p73, %r155, 0;
	@%p73 bra 	$L__BB26_124;
	cvt.u64.u32 	%rd99, %r155;
	atom.global.add.u64 	%rd100, [%rd15+9216], %rd99;
$L__BB26_124:
	ld.shared.u32 	%r156, [%r150+5632];
	setp.eq.s32 	%p74, %r156, 0;
	@%p74 bra 	$L__BB26_126;
	cvt.u64.u32 	%rd101, %r156;
	atom.global.add.u64 	%rd102, [%rd15+11264], %rd101;
$L__BB26_126:
	ld.shared.u32 	%r157, [%r150+6656];
	setp.eq.s32 	%p75, %r157, 0;
	@%p75 bra 	$L__BB26_128;
	cvt.u64.u32 	%rd103, %r157;
	atom.global.add.u64 	%rd104, [%rd15+13312], %rd103;
$L__BB26_128:
	ld.shared.u32 	%r158, [%r150+7680];
	setp.eq.s32 	%p76, %r158, 0;
	@%p76 bra 	$L__BB26_130;
	cvt.u64.u32 	%rd105, %r158;
	atom.global.add.u64 	%rd106, [%rd15+15360], %rd105;
$L__BB26_130:
	add.s32 	%r482, %r482, 8;
	setp.ne.s32 	%p77, %r482, %r16;
	mov.u32 	%r484, %r16;
	@%p77 bra 	$L__BB26_114;
$L__BB26_131:
	setp.eq.s32 	%p78, %r3, 0;
	@%p78 bra 	$L__BB26_152;
	setp.lt.u32 	%p79, %r4, 3;
	@%p79 bra 	$L__BB26_142;
	shl.b32 	%r407, %r484, 10;
	add.s32 	%r161, %r6, %r407;
	ld.shared.u32 	%r162, [%r161+512];
	setp.eq.s32 	%p80, %r162, 0;
	@%p80 bra 	$L__BB26_135;
	shl.b32 	%r409, %r484, 8;
	add.s32 	%r410, %r409, %r400;
	mul.wide.u32 	%rd107, %r410, 8;
	add.s64 	%rd108, %rd2, %rd107;
	cvt.u64.u32 	%rd109, %r162;
	atom.global.add.u64 	%rd110, [%rd108+1024], %rd109;
$L__BB26_135:
	ld.shared.u32 	%r163, [%r161+1536];
	setp.eq.s32 	%p81, %r163, 0;
	@%p81 bra 	$L__BB26_137;
	shl.b32 	%r412, %r484, 8;
	add.s32 	%r413, %r412, %r400;
	add.s32 	%r414, %r413, 256;
	mul.wide.u32 	%rd111, %r414, 8;
	add.s64 	%rd112, %rd2, %rd111;
	cvt.u64.u32 	%rd113, %r163;
	atom.global.add.u64 	%rd114, [%rd112+1024], %rd113;
$L__BB26_137:
	ld.shared.u32 	%r164, [%r161+2560];
	setp.eq.s32 	%p82, %r164, 0;
	@%p82 bra 	$L__BB26_139;
	shl.b32 	%r416, %r484, 8;
	add.s32 	%r417, %r416, %r400;
	add.s32 	%r418, %r417, 512;
	mul.wide.u32 	%rd115, %r418, 8;
	add.s64 	%rd116, %rd2, %rd115;
	cvt.u64.u32 	%rd117, %r164;
	atom.global.add.u64 	%rd118, [%rd116+1024], %rd117;
$L__BB26_139:
	ld.shared.u32 	%r165, [%r161+3584];
	setp.eq.s32 	%p83, %r165, 0;
	@%p83 bra 	$L__BB26_141;
	shl.b32 	%r420, %r484, 8;
	add.s32 	%r421, %r420, %r400;
	add.s32 	%r422, %r421, 768;
	mul.wide.u32 	%rd119, %r422, 8;
	add.s64 	%rd120, %rd2, %rd119;
	cvt.u64.u32 	%rd121, %r165;
	atom.global.add.u64 	%rd122, [%rd120+1024], %rd121;
$L__BB26_141:
	add.s32 	%r484, %r484, 4;
$L__BB26_142:
	setp.eq.s32 	%p84, %r5, 0;
	@%p84 bra 	$L__BB26_152;
	setp.eq.s32 	%p85, %r135, 0;
	@%p85 bra 	$L__BB26_149;
	shl.b32 	%r423, %r484, 10;
	add.s32 	%r168, %r6, %r423;
	ld.shared.u32 	%r169, [%r168+512];
	setp.eq.s32 	%p86, %r169, 0;
	@%p86 bra 	$L__BB26_146;
	shl.b32 	%r425, %r484, 8;
	add.s32 	%r426, %r425, %r400;
	mul.wide.u32 	%rd123, %r426, 8;
	add.s64 	%rd124, %rd2, %rd123;
	cvt.u64.u32 	%rd125, %r169;
	atom.global.add.u64 	%rd126, [%rd124+1024], %rd125;
$L__BB26_146:
	ld.shared.u32 	%r170, [%r168+1536];
	setp.eq.s32 	%p87, %r170, 0;
	@%p87 bra 	$L__BB26_148;
	shl.b32 	%r428, %r484, 8;
	add.s32 	%r429, %r428, %r400;
	add.s32 	%r430, %r429, 256;
	mul.wide.u32 	%rd127, %r430, 8;
	add.s64 	%rd128, %rd2, %rd127;
	cvt.u64.u32 	%rd129, %r170;
	atom.global.add.u64 	%rd130, [%rd128+1024], %rd129;
$L__BB26_148:
	add.s32 	%r484, %r484, 2;
$L__BB26_149:
	setp.eq.s32 	%p88, %r17, 0;
	@%p88 bra 	$L__BB26_152;
	shl.b32 	%r431, %r484, 10;
	add.s32 	%r432, %r6, %r431;
	ld.shared.u32 	%r173, [%r432+512];
	setp.eq.s32 	%p89, %r173, 0;
	@%p89 bra 	$L__BB26_152;
	shl.b32 	%r434, %r484, 8;
	add.s32 	%r435, %r434, %r400;
	mul.wide.u32 	%rd131, %r435, 8;
	add.s64 	%rd132, %rd2, %rd131;
	cvt.u64.u32 	%rd133, %r173;
	atom.global.add.u64 	%rd134, [%rd132+1024], %rd133;
$L__BB26_152:
	bar.sync 	0;
	add.s64 	%rd135, %rd135, 1;
	setp.ne.s64 	%p90, %rd135, %rd6;
	@%p90 bra 	$L__BB26_2;
$L__BB26_153:
	ret;

}
	// .globl	_ZN3cub18CUB_300001_SM_10006detail10radix_sort33DeviceRadixSortExclusiveSumKernelINS1_5radix10policy_hubIiiyE10Policy1000EyEEvPT0_
.visible .entry _ZN3cub18CUB_300001_SM_10006detail10radix_sort33DeviceRadixSortExclusiveSumKernelINS1_5radix10policy_hubIiiyE10Policy1000EyEEvPT0_(
	.param .u64 .ptr .align 1 _ZN3cub18CUB_300001_SM_10006detail10radix_sort33DeviceRadixSortExclusiveSumKernelINS1_5radix10policy_hubIiiyE10Policy1000EyEEvPT0__param_0
)
{
	.reg .pred 	%p<4>;
	.reg .b32 	%r<28>;
	.reg .b64 	%rd<54>;
	// demoted variable
	.shared .align 16 .b8 _ZZN3cub18CUB_300001_SM_10006detail10radix_sort33DeviceRadixSortExclusiveSumKernelINS1_5radix10policy_hubIiiyE10Policy1000EyEEvPT0_E12temp_storage[2336];
	ld.param.u64 	%rd5, [_ZN3cub18CUB_300001_SM_10006detail10radix_sort33DeviceRadixSortExclusiveSumKernelINS1_5radix10policy_hubIiiyE10Policy1000EyEEvPT0__param_0];
	cvta.to.global.u64 	%rd6, %rd5;
	mov.u32 	%r3, %ctaid.x;
	shl.b32 	%r4, %r3, 8;
	mov.u32 	%r1, %tid.x;
	setp.gt.u32 	%p1, %r1, 255;
	add.s32 	%r5, %r4, %r1;
	mul.wide.s32 	%rd7, %r5, 8;
	add.s64 	%rd1, %rd6, %rd7;
	@%p1 bra 	$L__BB27_2;
	ld.global.u64 	%rd53, [%rd1];
$L__BB27_2:
	shr.u32 	%r6, %r1, 3;
	add.s32 	%r7, %r6, %r1;
	shl.b32 	%r8, %r7, 3;
	mov.u32 	%r9, _ZZN3cub18CUB_300001_SM_10006detail10radix_sort33DeviceRadixSortExclusiveSumKernelINS1_5radix10policy_hubIiiyE10Policy1000EyEEvPT0_E12temp_storage;
	add.s32 	%r10, %r9, %r8;
	add.s32 	%r2, %r10, 16;
	st.shared.u64 	[%r10+16], %rd53;
	bar.sync 	0;
	setp.gt.u32 	%p2, %r1, 31;
	@%p2 bra 	$L__BB27_4;
	mad.lo.s32 	%r27, %r1, 72, %r9;
	ld.shared.u64 	%rd23, [%r27+16];
	ld.shared.u64 	%rd24, [%r27+24];
	ld.shared.u64 	%rd25, [%r27+32];
	ld.shared.u64 	%rd26, [%r27+40];
	ld.shared.u64 	%rd27, [%r27+48];
	ld.shared.u64 	%rd28, [%r27+56];
	ld.shared.u64 	%rd29, [%r27+64];
	ld.shared.u64 	%rd30, [%r27+72];
	add.s64 	%rd31, %rd24, %rd23;
	add.s64 	%rd32, %rd31, %rd25;
	add.s64 	%rd33, %rd32, %rd26;
	add.s64 	%rd34, %rd33, %rd27;
	add.s64 	%rd35, %rd34, %rd28;
	add.s64 	%rd36, %rd35, %rd29;
	add.s64 	%rd10, %rd36, %rd30;
	mov.b32 	%r11, 1;
	mov.b32 	%r24, 0;
	mov.b32 	%r25, -1;
	// begin inline asm
	{  .reg .u64 r0;  .reg .u32 lo;  .reg .u32 hi;  .reg .pred p;  mov.b64 {lo, hi}, %rd10;  shfl.sync.up.b32 lo|p, lo, %r11, %r24, %r25;  shfl.sync.up.b32 hi|p, hi, %r11, %r24, %r25;  mov.b64 r0, {lo, hi};  @p add.u64 r0, r0, %rd10;  mov.u64 %rd8, r0;}
	// end inline asm
	mov.b32 	%r14, 2;
	// begin inline asm
	{  .reg .u64 r0;  .reg .u32 lo;  .reg .u32 hi;  .reg .pred p;  mov.b64 {lo, hi}, %rd8;  shfl.sync.up.b32 lo|p, lo, %r14, %r24, %r25;  shfl.sync.up.b32 hi|p, hi, %r14, %r24, %r25;  mov.b64 r0, {lo, hi};  @p add.u64 r0, r0, %rd8;  mov.u64 %rd11, r0;}
	// end inline asm
	mov.b32 	%r17, 4;
	// begin inline asm
	{  .reg .u64 r0;  .reg .u32 lo;  .reg .u32 hi;  .reg .pred p;  mov.b64 {lo, hi}, %rd11;  shfl.sync.up.b32 lo|p, lo, %r17, %r24, %r25;  shfl.sync.up.b32 hi|p, hi, %r17, %r24, %r25;  mov.b64 r0, {lo, hi};  @p add.u64 r0, r0, %rd11;  mov.u64 %rd14, r0;}
	// end inline asm
	mov.b32 	%r20, 8;
	// begin inline asm
	{  .reg .u64 r0;  .reg .u32 lo;  .reg .u32 hi;  .reg .pred p;  mov.b64 {lo, hi}, %rd14;  shfl.sync.up.b32 lo|p, lo, %r20, %r24, %r25;  shfl.sync.up.b32 hi|p, hi, %r20, %r24, %r25;  mov.b64 r0, {lo, hi};  @p add.u64 r0, r0, %rd14;  mov.u64 %rd17, r0;}
	// end inline asm
	mov.b32 	%r23, 16;
	// begin inline asm
	{  .reg .u64 r0;  .reg .u32 lo;  .reg .u32 hi;  .reg .pred p;  mov.b64 {lo, hi}, %rd17;  shfl.sync.up.b32 lo|p, lo, %r23, %r24, %r25;  shfl.sync.up.b32 hi|p, hi, %r23, %r24, %r25;  mov.b64 r0, {lo, hi};  @p add.u64 r0, r0, %rd17;  mov.u64 %rd20, r0;}
	// end inline asm
	sub.s64 	%rd37, %rd20, %rd10;
	ld.shared.u64 	%rd38, [%r27+16];
	ld.shared.u64 	%rd39, [%r27+24];
	ld.shared.u64 	%rd40, [%r27+32];
	ld.shared.u64 	%rd41, [%r27+40];
	ld.shared.u64 	%rd42, [%r27+48];
	ld.shared.u64 	%rd43, [%r27+56];
	ld.shared.u64 	%rd44, [%r27+64];
	add.s64 	%rd45, %rd38, %rd37;
	add.s64 	%rd46, %rd39, %rd45;
	add.s64 	%rd47, %rd40, %rd46;
	add.s64 	%rd48, %rd41, %rd47;
	add.s64 	%rd49, %rd42, %rd48;
	add.s64 	%rd50, %rd43, %rd49;
	add.s64 	%rd51, %rd44, %rd50;
	st.shared.u64 	[%r27+16], %rd37;
	st.shared.u64 	[%r27+24], %rd45;
	st.shared.u64 	[%r27+32], %rd46;
	st.shared.u64 	[%r27+40], %rd47;
	st.shared.u64 	[%r27+48], %rd48;
	st.shared.u64 	[%r27+56], %rd49;
	st.shared.u64 	[%r27+64], %rd50;
	st.shared.u64 	[%r27+72], %rd51;
$L__BB27_4:
	setp.gt.u32 	%p3, %r1, 255;
	bar.sync 	0;
	@%p3 bra 	$L__BB27_6;
	ld.shared.u64 	%rd52, [%r2];
	st.global.u64 	[%rd1], %rd52;
$L__BB27_6:
	ret;

}
	// .globl	_ZN3cub18CUB_300001_SM_10006detail10radix_sort29DeviceRadixSortOnesweepKernelINS1_5radix10policy_hubIiiyE10Policy1000ELNS0_9SortOrderE0EiiyiiNS1_21identity_decomposer_tEEEvPT5_SB_PT3_PKSC_PT1_PKSG_PT2_PKSK_T4_iiT6_
.visible .entry _ZN3cub18CUB_300001_SM_10006detail10radix_sort29DeviceRadixSortOnesweepKernelINS1_5radix10policy_hubIiiyE10Policy1000ELNS0_9SortOrderE0EiiyiiNS1_21identity_decomposer_tEEEvPT5_SB_PT3_PKSC_PT1_PKSG_PT2_PKSK_T4_iiT6_(
	.param .u64 .ptr .align 1 _ZN3cub18CUB_300001_SM_10006detail10radix_sort29DeviceRadixSortOnesweepKernelINS1_5radix10policy_hubIiiyE10Policy1000ELNS0_9SortOrderE0EiiyiiNS1_21identity_decomposer_tEEEvPT5_SB_PT3_PKSC_PT1_PKSG_PT2_PKSK_T4_iiT6__param_0,
	.param .u64 .ptr .align 1 _ZN3cub18CUB_300001_SM_10006detail10radix_sort29DeviceRadixSortOnesweepKernelINS1_5radix10policy_hubIiiyE10Policy1000ELNS0_9SortOrderE0EiiyiiNS1_21identity_decomposer_tEEEvPT5_SB_PT3_PKSC_PT1_PKSG_PT2_PKSK_T4_iiT6__param_1,
	.param .u64 .ptr .align 1 _ZN3cub18CUB_300001_SM_10006detail10radix_sort29DeviceRadixSortOnesweepKernelINS1_5radix10policy_hubIiiyE10Policy1000ELNS0_9SortOrderE0EiiyiiNS1_21identity_decomposer_tEEEvPT5_SB_PT3_PKSC_PT1_PKSG_PT2_PKSK_T4_iiT6__param_2,
	.param .u64 .ptr .align 1 _ZN3cub18CUB_300001_SM_10006detail10radix_sort29DeviceRadixSortOnesweepKernelINS1_5radix10policy_hubIiiyE10Policy1000ELNS0_9SortOrderE0EiiyiiNS1_21identity_decomposer_tEEEvPT5_SB_PT3_PKSC_PT1_PKSG_PT2_PKSK_T4_iiT6__param_3,
	.param .u64 .ptr .align 1 _ZN3cub18CUB_300001_SM_10006detail10radix_sort29DeviceRadixSortOnesweepKernelINS1_5radix10policy_hubIiiyE10Policy1000ELNS0_9SortOrderE0EiiyiiNS1_21identity_decomposer_tEEEvPT5_SB_PT3_PKSC_PT1_PKSG_PT2_PKSK_T4_iiT6__param_4,
	.param .u64 .ptr .align 1 _ZN3cub18CUB_300001_SM_10006detail10radix_sort29DeviceRadixSortOnesweepKernelINS1_5radix10policy_hubIiiyE10Policy1000ELNS0_9SortOrderE0EiiyiiNS1_21identity_decomposer_tEEEvPT5_SB_PT3_PKSC_PT1_PKSG_PT2_PKSK_T4_iiT6__param_5,
	.param .u64 .ptr .align 1 _ZN3cub18CUB_300001_SM_10006detail10radix_sort29DeviceRadixSortOnesweepKernelINS1_5radix10policy_hubIiiyE10Policy1000ELNS0_9SortOrderE0EiiyiiNS1_21identity_decomposer_tEEEvPT5_SB_PT3_PKSC_PT1_PKSG_PT2_PKSK_T4_iiT6__param_6,
	.param .u64 .ptr .align 1 _ZN3cub18CUB_300001_SM_10006detail10radix_sort29DeviceRadixSortOnesweepKernelINS1_5radix10policy_hubIiiyE10Policy1000ELNS0_9SortOrderE0EiiyiiNS1_21identity_decomposer_tEEEvPT5_SB_PT3_PKSC_PT1_PKSG_PT2_PKSK_T4_iiT6__param_7,
	.param .u32 _ZN3cub18CUB_300001_SM_10006detail10radix_sort29DeviceRadixSortOnesweepKernelINS1_5radix10policy_hubIiiyE10Policy1000ELNS0_9SortOrderE0EiiyiiNS1_21identity_decomposer_tEEEvPT5_SB_PT3_PKSC_PT1_PKSG_PT2_PKSK_T4_iiT6__param_8,
	.param .u32 _ZN3cub18CUB_300001_SM_10006detail10radix_sort29DeviceRadixSortOnesweepKernelINS1_5radix10policy_hubIiiyE10Policy1000ELNS0_9SortOrderE0EiiyiiNS1_21identity_decomposer_tEEEvPT5_SB_PT3_PKSC_PT1_PKSG_PT2_PKSK_T4_iiT6__param_9,
	.param .u32 _ZN3cub18CUB_300001_SM_10006detail10radix_sort29DeviceRadixSortOnesweepKernelINS1_5radix10policy_hubIiiyE10Policy1000ELNS0_9SortOrderE0EiiyiiNS1_21identity_decomposer_tEEEvPT5_SB_PT3_PKSC_PT1_PKSG_PT2_PKSK_T4_iiT6__param_10,
	.param .align 1 .b8 _ZN3cub18CUB_300001_SM_10006detail10radix_sort29DeviceRadixSortOnesweepKernelINS1_5radix10policy_hubIiiyE10Policy1000ELNS0_9SortOrderE0EiiyiiNS1_21identity_decomposer_tEEEvPT5_SB_PT3_PKSC_PT1_PKSG_PT2_PKSK_T4_iiT6__param_11[1]
)
.maxntid 384
{
	.reg .pred 	%p<205>;
	.reg .b32 	%r<2283>;
	.reg .b64 	%rd<457>;
	// demoted variable
	.shared .align 16 .b8 _ZZN3cub18CUB_300001_SM_10006detail10radix_sort29DeviceRadixSortOnesweepKernelINS1_5radix10policy_hubIiiyE10Policy1000ELNS0_9SortOrderE0EiiyiiNS1_21identity_decomposer_tEEEvPT5_SB_PT3_PKSC_PT1_PKSG_PT2_PKSK_T4_iiT6_E1s[28160];
	ld.param.u64 	%rd43, [_ZN3cub18CUB_300001_SM_10006detail10radix_sort29DeviceRadixSortOnesweepKernelINS1_5radix10policy_hubIiiyE10Policy1000ELNS0_9SortOrderE0EiiyiiNS1_21identity_decomposer_tEEEvPT5_SB_PT3_PKSC_PT1_PKSG_PT2_PKSK_T4_iiT6__param_0];
	ld.param.u64 	%rd44, [_ZN3cub18CUB_300001_SM_10006detail10radix_sort29DeviceRadixSortOnesweepKernelINS1_5radix10policy_hubIiiyE10Policy1000ELNS0_9SortOrderE0EiiyiiNS1_21identity_decomposer_tEEEvPT5_SB_PT3_PKSC_PT1_PKSG_PT2_PKSK_T4_iiT6__param_1];
	ld.param.u64 	%rd47, [_ZN3cub18CUB_300001_SM_10006detail10radix_sort29DeviceRadixSortOnesweepKernelINS1_5radix10policy_hubIiiyE10Policy1000ELNS0_9SortOrderE0EiiyiiNS1_21identity_decomposer_tEEEvPT5_SB_PT3_PKSC_PT1_PKSG_PT2_PKSK_T4_iiT6__param_4];
	ld.param.u64 	%rd50, [_ZN3cub18CUB_300001_SM_10006detail10radix_sort29DeviceRadixSortOnesweepKernelINS1_5radix10policy_hubIiiyE10Policy1000ELNS0_9SortOrderE0EiiyiiNS1_21identity_decomposer_tEEEvPT5_SB_PT3_PKSC_PT1_PKSG_PT2_PKSK_T4_iiT6__param_5];
	cvta.to.global.u64 	%rd1, %rd47;
	cvta.to.global.u64 	%rd2, %rd43;
	cvta.to.global.u64 	%rd3, %rd50;
	mov.u32 	%r1, %tid.x;
	// begin inline asm
	mov.u32 %r443, %laneid;
	// end inline asm
	setp.ne.s32 	%p1, %r1, 0;
	@%p1 bra 	$L__BB28_2;
	cvta.to.global.u64 	%rd51, %rd44;
	atom.global.add.u32 	%r444, [%rd51], 1;
	st.shared.u32 	[_ZZN3cub18CUB_300001_SM_10006detail10radix_sort29DeviceRadixSortOnesweepKernelINS1_5radix10policy_hubIiiyE10Policy1000ELNS0_9SortOrderE0EiiyiiNS1_21identity_decomposer_tEEEvPT5_SB_PT3_PKSC_PT1_PKSG_PT2_PKSK_T4_iiT6_E1s+26112], %r444;
$L__BB28_2:
	ld.param.u32 	%r2078, [_ZN3cub18CUB_300001_SM_10006detail10radix_sort29DeviceRadixSortOnesweepKernelINS1_5radix10policy_hubIiiyE10Policy1000ELNS0_9SortOrderE0EiiyiiNS1_21identity_decomposer_tEEEvPT5_SB_PT3_PKSC_PT1_PKSG_PT2_PKSK_T4_iiT6__param_8];
	bar.sync 	0;
	ld.shared.u32 	%r3, [_ZZN3cub18CUB_300001_SM_10006detail10radix_sort29DeviceRadixSortOnesweepKernelINS1_5radix10policy_hubIiiyE10Policy1000ELNS0_9SortOrderE0EiiyiiNS1_21identity_decomposer_tEEEvPT5_SB_PT3_PKSC_PT1_PKSG_PT2_PKSK_T4_iiT6_E1s+26112];
	mul.lo.s32 	%r445, %r3, 6528;
	add.s32 	%r4, %r445, 6528;
	setp.gt.s32 	%p2, %r4, %r2078;
	cvt.s64.s32 	%rd4, %r445;
	@%p2 bra 	$L__BB28_4;
	and.b32  	%r446, %r1, 31;
	and.b32  	%r447, %r1, 992;
	mul.lo.s32 	%r448, %r447, 17;
	or.b32  	%r449, %r448, %r446;
	cvt.u64.u32 	%rd52, %r449;
	add.s64 	%rd53, %rd52, %rd4;
	shl.b64 	%rd54, %rd53, 2;
	add.s64 	%rd55, %rd3, %rd54;
	ld.global.u32 	%r2165, [%rd55];
	ld.global.u32 	%r2164, [%rd55+128];
	ld.global.u32 	%r2163, [%rd55+256];
	ld.global.u32 	%r2162, [%rd55+384];
	ld.global.u32 	%r2161, [%rd55+512];
	ld.global.u32 	%r2160, [%rd55+640];
	ld.global.u32 	%r2159, [%rd55+768];
	ld.global.u32 	%r2158, [%rd55+896];
	ld.global.u32 	%r2157, [%rd55+1024];
	ld.global.u32 	%r2156, [%rd55+1152];
	ld.global.u32 	%r2155, [%rd55+1280];
	ld.global.u32 	%r2154, [%rd55+1408];
	ld.global.u32 	%r2153, [%rd55+1536];
	ld.global.u32 	%r2152, [%rd55+1664];
	ld.global.u32 	%r2151, [%rd55+1792];
	ld.global.u32 	%r2150, [%rd55+1920];
	ld.global.u32 	%r2149, [%rd55+2048];
	bra.uni 	$L__BB28_38;
$L__BB28_4:
	ld.param.u32 	%r2079, [_ZN3cub18CUB_300001_SM_10006detail10radix_sort29DeviceRadixSortOnesweepKernelINS1_5radix10policy_hubIiiyE10Policy1000ELNS0_9SortOrderE0EiiyiiNS1_21identity_decomposer_tEEEvPT5_SB_PT3_PKSC_PT1_PKSG_PT2_PKSK_T4_iiT6__param_8];
	cvt.u32.u64 	%r451, %rd4;
	sub.s32 	%r22, %r2079, %r451;
	and.b32  	%r452, %r1, 31;
	and.b32  	%r453, %r1, 992;
	mul.lo.s32 	%r454, %r453, 17;
	or.b32  	%r23, %r454, %r452;
	setp.ge.s32 	%p3, %r23, %r22;
	cvt.u64.u32 	%rd56, %r23;
	add.s64 	%rd57, %rd56, %rd4;
	shl.b64 	%rd58, %rd57, 2;
	add.s64 	%rd5, %rd3, %rd58;
	mov.b32 	%r2165, 2147483647;
	@%p3 bra 	$L__BB28_6;
	ld.global.u32 	%r2165, [%rd5];
$L__BB28_6:
	add.s32 	%r456, %r23, 32;
	setp.ge.s32 	%p4, %r456, %r22;
	mov.b32 	%r2164, 2147483647;
	@%p4 bra 	$L__BB28_8;
	ld.global.u32 	%r2164, [%rd5+128];
$L__BB28_8:
	add.s32 	%r458, %r23, 64;
	setp.ge.s32 	%p5, %r458, %r22;
	mov.b32 	%r2163, 2147483647;
	@%p5 bra 	$L__BB28_10;
	ld.global.u32 	%r2163, [%rd5+256];
$L__BB28_10:
	add.s32 	%r460, %r23, 96;
	setp.ge.s32 	%p6, %r460, %r22;
	mov.b32 	%r2162, 2147483647;
	@%p6 bra 	$L__BB28_12;
	ld.global.u32 	%r2162, [%rd5+384];
$L__BB28_12:
	add.s32 	%r462, %r23, 128;
	setp.ge.s32 	%p7, %r462, %r22;
	mov.b32 	%r2161, 2147483647;
	@%p7 bra 	$L__BB28_14;
	ld.global.u32 	%r2161, [%rd5+512];
$L__BB28_14:
	add.s32 	%r464, %r23, 160;
	setp.ge.s32 	%p8, %r464, %r22;
	mov.b32 	%r2160, 2147483647;
	@%p8 bra 	$L__BB28_16;
	ld.global.u32 	%r2160, [%rd5+640];
$L__BB28_16:
	add.s32 	%r466, %r23, 192;
	setp.ge.s32 	%p9, %r466, %r22;
	mov.b32 	%r2159, 2147483647;
	@%p9 bra 	$L__BB28_18;
	ld.global.u32 	%r2159, [%rd5+768];
$L__BB28_18:
	add.s32 	%r468, %r23, 224;
	setp.ge.s32 	%p10, %r468, %r22;
	mov.b32 	%r2158, 2147483647;
	@%p10 bra 	$L__BB28_20;
	ld.global.u32 	%r2158, [%rd5+896];
$L__BB28_20:
	add.s32 	%r470, %r23, 256;
	setp.ge.s32 	%p11, %r470, %r22;
	mov.b32 	%r2157, 2147483647;
	@%p11 bra 	$L__BB28_22;
	ld.global.u32 	%r2157, [%rd5+1024];
$L__BB28_22:
	add.s32 	%r472, %r23, 288;
	setp.ge.s32 	%p12, %r472, %r22;
	mov.b32 	%r2156, 2147483647;
	@%p12 bra 	$L__BB28_24;
	ld.global.u32 	%r2156, [%rd5+1152];
$L__BB28_24:
	add.s32 	%r474, %r23, 320;
	setp.ge.s32 	%p13, %r474, %r22;
	mov.b32 	%r2155, 2147483647;
	@%p13 bra 	$L__BB28_26;
	ld.global.u32 	%r2155, [%rd5+1280];
$L__BB28_26:
	add.s32 	%r476, %r23, 352;
	setp.ge.s32 	%p14, %r476, %r22;
	mov.b32 	%r2154, 2147483647;
	@%p14 bra 	$L__BB28_28;
	ld.global.u32 	%r2154, [%rd5+1408];
$L__BB28_28:
	add.s32 	%r478, %r23, 384;
	setp.ge.s32 	%p15, %r478, %r22;
	mov.b32 	%r2153, 2147483647;
	@%p15 bra 	$L__BB28_30;
	ld.global.u32 	%r2153, [%rd5+1536];
$L__BB28_30:
	add.s32 	%r480, %r23, 416;
	setp.ge.s32 	%p16, %r480, %r22;
	mov.b32 	%r2152, 2147483647;
	@%p16 bra 	$L__BB28_32;
	ld.global.u32 	%r2152, [%rd5+1664];
$L__BB28_32:
	add.s32 	%r482, %r23, 448;
	setp.ge.s32 	%p17, %r482, %r22;
	mov.b32 	%r2151, 2147483647;
	@%p17 bra 	$L__BB28_34;
	ld.global.u32 	%r2151, [%rd5+1792];
$L__BB28_34:
	add.s32 	%r484, %r23, 480;
	setp.ge.s32 	%p18, %r484, %r22;
	mov.b32 	%r2150, 2147483647;
	@%p18 bra 	$L__BB28_36;
	ld.global.u32 	%r2150, [%rd5+1920];
$L__BB28_36:
	add.s32 	%r486, %r23, 512;
	setp.ge.s32 	%p19, %r486, %r22;
	mov.b32 	%r2149, 2147483647;
	@%p19 bra 	$L__BB28_38;
	ld.global.u32 	%r2149, [%rd5+2048];
$L__BB28_38:
	ld.param.u32 	%r2131, [_ZN3cub18CUB_300001_SM_10006detail10radix_sort29DeviceRadixSortOnesweepKernelINS1_5radix10policy_hubIiiyE10Policy1000ELNS0_9SortOrderE0EiiyiiNS1_21identity_decomposer_tEEEvPT5_SB_PT3_PKSC_PT1_PKSG_PT2_PKSK_T4_iiT6__param_10];
	mov.b32 	%r487, -1;
	shl.b32 	%r488, %r487, %r2131;
	not.b32 	%r74, %r488;
	shr.u32 	%r75, %r1, 5;
	shl.b32 	%r489, %r75, 10;
	mov.u32 	%r490, _ZZN3cub18CUB_300001_SM_10006detail10radix_sort29DeviceRadixSortOnesweepKernelINS1_5radix10policy_hubIiiyE10Policy1000ELNS0_9SortOrderE0EiiyiiNS1_21identity_decomposer_tEEEvPT5_SB_PT3_PKSC_PT1_PKSG_PT2_PKSK_T4_iiT6_E1s;
	add.s32 	%r76, %r490, %r489;
	setp.gt.s32 	%p20, %r443, 255;
	@%p20 bra 	$L__BB28_51;
	max.s32 	%r491, %r443, 224;
	sub.s32 	%r492, %r491, %r443;
	add.s32 	%r493, %r492, 31;
	shr.u32 	%r494, %r493, 5;
	add.s32 	%r77, %r494, 1;
	and.b32  	%r78, %r77, 15;
	setp.lt.u32 	%p21, %r493, 480;
	mov.u32 	%r2169, %r443;
	@%p21 bra 	$L__BB28_42;
	and.b32  	%r495, %r77, 268435440;
	neg.s32 	%r2167, %r495;
	shl.b32 	%r497, %r443, 2;
	add.s32 	%r498, %r489, %r497;
	add.s32 	%r500, %r498, %r490;
	add.s32 	%r2166, %r500, 1024;
	mov.u32 	%r2169, %r443;
$L__BB28_41:
	.pragma "nounroll";
	mov.b32 	%r501, 0;
	st.shared.u32 	[%r2166+-1024], %r501;
	st.shared.u32 	[%r2166+-896], %r501;
	st.shared.u32 	[%r2166+-768], %r501;
	st.shared.u32 	[%r2166+-640], %r501;
	st.shared.u32 	[%r2166+-512], %r501;
	st.shared.u32 	[%r2166+-384], %r501;
	st.shared.u32 	[%r2166+-256], %r501;
	st.shared.u32 	[%r2166+-128], %r501;
	st.shared.u32 	[%r2166], %r501;
	st.shared.u32 	[%r2166+128], %r501;
	st.shared.u32 	[%r2166+256], %r501;
	st.shared.u32 	[%r2166+384], %r501;
	st.shared.u32 	[%r2166+512], %r501;
	st.shared.u32 	[%r2166+640], %r501;
	st.shared.u32 	[%r2166+768], %r501;
	st.shared.u32 	[%r2166+896], %r501;
	add.s32 	%r2169, %r2169, 512;
	add.s32 	%r2167, %r2167, 16;
	add.s32 	%r2166, %r2166, 2048;
	setp.ne.s32 	%p22, %r2167, 0;
	@%p22 bra 	$L__BB28_41;
$L__BB28_42:
	setp.eq.s32 	%p23, %r78, 0;
	@%p23 bra 	$L__BB28_51;
	and.b32  	%r88, %r77, 7;
	setp.lt.u32 	%p24, %r78, 8;
	@%p24 bra 	$L__BB28_45;
	shl.b32 	%r502, %r2169, 2;
	add.s32 	%r503, %r76, %r502;
	mov.b32 	%r504, 0;
	st.shared.u32 	[%r503], %r504;
	st.shared.u32 	[%r503+128], %r504;
	st.shared.u32 	[%r503+256], %r504;
	st.shared.u32 	[%r503+384], %r504;
	st.shared.u32 	[%r503+512], %r504;
	st.shared.u32 	[%r503+640], %r504;
	st.shared.u32 	[%r503+768], %r504;
	st.shared.u32 	[%r503+896], %r504;
	add.s32 	%r2169, %r2169, 256;
$L__BB28_45:
	setp.eq.s32 	%p25, %r88, 0;
	@%p25 bra 	$L__BB28_51;
	and.b32  	%r91, %r77, 3;
	setp.lt.u32 	%p26, %r88, 4;
	@%p26 bra 	$L__BB28_48;
	shl.b32 	%r505, %r2169, 2;
	add.s32 	%r506, %r76, %r505;
	mov.b32 	%r507, 0;
	st.shared.u32 	[%r506], %r507;
	st.shared.u32 	[%r506+128], %r507;
	st.shared.u32 	[%r506+256], %r507;
	st.shared.u32 	[%r506+384], %r507;
	add.s32 	%r2169, %r2169, 128;
$L__BB28_48:
	setp.eq.s32 	%p27, %r91, 0;
	@%p27 bra 	$L__BB28_51;
	shl.b32 	%r509, %r2169, 2;
	add.s32 	%r510, %r489, %r509;
	add.s32 	%r2173, %r490, %r510;
	neg.s32 	%r2172, %r91;
$L__BB28_50:
	.pragma "nounroll";
	mov.b32 	%r512, 0;
	st.shared.u32 	[%r2173], %r512;
	add.s32 	%r2173, %r2173, 128;
	add.s32 	%r2172, %r2172, 1;
	setp.ne.s32 	%p28, %r2172, 0;
	@%p28 bra 	$L__BB28_50;
$L__BB28_51:
	ld.param.u32 	%r2094, [_ZN3cub18CUB_300001_SM_10006detail10radix_sort29DeviceRadixSortOnesweepKernelINS1_5radix10policy_hubIiiyE10Policy1000ELNS0_9SortOrderE0EiiyiiNS1_21identity_decomposer_tEEEvPT5_SB_PT3_PKSC_PT1_PKSG_PT2_PKSK_T4_iiT6__param_9];
	bar.warp.sync 	-1;
	xor.b32  	%r514, %r2165, -2147483648;
	shr.u32 	%r515, %r514, %r2094;
	and.b32  	%r100, %r515, %r74;
	shl.b32 	%r516, %r100, 2;
	add.s32 	%r517, %r76, %r516;
	atom.shared.add.u32 	%r518, [%r517], 1;
	xor.b32  	%r2227, %r2164, -2147483648;
	shr.u32 	%r520, %r2227, %r2094;
	and.b32  	%r521, %r520, %r74;
	shl.b32 	%r522, %r521, 2;
	add.s32 	%r523, %r76, %r522;
	atom.shared.add.u32 	%r524, [%r523], 1;
	xor.b32  	%r2226, %r2163, -2147483648;
	shr.u32 	%r526, %r2226, %r2094;
	and.b32  	%r527, %r526, %r74;
	shl.b32 	%r528, %r527, 2;
	add.s32 	%r529, %r76, %r528;
	atom.shared.add.u32 	%r530, [%r529], 1;
	xor.b32  	%r2225, %r2162, -2147483648;
	shr.u32 	%r532, %r2225, %r2094;
	and.b32  	%r533, %r532, %r74;
	shl.b32 	%r534, %r533, 2;
	add.s32 	%r535, %r76, %r534;
	atom.shared.add.u32 	%r536, [%r535], 1;
	xor.b32  	%r537, %r2161, -2147483648;
	shr.u32 	%r538, %r537, %r2094;
	and.b32  	%r539, %r538, %r74;
	shl.b32 	%r540, %r539, 2;
	add.s32 	%r541, %r76, %r540;
	atom.shared.add.u32 	%r542, [%r541], 1;
	xor.b32  	%r543, %r2160, -2147483648;
	shr.u32 	%r544, %r543, %r2094;
	and.b32  	%r545, %r544, %r74;
	shl.b32 	%r546, %r545, 2;
	add.s32 	%r547, %r76, %r546;
	atom.shared.add.u32 	%r548, [%r547], 1;
	xor.b32  	%r549, %r2159, -2147483648;
	shr.u32 	%r550, %r549, %r2094;
	and.b32  	%r551, %r550, %r74;
	shl.b32 	%r552, %r551, 2;
	add.s32 	%r553, %r76, %r552;
	atom.shared.add.u32 	%r554, [%r553], 1;
	xor.b32  	%r555, %r2158, -2147483648;
	shr.u32 	%r556, %r555, %r2094;
	and.b32  	%r557, %r556, %r74;
	shl.b32 	%r558, %r557, 2;
	add.s32 	%r559, %r76, %r558;
	atom.shared.add.u32 	%r560, [%r559], 1;
	xor.b32  	%r561, %r2157, -2147483648;
	shr.u32 	%r562, %r561, %r2094;
	and.b32  	%r563, %r562, %r74;
	shl.b32 	%r564, %r563, 2;
	add.s32 	%r565, %r76, %r564;
	atom.shared.add.u32 	%r566, [%r565], 1;
	xor.b32  	%r567, %r2156, -2147483648;
	shr.u32 	%r568, %r567, %r2094;
	and.b32  	%r569, %r568, %r74;
	shl.b32 	%r570, %r569, 2;
	add.s32 	%r571, %r76, %r570;
	atom.shared.add.u32 	%r572, [%r571], 1;
	xor.b32  	%r573, %r2155, -2147483648;
	shr.u32 	%r574, %r573, %r2094;
	and.b32  	%r575, %r574, %r74;
	shl.b32 	%r576, %r575, 2;
	add.s32 	%r577, %r76, %r576;
	atom.shared.add.u32 	%r578, [%r577], 1;
	xor.b32  	%r579, %r2154, -2147483648;
	shr.u32 	%r580, %r579, %r2094;
	and.b32  	%r581, %r580, %r74;
	shl.b32 	%r582, %r581, 2;
	add.s32 	%r583, %r76, %r582;
	atom.shared.add.u32 	%r584, [%r583], 1;
	xor.b32  	%r585, %r2153, -2147483648;
	shr.u32 	%r586, %r585, %r2094;
	and.b32  	%r587, %r586, %r74;
	shl.b32 	%r588, %r587, 2;
	add.s32 	%r589, %r76, %r588;
	atom.shared.add.u32 	%r590, [%r589], 1;
	xor.b32  	%r591, %r2152, -2147483648;
	shr.u32 	%r592, %r591, %r2094;
	and.b32  	%r593, %r592, %r74;
	shl.b32 	%r594, %r593, 2;
	add.s32 	%r595, %r76, %r594;
	atom.shared.add.u32 	%r596, [%r595], 1;
	xor.b32  	%r597, %r2151, -2147483648;
	shr.u32 	%r598, %r597, %r2094;
	and.b32  	%r599, %r598, %r74;
	shl.b32 	%r600, %r599, 2;
	add.s32 	%r601, %r76, %r600;
	atom.shared.add.u32 	%r602, [%r601], 1;
	xor.b32  	%r603, %r2150, -2147483648;
	shr.u32 	%r604, %r603, %r2094;
	and.b32  	%r605, %r604, %r74;
	shl.b32 	%r606, %r605, 2;
	add.s32 	%r607, %r76, %r606;
	atom.shared.add.u32 	%r608, [%r607], 1;
	xor.b32  	%r2212, %r2149, -2147483648;
	shr.u32 	%r610, %r2212, %r2094;
	and.b32  	%r611, %r610, %r74;
	shl.b32 	%r612, %r611, 2;
	add.s32 	%r613, %r76, %r612;
	atom.shared.add.u32 	%r614, [%r613], 1;
	bar.sync 	0;
	setp.gt.u32 	%p29, %r1, 255;
	shl.b32 	%r615, %r1, 2;
	add.s32 	%r101, %r490, %r615;
	mov.b32 	%r2174, 0;
	@%p29 bra 	$L__BB28_53;
	ld.shared.u32 	%r617, [%r101];
	mov.b32 	%r618, 0;
	st.shared.u32 	[%r101], %r618;
	ld.shared.u32 	%r619, [%r101+1024];
	st.shared.u32 	[%r101+1024], %r617;
	add.s32 	%r620, %r619, %r617;
	ld.shared.u32 	%r621, [%r101+2048];
	st.shared.u32 	[%r101+2048], %r620;
	add.s32 	%r622, %r621, %r620;
	ld.shared.u32 	%r623, [%r101+3072];
	st.shared.u32 	[%r101+3072], %r622;
	add.s32 	%r624, %r623, %r622;
	ld.shared.u32 	%r625, [%r101+4096];
	st.shared.u32 	[%r101+4096], %r624;
	add.s32 	%r626, %r625, %r624;
	ld.shared.u32 	%r627, [%r101+5120];
	st.shared.u32 	[%r101+5120], %r626;
	add.s32 	%r628, %r627, %r626;
	ld.shared.u32 	%r629, [%r101+6144];
	st.shared.u32 	[%r101+6144], %r628;
	add.s32 	%r630, %r629, %r628;
	ld.shared.u32 	%r631, [%r101+7168];
	st.shared.u32 	[%r101+7168], %r630;
	add.s32 	%r632, %r631, %r630;
	ld.shared.u32 	%r633, [%r101+8192];
	st.shared.u32 	[%r101+8192], %r632;
	add.s32 	%r634, %r633, %r632;
	ld.shared.u32 	%r635, [%r101+9216];
	st.shared.u32 	[%r101+9216], %r634;
	add.s32 	%r636, %r635, %r634;
	ld.shared.u32 	%r637, [%r101+10240];
	st.shared.u32 	[%r101+10240], %r636;
	add.s32 	%r638, %r637, %r636;
	ld.shared.u32 	%r639, [%r101+11264];
	st.shared.u32 	[%r101+11264], %r638;
	add.s32 	%r2174, %r639, %r638;
$L__BB28_53:
	setp.gt.u32 	%p30, %r1, 255;
	shl.b32 	%r640, %r3, 8;
	add.s32 	%r641, %r640, %r1;
	mul.wide.s32 	%rd59, %r641, 4;
	add.s64 	%rd6, %rd2, %rd59;
	@%p30 bra 	$L__BB28_55;
	or.b32  	%r642, %r2174, 1073741824;
	st.volatile.global.u32 	[%rd6], %r642;
$L__BB28_55:
	ld.param.u64 	%rd442, [_ZN3cub18CUB_300001_SM_10006detail10radix_sort29DeviceRadixSortOnesweepKernelINS1_5radix10policy_hubIiiyE10Policy1000ELNS0_9SortOrderE0EiiyiiNS1_21identity_decomposer_tEEEvPT5_SB_PT3_PKSC_PT1_PKSG_PT2_PKSK_T4_iiT6__param_7];
	xor.b32  	%r2223, %r2160, -2147483648;
	xor.b32  	%r2224, %r2161, -2147483648;
	xor.b32  	%r2222, %r2159, -2147483648;
	xor.b32  	%r2221, %r2158, -2147483648;
	xor.b32  	%r2228, %r2165, -2147483648;
	xor.b32  	%r2218, %r2155, -2147483648;
	xor.b32  	%r2220, %r2157, -2147483648;
	xor.b32  	%r2217, %r2154, -2147483648;
	xor.b32  	%r2219, %r2156, -2147483648;
	xor.b32  	%r2215, %r2152, -2147483648;
	xor.b32  	%r2216, %r2153, -2147483648;
	xor.b32  	%r2213, %r2150, -2147483648;
	xor.b32  	%r2214, %r2151, -2147483648;
	setp.lt.u32 	%p31, %r1, 256;
	setp.eq.s32 	%p32, %r2174, 6528;
	and.pred  	%p33, %p31, %p32;
	selp.u32 	%r643, 1, 0, %p33;
	{ 
	.reg .pred 	%p1; 
	.reg .pred 	%p2; 
	setp.ne.u32 	%p1, %r643, 0; 
	bar.red.or.pred 	%p2, 0, %p1; 
	selp.u32 	%r644, 1, 0, %p2; 
	}
	setp.eq.s32 	%p34, %r644, 0;
	and.b32  	%r645, %r1, 992;
	and.b32  	%r646, %r1, 31;
	mul.lo.s32 	%r647, %r645, 17;
	or.b32  	%r648, %r647, %r646;
	cvt.u64.u32 	%rd7, %r648;
	mul.lo.s32 	%r649, %r3, 6528;
	cvt.s64.s32 	%rd60, %r649;
	add.s64 	%rd61, %rd7, %rd60;
	cvta.to.global.u64 	%rd62, %rd442;
	shl.b64 	%rd63, %rd61, 2;
	add.s64 	%rd8, %rd62, %rd63;
	cvt.u64.u32 	%rd9, %r1;
	@%p34 bra 	$L__BB28_175;
	setp.gt.u32 	%p35, %r1, 255;
	shl.b32 	%r650, %r1, 3;
	mov.u32 	%r651, _ZZN3cub18CUB_300001_SM_10006detail10radix_sort29DeviceRadixSortOnesweepKernelINS1_5radix10policy_hubIiiyE10Policy1000ELNS0_9SortOrderE0EiiyiiNS1_21identity_decomposer_tEEEvPT5_SB_PT3_PKSC_PT1_PKSG_PT2_PKSK_T4_iiT6_E1s;
	add.s32 	%r652, %r651, %r650;
	add.s32 	%r121, %r652, 26112;
	@%p35 bra 	$L__BB28_64;
	ld.param.u64 	%rd436, [_ZN3cub18CUB_300001_SM_10006detail10radix_sort29DeviceRadixSortOnesweepKernelINS1_5radix10policy_hubIiiyE10Policy1000ELNS0_9SortOrderE0EiiyiiNS1_21identity_decomposer_tEEEvPT5_SB_PT3_PKSC_PT1_PKSG_PT2_PKSK_T4_iiT6__param_3];
	cvta.to.global.u64 	%rd64, %rd436;
	shl.b64 	%rd65, %rd9, 3;
	add.s64 	%rd66, %rd64, %rd65;
	ld.global.u64 	%rd67, [%rd66];
	setp.gt.u32 	%p36, %r1, %r100;
	selp.b64 	%rd68, 6528, 0, %p36;
	sub.s64 	%rd455, %rd67, %rd68;
	st.shared.u64 	[%r121], %rd455;
	setp.lt.s32 	%p37, %r3, 1;
	mov.u32 	%r2178, %r2174;
	@%p37 bra 	$L__BB28_63;
	mov.b32 	%r2176, -1;
	mov.u32 	%r2175, %r3;
	mov.u32 	%r2178, %r2174;
$L__BB28_59:
	ld.param.u64 	%rd429, [_ZN3cub18CUB_300001_SM_10006detail10radix_sort29DeviceRadixSortOnesweepKernelINS1_5radix10policy_hubIiiyE10Policy1000ELNS0_9SortOrderE0EiiyiiNS1_21identity_decomposer_tEEEvPT5_SB_PT3_PKSC_PT1_PKSG_PT2_PKSK_T4_iiT6__param_0];
	add.s32 	%r125, %r2175, -1;
	shl.b32 	%r654, %r125, 8;
	add.s32 	%r655, %r654, %r1;
	cvta.to.global.u64 	%rd69, %rd429;
	mul.wide.s32 	%rd70, %r655, 4;
	add.s64 	%rd11, %rd69, %rd70;
$L__BB28_60:
	membar.cta;
	ld.volatile.global.u32 	%r126, [%rd11];
	setp.eq.s32 	%p38, %r126, 0;
	@%p38 bra 	$L__BB28_60;
	and.b32  	%r656, %r126, 1073741823;
	add.s32 	%r2178, %r656, %r2178;
	setp.gt.s32 	%p39, %r126, -1;
	vote.sync.ballot.b32 	%r2176, %p39, %r2176;
	setp.gt.u32 	%p41, %r2175, 1;
	and.pred  	%p42, %p39, %p41;
	mov.u32 	%r2175, %r125;
	@%p42 bra 	$L__BB28_59;
	ld.shared.u64 	%rd455, [%r121];
$L__BB28_63:
	or.b32  	%r657, %r2178, -2147483648;
	st.volatile.global.u32 	[%rd6], %r657;
	sub.s32 	%r658, %r2178, %r2174;
	cvt.s64.s32 	%rd71, %r658;
	add.s64 	%rd72, %rd455, %rd71;
	st.shared.u64 	[%r121], %rd72;
$L__BB28_64:
	ld.param.u32 	%r2080, [_ZN3cub18CUB_300001_SM_10006detail10radix_sort29DeviceRadixSortOnesweepKernelINS1_5radix10policy_hubIiiyE10Policy1000ELNS0_9SortOrderE0EiiyiiNS1_21identity_decomposer_tEEEvPT5_SB_PT3_PKSC_PT1_PKSG_PT2_PKSK_T4_iiT6__param_8];
	ld.param.u64 	%rd432, [_ZN3cub18CUB_300001_SM_10006detail10radix_sort29DeviceRadixSortOnesweepKernelINS1_5radix10policy_hubIiiyE10Policy1000ELNS0_9SortOrderE0EiiyiiNS1_21identity_decomposer_tEEEvPT5_SB_PT3_PKSC_PT1_PKSG_PT2_PKSK_T4_iiT6__param_2];
	setp.gt.u32 	%p43, %r1, 255;
	setp.lt.s32 	%p44, %r4, %r2080;
	setp.eq.s64 	%p45, %rd432, 0;
	or.pred  	%p46, %p45, %p44;
	or.pred  	%p47, %p43, %p46;
	@%p47 bra 	$L__BB28_66;
	ld.param.u64 	%rd433, [_ZN3cub18CUB_300001_SM_10006detail10radix_sort29DeviceRadixSortOnesweepKernelINS1_5radix10policy_hubIiiyE10Policy1000ELNS0_9SortOrderE0EiiyiiNS1_21identity_decomposer_tEEEvPT5_SB_PT3_PKSC_PT1_PKSG_PT2_PKSK_T4_iiT6__param_2];
	ld.shared.u64 	%rd73, [%r121];
	setp.gt.u32 	%p48, %r1, %r100;
	selp.b64 	%rd74, 6528, 0, %p48;
	cvt.s64.s32 	%rd75, %r2174;
	add.s64 	%rd76, %rd74, %rd75;
	add.s64 	%rd77, %rd76, %rd73;
	cvta.to.global.u64 	%rd78, %rd433;
	shl.b64 	%rd79, %rd9, 3;
	add.s64 	%rd80, %rd78, %rd79;
	st.global.u64 	[%rd80], %rd77;
$L__BB28_66:
	ld.param.u32 	%r2081, [_ZN3cub18CUB_300001_SM_10006detail10radix_sort29DeviceRadixSortOnesweepKernelINS1_5radix10policy_hubIiiyE10Policy1000ELNS0_9SortOrderE0EiiyiiNS1_21identity_decomposer_tEEEvPT5_SB_PT3_PKSC_PT1_PKSG_PT2_PKSK_T4_iiT6__param_8];
	setp.gt.s32 	%p49, %r4, %r2081;
	bar.sync 	0;
	shl.b32 	%r659, %r100, 3;
	add.s32 	%r661, %r651, %r659;
	ld.shared.u64 	%rd14, [%r661+26112];
	@%p49 bra 	$L__BB28_68;
	add.s64 	%rd81, %rd14, %rd7;
	shl.b64 	%rd82, %rd81, 2;
	add.s64 	%rd83, %rd1, %rd82;
	st.global.u32 	[%rd83], %r2165;
	st.global.u32 	[%rd83+128], %r2164;
	st.global.u32 	[%rd83+256], %r2163;
	st.global.u32 	[%rd83+384], %r2162;
	st.global.u32 	[%rd83+512], %r2161;
	st.global.u32 	[%rd83+640], %r2160;
	st.global.u32 	[%rd83+768], %r2159;
	st.global.u32 	[%rd83+896], %r2158;
	st.global.u32 	[%rd83+1024], %r2157;
	st.global.u32 	[%rd83+1152], %r2156;
	st.global.u32 	[%rd83+1280], %r2155;
	st.global.u32 	[%rd83+1408], %r2154;
	st.global.u32 	[%rd83+1536], %r2153;
	st.global.u32 	[%rd83+1664], %r2152;
	st.global.u32 	[%rd83+1792], %r2151;
	st.global.u32 	[%rd83+1920], %r2150;
	st.global.u32 	[%rd83+2048], %r2149;
	bra.uni 	$L__BB28_102;
$L__BB28_68:
	ld.param.u32 	%r2082, [_ZN3cub18CUB_300001_SM_10006detail10radix_sort29DeviceRadixSortOnesweepKernelINS1_5radix10policy_hubIiiyE10Policy1000ELNS0_9SortOrderE0EiiyiiNS1_21identity_decomposer_tEEEvPT5_SB_PT3_PKSC_PT1_PKSG_PT2_PKSK_T4_iiT6__param_8];
	cvt.u32.u64 	%r662, %rd7;
	mad.lo.s32 	%r130, %r3, -6528, %r2082;
	setp.ge.s32 	%p50, %r662, %r130;
	add.s64 	%rd84, %rd14, %rd7;
	shl.b64 	%rd85, %rd84, 2;
	add.s64 	%rd15, %rd1, %rd85;
	@%p50 bra 	$L__BB28_70;
	st.global.u32 	[%rd15], %r2165;
$L__BB28_70:
	add.s32 	%r664, %r662, 32;
	setp.ge.s32 	%p51, %r664, %r130;
	@%p51 bra 	$L__BB28_72;
	st.global.u32 	[%rd15+128], %r2164;
$L__BB28_72:
	add.s32 	%r666, %r662, 64;
	setp.ge.s32 	%p52, %r666, %r130;
	@%p52 bra 	$L__BB28_74;
	st.global.u32 	[%rd15+256], %r2163;
$L__BB28_74:
	add.s32 	%r668, %r662, 96;
	setp.ge.s32 	%p53, %r668, %r130;
	@%p53 bra 	$L__BB28_76;
	st.global.u32 	[%rd15+384], %r2162;
$L__BB28_76:
	add.s32 	%r670, %r662, 128;
	setp.ge.s32 	%p54, %r670, %r130;
	@%p54 bra 	$L__BB28_78;
	st.global.u32 	[%rd15+512], %r2161;
$L__BB28_78:
	add.s32 	%r672, %r662, 160;
	setp.ge.s32 	%p55, %r672, %r130;
	@%p55 bra 	$L__BB28_80;
	st.global.u32 	[%rd15+640], %r2160;
$L__BB28_80:
	add.s32 	%r674, %r662, 192;
	setp.ge.s32 	%p56, %r674, %r130;
	@%p56 bra 	$L__BB28_82;
	st.global.u32 	[%rd15+768], %r2159;
$L__BB28_82:
	add.s32 	%r676, %r662, 224;
	setp.ge.s32 	%p57, %r676, %r130;
	@%p57 bra 	$L__BB28_84;
	st.global.u32 	[%rd15+896], %r2158;
$L__BB28_84:
	add.s32 	%r678, %r662, 256;
	setp.ge.s32 	%p58, %r678, %r130;
	@%p58 bra 	$L__BB28_86;
	st.global.u32 	[%rd15+1024], %r2157;
$L__BB28_86:
	add.s32 	%r680, %r662, 288;
	setp.ge.s32 	%p59, %r680, %r130;
	@%p59 bra 	$L__BB28_88;
	st.global.u32 	[%rd15+1152], %r2156;
$L__BB28_88:
	add.s32 	%r682, %r662, 320;
	setp.ge.s32 	%p60, %r682, %r130;
	@%p60 bra 	$L__BB28_90;
	st.global.u32 	[%rd15+1280], %r2155;
$L__BB28_90:
	add.s32 	%r684, %r662, 352;
	setp.ge.s32 	%p61, %r684, %r130;
	@%p61 bra 	$L__BB28_92;
	st.global.u32 	[%rd15+1408], %r2154;
$L__BB28_92:
	add.s32 	%r686, %r662, 384;
	setp.ge.s32 	%p62, %r686, %r130;
	@%p62 bra 	$L__BB28_94;
	st.global.u32 	[%rd15+1536], %r2153;
$L__BB28_94:
	add.s32 	%r688, %r662, 416;
	setp.ge.s32 	%p63, %r688, %r130;
	@%p63 bra 	$L__BB28_96;
	st.global.u32 	[%rd15+1664], %r2152;
$L__BB28_96:
	add.s32 	%r690, %r662, 448;
	setp.ge.s32 	%p64, %r690, %r130;
	@%p64 bra 	$L__BB28_98;
	st.global.u32 	[%rd15+1792], %r2151;
$L__BB28_98:
	add.s32 	%r692, %r662, 480;
	setp.ge.s32 	%p65, %r692, %r130;
	@%p65 bra 	$L__BB28_100;
	st.global.u32 	[%rd15+1920], %r2150;
$L__BB28_100:
	add.s32 	%r694, %r662, 512;
	setp.ge.s32 	%p66, %r694, %r130;
	@%p66 bra 	$L__BB28_102;
	st.global.u32 	[%rd15+2048], %r2149;
$L__BB28_102:
	ld.param.u32 	%r2083, [_ZN3cub18CUB_300001_SM_10006detail10radix_sort29DeviceRadixSortOnesweepKernelINS1_5radix10policy_hubIiiyE10Policy1000ELNS0_9SortOrderE0EiiyiiNS1_21identity_decomposer_tEEEvPT5_SB_PT3_PKSC_PT1_PKSG_PT2_PKSK_T4_iiT6__param_8];
	setp.gt.s32 	%p67, %r4, %r2083;
	@%p67 bra 	$L__BB28_104;
	ld.global.u32 	%r2211, [%rd8];
	ld.global.u32 	%r2210, [%rd8+128];
	ld.global.u32 	%r2209, [%rd8+256];
	ld.global.u32 	%r2208, [%rd8+384];
	ld.global.u32 	%r2207, [%rd8+512];
	ld.global.u32 	%r2206, [%rd8+640];
	ld.global.u32 	%r2205, [%rd8+768];
	ld.global.u32 	%r2204, [%rd8+896];
	ld.global.u32 	%r2203, [%rd8+1024];
	ld.global.u32 	%r2202, [%rd8+1152];
	ld.global.u32 	%r2201, [%rd8+1280];
	ld.global.u32 	%r2200, [%rd8+1408];
	ld.global.u32 	%r2199, [%rd8+1536];
	ld.global.u32 	%r2198, [%rd8+1664];
	ld.global.u32 	%r2197, [%rd8+1792];
	ld.global.u32 	%r2196, [%rd8+1920];
	ld.global.u32 	%r2195, [%rd8+2048];
	bra.uni 	$L__BB28_138;
$L__BB28_104:
	ld.param.u32 	%r2084, [_ZN3cub18CUB_300001_SM_10006detail10radix_sort29DeviceRadixSortOnesweepKernelINS1_5radix10policy_hubIiiyE10Policy1000ELNS0_9SortOrderE0EiiyiiNS1_21identity_decomposer_tEEEvPT5_SB_PT3_PKSC_PT1_PKSG_PT2_PKSK_T4_iiT6__param_8];
	cvt.u32.u64 	%r696, %rd7;
	sub.s32 	%r148, %r2084, %r649;
	setp.ge.s32 	%p68, %r696, %r148;
	@%p68 bra 	$L__BB28_106;
	ld.global.u32 	%r2211, [%rd8];
$L__BB28_106:
	add.s32 	%r700, %r696, 32;
	setp.ge.s32 	%p69, %r700, %r148;
	@%p69 bra 	$L__BB28_108;
	ld.global.u32 	%r2210, [%rd8+128];
$L__BB28_108:
	add.s32 	%r703, %r696, 64;
	setp.ge.s32 	%p70, %r703, %r148;
	@%p70 bra 	$L__BB28_110;
	ld.global.u32 	%r2209, [%rd8+256];
$L__BB28_110:
	add.s32 	%r706, %r696, 96;
	setp.ge.s32 	%p71, %r706, %r148;
	@%p71 bra 	$L__BB28_112;
	ld.global.u32 	%r2208, [%rd8+384];
$L__BB28_112:
	add.s32 	%r709, %r696, 128;
	setp.ge.s32 	%p72, %r709, %r148;
	@%p72 bra 	$L__BB28_114;
	ld.global.u32 	%r2207, [%rd8+512];
$L__BB28_114:
	add.s32 	%r712, %r696, 160;
	setp.ge.s32 	%p73, %r712, %r148;
	@%p73 bra 	$L__BB28_116;
	ld.global.u32 	%r2206, [%rd8+640];
$L__BB28_116:
	add.s32 	%r715, %r696, 192;
	setp.ge.s32 	%p74, %r715, %r148;
	@%p74 bra 	$L__BB28_118;
	ld.global.u32 	%r2205, [%rd8+768];
$L__BB28_118:
	add.s32 	%r718, %r696, 224;
	setp.ge.s32 	%p75, %r718, %r148;
	@%p75 bra 	$L__BB28_120;
	ld.global.u32 	%r2204, [%rd8+896];
$L__BB28_120:
	add.s32 	%r721, %r696, 256;
	setp.ge.s32 	%p76, %r721, %r148;
	@%p76 bra 	$L__BB28_122;
	ld.global.u32 	%r2203, [%rd8+1024];
$L__BB28_122:
	add.s32 	%r724, %r696, 288;
	setp.ge.s32 	%p77, %r724, %r148;
	@%p77 bra 	$L__BB28_124;
	ld.global.u32 	%r2202, [%rd8+1152];
$L__BB28_124:
	add.s32 	%r727, %r696, 320;
	setp.ge.s32 	%p78, %r727, %r148;
	@%p78 bra 	$L__BB28_126;
	ld.global.u32 	%r2201, [%rd8+1280];
$L__BB28_126:
	add.s32 	%r730, %r696, 352;
	setp.ge.s32 	%p79, %r730, %r148;
	@%p79 bra 	$L__BB28_128;
	ld.global.u32 	%r2200, [%rd8+1408];
$L__BB28_128:
	add.s32 	%r733, %r696, 384;
	setp.ge.s32 	%p80, %r733, %r148;
	@%p80 bra 	$L__BB28_130;
	ld.global.u32 	%r2199, [%rd8+1536];
$L__BB28_130:
	add.s32 	%r736, %r696, 416;
	setp.ge.s32 	%p81, %r736, %r148;
	@%p81 bra 	$L__BB28_132;
	ld.global.u32 	%r2198, [%rd8+1664];
$L__BB28_132:
	add.s32 	%r739, %r696, 448;
	setp.ge.s32 	%p82, %r739, %r148;
	@%p82 bra 	$L__BB28_134;
	ld.global.u32 	%r2197, [%rd8+1792];
$L__BB28_134:
	add.s32 	%r742, %r696, 480;
	setp.ge.s32 	%p83, %r742, %r148;
	@%p83 bra 	$L__BB28_136;
	ld.global.u32 	%r2196, [%rd8+1920];
$L__BB28_136:
	add.s32 	%r745, %r696, 512;
	setp.ge.s32 	%p84, %r745, %r148;
	@%p84 bra 	$L__BB28_138;
	ld.global.u32 	%r2195, [%rd8+2048];
$L__BB28_138:
	ld.param.u32 	%r2085, [_ZN3cub18CUB_300001_SM_10006detail10radix_sort29DeviceRadixSortOnesweepKernelINS1_5radix10policy_hubIiiyE10Policy1000ELNS0_9SortOrderE0EiiyiiNS1_21identity_decomposer_tEEEvPT5_SB_PT3_PKSC_PT1_PKSG_PT2_PKSK_T4_iiT6__param_8];
	mad.lo.s32 	%r746, %r3, 6528, 6528;
	setp.gt.s32 	%p85, %r746, %r2085;
	@%p85 bra 	$L__BB28_140;
	ld.param.u64 	%rd439, [_ZN3cub18CUB_300001_SM_10006detail10radix_sort29DeviceRadixSortOnesweepKernelINS1_5radix10policy_hubIiiyE10Policy1000ELNS0_9SortOrderE0EiiyiiNS1_21identity_decomposer_tEEEvPT5_SB_PT3_PKSC_PT1_PKSG_PT2_PKSK_T4_iiT6__param_6];
	add.s64 	%rd86, %rd14, %rd7;
	cvta.to.global.u64 	%rd87, %rd439;
	shl.b64 	%rd88, %rd86, 2;
	add.s64 	%rd89, %rd87, %rd88;
	st.global.u32 	[%rd89], %r2211;
	st.global.u32 	[%rd89+128], %r2210;
	st.global.u32 	[%rd89+256], %r2209;
	st.global.u32 	[%rd89+384], %r2208;
	st.global.u32 	[%rd89+512], %r2207;
	st.global.u32 	[%rd89+640], %r2206;
	st.global.u32 	[%rd89+768], %r2205;
	st.global.u32 	[%rd89+896], %r2204;
	st.global.u32 	[%rd89+1024], %r2203;
	st.global.u32 	[%rd89+1152], %r2202;
	st.global.u32 	[%rd89+1280], %r2201;
	st.global.u32 	[%rd89+1408], %r2200;
	st.global.u32 	[%rd89+1536], %r2199;
	st.global.u32 	[%rd89+1664], %r2198;
	st.global.u32 	[%rd89+1792], %r2197;
	st.global.u32 	[%rd89+1920], %r2196;
	st.global.u32 	[%rd89+2048], %r2195;
	bra.uni 	$L__BB28_174;
$L__BB28_140:
	ld.param.u32 	%r2086, [_ZN3cub18CUB_300001_SM_10006detail10radix_sort29DeviceRadixSortOnesweepKernelINS1_5radix10policy_hubIiiyE10Policy1000ELNS0_9SortOrderE0EiiyiiNS1_21identity_decomposer_tEEEvPT5_SB_PT3_PKSC_PT1_PKSG_PT2_PKSK_T4_iiT6__param_8];
	ld.param.u64 	%rd440, [_ZN3cub18CUB_300001_SM_10006detail10radix_sort29DeviceRadixSortOnesweepKernelINS1_5radix10policy_hubIiiyE10Policy1000ELNS0_9SortOrderE0EiiyiiNS1_21identity_decomposer_tEEEvPT5_SB_PT3_PKSC_PT1_PKSG_PT2_PKSK_T4_iiT6__param_6];
	cvt.u32.u64 	%r747, %rd7;
	mad.lo.s32 	%r199, %r3, -6528, %r2086;
	setp.ge.s32 	%p86, %r747, %r199;
	add.s64 	%rd90, %rd14, %rd7;
	cvta.to.global.u64 	%rd91, %rd440;
	shl.b64 	%rd92, %rd90, 2;
	add.s64 	%rd16, %rd91, %rd92;
	@%p86 bra 	$L__BB28_142;
	st.global.u32 	[%rd16], %r2211;
$L__BB28_142:
	add.s32 	%r749, %r747, 32;
	setp.ge.s32 	%p87, %r749, %r199;
	@%p87 bra 	$L__BB28_144;
	st.global.u32 	[%rd16+128], %r2210;
$L__BB28_144:
	add.s32 	%r751, %r747, 64;
	setp.ge.s32 	%p88, %r751, %r199;
	@%p88 bra 	$L__BB28_146;
	st.global.u32 	[%rd16+256], %r2209;
$L__BB28_146:
	add.s32 	%r753, %r747, 96;
	setp.ge.s32 	%p89, %r753, %r199;
	@%p89 bra 	$L__BB28_148;
	st.global.u32 	[%rd16+384], %r2208;
$L__BB28_148:
	add.s32 	%r755, %r747, 128;
	setp.ge.s32 	%p90, %r755, %r199;
	@%p90 bra 	$L__BB28_150;
	st.global.u32 	[%rd16+512], %r2207;
$L__BB28_150:
	add.s32 	%r757, %r747, 160;
	setp.ge.s32 	%p91, %r757, %r199;
	@%p91 bra 	$L__BB28_152;
	st.global.u32 	[%rd16+640], %r2206;
$L__BB28_152:
	add.s32 	%r759, %r747, 192;
	setp.ge.s32 	%p92, %r759, %r199;
	@%p92 bra 	$L__BB28_154;
	st.global.u32 	[%rd16+768], %r2205;
$L__BB28_154:
	add.s32 	%r761, %r747, 224;
	setp.ge.s32 	%p93, %r761, %r199;
	@%p93 bra 	$L__BB28_156;
	st.global.u32 	[%rd16+896], %r2204;
$L__BB28_156:
	add.s32 	%r763, %r747, 256;
	setp.ge.s32 	%p94, %r763, %r199;
	@%p94 bra 	$L__BB28_158;
	st.global.u32 	[%rd16+1024], %r2203;
$L__BB28_158:
	add.s32 	%r765, %r747, 288;
	setp.ge.s32 	%p95, %r765, %r199;
	@%p95 bra 	$L__BB28_160;
	st.global.u32 	[%rd16+1152], %r2202;
$L__BB28_160:
	add.s32 	%r767, %r747, 320;
	setp.ge.s32 	%p96, %r767, %r199;
	@%p96 bra 	$L__BB28_162;
	st.global.u32 	[%rd16+1280], %r2201;
$L__BB28_162:
	add.s32 	%r769, %r747, 352;
	setp.ge.s32 	%p97, %r769, %r199;
	@%p97 bra 	$L__BB28_164;
	st.global.u32 	[%rd16+1408], %r2200;
$L__BB28_164:
	add.s32 	%r771, %r747, 384;
	setp.ge.s32 	%p98, %r771, %r199;
	@%p98 bra 	$L__BB28_166;
	st.global.u32 	[%rd16+1536], %r2199;
$L__BB28_166:
	add.s32 	%r773, %r747, 416;
	setp.ge.s32 	%p99, %r773, %r199;
	@%p99 bra 	$L__BB28_168;
	st.global.u32 	[%rd16+1664], %r2198;
$L__BB28_168:
	add.s32 	%r775, %r747, 448;
	setp.ge.s32 	%p100, %r775, %r199;
	@%p100 bra 	$L__BB28_170;
	st.global.u32 	[%rd16+1792], %r2197;
$L__BB28_170:
	add.s32 	%r777, %r747, 480;
	setp.ge.s32 	%p101, %r777, %r199;
	@%p101 bra 	$L__BB28_172;
	st.global.u32 	[%rd16+1920], %r2196;
$L__BB28_172:
	add.s32 	%r779, %r747, 512;
	setp.ge.s32 	%p102, %r779, %r199;
	@%p102 bra 	$L__BB28_174;
	st.global.u32 	[%rd16+2048], %r2195;
$L__BB28_174:
	// begin inline asm
	exit;
	// end inline asm
	mov.u32 	%r2212, %r2149;
	mov.u32 	%r2213, %r2150;
	mov.u32 	%r2214, %r2151;
	mov.u32 	%r2215, %r2152;
	mov.u32 	%r2216, %r2153;
	mov.u32 	%r2217, %r2154;
	mov.u32 	%r2218, %r2155;
	mov.u32 	%r2219, %r2156;
	mov.u32 	%r2220, %r2157;
	mov.u32 	%r2221, %r2158;
	mov.u32 	%r2222, %r2159;
	mov.u32 	%r2223, %r2160;
	mov.u32 	%r2224, %r2161;
	mov.u32 	%r2225, %r2162;
	mov.u32 	%r2226, %r2163;
	mov.u32 	%r2227, %r2164;
	mov.u32 	%r2228, %r2165;
$L__BB28_175:
	mul.hi.u32 	%r780, %r1, 357913942;
	add.s32 	%r781, %r780, %r1;
	shl.b32 	%r782, %r781, 2;
	mov.u32 	%r783, _ZZN3cub18CUB_300001_SM_10006detail10radix_sort29DeviceRadixSortOnesweepKernelINS1_5radix10policy_hubIiiyE10Policy1000ELNS0_9SortOrderE0EiiyiiNS1_21identity_decomposer_tEEEvPT5_SB_PT3_PKSC_PT1_PKSG_PT2_PKSK_T4_iiT6_E1s;
	add.s32 	%r784, %r783, %r782;
	add.s32 	%r217, %r784, 13328;
	st.shared.u32 	[%r784+13328], %r2174;
	bar.sync 	0;
	setp.gt.u32 	%p103, %r1, 31;
	@%p103 bra 	$L__BB28_177;
	mad.lo.s32 	%r816, %r1, 52, %r783;
	ld.shared.u32 	%r817, [%r816+13328];
	ld.shared.u32 	%r818, [%r816+13332];
	ld.shared.u32 	%r819, [%r816+13336];
	ld.shared.u32 	%r820, [%r816+13340];
	ld.shared.u32 	%r821, [%r816+13344];
	ld.shared.u32 	%r822, [%r816+13348];
	ld.shared.u32 	%r823, [%r816+13352];
	ld.shared.u32 	%r824, [%r816+13356];
	ld.shared.u32 	%r825, [%r816+13360];
	ld.shared.u32 	%r826, [%r816+13364];
	ld.shared.u32 	%r827, [%r816+13368];
	ld.shared.u32 	%r828, [%r816+13372];
	add.s32 	%r829, %r818, %r817;
	add.s32 	%r830, %r829, %r819;
	add.s32 	%r831, %r830, %r820;
	add.s32 	%r832, %r831, %r821;
	add.s32 	%r833, %r832, %r822;
	add.s32 	%r834, %r833, %r823;
	add.s32 	%r835, %r834, %r824;
	add.s32 	%r836, %r835, %r825;
	add.s32 	%r837, %r836, %r826;
	add.s32 	%r838, %r837, %r827;
	add.s32 	%r789, %r838, %r828;
	mov.b32 	%r787, 1;
	mov.b32 	%r812, 0;
	mov.b32 	%r814, -1;
	// begin inline asm
	{  .reg .s32 r0;  .reg .pred p;  shfl.sync.up.b32 r0|p, %r789, %r787, %r812, %r814;  @p add.s32 r0, r0, %r789;  mov.s32 %r785, r0;}
	// end inline asm
	mov.b32 	%r793, 2;
	// begin inline asm
	{  .reg .s32 r0;  .reg .pred p;  shfl.sync.up.b32 r0|p, %r785, %r793, %r812, %r814;  @p add.s32 r0, r0, %r785;  mov.s32 %r791, r0;}
	// end inline asm
	mov.b32 	%r799, 4;
	// begin inline asm
	{  .reg .s32 r0;  .reg .pred p;  shfl.sync.up.b32 r0|p, %r791, %r799, %r812, %r814;  @p add.s32 r0, r0, %r791;  mov.s32 %r797, r0;}
	// end inline asm
	mov.b32 	%r805, 8;
	// begin inline asm
	{  .reg .s32 r0;  .reg .pred p;  shfl.sync.up.b32 r0|p, %r797, %r805, %r812, %r814;  @p add.s32 r0, r0, %r797;  mov.s32 %r803, r0;}
	// end inline asm
	mov.b32 	%r811, 16;
	// begin inline asm
	{  .reg .s32 r0;  .reg .pred p;  shfl.sync.up.b32 r0|p, %r803, %r811, %r812, %r814;  @p add.s32 r0, r0, %r803;  mov.s32 %r809, r0;}
	// end inline asm
	sub.s32 	%r839, %r809, %r789;
	add.s32 	%r840, %r817, %r839;
	add.s32 	%r841, %r818, %r840;
	add.s32 	%r842, %r819, %r841;
	add.s32 	%r843, %r820, %r842;
	add.s32 	%r844, %r821, %r843;
	add.s32 	%r845, %r822, %r844;
	add.s32 	%r846, %r823, %r845;
	add.s32 	%r847, %r824, %r846;
	add.s32 	%r848, %r825, %r847;
	add.s32 	%r849, %r826, %r848;
	add.s32 	%r850, %r827, %r849;
	st.shared.u32 	[%r816+13328], %r839;
	st.shared.u32 	[%r816+13332], %r840;
	st.shared.u32 	[%r816+13336], %r841;
	st.shared.u32 	[%r816+13340], %r842;
	st.shared.u32 	[%r816+13344], %r843;
	st.shared.u32 	[%r816+13348], %r844;
	st.shared.u32 	[%r816+13352], %r845;
	st.shared.u32 	[%r816+13356], %r846;
	st.shared.u32 	[%r816+13360], %r847;
	st.shared.u32 	[%r816+13364], %r848;
	st.shared.u32 	[%r816+13368], %r849;
	st.shared.u32 	[%r816+13372], %r850;
$L__BB28_177:
	setp.gt.u32 	%p104, %r1, 255;
	bar.sync 	0;
	ld.shared.u32 	%r218, [%r217];
	@%p104 bra 	$L__BB28_179;
	shl.b32 	%r851, %r1, 2;
	add.s32 	%r853, %r783, %r851;
	ld.shared.u32 	%r854, [%r853];
	add.s32 	%r855, %r854, %r218;
	st.shared.u32 	[%r853], %r855;
	ld.shared.u32 	%r856, [%r853+1024];
	add.s32 	%r857, %r856, %r218;
	st.shared.u32 	[%r853+1024], %r857;
	ld.shared.u32 	%r858, [%r853+2048];
	add.s32 	%r859, %r858, %r218;
	st.shared.u32 	[%r853+2048], %r859;
	ld.shared.u32 	%r860, [%r853+3072];
	add.s32 	%r861, %r860, %r218;
	st.shared.u32 	[%r853+3072], %r861;
	ld.shared.u32 	%r862, [%r853+4096];
	add.s32 	%r863, %r862, %r218;
	st.shared.u32 	[%r853+4096], %r863;
	ld.shared.u32 	%r864, [%r853+5120];
	add.s32 	%r865, %r864, %r218;
	st.shared.u32 	[%r853+5120], %r865;
	ld.shared.u32 	%r866, [%r853+6144];
	add.s32 	%r867, %r866, %r218;
	st.shared.u32 	[%r853+6144], %r867;
	ld.shared.u32 	%r868, [%r853+7168];
	add.s32 	%r869, %r868, %r218;
	st.shared.u32 	[%r853+7168], %r869;
	ld.shared.u32 	%r870, [%r853+8192];
	add.s32 	%r871, %r870, %r218;
	st.shared.u32 	[%r853+8192], %r871;
	ld.shared.u32 	%r872, [%r853+9216];
	add.s32 	%r873, %r872, %r218;
	st.shared.u32 	[%r853+9216], %r873;
	ld.shared.u32 	%r874, [%r853+10240];
	add.s32 	%r875, %r874, %r218;
	st.shared.u32 	[%r853+10240], %r875;
	ld.shared.u32 	%r876, [%r853+11264];
	add.s32 	%r877, %r876, %r218;
	st.shared.u32 	[%r853+11264], %r877;
$L__BB28_179:
	ld.param.u32 	%r2132, [_ZN3cub18CUB_300001_SM_10006detail10radix_sort29DeviceRadixSortOnesweepKernelINS1_5radix10policy_hubIiiyE10Policy1000ELNS0_9SortOrderE0EiiyiiNS1_21identity_decomposer_tEEEvPT5_SB_PT3_PKSC_PT1_PKSG_PT2_PKSK_T4_iiT6__param_10];
	ld.param.u32 	%r2095, [_ZN3cub18CUB_300001_SM_10006detail10radix_sort29DeviceRadixSortOnesweepKernelINS1_5radix10policy_hubIiiyE10Policy1000ELNS0_9SortOrderE0EiiyiiNS1_21identity_decomposer_tEEEvPT5_SB_PT3_PKSC_PT1_PKSG_PT2_PKSK_T4_iiT6__param_9];
	shl.b32 	%r904, %r1, 5;
	and.b32  	%r905, %r904, 31744;
	add.s32 	%r219, %r783, %r905;
	bar.sync 	0;
	// begin inline asm
	mov.u32 %r878, %lanemask_le;
	// end inline asm
	shr.u32 	%r907, %r2228, %r2095;
	mov.b32 	%r908, -1;
	shl.b32 	%r909, %r908, %r2132;
	not.b32 	%r221, %r909;
	and.b32  	%r901, %r907, %r221;
	mov.b32 	%r881, 1;
	// begin inline asm
	{
    .reg .pred p;
    and.b32 %r879, %r901, %r881;    setp.ne.u32 p, %r879, 0;
    vote.ballot.sync.b32 %r879, p, 0xffffffff;
    @!p not.b32 %r879, %r879;
}

	// end inline asm
	mov.b32 	%r884, 2;
	// begin inline asm
	{
    .reg .pred p;
    and.b32 %r882, %r901, %r884;    setp.ne.u32 p, %r882, 0;
    vote.ballot.sync.b32 %r882, p, 0xffffffff;
    @!p not.b32 %r882, %r882;
}

	// end inline asm
	and.b32  	%r910, %r882, %r879;
	mov.b32 	%r887, 4;
	// begin inline asm
	{
    .reg .pred p;
    and.b32 %r885, %r901, %r887;    setp.ne.u32 p, %r885, 0;
    vote.ballot.sync.b32 %r885, p, 0xffffffff;
    @!p not.b32 %r885, %r885;
}

	// end inline asm
	and.b32  	%r911, %r885, %r910;
	mov.b32 	%r890, 8;
	// begin inline asm
	{
    .reg .pred p;
    and.b32 %r888, %r901, %r890;    setp.ne.u32 p, %r888, 0;
    vote.ballot.sync.b32 %r888, p, 0xffffffff;
    @!p not.b32 %r888, %r888;
}

	// end inline asm
	and.b32  	%r912, %r888, %r911;
	mov.b32 	%r893, 16;
	// begin inline asm
	{
    .reg .pred p;
    and.b32 %r891, %r901, %r893;    setp.ne.u32 p, %r891, 0;
    vote.ballot.sync.b32 %r891, p, 0xffffffff;
    @!p not.b32 %r891, %r891;
}

	// end inline asm
	and.b32  	%r913, %r891, %r912;
	mov.b32 	%r896, 32;
	// begin inline asm
	{
    .reg .pred p;
    and.b32 %r894, %r901, %r896;    setp.ne.u32 p, %r894, 0;
    vote.ballot.sync.b32 %r894, p, 0xffffffff;
    @!p not.b32 %r894, %r894;
}

	// end inline asm
	and.b32  	%r914, %r894, %r913;
	mov.b32 	%r899, 64;
	// begin inline asm
	{
    .reg .pred p;
    and.b32 %r897, %r901, %r899;    setp.ne.u32 p, %r897, 0;
    vote.ballot.sync.b32 %r897, p, 0xffffffff;
    @!p not.b32 %r897, %r897;
}

	// end inline asm
	and.b32  	%r915, %r897, %r914;
	mov.b32 	%r902, 128;
	// begin inline asm
	{
    .reg .pred p;
    and.b32 %r900, %r901, %r902;    setp.ne.u32 p, %r900, 0;
    vote.ballot.sync.b32 %r900, p, 0xffffffff;
    @!p not.b32 %r900, %r900;
}

	// end inline asm
	and.b32  	%r916, %r900, %r915;
	clz.b32 	%r917, %r916;
	sub.s32 	%r223, 31, %r917;
	and.b32  	%r918, %r878, %r916;
	popc.b32 	%r224, %r918;
	setp.ne.s32 	%p105, %r443, %r223;
	mov.b32 	%r2229, 0;
	@%p105 bra 	$L__BB28_181;
	shl.b32 	%r919, %r901, 2;
	add.s32 	%r920, %r219, %r919;
	atom.shared.add.u32 	%r2229, [%r920], %r224;
$L__BB28_181:
	ld.param.u32 	%r2096, [_ZN3cub18CUB_300001_SM_10006detail10radix_sort29DeviceRadixSortOnesweepKernelINS1_5radix10policy_hubIiiyE10Policy1000ELNS0_9SortOrderE0EiiyiiNS1_21identity_decomposer_tEEEvPT5_SB_PT3_PKSC_PT1_PKSG_PT2_PKSK_T4_iiT6__param_9];
	shfl.sync.idx.b32	%r946|%p106, %r2229, %r223, 31, -1;
	add.s32 	%r227, %r224, %r946;
	shr.u32 	%r947, %r2227, %r2096;
	and.b32  	%r943, %r947, %r221;
	mov.b32 	%r923, 1;
	// begin inline asm
	{
    .reg .pred p;
    and.b32 %r921, %r943, %r923;    setp.ne.u32 p, %r921, 0;
    vote.ballot.sync.b32 %r921, p, 0xffffffff;
    @!p not.b32 %r921, %r921;
}

	// end inline asm
	mov.b32 	%r926, 2;
	// begin inline asm
	{
    .reg .pred p;
    and.b32 %r924, %r943, %r926;    setp.ne.u32 p, %r924, 0;
    vote.ballot.sync.b32 %r924, p, 0xffffffff;
    @!p not.b32 %r924, %r924;
}

	// end inline asm
	and.b32  	%r948, %r924, %r921;
	mov.b32 	%r929, 4;
	// begin inline asm
	{
    .reg .pred p;
    and.b32 %r927, %r943, %r929;    setp.ne.u32 p, %r927, 0;
    vote.ballot.sync.b32 %r927, p, 0xffffffff;
    @!p not.b32 %r927, %r927;
}

	// end inline asm
	and.b32  	%r949, %r927, %r948;
	mov.b32 	%r932, 8;
	// begin inline asm
	{
    .reg .pred p;
    and.b32 %r930, %r943, %r932;    setp.ne.u32 p, %r930, 0;
    vote.ballot.sync.b32 %r930, p, 0xffffffff;
    @!p not.b32 %r930, %r930;
}

	// end inline asm
	and.b32  	%r950, %r930, %r949;
	mov.b32 	%r935, 16;
	// begin inline asm
	{
    .reg .pred p;
    and.b32 %r933, %r943, %r935;    setp.ne.u32 p, %r933, 0;
    vote.ballot.sync.b32 %r933, p, 0xffffffff;
    @!p not.b32 %r933, %r933;
}

	// end inline asm
	and.b32  	%r951, %r933, %r950;
	mov.b32 	%r938, 32;
	// begin inline asm
	{
    .reg .pred p;
    and.b32 %r936, %r943, %r938;    setp.ne.u32 p, %r936, 0;
    vote.ballot.sync.b32 %r936, p, 0xffffffff;
    @!p not.b32 %r936, %r936;
}

	// end inline asm
	and.b32  	%r952, %r936, %r951;
	mov.b32 	%r941, 64;
	// begin inline asm
	{
    .reg .pred p;
    and.b32 %r939, %r943, %r941;    setp.ne.u32 p, %r939, 0;
    vote.ballot.sync.b32 %r939, p, 0xffffffff;
    @!p not.b32 %r939, %r939;
}

	// end inline asm
	and.b32  	%r953, %r939, %r952;
	mov.b32 	%r944, 128;
	// begin inline asm
	{
    .reg .pred p;
    and.b32 %r942, %r943, %r944;    setp.ne.u32 p, %r942, 0;
    vote.ballot.sync.b32 %r942, p, 0xffffffff;
    @!p not.b32 %r942, %r942;
}

	// end inline asm
	and.b32  	%r954, %r942, %r953;
	clz.b32 	%r955, %r954;
	sub.s32 	%r229, 31, %r955;
	and.b32  	%r956, %r878, %r954;
	popc.b32 	%r230, %r956;
	setp.ne.s32 	%p107, %r443, %r229;
	mov.b32 	%r2230, 0;
	@%p107 bra 	$L__BB28_183;
	shl.b32 	%r957, %r943, 2;
	add.s32 	%r958, %r219, %r957;
	atom.shared.add.u32 	%r2230, [%r958], %r230;
$L__BB28_183:
	ld.param.u32 	%r2097, [_ZN3cub18CUB_300001_SM_10006detail10radix_sort29DeviceRadixSortOnesweepKernelINS1_5radix10policy_hubIiiyE10Policy1000ELNS0_9SortOrderE0EiiyiiNS1_21identity_decomposer_tEEEvPT5_SB_PT3_PKSC_PT1_PKSG_PT2_PKSK_T4_iiT6__param_9];
	shfl.sync.idx.b32	%r984|%p108, %r2230, %r229, 31, -1;
	add.s32 	%r233, %r230, %r984;
	shr.u32 	%r985, %r2226, %r2097;
	and.b32  	%r981, %r985, %r221;
	mov.b32 	%r961, 1;
	// begin inline asm
	{
    .reg .pred p;
    and.b32 %r959, %r981, %r961;    setp.ne.u32 p, %r959, 0;
    vote.ballot.sync.b32 %r959, p, 0xffffffff;
    @!p not.b32 %r959, %r959;
}

	// end inline asm
	mov.b32 	%r964, 2;
	// begin inline asm
	{
    .reg .pred p;
    and.b32 %r962, %r981, %r964;    setp.ne.u32 p, %r962, 0;
    vote.ballot.sync.b32 %r962, p, 0xffffffff;
    @!p not.b32 %r962, %r962;
}

	// end inline asm
	and.b32  	%r986, %r962, %r959;
	mov.b32 	%r967, 4;
	// begin inline asm
	{
    .reg .pred p;
    and.b32 %r965, %r981, %r967;    setp.ne.u32 p, %r965, 0;
    vote.ballot.sync.b32 %r965, p, 0xffffffff;
    @!p not.b32 %r965, %r965;
}

	// end inline asm
	and.b32  	%r987, %r965, %r986;
	mov.b32 	%r970, 8;
	// begin inline asm
	{
    .reg .pred p;
    and.b32 %r968, %r981, %r970;    setp.ne.u32 p, %r968, 0;
    vote.ballot.sync.b32 %r968, p, 0xffffffff;
    @!p not.b32 %r968, %r968;
}

	// end inline asm
	and.b32  	%r988, %r968, %r987;
	mov.b32 	%r973, 16;
	// begin inline asm
	{
    .reg .pred p;
    and.b32 %r971, %r981, %r973;    setp.ne.u32 p, %r971, 0;
    vote.ballot.sync.b32 %r971, p, 0xffffffff;
    @!p not.b32 %r971, %r971;
}

	// end inline asm
	and.b32  	%r989, %r971, %r988;
	mov.b32 	%r976, 32;
	// begin inline asm
	{
    .reg .pred p;
    and.b32 %r974, %r981, %r976;    setp.ne.u32 p, %r974, 0;
    vote.ballot.sync.b32 %r974, p, 0xffffffff;
    @!p not.b32 %r974, %r974;
}

	// end inline asm
	and.b32  	%r990, %r974, %r989;
	mov.b32 	%r979, 64;
	// begin inline asm
	{
    .reg .pred p;
    and.b32 %r977, %r981, %r979;    setp.ne.u32 p, %r977, 0;
    vote.ballot.sync.b32 %r977, p, 0xffffffff;
    @!p not.b32 %r977, %r977;
}

	// end inline asm
	and.b32  	%r991, %r977, %r990;
	mov.b32 	%r982, 128;
	// begin inline asm
	{
    .reg .pred p;
    and.b32 %r980, %r981, %r982;    setp.ne.u32 p, %r980, 0;
    vote.ballot.sync.b32 %r980, p, 0xffffffff;
    @!p not.b32 %r980, %r980;
}

	// end inline asm
	and.b32  	%r992, %r980, %r991;
	clz.b32 	%r993, %r992;
	sub.s32 	%r235, 31, %r993;
	and.b32  	%r994, %r878, %r992;
	popc.b32 	%r236, %r994;
	setp.ne.s32 	%p109, %r443, %r235;
	mov.b32 	%r2231, 0;
	@%p109 bra 	$L__BB28_185;
	shl.b32 	%r995, %r981, 2;
	add.s32 	%r996, %r219, %r995;
	atom.shared.add.u32 	%r2231, [%r996], %r236;
$L__BB28_185:
	ld.param.u32 	%r2098, [_ZN3cub18CUB_300001_SM_10006detail10radix_sort29DeviceRadixSortOnesweepKernelINS1_5radix10policy_hubIiiyE10Policy1000ELNS0_9SortOrderE0EiiyiiNS1_21identity_decomposer_tEEEvPT5_SB_PT3_PKSC_PT1_PKSG_PT2_PKSK_T4_iiT6__param_9];
	shfl.sync.idx.b32	%r1022|%p110, %r2231, %r235, 31, -1;
	add.s32 	%r239, %r236, %r1022;
	shr.u32 	%r1023, %r2225, %r2098;
	and.b32  	%r1019, %r1023, %r221;
	mov.b32 	%r999, 1;
	// begin inline asm
	{
    .reg .pred p;
    and.b32 %r997, %r1019, %r999;    setp.ne.u32 p, %r997, 0;
    vote.ballot.sync.b32 %r997, p, 0xffffffff;
    @!p not.b32 %r997, %r997;
}

	// end inline asm
	mov.b32 	%r1002, 2;
	// begin inline asm
	{
    .reg .pred p;
    and.b32 %r1000, %r1019, %r1002;    setp.ne.u32 p, %r1000, 0;
    vote.ballot.sync.b32 %r1000, p, 0xffffffff;
    @!p not.b32 %r1000, %r1000;
}

	// end inline asm
	and.b32  	%r1024, %r1000, %r997;
	mov.b32 	%r1005, 4;
	// begin inline asm
	{
    .reg .pred p;
    and.b32 %r1003, %r1019, %r1005;    setp.ne.u32 p, %r1003, 0;
    vote.ballot.sync.b32 %r1003, p, 0xffffffff;
    @!p not.b32 %r1003, %r1003;
}

	// end inline asm
	and.b32  	%r1025, %r1003, %r1024;
	mov.b32 	%r1008, 8;
	// begin inline asm
	{
    .reg .pred p;
    and.b32 %r1006, %r1019, %r1008;    setp.ne.u32 p, %r1006, 0;
    vote.ballot.sync.b32 %r1006, p, 0xffffffff;
    @!p not.b32 %r1006, %r1006;
}

	// end inline asm
	and.b32  	%r1026, %r1006, %r1025;
	mov.b32 	%r1011, 16;
	// begin inline asm
	{
    .reg .pred p;
    and.b32 %r1009, %r1019, %r1011;    setp.ne.u32 p, %r1009, 0;
    vote.ballot.sync.b32 %r1009, p, 0xffffffff;
    @!p not.b32 %r1009, %r1009;
}

	// end inline asm
	and.b32  	%r1027, %r1009, %r1026;
	mov.b32 	%r1014, 32;
	// begin inline asm
	{
    .reg .pred p;
    and.b32 %r1012, %r1019, %r1014;    setp.ne.u32 p, %r1012, 0;
    vote.ballot.sync.b32 %r1012, p, 0xffffffff;
    @!p not.b32 %r1012, %r1012;
}

	// end inline asm
	and.b32  	%r1028, %r1012, %r1027;
	mov.b32 	%r1017, 64;
	// begin inline asm
	{
    .reg .pred p;
    and.b32 %r1015, %r1019, %r1017;    setp.ne.u32 p, %r1015, 0;
    vote.ballot.sync.b32 %r1015, p, 0xffffffff;
    @!p not.b32 %r1015, %r1015;
}

	// end inline asm
	and.b32  	%r1029, %r1015, %r1028;
	mov.b32 	%r1020, 128;
	// begin inline asm
	{
    .reg .pred p;
    and.b32 %r1018, %r1019, %r1020;    setp.ne.u32 p, %r1018, 0;
    vote.ballot.sync.b32 %r1018, p, 0xffffffff;
    @!p not.b32 %r1018, %r1018;
}

	// end inline asm
	and.b32  	%r1030, %r1018, %r1029;
	clz.b32 	%r1031, %r1030;
	sub.s32 	%r241, 31, %r1031;
	and.b32  	%r1032, %r878, %r1030;
	popc.b32 	%r242, %r1032;
	setp.ne.s32 	%p111, %r443, %r241;
	mov.b32 	%r2232, 0;
	@%p111 bra 	$L__BB28_187;
	shl.b32 	%r1033, %r1019, 2;
	add.s32 	%r1034, %r219, %r1033;
	atom.shared.add.u32 	%r2232, [%r1034], %r242;
$L__BB28_187:
	ld.param.u32 	%r2099, [_ZN3cub18CUB_300001_SM_10006detail10radix_sort29DeviceRadixSortOnesweepKernelINS1_5radix10policy_hubIiiyE10Policy1000ELNS0_9SortOrderE0EiiyiiNS1_21identity_decomposer_tEEEvPT5_SB_PT3_PKSC_PT1_PKSG_PT2_PKSK_T4_iiT6__param_9];
	shfl.sync.idx.b32	%r1060|%p112, %r2232, %r241, 31, -1;
	add.s32 	%r245, %r242, %r1060;
	shr.u32 	%r1061, %r2224, %r2099;
	and.b32  	%r1057, %r1061, %r221;
	mov.b32 	%r1037, 1;
	// begin inline asm
	{
    .reg .pred p;
    and.b32 %r1035, %r1057, %r1037;    setp.ne.u32 p, %r1035, 0;
    vote.ballot.sync.b32 %r1035, p, 0xffffffff;
    @!p not.b32 %r1035, %r1035;
}

	// end inline asm
	mov.b32 	%r1040, 2;
	// begin inline asm
	{
    .reg .pred p;
    and.b32 %r1038, %r1057, %r1040;    setp.ne.u32 p, %r1038, 0;
    vote.ballot.sync.b32 %r1038, p, 0xffffffff;
    @!p not.b32 %r1038, %r1038;
}

	// end inline asm
	and.b32  	%r1062, %r1038, %r1035;
	mov.b32 	%r1043, 4;
	// begin inline asm
	{
    .reg .pred p;
    and.b32 %r1041, %r1057, %r1043;    setp.ne.u32 p, %r1041, 0;
    vote.ballot.sync.b32 %r1041, p, 0xffffffff;
    @!p not.b32 %r1041, %r1041;
}

	// end inline asm
	and.b32  	%r1063, %r1041, %r1062;
	mov.b32 	%r1046, 8;
	// begin inline asm
	{
    .reg .pred p;
    and.b32 %r1044, %r1057, %r1046;    setp.ne.u32 p, %r1044, 0;
    vote.ballot.sync.b32 %r1044, p, 0xffffffff;
    @!p not.b32 %r1044, %r1044;
}

	// end inline asm
	and.b32  	%r1064, %r1044, %r1063;
	mov.b32 	%r1049, 16;
	// begin inline asm
	{
    .reg .pred p;
    and.b32 %r1047, %r1057, %r1049;    setp.ne.u32 p, %r1047, 0;
    vote.ballot.sync.b32 %r1047, p, 0xffffffff;
    @!p not.b32 %r1047, %r1047;
}

	// end inline asm
	and.b32  	%r1065, %r1047, %r1064;
	mov.b32 	%r1052, 32;
	// begin inline asm
	{
    .reg .pred p;
    and.b32 %r1050, %r1057, %r1052;    setp.ne.u32 p, %r1050, 0;
    vote.ballot.sync.b32 %r1050, p, 0xffffffff;
    @!p not.b32 %r1050, %r1050;
}

	// end inline asm
	and.b32  	%r1066, %r1050, %r1065;
	mov.b32 	%r1055, 64;
	// begin inline asm
	{
    .reg .pred p;
    and.b32 %r1053, %r1057, %r1055;    setp.ne.u32 p, %r1053, 0;
    vote.ballot.sync.b32 %r1053, p, 0xffffffff;
    @!p not.b32 %r1053, %r1053;
}

	// end inline asm
	and.b32  	%r1067, %r1053, %r1066;
	mov.b32 	%r1058, 128;
	// begin inline asm
	{
    .reg .pred p;
    and.b32 %r1056, %r1057, %r1058;    setp.ne.u32 p, %r1056, 0;
    vote.ballot.sync.b32 %r1056, p, 0xffffffff;
    @!p not.b32 %r1056, %r1056;
}

	// end inline asm
	and.b32  	%r1068, %r1056, %r1067;
	clz.b32 	%r1069, %r1068;
	sub.s32 	%r247, 31, %r1069;
	and.b32  	%r1070, %r878, %r1068;
	popc.b32 	%r248, %r1070;
	setp.ne.s32 	%p113, %r443, %r247;
	mov.b32 	%r2233, 0;
	@%p113 bra 	$L__BB28_189;
	shl.b32 	%r1071, %r1057, 2;
	add.s32 	%r1072, %r219, %r1071;
	atom.shared.add.u32 	%r2233, [%r1072], %r248;
$L__BB28_189:
	ld.param.u32 	%r2100, [_ZN3cub18CUB_300001_SM_10006detail10radix_sort29DeviceRadixSortOnesweepKernelINS1_5radix10policy_hubIiiyE10Policy1000ELNS0_9SortOrderE0EiiyiiNS1_21identity_decomposer_tEEEvPT5_SB_PT3_PKSC_PT1_PKSG_PT2_PKSK_T4_iiT6__param_9];
	shfl.sync.idx.b32	%r1098|%p114, %r2233, %r247, 31, -1;
	add.s32 	%r251, %r248, %r1098;
	shr.u32 	%r1099, %r2223, %r2100;
	and.b32  	%r1095, %r1099, %r221;
	mov.b32 	%r1075, 1;
	// begin inline asm
	{
    .reg .pred p;
    and.b32 %r1073, %r1095, %r1075;    setp.ne.u32 p, %r1073, 0;
    vote.ballot.sync.b32 %r1073, p, 0xffffffff;
    @!p not.b32 %r1073, %r1073;
}

	// end inline asm
	mov.b32 	%r1078, 2;
	// begin inline asm
	{
    .reg .pred p;
    and.b32 %r1076, %r1095, %r1078;    setp.ne.u32 p, %r1076, 0;
    vote.ballot.sync.b32 %r1076, p, 0xffffffff;
    @!p not.b32 %r1076, %r1076;
}

	// end inline asm
	and.b32  	%r1100, %r1076, %r1073;
	mov.b32 	%r1081, 4;
	// begin inline asm
	{
    .reg .pred p;
    and.b32 %r1079, %r1095, %r1081;    setp.ne.u32 p, %r1079, 0;
    vote.ballot.sync.b32 %r1079, p, 0xffffffff;
    @!p not.b32 %r1079, %r1079;
}

	// end inline asm
	and.b32  	%r1101, %r1079, %r1100;
	mov.b32 	%r1084, 8;
	// begin inline asm
	{
    .reg .pred p;
    and.b32 %r1082, %r1095, %r1084;    setp.ne.u32 p, %r1082, 0;
    vote.ballot.sync.b32 %r1082, p, 0xffffffff;
    @!p not.b32 %r1082, %r1082;
}

	// end inline asm
	and.b32  	%r1102, %r1082, %r1101;
	mov.b32 	%r1087, 16;
	// begin inline asm
	{
    .reg .pred p;
    and.b32 %r1085, %r1095, %r1087;    setp.ne.u32 p, %r1085, 0;
    vote.ballot.sync.b32 %r1085, p, 0xffffffff;
    @!p not.b32 %r1085, %r1085;
}

	// end inline asm
	and.b32  	%r1103, %r1085, %r1102;
	mov.b32 	%r1090, 32;
	// begin inline asm
	{
    .reg .pred p;
    and.b32 %r1088, %r1095, %r1090;    setp.ne.u32 p, %r1088, 0;
    vote.ballot.sync.b32 %r1088, p, 0xffffffff;
    @!p not.b32 %r1088, %r1088;
}

	// end inline asm
	and.b32  	%r1104, %r1088, %r1103;
	mov.b32 	%r1093, 64;
	// begin inline asm
	{
    .reg .pred p;
    and.b32 %r1091, %r1095, %r1093;    setp.ne.u32 p, %r1091, 0;
    vote.ballot.sync.b32 %r1091, p, 0xffffffff;
    @!p not.b32 %r1091, %r1091;
}

	// end inline asm
	and.b32  	%r1105, %r1091, %r1104;
	mov.b32 	%r1096, 128;
	// begin inline asm
	{
    .reg .pred p;
    and.b32 %r1094, %r1095, %r1096;    setp.ne.u32 p, %r1094, 0;
    vote.ballot.sync.b32 %r1094, p, 0xffffffff;
    @!p not.b32 %r1094, %r1094;
}

	// end inline asm
	and.b32  	%r1106, %r1094, %r1105;
	clz.b32 	%r1107, %r1106;
	sub.s32 	%r253, 31, %r1107;
	and.b32  	%r1108, %r878, %r1106;
	popc.b32 	%r254, %r1108;
	setp.ne.s32 	%p115, %r443, %r253;
	mov.b32 	%r2234, 0;
	@%p115 bra 	$L__BB28_191;
	shl.b32 	%r1109, %r1095, 2;
	add.s32 	%r1110, %r219, %r1109;
	atom.shared.add.u32 	%r2234, [%r1110], %r254;
$L__BB28_191:
	ld.param.u32 	%r2101, [_ZN3cub18CUB_300001_SM_10006detail10radix_sort29DeviceRadixSortOnesweepKernelINS1_5radix10policy_hubIiiyE10Policy1000ELNS0_9SortOrderE0EiiyiiNS1_21identity_decomposer_tEEEvPT5_SB_PT3_PKSC_PT1_PKSG_PT2_PKSK_T4_iiT6__param_9];
	shfl.sync.idx.b32	%r1136|%p116, %r2234, %r253, 31, -1;
	add.s32 	%r257, %r254, %r1136;
	shr.u32 	%r1137, %r2222, %r2101;
	and.b32  	%r1133, %r1137, %r221;
	mov.b32 	%r1113, 1;
	// begin inline asm
	{
    .reg .pred p;
    and.b32 %r1111, %r1133, %r1113;    setp.ne.u32 p, %r1111, 0;
    vote.ballot.sync.b32 %r1111, p, 0xffffffff;
    @!p not.b32 %r1111, %r1111;
}

	// end inline asm
	mov.b32 	%r1116, 2;
	// begin inline asm
	{
    .reg .pred p;
    and.b32 %r1114, %r1133, %r1116;    setp.ne.u32 p, %r1114, 0;
    vote.ballot.sync.b32 %r1114, p, 0xffffffff;
    @!p not.b32 %r1114, %r1114;
}

	// end inline asm
	and.b32  	%r1138, %r1114, %r1111;
	mov.b32 	%r1119, 4;
	// begin inline asm
	{
    .reg .pred p;
    and.b32 %r1117, %r1133, %r1119;    setp.ne.u32 p, %r1117, 0;
    vote.ballot.sync.b32 %r1117, p, 0xffffffff;
    @!p not.b32 %r1117, %r1117;
}

	// end inline asm
	and.b32  	%r1139, %r1117, %r1138;
	mov.b32 	%r1122, 8;
	// begin inline asm
	{
    .reg .pred p;
    and.b32 %r1120, %r1133, %r1122;    setp.ne.u32 p, %r1120, 0;
    vote.ballot.sync.b32 %r1120, p, 0xffffffff;
    @!p not.b32 %r1120, %r1120;
}

	// end inline asm
	and.b32  	%r1140, %r1120, %r1139;
	mov.b32 	%r1125, 16;
	// begin inline asm
	{
    .reg .pred p;
    and.b32 %r1123, %r1133, %r1125;    setp.ne.u32 p, %r1123, 0;
    vote.ballot.sync.b32 %r1123, p, 0xffffffff;
    @!p not.b32 %r1123, %r1123;
}

	// end inline asm
	and.b32  	%r1141, %r1123, %r1140;
	mov.b32 	%r1128, 32;
	// begin inline asm
	{
    .reg .pred p;
    and.b32 %r1126, %r1133, %r1128;    setp.ne.u32 p, %r1126, 0;
    vote.ballot.sync.b32 %r1126, p, 0xffffffff;
    @!p not.b32 %r1126, %r1126;
}

	// end inline asm
	and.b32  	%r1142, %r1126, %r1141;
	mov.b32 	%r1131, 64;
	// begin inline asm
	{
    .reg .pred p;
    and.b32 %r1129, %r1133, %r1131;    setp.ne.u32 p, %r1129, 0;
    vote.ballot.sync.b32 %r1129, p, 0xffffffff;
    @!p not.b32 %r1129, %r1129;
}

	// end inline asm
	and.b32  	%r1143, %r1129, %r1142;
	mov.b32 	%r1134, 128;
	// begin inline asm
	{
    .reg .pred p;
    and.b32 %r1132, %r1133, %r1134;    setp.ne.u32 p, %r1132, 0;
    vote.ballot.sync.b32 %r1132, p, 0xffffffff;
    @!p not.b32 %r1132, %r1132;
}

	// end inline asm
	and.b32  	%r1144, %r1132, %r1143;
	clz.b32 	%r1145, %r1144;
	sub.s32 	%r259, 31, %r1145;
	and.b32  	%r1146, %r878, %r1144;
	popc.b32 	%r260, %r1146;
	setp.ne.s32 	%p117, %r443, %r259;
	mov.b32 	%r2235, 0;
	@%p117 bra 	$L__BB28_193;
	shl.b32 	%r1147, %r1133, 2;
	add.s32 	%r1148, %r219, %r1147;
	atom.shared.add.u32 	%r2235, [%r1148], %r260;
$L__BB28_193:
	ld.param.u32 	%r2102, [_ZN3cub18CUB_300001_SM_10006detail10radix_sort29DeviceRadixSortOnesweepKernelINS1_5radix10policy_hubIiiyE10Policy1000ELNS0_9SortOrderE0EiiyiiNS1_21identity_decomposer_tEEEvPT5_SB_PT3_PKSC_PT1_PKSG_PT2_PKSK_T4_iiT6__param_9];
	shfl.sync.idx.b32	%r1174|%p118, %r2235, %r259, 31, -1;
	add.s32 	%r263, %r260, %r1174;
	shr.u32 	%r1175, %r2221, %r2102;
	and.b32  	%r1171, %r1175, %r221;
	mov.b32 	%r1151, 1;
	// begin inline asm
	{
    .reg .pred p;
    and.b32 %r1149, %r1171, %r1151;    setp.ne.u32 p, %r1149, 0;
    vote.ballot.sync.b32 %r1149, p, 0xffffffff;
    @!p not.b32 %r1149, %r1149;
}

	// end inline asm
	mov.b32 	%r1154, 2;
	// begin inline asm
	{
    .reg .pred p;
    and.b32 %r1152, %r1171, %r1154;    setp.ne.u32 p, %r1152, 0;
    vote.ballot.sync.b32 %r1152, p, 0xffffffff;
    @!p not.b32 %r1152, %r1152;
}

	// end inline asm
	and.b32  	%r1176, %r1152, %r1149;
	mov.b32 	%r1157, 4;
	// begin inline asm
	{
    .reg .pred p;
    and.b32 %r1155, %r1171, %r1157;    setp.ne.u32 p, %r1155, 0;
    vote.ballot.sync.b32 %r1155, p, 0xffffffff;
    @!p not.b32 %r1155, %r1155;
}

	// end inline asm
	and.b32  	%r1177, %r1155, %r1176;
	mov.b32 	%r1160, 8;
	// begin inline asm
	{
    .reg .pred p;
    and.b32 %r1158, %r1171, %r1160;    setp.ne.u32 p, %r1158, 0;
    vote.ballot.sync.b32 %r1158, p, 0xffffffff;
    @!p not.b32 %r1158, %r1158;
}

	// end inline asm
	and.b32  	%r1178, %r1158, %r1177;
	mov.b32 	%r1163, 16;
	// begin inline asm
	{
    .reg .pred p;
    and.b32 %r1161, %r1171, %r1163;    setp.ne.u32 p, %r1161, 0;
    vote.ballot.sync.b32 %r1161, p, 0xffffffff;
    @!p not.b32 %r1161, %r1161;
}

	// end inline asm
	and.b32  	%r1179, %r1161, %r1178;
	mov.b32 	%r1166, 32;
	// begin inline asm
	{
    .reg .pred p;
    and.b32 %r1164, %r1171, %r1166;    setp.ne.u32 p, %r1164, 0;
    vote.ballot.sync.b32 %r1164, p, 0xffffffff;
    @!p not.b32 %r1164, %r1164;
}

	// end inline asm
	and.b32  	%r1180, %r1164, %r1179;
	mov.b32 	%r1169, 64;
	// begin inline asm
	{
    .reg .pred p;
    and.b32 %r1167, %r1171, %r1169;    setp.ne.u32 p, %r1167, 0;
    vote.ballot.sync.b32 %r1167, p, 0xffffffff;
    @!p not.b32 %r1167, %r1167;
}

	// end inline asm
	and.b32  	%r1181, %r1167, %r1180;
	mov.b32 	%r1172, 128;
	// begin inline asm
	{
    .reg .pred p;
    and.b32 %r1170, %r1171, %r1172;    setp.ne.u32 p, %r1170, 0;
    vote.ballot.sync.b32 %r1170, p, 0xffffffff;
    @!p not.b32 %r1170, %r1170;
}

	// end inline asm
	and.b32  	%r1182, %r1170, %r1181;
	clz.b32 	%r1183, %r1182;
	sub.s32 	%r265, 31, %r1183;
	and.b32  	%r1184, %r878, %r1182;
	popc.b32 	%r266, %r1184;
	setp.ne.s32 	%p119, %r443, %r265;
	mov.b32 	%r2236, 0;
	@%p119 bra 	$L__BB28_195;
	shl.b32 	%r1185, %r1171, 2;
	add.s32 	%r1186, %r219, %r1185;
	atom.shared.add.u32 	%r2236, [%r1186], %r266;
$L__BB28_195:
	ld.param.u32 	%r2103, [_ZN3cub18CUB_300001_SM_10006detail10radix_sort29DeviceRadixSortOnesweepKernelINS1_5radix10policy_hubIiiyE10Policy1000ELNS0_9SortOrderE0EiiyiiNS1_21identity_decomposer_tEEEvPT5_SB_PT3_PKSC_PT1_PKSG_PT2_PKSK_T4_iiT6__param_9];
	shfl.sync.idx.b32	%r1212|%p120, %r2236, %r265, 31, -1;
	add.s32 	%r269, %r266, %r1212;
	shr.u32 	%r1213, %r2220, %r2103;
	and.b32  	%r1209, %r1213, %r221;
	mov.b32 	%r1189, 1;
	// begin inline asm
	{
    .reg .pred p;
    and.b32 %r1187, %r1209, %r1189;    setp.ne.u32 p, %r1187, 0;
    vote.ballot.sync.b32 %r1187, p, 0xffffffff;
    @!p not.b32 %r1187, %r1187;
}

	// end inline asm
	mov.b32 	%r1192, 2;
	// begin inline asm
	{
    .reg .pred p;
    and.b32 %r1190, %r1209, %r1192;    setp.ne.u32 p, %r1190, 0;
    vote.ballot.sync.b32 %r1190, p, 0xffffffff;
    @!p not.b32 %r1190, %r1190;
}

	// end inline asm
	and.b32  	%r1214, %r1190, %r1187;
	mov.b32 	%r1195, 4;
	// begin inline asm
	{
    .reg .pred p;
    and.b32 %r1193, %r1209, %r1195;    setp.ne.u32 p, %r1193, 0;
    vote.ballot.sync.b32 %r1193, p, 0xffffffff;
    @!p not.b32 %r1193, %r1193;
}

	// end inline asm
	and.b32  	%r1215, %r1193, %r1214;
	mov.b32 	%r1198, 8;
	// begin inline asm
	{
    .reg .pred p;
    and.b32 %r1196, %r1209, %r1198;    setp.ne.u32 p, %r1196, 0;
    vote.ballot.sync.b32 %r1196, p, 0xffffffff;
    @!p not.b32 %r1196, %r1196;
}

	// end inline asm
	and.b32  	%r1216, %r1196, %r1215;
	mov.b32 	%r1201, 16;
	// begin inline asm
	{
    .reg .pred p;
    and.b32 %r1199, %r1209, %r1201;    setp.ne.u32 p, %r1199, 0;
    vote.ballot.sync.b32 %r1199, p, 0xffffffff;
    @!p not.b32 %r1199, %r1199;
}

	// end inline asm
	and.b32  	%r1217, %r1199, %r1216;
	mov.b32 	%r1204, 32;
	// begin inline asm
	{
    .reg .pred p;
    and.b32 %r1202, %r1209, %r1204;    setp.ne.u32 p, %r1202, 0;
    vote.ballot.sync.b32 %r1202, p, 0xffffffff;
    @!p not.b32 %r1202, %r1202;
}

	// end inline asm
	and.b32  	%r1218, %r1202, %r1217;
	mov.b32 	%r1207, 64;
	// begin inline asm
	{
    .reg .pred p;
    and.b32 %r1205, %r1209, %r1207;    setp.ne.u32 p, %r1205, 0;
    vote.ballot.sync.b32 %r1205, p, 0xffffffff;
    @!p not.b32 %r1205, %r1205;
}

	// end inline asm
	and.b32  	%r1219, %r1205, %r1218;
	mov.b32 	%r1210, 128;
	// begin inline asm
	{
    .reg .pred p;
    and.b32 %r1208, %r1209, %r1210;    setp.ne.u32 p, %r1208, 0;
    vote.ballot.sync.b32 %r1208, p, 0xffffffff;
    @!p not.b32 %r1208, %r1208;
}

	// end inline asm
	and.b32  	%r1220, %r1208, %r1219;
	clz.b32 	%r1221, %r1220;
	sub.s32 	%r271, 31, %r1221;
	and.b32  	%r1222, %r878, %r1220;
	popc.b32 	%r272, %r1222;
	setp.ne.s32 	%p121, %r443, %r271;
	mov.b32 	%r2237, 0;
	@%p121 bra 	$L__BB28_197;
	shl.b32 	%r1223, %r1209, 2;
	add.s32 	%r1224, %r219, %r1223;
	atom.shared.add.u32 	%r2237, [%r1224], %r272;
$L__BB28_197:
	ld.param.u32 	%r2104, [_ZN3cub18CUB_300001_SM_10006detail10radix_sort29DeviceRadixSortOnesweepKernelINS1_5radix10policy_hubIiiyE10Policy1000ELNS0_9SortOrderE0EiiyiiNS1_21identity_decomposer_tEEEvPT5_SB_PT3_PKSC_PT1_PKSG_PT2_PKSK_T4_iiT6__param_9];
	shfl.sync.idx.b32	%r1250|%p122, %r2237, %r271, 31, -1;
	add.s32 	%r275, %r272, %r1250;
	shr.u32 	%r1251, %r2219, %r2104;
	and.b32  	%r1247, %r1251, %r221;
	mov.b32 	%r1227, 1;
	// begin inline asm
	{
    .reg .pred p;
    and.b32 %r1225, %r1247, %r1227;    setp.ne.u32 p, %r1225, 0;
    vote.ballot.sync.b32 %r1225, p, 0xffffffff;
    @!p not.b32 %r1225, %r1225;
}

	// end inline asm
	mov.b32 	%r1230, 2;
	// begin inline asm
	{
    .reg .pred p;
    and.b32 %r1228, %r1247, %r1230;    setp.ne.u32 p, %r1228, 0;
    vote.ballot.sync.b32 %r1228, p, 0xffffffff;
    @!p not.b32 %r1228, %r1228;
}

	// end inline asm
	and.b32  	%r1252, %r1228, %r1225;
	mov.b32 	%r1233, 4;
	// begin inline asm
	{
    .reg .pred p;
    and.b32 %r1231, %r1247, %r1233;    setp.ne.u32 p, %r1231, 0;
    vote.ballot.sync.b32 %r1231, p, 0xffffffff;
    @!p not.b32 %r1231, %r1231;
}

	// end inline asm
	and.b32  	%r1253, %r1231, %r1252;
	mov.b32 	%r1236, 8;
	// begin inline asm
	{
    .reg .pred p;
    and.b32 %r1234, %r1247, %r1236;    setp.ne.u32 p, %r1234, 0;
    vote.ballot.sync.b32 %r1234, p, 0xffffffff;
    @!p not.b32 %r1234, %r1234;
}

	// end inline asm
	and.b32  	%r1254, %r1234, %r1253;
	mov.b32 	%r1239, 16;
	// begin inline asm
	{
    .reg .pred p;
    and.b32 %r1237, %r1247, %r1239;    setp.ne.u32 p, %r1237, 0;
    vote.ballot.sync.b32 %r1237, p, 0xffffffff;
    @!p not.b32 %r1237, %r1237;
}

	// end inline asm
	and.b32  	%r1255, %r1237, %r1254;
	mov.b32 	%r1242, 32;
	// begin inline asm
	{
    .reg .pred p;
    and.b32 %r1240, %r1247, %r1242;    setp.ne.u32 p, %r1240, 0;
    vote.ballot.sync.b32 %r1240, p, 0xffffffff;
    @!p not.b32 %r1240, %r1240;
}

	// end inline asm
	and.b32  	%r1256, %r1240, %r1255;
	mov.b32 	%r1245, 64;
	// begin inline asm
	{
    .reg .pred p;
    and.b32 %r1243, %r1247, %r1245;    setp.ne.u32 p, %r1243, 0;
    vote.ballot.sync.b32 %r1243, p, 0xffffffff;
    @!p not.b32 %r1243, %r1243;
}

	// end inline asm
	and.b32  	%r1257, %r1243, %r1256;
	mov.b32 	%r1248, 128;
	// begin inline asm
	{
    .reg .pred p;
    and.b32 %r1246, %r1247, %r1248;    setp.ne.u32 p, %r1246, 0;
    vote.ballot.sync.b32 %r1246, p, 0xffffffff;
    @!p not.b32 %r1246, %r1246;
}

	// end inline asm
	and.b32  	%r1258, %r1246, %r1257;
	clz.b32 	%r1259, %r1258;
	sub.s32 	%r277, 31, %r1259;
	and.b32  	%r1260, %r878, %r1258;
	popc.b32 	%r278, %r1260;
	setp.ne.s32 	%p123, %r443, %r277;
	mov.b32 	%r2238, 0;
	@%p123 bra 	$L__BB28_199;
	shl.b32 	%r1265, %r1247, 2;
	add.s32 	%r1266, %r219, %r1265;
	atom.shared.add.u32 	%r2238, [%r1266], %r278;
$L__BB28_199:
	ld.param.u32 	%r2105, [_ZN3cub18CUB_300001_SM_10006detail10radix_sort29DeviceRadixSortOnesweepKernelINS1_5radix10policy_hubIiiyE10Policy1000ELNS0_9SortOrderE0EiiyiiNS1_21identity_decomposer_tEEEvPT5_SB_PT3_PKSC_PT1_PKSG_PT2_PKSK_T4_iiT6__param_9];
	shfl.sync.idx.b32	%r1292|%p124, %r2238, %r277, 31, -1;
	add.s32 	%r281, %r278, %r1292;
	shr.u32 	%r1293, %r2218, %r2105;
	and.b32  	%r1289, %r1293, %r221;
	mov.b32 	%r1269, 1;
	// begin inline asm
	{
    .reg .pred p;
    and.b32 %r1267, %r1289, %r1269;    setp.ne.u32 p, %r1267, 0;
    vote.ballot.sync.b32 %r1267, p, 0xffffffff;
    @!p not.b32 %r1267, %r1267;
}

	// end inline asm
	mov.b32 	%r1272, 2;
	// begin inline asm
	{
    .reg .pred p;
    and.b32 %r1270, %r1289, %r1272;    setp.ne.u32 p, %r1270, 0;
    vote.ballot.sync.b32 %r1270, p, 0xffffffff;
    @!p not.b32 %r1270, %r1270;
}

	// end inline asm
	and.b32  	%r1294, %r1270, %r1267;
	mov.b32 	%r1275, 4;
	// begin inline asm
	{
    .reg .pred p;
    and.b32 %r1273, %r1289, %r1275;    setp.ne.u32 p, %r1273, 0;
    vote.ballot.sync.b32 %r1273, p, 0xffffffff;
    @!p not.b32 %r1273, %r1273;
}

	// end inline asm
	and.b32  	%r1295, %r1273, %r1294;
	mov.b32 	%r1278, 8;
	// begin inline asm
	{
    .reg .pred p;
    and.b32 %r1276, %r1289, %r1278;    setp.ne.u32 p, %r1276, 0;
    vote.ballot.sync.b32 %r1276, p, 0xffffffff;
    @!p not.b32 %r1276, %r1276;
}

	// end inline asm
	and.b32  	%r1296, %r1276, %r1295;
	mov.b32 	%r1281, 16;
	// begin inline asm
	{
    .reg .pred p;
    and.b32 %r1279, %r1289, %r1281;    setp.ne.u32 p, %r1279, 0;
    vote.ballot.sync.b32 %r1279, p, 0xffffffff;
    @!p not.b32 %r1279, %r1279;
}

	// end inline asm
	and.b32  	%r1297, %r1279, %r1296;
	mov.b32 	%r1284, 32;
	// begin inline asm
	{
    .reg .pred p;
    and.b32 %r1282, %r1289, %r1284;    setp.ne.u32 p, %r1282, 0;
    vote.ballot.sync.b32 %r1282, p, 0xffffffff;
    @!p not.b32 %r1282, %r1282;
}

	// end inline asm
	and.b32  	%r1298, %r1282, %r1297;
	mov.b32 	%r1287, 64;
	// begin inline asm
	{
    .reg .pred p;
    and.b32 %r1285, %r1289, %r1287;    setp.ne.u32 p, %r1285, 0;
    vote.ballot.sync.b32 %r1285, p, 0xffffffff;
    @!p not.b32 %r1285, %r1285;
}

	// end inline asm
	and.b32  	%r1299, %r1285, %r1298;
	mov.b32 	%r1290, 128;
	// begin inline asm
	{
    .reg .pred p;
    and.b32 %r1288, %r1289, %r1290;    setp.ne.u32 p, %r1288, 0;
    vote.ballot.sync.b32 %r1288, p, 0xffffffff;
    @!p not.b32 %r1288, %r1288;
}

	// end inline asm
	and.b32  	%r1300, %r1288, %r1299;
	clz.b32 	%r1301, %r1300;
	sub.s32 	%r283, 31, %r1301;
	and.b32  	%r1302, %r878, %r1300;
	popc.b32 	%r284, %r1302;
	setp.ne.s32 	%p125, %r443, %r283;
	mov.b32 	%r2239, 0;
	@%p125 bra 	$L__BB28_201;
	shl.b32 	%r1307, %r1289, 2;
	add.s32 	%r1308, %r219, %r1307;
	atom.shared.add.u32 	%r2239, [%r1308], %r284;
$L__BB28_201:
	ld.param.u32 	%r2106, [_ZN3cub18CUB_300001_SM_10006detail10radix_sort29DeviceRadixSortOnesweepKernelINS1_5radix10policy_hubIiiyE10Policy1000ELNS0_9SortOrderE0EiiyiiNS1_21identity_decomposer_tEEEvPT5_SB_PT3_PKSC_PT1_PKSG_PT2_PKSK_T4_iiT6__param_9];
	shfl.sync.idx.b32	%r1334|%p126, %r2239, %r283, 31, -1;
	add.s32 	%r287, %r284, %r1334;
	shr.u32 	%r1335, %r2217, %r2106;
	and.b32  	%r1331, %r1335, %r221;
	mov.b32 	%r1311, 1;
	// begin inline asm
	{
    .reg .pred p;
    and.b32 %r1309, %r1331, %r1311;    setp.ne.u32 p, %r1309, 0;
    vote.ballot.sync.b32 %r1309, p, 0xffffffff;
    @!p not.b32 %r1309, %r1309;
}

	// end inline asm
	mov.b32 	%r1314, 2;
	// begin inline asm
	{
    .reg .pred p;
    and.b32 %r1312, %r1331, %r1314;    setp.ne.u32 p, %r1312, 0;
    vote.ballot.sync.b32 %r1312, p, 0xffffffff;
    @!p not.b32 %r1312, %r1312;
}

	// end inline asm
	and.b32  	%r1336, %r1312, %r1309;
	mov.b32 	%r1317, 4;
	// begin inline asm
	{
    .reg .pred p;
    and.b32 %r1315, %r1331, %r1317;    setp.ne.u32 p, %r1315, 0;
    vote.ballot.sync.b32 %r1315, p, 0xffffffff;
    @!p not.b32 %r1315, %r1315;
}

	// end inline asm
	and.b32  	%r1337, %r1315, %r1336;
	mov.b32 	%r1320, 8;
	// begin inline asm
	{
    .reg .pred p;
    and.b32 %r1318, %r1331, %r1320;    setp.ne.u32 p, %r1318, 0;
    vote.ballot.sync.b32 %r1318, p, 0xffffffff;
    @!p not.b32 %r1318, %r1318;
}

	// end inline asm
	and.b32  	%r1338, %r1318, %r1337;
	mov.b32 	%r1323, 16;
	// begin inline asm
	{
    .reg .pred p;
    and.b32 %r1321, %r1331, %r1323;    setp.ne.u32 p, %r1321, 0;
    vote.ballot.sync.b32 %r1321, p, 0xffffffff;
    @!p not.b32 %r1321, %r1321;
}

	// end inline asm
	and.b32  	%r1339, %r1321, %r1338;
	mov.b32 	%r1326, 32;
	// begin inline asm
	{
    .reg .pred p;
    and.b32 %r1324, %r1331, %r1326;    setp.ne.u32 p, %r1324, 0;
    vote.ballot.sync.b32 %r1324, p, 0xffffffff;
    @!p not.b32 %r1324, %r1324;
}

	// end inline asm
	and.b32  	%r1340, %r1324, %r1339;
	mov.b32 	%r1329, 64;
	// begin inline asm
	{
    .reg .pred p;
    and.b32 %r1327, %r1331, %r1329;    setp.ne.u32 p, %r1327, 0;
    vote.ballot.sync.b32 %r1327, p, 0xffffffff;
    @!p not.b32 %r1327, %r1327;
}

	// end inline asm
	and.b32  	%r1341, %r1327, %r1340;
	mov.b32 	%r1332, 128;
	// begin inline asm
	{
    .reg .pred p;
    and.b32 %r1330, %r1331, %r1332;    setp.ne.u32 p, %r1330, 0;
    vote.ballot.sync.b32 %r1330, p, 0xffffffff;
    @!p not.b32 %r1330, %r1330;
}

	// end inline asm
	and.b32  	%r1342, %r1330, %r1341;
	clz.b32 	%r1343, %r1342;
	sub.s32 	%r289, 31, %r1343;
	and.b32  	%r1344, %r878, %r1342;
	popc.b32 	%r290, %r1344;
	setp.ne.s32 	%p127, %r443, %r289;
	mov.b32 	%r2240, 0;
	@%p127 bra 	$L__BB28_203;
	shl.b32 	%r1349, %r1331, 2;
	add.s32 	%r1350, %r219, %r1349;
	atom.shared.add.u32 	%r2240, [%r1350], %r290;
$L__BB28_203:
	ld.param.u32 	%r2107, [_ZN3cub18CUB_300001_SM_10006detail10radix_sort29DeviceRadixSortOnesweepKernelINS1_5radix10policy_hubIiiyE10Policy1000ELNS0_9SortOrderE0EiiyiiNS1_21identity_decomposer_tEEEvPT5_SB_PT3_PKSC_PT1_PKSG_PT2_PKSK_T4_iiT6__param_9];
	shfl.sync.idx.b32	%r1376|%p128, %r2240, %r289, 31, -1;
	add.s32 	%r293, %r290, %r1376;
	shr.u32 	%r1377, %r2216, %r2107;
	and.b32  	%r1373, %r1377, %r221;
	mov.b32 	%r1353, 1;
	// begin inline asm
	{
    .reg .pred p;
    and.b32 %r1351, %r1373, %r1353;    setp.ne.u32 p, %r1351, 0;
    vote.ballot.sync.b32 %r1351, p, 0xffffffff;
    @!p not.b32 %r1351, %r1351;
}

	// end inline asm
	mov.b32 	%r1356, 2;
	// begin inline asm
	{
    .reg .pred p;
    and.b32 %r1354, %r1373, %r1356;    setp.ne.u32 p, %r1354, 0;
    vote.ballot.sync.b32 %r1354, p, 0xffffffff;
    @!p not.b32 %r1354, %r1354;
}

	// end inline asm
	and.b32  	%r1378, %r1354, %r1351;
	mov.b32 	%r1359, 4;
	// begin inline asm
	{
    .reg .pred p;
    and.b32 %r1357, %r1373, %r1359;    setp.ne.u32 p, %r1357, 0;
    vote.ballot.sync.b32 %r1357, p, 0xffffffff;
    @!p not.b32 %r1357, %r1357;
}

	// end inline asm
	and.b32  	%r1379, %r1357, %r1378;
	mov.b32 	%r1362, 8;
	// begin inline asm
	{
    .reg .pred p;
    and.b32 %r1360, %r1373, %r1362;    setp.ne.u32 p, %r1360, 0;
    vote.ballot.sync.b32 %r1360, p, 0xffffffff;
    @!p not.b32 %r1360, %r1360;
}

	// end inline asm
	and.b32  	%r1380, %r1360, %r1379;
	mov.b32 	%r1365, 16;
	// begin inline asm
	{
    .reg .pred p;
    and.b32 %r1363, %r1373, %r1365;    setp.ne.u32 p, %r1363, 0;
    vote.ballot.sync.b32 %r1363, p, 0xffffffff;
    @!p not.b32 %r1363, %r1363;
}

	// end inline asm
	and.b32  	%r1381, %r1363, %r1380;
	mov.b32 	%r1368, 32;
	// begin inline asm
	{
    .reg .pred p;
    and.b32 %r1366, %r1373, %r1368;    setp.ne.u32 p, %r1366, 0;
    vote.ballot.sync.b32 %r1366, p, 0xffffffff;
    @!p not.b32 %r1366, %r1366;
}

	// end inline asm
	and.b32  	%r1382, %r1366, %r1381;
	mov.b32 	%r1371, 64;
	// begin inline asm
	{
    .reg .pred p;
    and.b32 %r1369, %r1373, %r1371;    setp.ne.u32 p, %r1369, 0;
    vote.ballot.sync.b32 %r1369, p, 0xffffffff;
    @!p not.b32 %r1369, %r1369;
}

	// end inline asm
	and.b32  	%r1383, %r1369, %r1382;
	mov.b32 	%r1374, 128;
	// begin inline asm
	{
    .reg .pred p;
    and.b32 %r1372, %r1373, %r1374;    setp.ne.u32 p, %r1372, 0;
    vote.ballot.sync.b32 %r1372, p, 0xffffffff;
    @!p not.b32 %r1372, %r1372;
}

	// end inline asm
	and.b32  	%r1384, %r1372, %r1383;
	clz.b32 	%r1385, %r1384;
	sub.s32 	%r295, 31, %r1385;
	and.b32  	%r1386, %r878, %r1384;
	popc.b32 	%r296, %r1386;
	setp.ne.s32 	%p129, %r443, %r295;
	mov.b32 	%r2241, 0;
	@%p129 bra 	$L__BB28_205;
	shl.b32 	%r1391, %r1373, 2;
	add.s32 	%r1392, %r219, %r1391;
	atom.shared.add.u32 	%r2241, [%r1392], %r296;
$L__BB28_205:
	ld.param.u32 	%r2108, [_ZN3cub18CUB_300001_SM_10006detail10radix_sort29DeviceRadixSortOnesweepKernelINS1_5radix10policy_hubIiiyE10Policy1000ELNS0_9SortOrderE0EiiyiiNS1_21identity_decomposer_tEEEvPT5_SB_PT3_PKSC_PT1_PKSG_PT2_PKSK_T4_iiT6__param_9];
	shfl.sync.idx.b32	%r1418|%p130, %r2241, %r295, 31, -1;
	add.s32 	%r299, %r296, %r1418;
	shr.u32 	%r1419, %r2215, %r2108;
	and.b32  	%r1415, %r1419, %r221;
	mov.b32 	%r1395, 1;
	// begin inline asm
	{
    .reg .pred p;
    and.b32 %r1393, %r1415, %r1395;    setp.ne.u32 p, %r1393, 0;
    vote.ballot.sync.b32 %r1393, p, 0xffffffff;
    @!p not.b32 %r1393, %r1393;
}

	// end inline asm
	mov.b32 	%r1398, 2;
	// begin inline asm
	{
    .reg .pred p;
    and.b32 %r1396, %r1415, %r1398;    setp.ne.u32 p, %r1396, 0;
    vote.ballot.sync.b32 %r1396, p, 0xffffffff;
    @!p not.b32 %r1396, %r1396;
}

	// end inline asm
	and.b32  	%r1420, %r1396, %r1393;
	mov.b32 	%r1401, 4;
	// begin inline asm
	{
    .reg .pred p;
    and.b32 %r1399, %r1415, %r1401;    setp.ne.u32 p, %r1399, 0;
    vote.ballot.sync.b32 %r1399, p, 0xffffffff;
    @!p not.b32 %r1399, %r1399;
}

	// end inline asm
	and.b32  	%r1421, %r1399, %r1420;
	mov.b32 	%r1404, 8;
	// begin inline asm
	{
    .reg .pred p;
    and.b32 %r1402, %r1415, %r1404;    setp.ne.u32 p, %r1402, 0;
    vote.ballot.sync.b32 %r1402, p, 0xffffffff;
    @!p not.b32 %r1402, %r1402;
}

	// end inline asm
	and.b32  	%r1422, %r1402, %r1421;
	mov.b32 	%r1407, 16;
	// begin inline asm
	{
    .reg .pred p;
    and.b32 %r1405, %r1415, %r1407;    setp.ne.u32 p, %r1405, 0;
    vote.ballot.sync.b32 %r1405, p, 0xffffffff;
    @!p not.b32 %r1405, %r1405;
}

	// end inline asm
	and.b32  	%r1423, %r1405, %r1422;
	mov.b32 	%r1410, 32;
	// begin inline asm
	{
    .reg .pred p;
    and.b32 %r1408, %r1415, %r1410;    setp.ne.u32 p, %r1408, 0;
    vote.ballot.sync.b32 %r1408, p, 0xffffffff;
    @!p not.b32 %r1408, %r1408;
}

	// end inline asm
	and.b32  	%r1424, %r1408, %r1423;
	mov.b32 	%r1413, 64;
	// begin inline asm
	{
    .reg .pred p;
    and.b32 %r1411, %r1415, %r1413;    setp.ne.u32 p, %r1411, 0;
    vote.ballot.sync.b32 %r1411, p, 0xffffffff;
    @!p not.b32 %r1411, %r1411;
}

	// end inline asm
	and.b32  	%r1425, %r1411, %r1424;
	mov.b32 	%r1416, 128;
	// begin inline asm
	{
    .reg .pred p;
    and.b32 %r1414, %r1415, %r1416;    setp.ne.u32 p, %r1414, 0;
    vote.ballot.sync.b32 %r1414, p, 0xffffffff;
    @!p not.b32 %r1414, %r1414;
}

	// end inline asm
	and.b32  	%r1426, %r1414, %r1425;
	clz.b32 	%r1427, %r1426;
	sub.s32 	%r301, 31, %r1427;
	and.b32  	%r1428, %r878, %r1426;
	popc.b32 	%r302, %r1428;
	setp.ne.s32 	%p131, %r443, %r301;
	mov.b32 	%r2242, 0;
	@%p131 bra 	$L__BB28_207;
	shl.b32 	%r1433, %r1415, 2;
	add.s32 	%r1434, %r219, %r1433;
	atom.shared.add.u32 	%r2242, [%r1434], %r302;
$L__BB28_207:
	ld.param.u32 	%r2109, [_ZN3cub18CUB_300001_SM_10006detail10radix_sort29DeviceRadixSortOnesweepKernelINS1_5radix10policy_hubIiiyE10Policy1000ELNS0_9SortOrderE0EiiyiiNS1_21identity_decomposer_tEEEvPT5_SB_PT3_PKSC_PT1_PKSG_PT2_PKSK_T4_iiT6__param_9];
	shfl.sync.idx.b32	%r1460|%p132, %r2242, %r301, 31, -1;
	add.s32 	%r305, %r302, %r1460;
	shr.u32 	%r1461, %r2214, %r2109;
	and.b32  	%r1457, %r1461, %r221;
	mov.b32 	%r1437, 1;
	// begin inline asm
	{
    .reg .pred p;
    and.b32 %r1435, %r1457, %r1437;    setp.ne.u32 p, %r1435, 0;
    vote.ballot.sync.b32 %r1435, p, 0xffffffff;
    @!p not.b32 %r1435, %r1435;
}

	// end inline asm
	mov.b32 	%r1440, 2;
	// begin inline asm
	{
    .reg .pred p;
    and.b32 %r1438, %r1457, %r1440;    setp.ne.u32 p, %r1438, 0;
    vote.ballot.sync.b32 %r1438, p, 0xffffffff;
    @!p not.b32 %r1438, %r1438;
}

	// end inline asm
	and.b32  	%r1462, %r1438, %r1435;
	mov.b32 	%r1443, 4;
	// begin inline asm
	{
    .reg .pred p;
    and.b32 %r1441, %r1457, %r1443;    setp.ne.u32 p, %r1441, 0;
    vote.ballot.sync.b32 %r1441, p, 0xffffffff;
    @!p not.b32 %r1441, %r1441;
}

	// end inline asm
	and.b32  	%r1463, %r1441, %r1462;
	mov.b32 	%r1446, 8;
	// begin inline asm
	{
    .reg .pred p;
    and.b32 %r1444, %r1457, %r1446;    setp.ne.u32 p, %r1444, 0;
    vote.ballot.sync.b32 %r1444, p, 0xffffffff;
    @!p not.b32 %r1444, %r1444;
}

	// end inline asm
	and.b32  	%r1464, %r1444, %r1463;
	mov.b32 	%r1449, 16;
	// begin inline asm
	{
    .reg .pred p;
    and.b32 %r1447, %r1457, %r1449;    setp.ne.u32 p, %r1447, 0;
    vote.ballot.sync.b32 %r1447, p, 0xffffffff;
    @!p not.b32 %r1447, %r1447;
}

	// end inline asm
	and.b32  	%r1465, %r1447, %r1464;
	mov.b32 	%r1452, 32;
	// begin inline asm
	{
    .reg .pred p;
    and.b32 %r1450, %r1457, %r1452;    setp.ne.u32 p, %r1450, 0;
    vote.ballot.sync.b32 %r1450, p, 0xffffffff;
    @!p not.b32 %r1450, %r1450;
}

	// end inline asm
	and.b32  	%r1466, %r1450, %r1465;
	mov.b32 	%r1455, 64;
	// begin inline asm
	{
    .reg .pred p;
    and.b32 %r1453, %r1457, %r1455;    setp.ne.u32 p, %r1453, 0;
    vote.ballot.sync.b32 %r1453, p, 0xffffffff;
    @!p not.b32 %r1453, %r1453;
}

	// end inline asm
	and.b32  	%r1467, %r1453, %r1466;
	mov.b32 	%r1458, 128;
	// begin inline asm
	{
    .reg .pred p;
    and.b32 %r1456, %r1457, %r1458;    setp.ne.u32 p, %r1456, 0;
    vote.ballot.sync.b32 %r1456, p, 0xffffffff;
    @!p not.b32 %r1456, %r1456;
}

	// end inline asm
	and.b32  	%r1468, %r1456, %r1467;
	clz.b32 	%r1469, %r1468;
	sub.s32 	%r307, 31, %r1469;
	and.b32  	%r1470, %r878, %r1468;
	popc.b32 	%r308, %r1470;
	setp.ne.s32 	%p133, %r443, %r307;
	mov.b32 	%r2243, 0;
	@%p133 bra 	$L__BB28_209;
	shl.b32 	%r1475, %r1457, 2;
	add.s32 	%r1476, %r219, %r1475;
	atom.shared.add.u32 	%r2243, [%r1476], %r308;
$L__BB28_209:
	ld.param.u32 	%r2110, [_ZN3cub18CUB_300001_SM_10006detail10radix_sort29DeviceRadixSortOnesweepKernelINS1_5radix10policy_hubIiiyE10Policy1000ELNS0_9SortOrderE0EiiyiiNS1_21identity_decomposer_tEEEvPT5_SB_PT3_PKSC_PT1_PKSG_PT2_PKSK_T4_iiT6__param_9];
	shfl.sync.idx.b32	%r1502|%p134, %r2243, %r307, 31, -1;
	add.s32 	%r311, %r308, %r1502;
	shr.u32 	%r1503, %r2213, %r2110;
	and.b32  	%r1499, %r1503, %r221;
	mov.b32 	%r1479, 1;
	// begin inline asm
	{
    .reg .pred p;
    and.b32 %r1477, %r1499, %r1479;    setp.ne.u32 p, %r1477, 0;
    vote.ballot.sync.b32 %r1477, p, 0xffffffff;
    @!p not.b32 %r1477, %r1477;
}

	// end inline asm
	mov.b32 	%r1482, 2;
	// begin inline asm
	{
    .reg .pred p;
    and.b32 %r1480, %r1499, %r1482;    setp.ne.u32 p, %r1480, 0;
    vote.ballot.sync.b32 %r1480, p, 0xffffffff;
    @!p not.b32 %r1480, %r1480;
}

	// end inline asm
	and.b32  	%r1504, %r1480, %r1477;
	mov.b32 	%r1485, 4;
	// begin inline asm
	{
    .reg .pred p;
    and.b32 %r1483, %r1499, %r1485;    setp.ne.u32 p, %r1483, 0;
    vote.ballot.sync.b32 %r1483, p, 0xffffffff;
    @!p not.b32 %r1483, %r1483;
}

	// end inline asm
	and.b32  	%r1505, %r1483, %r1504;
	mov.b32 	%r1488, 8;
	// begin inline asm
	{
    .reg .pred p;
    and.b32 %r1486, %r1499, %r1488;    setp.ne.u32 p, %r1486, 0;
    vote.ballot.sync.b32 %r1486, p, 0xffffffff;
    @!p not.b32 %r1486, %r1486;
}

	// end inline asm
	and.b32  	%r1506, %r1486, %r1505;
	mov.b32 	%r1491, 16;
	// begin inline asm
	{
    .reg .pred p;
    and.b32 %r1489, %r1499, %r1491;    setp.ne.u32 p, %r1489, 0;
    vote.ballot.sync.b32 %r1489, p, 0xffffffff;
    @!p not.b32 %r1489, %r1489;
}

	// end inline asm
	and.b32  	%r1507, %r1489, %r1506;
	mov.b32 	%r1494, 32;
	// begin inline asm
	{
    .reg .pred p;
    and.b32 %r1492, %r1499, %r1494;    setp.ne.u32 p, %r1492, 0;
    vote.ballot.sync.b32 %r1492, p, 0xffffffff;
    @!p not.b32 %r1492, %r1492;
}

	// end inline asm
	and.b32  	%r1508, %r1492, %r1507;
	mov.b32 	%r1497, 64;
	// begin inline asm
	{
    .reg .pred p;
    and.b32 %r1495, %r1499, %r1497;    setp.ne.u32 p, %r1495, 0;
    vote.ballot.sync.b32 %r1495, p, 0xffffffff;
    @!p not.b32 %r1495, %r1495;
}

	// end inline asm
	and.b32  	%r1509, %r1495, %r1508;
	mov.b32 	%r1500, 128;
	// begin inline asm
	{
    .reg .pred p;
    and.b32 %r1498, %r1499, %r1500;    setp.ne.u32 p, %r1498, 0;
    vote.ballot.sync.b32 %r1498, p, 0xffffffff;
    @!p not.b32 %r1498, %r1498;
}

	// end inline asm
	and.b32  	%r1510, %r1498, %r1509;
	clz.b32 	%r1511, %r1510;
	sub.s32 	%r313, 31, %r1511;
	and.b32  	%r1512, %r878, %r1510;
	popc.b32 	%r314, %r1512;
	setp.ne.s32 	%p135, %r443, %r313;
	mov.b32 	%r2244, 0;
	@%p135 bra 	$L__BB28_211;
	shl.b32 	%r1517, %r1499, 2;
	add.s32 	%r1518, %r219, %r1517;
	atom.shared.add.u32 	%r2244, [%r1518], %r314;
$L__BB28_211:
	ld.param.u32 	%r2111, [_ZN3cub18CUB_300001_SM_10006detail10radix_sort29DeviceRadixSortOnesweepKernelINS1_5radix10policy_hubIiiyE10Policy1000ELNS0_9SortOrderE0EiiyiiNS1_21identity_decomposer_tEEEvPT5_SB_PT3_PKSC_PT1_PKSG_PT2_PKSK_T4_iiT6__param_9];
	shfl.sync.idx.b32	%r1544|%p136, %r2244, %r313, 31, -1;
	add.s32 	%r317, %r314, %r1544;
	shr.u32 	%r1545, %r2212, %r2111;
	and.b32  	%r1541, %r1545, %r221;
	mov.b32 	%r1521, 1;
	// begin inline asm
	{
    .reg .pred p;
    and.b32 %r1519, %r1541, %r1521;    setp.ne.u32 p, %r1519, 0;
    vote.ballot.sync.b32 %r1519, p, 0xffffffff;
    @!p not.b32 %r1519, %r1519;
}

	// end inline asm
	mov.b32 	%r1524, 2;
	// begin inline asm
	{
    .reg .pred p;
    and.b32 %r1522, %r1541, %r1524;    setp.ne.u32 p, %r1522, 0;
    vote.ballot.sync.b32 %r1522, p, 0xffffffff;
    @!p not.b32 %r1522, %r1522;
}

	// end inline asm
	and.b32  	%r1546, %r1522, %r1519;
	mov.b32 	%r1527, 4;
	// begin inline asm
	{
    .reg .pred p;
    and.b32 %r1525, %r1541, %r1527;    setp.ne.u32 p, %r1525, 0;
    vote.ballot.sync.b32 %r1525, p, 0xffffffff;
    @!p not.b32 %r1525, %r1525;
}

	// end inline asm
	and.b32  	%r1547, %r1525, %r1546;
	mov.b32 	%r1530, 8;
	// begin inline asm
	{
    .reg .pred p;
    and.b32 %r1528, %r1541, %r1530;    setp.ne.u32 p, %r1528, 0;
    vote.ballot.sync.b32 %r1528, p, 0xffffffff;
    @!p not.b32 %r1528, %r1528;
}

	// end inline asm
	and.b32  	%r1548, %r1528, %r1547;
	mov.b32 	%r1533, 16;
	// begin inline asm
	{
    .reg .pred p;
    and.b32 %r1531, %r1541, %r1533;    setp.ne.u32 p, %r1531, 0;
    vote.ballot.sync.b32 %r1531, p, 0xffffffff;
    @!p not.b32 %r1531, %r1531;
}

	// end inline asm
	and.b32  	%r1549, %r1531, %r1548;
	mov.b32 	%r1536, 32;
	// begin inline asm
	{
    .reg .pred p;
    and.b32 %r1534, %r1541, %r1536;    setp.ne.u32 p, %r1534, 0;
    vote.ballot.sync.b32 %r1534, p, 0xffffffff;
    @!p not.b32 %r1534, %r1534;
}

	// end inline asm
	and.b32  	%r1550, %r1534, %r1549;
	mov.b32 	%r1539, 64;
	// begin inline asm
	{
    .reg .pred p;
    and.b32 %r1537, %r1541, %r1539;    setp.ne.u32 p, %r1537, 0;
    vote.ballot.sync.b32 %r1537, p, 0xffffffff;
    @!p not.b32 %r1537, %r1537;
}

	// end inline asm
	and.b32  	%r1551, %r1537, %r1550;
	mov.b32 	%r1542, 128;
	// begin inline asm
	{
    .reg .pred p;
    and.b32 %r1540, %r1541, %r1542;    setp.ne.u32 p, %r1540, 0;
    vote.ballot.sync.b32 %r1540, p, 0xffffffff;
    @!p not.b32 %r1540, %r1540;
}

	// end inline asm
	and.b32  	%r1552, %r1540, %r1551;
	clz.b32 	%r1553, %r1552;
	sub.s32 	%r319, 31, %r1553;
	and.b32  	%r1554, %r878, %r1552;
	popc.b32 	%r320, %r1554;
	setp.ne.s32 	%p137, %r443, %r319;
	mov.b32 	%r2245, 0;
	@%p137 bra 	$L__BB28_213;
	shl.b32 	%r1559, %r1541, 2;
	add.s32 	%r1560, %r219, %r1559;
	atom.shared.add.u32 	%r2245, [%r1560], %r320;
$L__BB28_213:
	setp.gt.u32 	%p138, %r1, 255;
	shfl.sync.idx.b32	%r1561|%p139, %r2245, %r319, 31, -1;
	add.s32 	%r1562, %r320, %r1561;
	bar.sync 	0;
	shl.b32 	%r1563, %r227, 2;
	add.s32 	%r323, %r783, %r1563;
	st.shared.u32 	[%r323+-4], %r2228;
	shl.b32 	%r1565, %r233, 2;
	add.s32 	%r324, %r783, %r1565;
	st.shared.u32 	[%r324+-4], %r2227;
	shl.b32 	%r1566, %r239, 2;
	add.s32 	%r325, %r783, %r1566;
	st.shared.u32 	[%r325+-4], %r2226;
	shl.b32 	%r1567, %r245, 2;
	add.s32 	%r326, %r783, %r1567;
	st.shared.u32 	[%r326+-4], %r2225;
	shl.b32 	%r1568, %r251, 2;
	add.s32 	%r327, %r783, %r1568;
	st.shared.u32 	[%r327+-4], %r2224;
	shl.b32 	%r1569, %r257, 2;
	add.s32 	%r328, %r783, %r1569;
	st.shared.u32 	[%r328+-4], %r2223;
	shl.b32 	%r1570, %r263, 2;
	add.s32 	%r329, %r783, %r1570;
	st.shared.u32 	[%r329+-4], %r2222;
	shl.b32 	%r1571, %r269, 2;
	add.s32 	%r330, %r783, %r1571;
	st.shared.u32 	[%r330+-4], %r2221;
	shl.b32 	%r1572, %r275, 2;
	add.s32 	%r331, %r783, %r1572;
	st.shared.u32 	[%r331+-4], %r2220;
	shl.b32 	%r1573, %r281, 2;
	add.s32 	%r332, %r783, %r1573;
	st.shared.u32 	[%r332+-4], %r2219;
	shl.b32 	%r1574, %r287, 2;
	add.s32 	%r333, %r783, %r1574;
	st.shared.u32 	[%r333+-4], %r2218;
	shl.b32 	%r1575, %r293, 2;
	add.s32 	%r334, %r783, %r1575;
	st.shared.u32 	[%r334+-4], %r2217;
	shl.b32 	%r1576, %r299, 2;
	add.s32 	%r335, %r783, %r1576;
	st.shared.u32 	[%r335+-4], %r2216;
	shl.b32 	%r1577, %r305, 2;
	add.s32 	%r336, %r783, %r1577;
	st.shared.u32 	[%r336+-4], %r2215;
	shl.b32 	%r1578, %r311, 2;
	add.s32 	%r337, %r783, %r1578;
	st.shared.u32 	[%r337+-4], %r2214;
	shl.b32 	%r1579, %r317, 2;
	add.s32 	%r338, %r783, %r1579;
	st.shared.u32 	[%r338+-4], %r2213;
	shl.b32 	%r1580, %r1562, 2;
	add.s32 	%r339, %r783, %r1580;
	st.shared.u32 	[%r339+-4], %r2212;
	shl.b32 	%r1581, %r1, 3;
	add.s32 	%r1582, %r783, %r1581;
	add.s32 	%r340, %r1582, 26112;
	@%p138 bra 	$L__BB28_221;
	ld.param.u64 	%rd437, [_ZN3cub18CUB_300001_SM_10006detail10radix_sort29DeviceRadixSortOnesweepKernelINS1_5radix10policy_hubIiiyE10Policy1000ELNS0_9SortOrderE0EiiyiiNS1_21identity_decomposer_tEEEvPT5_SB_PT3_PKSC_PT1_PKSG_PT2_PKSK_T4_iiT6__param_3];
	cvta.to.global.u64 	%rd93, %rd437;
	shl.b64 	%rd94, %rd9, 3;
	add.s64 	%rd95, %rd93, %rd94;
	ld.global.u64 	%rd96, [%rd95];
	cvt.s64.s32 	%rd97, %r218;
	sub.s64 	%rd456, %rd96, %rd97;
	st.shared.u64 	[%r340], %rd456;
	setp.lt.s32 	%p140, %r3, 1;
	mov.u32 	%r2249, %r2174;
	@%p140 bra 	$L__BB28_220;
	mov.b32 	%r2247, -1;
	mov.u32 	%r2246, %r3;
	mov.u32 	%r2249, %r2174;
$L__BB28_216:
	ld.param.u64 	%rd430, [_ZN3cub18CUB_300001_SM_10006detail10radix_sort29DeviceRadixSortOnesweepKernelINS1_5radix10policy_hubIiiyE10Policy1000ELNS0_9SortOrderE0EiiyiiNS1_21identity_decomposer_tEEEvPT5_SB_PT3_PKSC_PT1_PKSG_PT2_PKSK_T4_iiT6__param_0];
	add.s32 	%r344, %r2246, -1;
	shl.b32 	%r1584, %r344, 8;
	add.s32 	%r1585, %r1584, %r1;
	cvta.to.global.u64 	%rd98, %rd430;
	mul.wide.s32 	%rd99, %r1585, 4;
	add.s64 	%rd19, %rd98, %rd99;
$L__BB28_217:
	membar.cta;
	ld.volatile.global.u32 	%r345, [%rd19];
	setp.eq.s32 	%p141, %r345, 0;
	@%p141 bra 	$L__BB28_217;
	and.b32  	%r1586, %r345, 1073741823;
	add.s32 	%r2249, %r1586, %r2249;
	setp.gt.s32 	%p142, %r345, -1;
	vote.sync.ballot.b32 	%r2247, %p142, %r2247;
	setp.gt.u32 	%p144, %r2246, 1;
	and.pred  	%p145, %p142, %p144;
	mov.u32 	%r2246, %r344;
	@%p145 bra 	$L__BB28_216;
	ld.shared.u64 	%rd456, [%r340];
$L__BB28_220:
	ld.param.u64 	%rd431, [_ZN3cub18CUB_300001_SM_10006detail10radix_sort29DeviceRadixSortOnesweepKernelINS1_5radix10policy_hubIiiyE10Policy1000ELNS0_9SortOrderE0EiiyiiNS1_21identity_decomposer_tEEEvPT5_SB_PT3_PKSC_PT1_PKSG_PT2_PKSK_T4_iiT6__param_0];
	or.b32  	%r1587, %r2249, -2147483648;
	cvta.to.global.u64 	%rd100, %rd431;
	shl.b32 	%r1588, %r3, 8;
	add.s32 	%r1589, %r1588, %r1;
	mul.wide.s32 	%rd101, %r1589, 4;
	add.s64 	%rd102, %rd100, %rd101;
	st.volatile.global.u32 	[%rd102], %r1587;
	sub.s32 	%r1590, %r2249, %r2174;
	cvt.s64.s32 	%rd103, %r1590;
	add.s64 	%rd104, %rd456, %rd103;
	st.shared.u64 	[%r340], %rd104;
$L__BB28_221:
	ld.param.u32 	%r2087, [_ZN3cub18CUB_300001_SM_10006detail10radix_sort29DeviceRadixSortOnesweepKernelINS1_5radix10policy_hubIiiyE10Policy1000ELNS0_9SortOrderE0EiiyiiNS1_21identity_decomposer_tEEEvPT5_SB_PT3_PKSC_PT1_PKSG_PT2_PKSK_T4_iiT6__param_8];
	ld.param.u64 	%rd434, [_ZN3cub18CUB_300001_SM_10006detail10radix_sort29DeviceRadixSortOnesweepKernelINS1_5radix10policy_hubIiiyE10Policy1000ELNS0_9SortOrderE0EiiyiiNS1_21identity_decomposer_tEEEvPT5_SB_PT3_PKSC_PT1_PKSG_PT2_PKSK_T4_iiT6__param_2];
	setp.gt.u32 	%p146, %r1, 255;
	mad.lo.s32 	%r349, %r3, 6528, 6528;
	setp.lt.s32 	%p147, %r349, %r2087;
	setp.eq.s64 	%p148, %rd434, 0;
	or.pred  	%p149, %p148, %p147;
	or.pred  	%p150, %p146, %p149;
	@%p150 bra 	$L__BB28_223;
	ld.param.u64 	%rd435, [_ZN3cub18CUB_300001_SM_10006detail10radix_sort29DeviceRadixSortOnesweepKernelINS1_5radix10policy_hubIiiyE10Policy1000ELNS0_9SortOrderE0EiiyiiNS1_21identity_decomposer_tEEEvPT5_SB_PT3_PKSC_PT1_PKSG_PT2_PKSK_T4_iiT6__param_2];
	ld.shared.u64 	%rd105, [%r340];
	cvt.s64.s32 	%rd106, %r2174;
	cvt.s64.s32 	%rd107, %r218;
	add.s64 	%rd108, %rd107, %rd106;
	add.s64 	%rd109, %rd108, %rd105;
	cvta.to.global.u64 	%rd110, %rd435;
	shl.b64 	%rd111, %rd9, 3;
	add.s64 	%rd112, %rd110, %rd111;
	st.global.u64 	[%rd112], %rd109;
$L__BB28_223:
	ld.param.u32 	%r2088, [_ZN3cub18CUB_300001_SM_10006detail10radix_sort29DeviceRadixSortOnesweepKernelINS1_5radix10policy_hubIiiyE10Policy1000ELNS0_9SortOrderE0EiiyiiNS1_21identity_decomposer_tEEEvPT5_SB_PT3_PKSC_PT1_PKSG_PT2_PKSK_T4_iiT6__param_8];
	ld.param.u64 	%rd438, [_ZN3cub18CUB_300001_SM_10006detail10radix_sort29DeviceRadixSortOnesweepKernelINS1_5radix10policy_hubIiiyE10Policy1000ELNS0_9SortOrderE0EiiyiiNS1_21identity_decomposer_tEEEvPT5_SB_PT3_PKSC_PT1_PKSG_PT2_PKSK_T4_iiT6__param_4];
	cvta.to.global.u64 	%rd22, %rd438;
	shl.b32 	%r1591, %r1, 2;
	add.s32 	%r350, %r783, %r1591;
	setp.gt.s32 	%p151, %r349, %r2088;
	bar.sync 	0;
	@%p151 bra 	$L__BB28_225;
	ld.param.u32 	%r2112, [_ZN3cub18CUB_300001_SM_10006detail10radix_sort29DeviceRadixSortOnesweepKernelINS1_5radix10policy_hubIiiyE10Policy1000ELNS0_9SortOrderE0EiiyiiNS1_21identity_decomposer_tEEEvPT5_SB_PT3_PKSC_PT1_PKSG_PT2_PKSK_T4_iiT6__param_9];
	ld.shared.u32 	%r1593, [%r350];
	shr.u32 	%r1594, %r1593, %r2112;
	and.b32  	%r1595, %r1594, %r221;
	shl.b32 	%r1596, %r1595, 3;
	add.s32 	%r1598, %r783, 26112;
	add.s32 	%r1599, %r1598, %r1596;
	ld.shared.u64 	%rd113, [%r1599];
	add.s64 	%rd114, %rd113, %rd9;
	xor.b32  	%r1600, %r1593, -2147483648;
	shl.b64 	%rd115, %rd114, 2;
	add.s64 	%rd116, %rd22, %rd115;
	st.global.u32 	[%rd116], %r1600;
	bar.warp.sync 	-1;
	ld.shared.u32 	%r1601, [%r350+1536];
	shr.u32 	%r1602, %r1601, %r2112;
	and.b32  	%r1603, %r1602, %r221;
	shl.b32 	%r1604, %r1603, 3;
	add.s32 	%r1605, %r1598, %r1604;
	ld.shared.u64 	%rd117, [%r1605];
	add.s64 	%rd118, %rd117, %rd9;
	xor.b32  	%r1606, %r1601, -2147483648;
	shl.b64 	%rd119, %rd118, 2;
	add.s64 	%rd120, %rd22, %rd119;
	st.global.u32 	[%rd120+1536], %r1606;
	bar.warp.sync 	-1;
	ld.shared.u32 	%r1607, [%r350+3072];
	shr.u32 	%r1608, %r1607, %r2112;
	and.b32  	%r1609, %r1608, %r221;
	shl.b32 	%r1610, %r1609, 3;
	add.s32 	%r1611, %r1598, %r1610;
	ld.shared.u64 	%rd121, [%r1611];
	add.s64 	%rd122, %rd121, %rd9;
	xor.b32  	%r1612, %r1607, -2147483648;
	shl.b64 	%rd123, %rd122, 2;
	add.s64 	%rd124, %rd22, %rd123;
	st.global.u32 	[%rd124+3072], %r1612;
	bar.warp.sync 	-1;
	ld.shared.u32 	%r1613, [%r350+4608];
	shr.u32 	%r1614, %r1613, %r2112;
	and.b32  	%r1615, %r1614, %r221;
	shl.b32 	%r1616, %r1615, 3;
	add.s32 	%r1617, %r1598, %r1616;
	ld.shared.u64 	%rd125, [%r1617];
	add.s64 	%rd126, %rd125, %rd9;
	xor.b32  	%r1618, %r1613, -2147483648;
	shl.b64 	%rd127, %rd126, 2;
	add.s64 	%rd128, %rd22, %rd127;
	st.global.u32 	[%rd128+4608], %r1618;
	bar.warp.sync 	-1;
	ld.shared.u32 	%r1619, [%r350+6144];
	shr.u32 	%r1620, %r1619, %r2112;
	and.b32  	%r1621, %r1620, %r221;
	shl.b32 	%r1622, %r1621, 3;
	add.s32 	%r1623, %r1598, %r1622;
	ld.shared.u64 	%rd129, [%r1623];
	add.s64 	%rd130, %rd129, %rd9;
	xor.b32  	%r1624, %r1619, -2147483648;
	shl.b64 	%rd131, %rd130, 2;
	add.s64 	%rd132, %rd22, %rd131;
	st.global.u32 	[%rd132+6144], %r1624;
	bar.warp.sync 	-1;
	ld.shared.u32 	%r1625, [%r350+7680];
	shr.u32 	%r1626, %r1625, %r2112;
	and.b32  	%r1627, %r1626, %r221;
	shl.b32 	%r1628, %r1627, 3;
	add.s32 	%r1629, %r1598, %r1628;
	ld.shared.u64 	%rd133, [%r1629];
	add.s64 	%rd134, %rd133, %rd9;
	xor.b32  	%r1630, %r1625, -2147483648;
	shl.b64 	%rd135, %rd134, 2;
	add.s64 	%rd136, %rd22, %rd135;
	st.global.u32 	[%rd136+7680], %r1630;
	bar.warp.sync 	-1;
	ld.shared.u32 	%r1631, [%r350+9216];
	shr.u32 	%r1632, %r1631, %r2112;
	and.b32  	%r1633, %r1632, %r221;
	shl.b32 	%r1634, %r1633, 3;
	add.s32 	%r1635, %r1598, %r1634;
	ld.shared.u64 	%rd137, [%r1635];
	add.s64 	%rd138, %rd137, %rd9;
	xor.b32  	%r1636, %r1631, -2147483648;
	shl.b64 	%rd139, %rd138, 2;
	add.s64 	%rd140, %rd22, %rd139;
	st.global.u32 	[%rd140+9216], %r1636;
	bar.warp.sync 	-1;
	ld.shared.u32 	%r1637, [%r350+10752];
	shr.u32 	%r1638, %r1637, %r2112;
	and.b32  	%r1639, %r1638, %r221;
	shl.b32 	%r1640, %r1639, 3;
	add.s32 	%r1641, %r1598, %r1640;
	ld.shared.u64 	%rd141, [%r1641];
	add.s64 	%rd142, %rd141, %rd9;
	xor.b32  	%r1642, %r1637, -2147483648;
	shl.b64 	%rd143, %rd142, 2;
	add.s64 	%rd144, %rd22, %rd143;
	st.global.u32 	[%rd144+10752], %r1642;
	bar.warp.sync 	-1;
	ld.shared.u32 	%r1643, [%r350+12288];
	shr.u32 	%r1644, %r1643, %r2112;
	and.b32  	%r1645, %r1644, %r221;
	shl.b32 	%r1646, %r1645, 3;
	add.s32 	%r1647, %r1598, %r1646;
	ld.shared.u64 	%rd145, [%r1647];
	add.s64 	%rd146, %rd145, %rd9;
	xor.b32  	%r1648, %r1643, -2147483648;
	shl.b64 	%rd147, %rd146, 2;
	add.s64 	%rd148, %rd22, %rd147;
	st.global.u32 	[%rd148+12288], %r1648;
	bar.warp.sync 	-1;
	ld.shared.u32 	%r1649, [%r350+13824];
	shr.u32 	%r1650, %r1649, %r2112;
	and.b32  	%r1651, %r1650, %r221;
	shl.b32 	%r1652, %r1651, 3;
	add.s32 	%r1653, %r1598, %r1652;
	ld.shared.u64 	%rd149, [%r1653];
	add.s64 	%rd150, %rd149, %rd9;
	xor.b32  	%r1654, %r1649, -2147483648;
	shl.b64 	%rd151, %rd150, 2;
	add.s64 	%rd152, %rd22, %rd151;
	st.global.u32 	[%rd152+13824], %r1654;
	bar.warp.sync 	-1;
	ld.shared.u32 	%r1655, [%r350+15360];
	shr.u32 	%r1656, %r1655, %r2112;
	and.b32  	%r1657, %r1656, %r221;
	shl.b32 	%r1658, %r1657, 3;
	add.s32 	%r1659, %r1598, %r1658;
	ld.shared.u64 	%rd153, [%r1659];
	add.s64 	%rd154, %rd153, %rd9;
	xor.b32  	%r1660, %r1655, -2147483648;
	shl.b64 	%rd155, %rd154, 2;
	add.s64 	%rd156, %rd22, %rd155;
	st.global.u32 	[%rd156+15360], %r1660;
	bar.warp.sync 	-1;
	ld.shared.u32 	%r1661, [%r350+16896];
	shr.u32 	%r1662, %r1661, %r2112;
	and.b32  	%r1663, %r1662, %r221;
	shl.b32 	%r1664, %r1663, 3;
	add.s32 	%r1665, %r1598, %r1664;
	ld.shared.u64 	%rd157, [%r1665];
	add.s64 	%rd158, %rd157, %rd9;
	xor.b32  	%r1666, %r1661, -2147483648;
	shl.b64 	%rd159, %rd158, 2;
	add.s64 	%rd160, %rd22, %rd159;
	st.global.u32 	[%rd160+16896], %r1666;
	bar.warp.sync 	-1;
	ld.shared.u32 	%r1667, [%r350+18432];
	shr.u32 	%r1668, %r1667, %r2112;
	and.b32  	%r1669, %r1668, %r221;
	shl.b32 	%r1670, %r1669, 3;
	add.s32 	%r1671, %r1598, %r1670;
	ld.shared.u64 	%rd161, [%r1671];
	add.s64 	%rd162, %rd161, %rd9;
	xor.b32  	%r1672, %r1667, -2147483648;
	shl.b64 	%rd163, %rd162, 2;
	add.s64 	%rd164, %rd22, %rd163;
	st.global.u32 	[%rd164+18432], %r1672;
	bar.warp.sync 	-1;
	ld.shared.u32 	%r1673, [%r350+19968];
	shr.u32 	%r1674, %r1673, %r2112;
	and.b32  	%r1675, %r1674, %r221;
	shl.b32 	%r1676, %r1675, 3;
	add.s32 	%r1677, %r1598, %r1676;
	ld.shared.u64 	%rd165, [%r1677];
	add.s64 	%rd166, %rd165, %rd9;
	xor.b32  	%r1678, %r1673, -2147483648;
	shl.b64 	%rd167, %rd166, 2;
	add.s64 	%rd168, %rd22, %rd167;
	st.global.u32 	[%rd168+19968], %r1678;
	bar.warp.sync 	-1;
	ld.shared.u32 	%r1679, [%r350+21504];
	shr.u32 	%r1680, %r1679, %r2112;
	and.b32  	%r1681, %r1680, %r221;
	shl.b32 	%r1682, %r1681, 3;
	add.s32 	%r1683, %r1598, %r1682;
	ld.shared.u64 	%rd169, [%r1683];
	add.s64 	%rd170, %rd169, %rd9;
	xor.b32  	%r1684, %r1679, -2147483648;
	shl.b64 	%rd171, %rd170, 2;
	add.s64 	%rd172, %rd22, %rd171;
	st.global.u32 	[%rd172+21504], %r1684;
	bar.warp.sync 	-1;
	ld.shared.u32 	%r1685, [%r350+23040];
	shr.u32 	%r1686, %r1685, %r2112;
	and.b32  	%r1687, %r1686, %r221;
	shl.b32 	%r1688, %r1687, 3;
	add.s32 	%r1689, %r1598, %r1688;
	ld.shared.u64 	%rd173, [%r1689];
	add.s64 	%rd174, %rd173, %rd9;
	xor.b32  	%r1690, %r1685, -2147483648;
	shl.b64 	%rd175, %rd174, 2;
	add.s64 	%rd176, %rd22, %rd175;
	st.global.u32 	[%rd176+23040], %r1690;
	bar.warp.sync 	-1;
	ld.shared.u32 	%r1691, [%r350+24576];
	shr.u32 	%r1692, %r1691, %r2112;
	and.b32  	%r1693, %r1692, %r221;
	shl.b32 	%r1694, %r1693, 3;
	add.s32 	%r1695, %r1598, %r1694;
	ld.shared.u64 	%rd177, [%r1695];
	add.s64 	%rd178, %rd177, %rd9;
	xor.b32  	%r1696, %r1691, -2147483648;
	shl.b64 	%rd179, %rd178, 2;
	add.s64 	%rd180, %rd22, %rd179;
	st.global.u32 	[%rd180+24576], %r1696;
	bar.warp.sync 	-1;
	bra.uni 	$L__BB28_260;
$L__BB28_225:
	ld.param.u32 	%r2089, [_ZN3cub18CUB_300001_SM_10006detail10radix_sort29DeviceRadixSortOnesweepKernelINS1_5radix10policy_hubIiiyE10Policy1000ELNS0_9SortOrderE0EiiyiiNS1_21identity_decomposer_tEEEvPT5_SB_PT3_PKSC_PT1_PKSG_PT2_PKSK_T4_iiT6__param_8];
	mad.lo.s32 	%r351, %r3, -6528, %r2089;
	setp.ge.s32 	%p152, %r1, %r351;
	@%p152 bra 	$L__BB28_227;
	ld.param.u32 	%r2113, [_ZN3cub18CUB_300001_SM_10006detail10radix_sort29DeviceRadixSortOnesweepKernelINS1_5radix10policy_hubIiiyE10Policy1000ELNS0_9SortOrderE0EiiyiiNS1_21identity_decomposer_tEEEvPT5_SB_PT3_PKSC_PT1_PKSG_PT2_PKSK_T4_iiT6__param_9];
	ld.shared.u32 	%r1697, [%r350];
	shr.u32 	%r1698, %r1697, %r2113;
	and.b32  	%r1699, %r1698, %r221;
	shl.b32 	%r1700, %r1699, 3;
	add.s32 	%r1702, %r783, %r1700;
	ld.shared.u64 	%rd181, [%r1702+26112];
	xor.b32  	%r1703, %r1697, -2147483648;
	add.s64 	%rd182, %rd181, %rd9;
	shl.b64 	%rd183, %rd182, 2;
	add.s64 	%rd184, %rd22, %rd183;
	st.global.u32 	[%rd184], %r1703;
$L__BB28_227:
	bar.warp.sync 	-1;
	add.s32 	%r1704, %r1, 384;
	setp.ge.s32 	%p153, %r1704, %r351;
	@%p153 bra 	$L__BB28_229;
	ld.param.u32 	%r2114, [_ZN3cub18CUB_300001_SM_10006detail10radix_sort29DeviceRadixSortOnesweepKernelINS1_5radix10policy_hubIiiyE10Policy1000ELNS0_9SortOrderE0EiiyiiNS1_21identity_decomposer_tEEEvPT5_SB_PT3_PKSC_PT1_PKSG_PT2_PKSK_T4_iiT6__param_9];
	ld.shared.u32 	%r1705, [%r350+1536];
	shr.u32 	%r1706, %r1705, %r2114;
	and.b32  	%r1707, %r1706, %r221;
	shl.b32 	%r1708, %r1707, 3;
	add.s32 	%r1710, %r783, %r1708;
	ld.shared.u64 	%rd185, [%r1710+26112];
	xor.b32  	%r1711, %r1705, -2147483648;
	add.s64 	%rd186, %rd185, %rd9;
	shl.b64 	%rd187, %rd186, 2;
	add.s64 	%rd188, %rd22, %rd187;
	st.global.u32 	[%rd188+1536], %r1711;
$L__BB28_229:
	bar.warp.sync 	-1;
	add.s32 	%r1712, %r1, 768;
	setp.ge.s32 	%p154, %r1712, %r351;
	@%p154 bra 	$L__BB28_231;
	ld.param.u32 	%r2115, [_ZN3cub18CUB_300001_SM_10006detail10radix_sort29DeviceRadixSortOnesweepKernelINS1_5radix10policy_hubIiiyE10Policy1000ELNS0_9SortOrderE0EiiyiiNS1_21identity_decomposer_tEEEvPT5_SB_PT3_PKSC_PT1_PKSG_PT2_PKSK_T4_iiT6__param_9];
	ld.shared.u32 	%r1713, [%r350+3072];
	shr.u32 	%r1714, %r1713, %r2115;
	and.b32  	%r1715, %r1714, %r221;
	shl.b32 	%r1716, %r1715, 3;
	add.s32 	%r1718, %r783, %r1716;
	ld.shared.u64 	%rd189, [%r1718+26112];
	xor.b32  	%r1719, %r1713, -2147483648;
	add.s64 	%rd190, %rd189, %rd9;
	shl.b64 	%rd191, %rd190, 2;
	add.s64 	%rd192, %rd22, %rd191;
	st.global.u32 	[%rd192+3072], %r1719;
$L__BB28_231:
	bar.warp.sync 	-1;
	add.s32 	%r1720, %r1, 1152;
	setp.ge.s32 	%p155, %r1720, %r351;
	@%p155 bra 	$L__BB28_233;
	ld.param.u32 	%r2116, [_ZN3cub18CUB_300001_SM_10006detail10radix_sort29DeviceRadixSortOnesweepKernelINS1_5radix10policy_hubIiiyE10Policy1000ELNS0_9SortOrderE0EiiyiiNS1_21identity_decomposer_tEEEvPT5_SB_PT3_PKSC_PT1_PKSG_PT2_PKSK_T4_iiT6__param_9];
	ld.shared.u32 	%r1721, [%r350+4608];
	shr.u32 	%r1722, %r1721, %r2116;
	and.b32  	%r1723, %r1722, %r221;
	shl.b32 	%r1724, %r1723, 3;
	add.s32 	%r1726, %r783, %r1724;
	ld.shared.u64 	%rd193, [%r1726+26112];
	xor.b32  	%r1727, %r1721, -2147483648;
	add.s64 	%rd194, %rd193, %rd9;
	shl.b64 	%rd195, %rd194, 2;
	add.s64 	%rd196, %rd22, %rd195;
	st.global.u32 	[%rd196+4608], %r1727;
$L__BB28_233:
	bar.warp.sync 	-1;
	add.s32 	%r1728, %r1, 1536;
	setp.ge.s32 	%p156, %r1728, %r351;
	@%p156 bra 	$L__BB28_235;
	ld.param.u32 	%r2117, [_ZN3cub18CUB_300001_SM_10006detail10radix_sort29DeviceRadixSortOnesweepKernelINS1_5radix10policy_hubIiiyE10Policy1000ELNS0_9SortOrderE0EiiyiiNS1_21identity_decomposer_tEEEvPT5_SB_PT3_PKSC_PT1_PKSG_PT2_PKSK_T4_iiT6__param_9];
	ld.shared.u32 	%r1729, [%r350+6144];
	shr.u32 	%r1730, %r1729, %r2117;
	and.b32  	%r1731, %r1730, %r221;
	shl.b32 	%r1732, %r1731, 3;
	add.s32 	%r1734, %r783, %r1732;
	ld.shared.u64 	%rd197, [%r1734+26112];
	xor.b32  	%r1735, %r1729, -2147483648;
	add.s64 	%rd198, %rd197, %rd9;
	shl.b64 	%rd199, %rd198, 2;
	add.s64 	%rd200, %rd22, %rd199;
	st.global.u32 	[%rd200+6144], %r1735;
$L__BB28_235:
	bar.warp.sync 	-1;
	add.s32 	%r1736, %r1, 1920;
	setp.ge.s32 	%p157, %r1736, %r351;
	@%p157 bra 	$L__BB28_237;
	ld.param.u32 	%r2118, [_ZN3cub18CUB_300001_SM_10006detail10radix_sort29DeviceRadixSortOnesweepKernelINS1_5radix10policy_hubIiiyE10Policy1000ELNS0_9SortOrderE0EiiyiiNS1_21identity_decomposer_tEEEvPT5_SB_PT3_PKSC_PT1_PKSG_PT2_PKSK_T4_iiT6__param_9];
	ld.shared.u32 	%r1737, [%r350+7680];
	shr.u32 	%r1738, %r1737, %r2118;
	and.b32  	%r1739, %r1738, %r221;
	shl.b32 	%r1740, %r1739, 3;
	add.s32 	%r1742, %r783, %r1740;
	ld.shared.u64 	%rd201, [%r1742+26112];
	xor.b32  	%r1743, %r1737, -2147483648;
	add.s64 	%rd202, %rd201, %rd9;
	shl.b64 	%rd203, %rd202, 2;
	add.s64 	%rd204, %rd22, %rd203;
	st.global.u32 	[%rd204+7680], %r1743;
$L__BB28_237:
	bar.warp.sync 	-1;
	add.s32 	%r1744, %r1, 2304;
	setp.ge.s32 	%p158, %r1744, %r351;
	@%p158 bra 	$L__BB28_239;
	ld.param.u32 	%r2119, [_ZN3cub18CUB_300001_SM_10006detail10radix_sort29DeviceRadixSortOnesweepKernelINS1_5radix10policy_hubIiiyE10Policy1000ELNS0_9SortOrderE0EiiyiiNS1_21identity_decomposer_tEEEvPT5_SB_PT3_PKSC_PT1_PKSG_PT2_PKSK_T4_iiT6__param_9];
	ld.shared.u32 	%r1745, [%r350+9216];
	shr.u32 	%r1746, %r1745, %r2119;
	and.b32  	%r1747, %r1746, %r221;
	shl.b32 	%r1748, %r1747, 3;
	add.s32 	%r1750, %r783, %r1748;
	ld.shared.u64 	%rd205, [%r1750+26112];
	xor.b32  	%r1751, %r1745, -2147483648;
	add.s64 	%rd206, %rd205, %rd9;
	shl.b64 	%rd207, %rd206, 2;
	add.s64 	%rd208, %rd22, %rd207;
	st.global.u32 	[%rd208+9216], %r1751;
$L__BB28_239:
	bar.warp.sync 	-1;
	add.s32 	%r1752, %r1, 2688;
	setp.ge.s32 	%p159, %r1752, %r351;
	@%p159 bra 	$L__BB28_241;
	ld.param.u32 	%r2120, [_ZN3cub18CUB_300001_SM_10006detail10radix_sort29DeviceRadixSortOnesweepKernelINS1_5radix10policy_hubIiiyE10Policy1000ELNS0_9SortOrderE0EiiyiiNS1_21identity_decomposer_tEEEvPT5_SB_PT3_PKSC_PT1_PKSG_PT2_PKSK_T4_iiT6__param_9];
	ld.shared.u32 	%r1753, [%r350+10752];
	shr.u32 	%r1754, %r1753, %r2120;
	and.b32  	%r1755, %r1754, %r221;
	shl.b32 	%r1756, %r1755, 3;
	add.s32 	%r1758, %r783, %r1756;
	ld.shared.u64 	%rd209, [%r1758+26112];
	xor.b32  	%r1759, %r1753, -2147483648;
	add.s64 	%rd210, %rd209, %rd9;
	shl.b64 	%rd211, %rd210, 2;
	add.s64 	%rd212, %rd22, %rd211;
	st.global.u32 	[%rd212+10752], %r1759;
$L__BB28_241:
	bar.warp.sync 	-1;
	or.b32  	%r1760, %r1, 3072;
	setp.ge.s32 	%p160, %r1760, %r351;
	@%p160 bra 	$L__BB28_243;
	ld.param.u32 	%r2121, [_ZN3cub18CUB_300001_SM_10006detail10radix_sort29DeviceRadixSortOnesweepKernelINS1_5radix10policy_hubIiiyE10Policy1000ELNS0_9SortOrderE0EiiyiiNS1_21identity_decomposer_tEEEvPT5_SB_PT3_PKSC_PT1_PKSG_PT2_PKSK_T4_iiT6__param_9];
	ld.shared.u32 	%r1761, [%r350+12288];
	shr.u32 	%r1762, %r1761, %r2121;
	and.b32  	%r1763, %r1762, %r221;
	shl.b32 	%r1764, %r1763, 3;
	add.s32 	%r1766, %r783, %r1764;
	ld.shared.u64 	%rd213, [%r1766+26112];
	xor.b32  	%r1767, %r1761, -2147483648;
	add.s64 	%rd214, %rd213, %rd9;
	shl.b64 	%rd215, %rd214, 2;
	add.s64 	%rd216, %rd22, %rd215;
	st.global.u32 	[%rd216+12288], %r1767;
$L__BB28_243:
	bar.warp.sync 	-1;
	add.s32 	%r1768, %r1, 3456;
	setp.ge.s32 	%p161, %r1768, %r351;
	@%p161 bra 	$L__BB28_245;
	ld.param.u32 	%r2122, [_ZN3cub18CUB_300001_SM_10006detail10radix_sort29DeviceRadixSortOnesweepKernelINS1_5radix10policy_hubIiiyE10Policy1000ELNS0_9SortOrderE0EiiyiiNS1_21identity_decomposer_tEEEvPT5_SB_PT3_PKSC_PT1_PKSG_PT2_PKSK_T4_iiT6__param_9];
	ld.shared.u32 	%r1769, [%r350+13824];
	shr.u32 	%r1770, %r1769, %r2122;
	and.b32  	%r1771, %r1770, %r221;
	shl.b32 	%r1772, %r1771, 3;
	add.s32 	%r1774, %r783, %r1772;
	ld.shared.u64 	%rd217, [%r1774+26112];
	xor.b32  	%r1775, %r1769, -2147483648;
	add.s64 	%rd218, %rd217, %rd9;
	shl.b64 	%rd219, %rd218, 2;
	add.s64 	%rd220, %rd22, %rd219;
	st.global.u32 	[%rd220+13824], %r1775;
$L__BB28_245:
	bar.warp.sync 	-1;
	add.s32 	%r1776, %r1, 3840;
	setp.ge.s32 	%p162, %r1776, %r351;
	@%p162 bra 	$L__BB28_247;
	ld.param.u32 	%r2123, [_ZN3cub18CUB_300001_SM_10006detail10radix_sort29DeviceRadixSortOnesweepKernelINS1_5radix10policy_hubIiiyE10Policy1000ELNS0_9SortOrderE0EiiyiiNS1_21identity_decomposer_tEEEvPT5_SB_PT3_PKSC_PT1_PKSG_PT2_PKSK_T4_iiT6__param_9];
	ld.shared.u32 	%r1777, [%r350+15360];
	shr.u32 	%r1778, %r1777, %r2123;
	and.b32  	%r1779, %r1778, %r221;
	shl.b32 	%r1780, %r1779, 3;
	add.s32 	%r1782, %r783, %r1780;
	ld.shared.u64 	%rd221, [%r1782+26112];
	xor.b32  	%r1783, %r1777, -2147483648;
	add.s64 	%rd222, %rd221, %rd9;
	shl.b64 	%rd223, %rd222, 2;
	add.s64 	%rd224, %rd22, %rd223;
	st.global.u32 	[%rd224+15360], %r1783;
$L__BB28_247:
	bar.warp.sync 	-1;
	add.s32 	%r1784, %r1, 4224;
	setp.ge.s32 	%p163, %r1784, %r351;
	@%p163 bra 	$L__BB28_249;
	ld.param.u32 	%r2124, [_ZN3cub18CUB_300001_SM_10006detail10radix_sort29DeviceRadixSortOnesweepKernelINS1_5radix10policy_hubIiiyE10Policy1000ELNS0_9SortOrderE0EiiyiiNS1_21identity_decomposer_tEEEvPT5_SB_PT3_PKSC_PT1_PKSG_PT2_PKSK_T4_iiT6__param_9];
	ld.shared.u32 	%r1785, [%r350+16896];
	shr.u32 	%r1786, %r1785, %r2124;
	and.b32  	%r1787, %r1786, %r221;
	shl.b32 	%r1788, %r1787, 3;
	add.s32 	%r1790, %r783, %r1788;
	ld.shared.u64 	%rd225, [%r1790+26112];
	xor.b32  	%r1791, %r1785, -2147483648;
	add.s64 	%rd226, %rd225, %rd9;
	shl.b64 	%rd227, %rd226, 2;
	add.s64 	%rd228, %rd22, %rd227;
	st.global.u32 	[%rd228+16896], %r1791;
$L__BB28_249:
	bar.warp.sync 	-1;
	add.s32 	%r1792, %r1, 4608;
	setp.ge.s32 	%p164, %r1792, %r351;
	@%p164 bra 	$L__BB28_251;
	ld.param.u32 	%r2125, [_ZN3cub18CUB_300001_SM_10006detail10radix_sort29DeviceRadixSortOnesweepKernelINS1_5radix10policy_hubIiiyE10Policy1000ELNS0_9SortOrderE0EiiyiiNS1_21identity_decomposer_tEEEvPT5_SB_PT3_PKSC_PT1_PKSG_PT2_PKSK_T4_iiT6__param_9];
	ld.shared.u32 	%r1793, [%r350+18432];
	shr.u32 	%r1794, %r1793, %r2125;
	and.b32  	%r1795, %r1794, %r221;
	shl.b32 	%r1796, %r1795, 3;
	add.s32 	%r1798, %r783, %r1796;
	ld.shared.u64 	%rd229, [%r1798+26112];
	xor.b32  	%r1799, %r1793, -2147483648;
	add.s64 	%rd230, %rd229, %rd9;
	shl.b64 	%rd231, %rd230, 2;
	add.s64 	%rd232, %rd22, %rd231;
	st.global.u32 	[%rd232+18432], %r1799;
$L__BB28_251:
	bar.warp.sync 	-1;
	add.s32 	%r1800, %r1, 4992;
	setp.ge.s32 	%p165, %r1800, %r351;
	@%p165 bra 	$L__BB28_253;
	ld.param.u32 	%r2126, [_ZN3cub18CUB_300001_SM_10006detail10radix_sort29DeviceRadixSortOnesweepKernelINS1_5radix10policy_hubIiiyE10Policy1000ELNS0_9SortOrderE0EiiyiiNS1_21identity_decomposer_tEEEvPT5_SB_PT3_PKSC_PT1_PKSG_PT2_PKSK_T4_iiT6__param_9];
	ld.shared.u32 	%r1801, [%r350+19968];
	shr.u32 	%r1802, %r1801, %r2126;
	and.b32  	%r1803, %r1802, %r221;
	shl.b32 	%r1804, %r1803, 3;
	add.s32 	%r1806, %r783, %r1804;
	ld.shared.u64 	%rd233, [%r1806+26112];
	xor.b32  	%r1807, %r1801, -2147483648;
	add.s64 	%rd234, %rd233, %rd9;
	shl.b64 	%rd235, %rd234, 2;
	add.s64 	%rd236, %rd22, %rd235;
	st.global.u32 	[%rd236+19968], %r1807;
$L__BB28_253:
	bar.warp.sync 	-1;
	add.s32 	%r1808, %r1, 5376;
	setp.ge.s32 	%p166, %r1808, %r351;
	@%p166 bra 	$L__BB28_255;
	ld.param.u32 	%r2127, [_ZN3cub18CUB_300001_SM_10006detail10radix_sort29DeviceRadixSortOnesweepKernelINS1_5radix10policy_hubIiiyE10Policy1000ELNS0_9SortOrderE0EiiyiiNS1_21identity_decomposer_tEEEvPT5_SB_PT3_PKSC_PT1_PKSG_PT2_PKSK_T4_iiT6__param_9];
	ld.shared.u32 	%r1809, [%r350+21504];
	shr.u32 	%r1810, %r1809, %r2127;
	and.b32  	%r1811, %r1810, %r221;
	shl.b32 	%r1812, %r1811, 3;
	add.s32 	%r1814, %r783, %r1812;
	ld.shared.u64 	%rd237, [%r1814+26112];
	xor.b32  	%r1815, %r1809, -2147483648;
	add.s64 	%rd238, %rd237, %rd9;
	shl.b64 	%rd239, %rd238, 2;
	add.s64 	%rd240, %rd22, %rd239;
	st.global.u32 	[%rd240+21504], %r1815;
$L__BB28_255:
	bar.warp.sync 	-1;
	add.s32 	%r1816, %r1, 5760;
	setp.ge.s32 	%p167, %r1816, %r351;
	@%p167 bra 	$L__BB28_257;
	ld.param.u32 	%r2128, [_ZN3cub18CUB_300001_SM_10006detail10radix_sort29DeviceRadixSortOnesweepKernelINS1_5radix10policy_hubIiiyE10Policy1000ELNS0_9SortOrderE0EiiyiiNS1_21identity_decomposer_tEEEvPT5_SB_PT3_PKSC_PT1_PKSG_PT2_PKSK_T4_iiT6__param_9];
	ld.shared.u32 	%r1817, [%r350+23040];
	shr.u32 	%r1818, %r1817, %r2128;
	and.b32  	%r1819, %r1818, %r221;
	shl.b32 	%r1820, %r1819, 3;
	add.s32 	%r1822, %r783, %r1820;
	ld.shared.u64 	%rd241, [%r1822+26112];
	xor.b32  	%r1823, %r1817, -2147483648;
	add.s64 	%rd242, %rd241, %rd9;
	shl.b64 	%rd243, %rd242, 2;
	add.s64 	%rd244, %rd22, %rd243;
	st.global.u32 	[%rd244+23040], %r1823;
$L__BB28_257:
	bar.warp.sync 	-1;
	or.b32  	%r1824, %r1, 6144;
	setp.ge.s32 	%p168, %r1824, %r351;
	@%p168 bra 	$L__BB28_259;
	ld.param.u32 	%r2129, [_ZN3cub18CUB_300001_SM_10006detail10radix_sort29DeviceRadixSortOnesweepKernelINS1_5radix10policy_hubIiiyE10Policy1000ELNS0_9SortOrderE0EiiyiiNS1_21identity_decomposer_tEEEvPT5_SB_PT3_PKSC_PT1_PKSG_PT2_PKSK_T4_iiT6__param_9];
	ld.shared.u32 	%r1825, [%r350+24576];
	shr.u32 	%r1826, %r1825, %r2129;
	and.b32  	%r1827, %r1826, %r221;
	shl.b32 	%r1828, %r1827, 3;
	add.s32 	%r1830, %r783, %r1828;
	ld.shared.u64 	%rd245, [%r1830+26112];
	xor.b32  	%r1831, %r1825, -2147483648;
	add.s64 	%rd246, %rd245, %rd9;
	shl.b64 	%rd247, %rd246, 2;
	add.s64 	%rd248, %rd22, %rd247;
	st.global.u32 	[%rd248+24576], %r1831;
$L__BB28_259:
	bar.warp.sync 	-1;
$L__BB28_260:
	ld.param.u32 	%r2130, [_ZN3cub18CUB_300001_SM_10006detail10radix_sort29DeviceRadixSortOnesweepKernelINS1_5radix10policy_hubIiiyE10Policy1000ELNS0_9SortOrderE0EiiyiiNS1_21identity_decomposer_tEEEvPT5_SB_PT3_PKSC_PT1_PKSG_PT2_PKSK_T4_iiT6__param_9];
	ld.param.u32 	%r2090, [_ZN3cub18CUB_300001_SM_10006detail10radix_sort29DeviceRadixSortOnesweepKernelINS1_5radix10policy_hubIiiyE10Policy1000ELNS0_9SortOrderE0EiiyiiNS1_21identity_decomposer_tEEEvPT5_SB_PT3_PKSC_PT1_PKSG_PT2_PKSK_T4_iiT6__param_8];
	setp.gt.s32 	%p169, %r349, %r2090;
	ld.shared.u32 	%r1832, [%r350];
	shr.u32 	%r1833, %r1832, %r2130;
	and.b32  	%r352, %r1833, %r221;
	ld.shared.u32 	%r1834, [%r350+1536];
	shr.u32 	%r1835, %r1834, %r2130;
	and.b32  	%r353, %r1835, %r221;
	ld.shared.u32 	%r1836, [%r350+3072];
	shr.u32 	%r1837, %r1836, %r2130;
	and.b32  	%r354, %r1837, %r221;
	ld.shared.u32 	%r1838, [%r350+4608];
	shr.u32 	%r1839, %r1838, %r2130;
	and.b32  	%r355, %r1839, %r221;
	ld.shared.u32 	%r1840, [%r350+6144];
	shr.u32 	%r1841, %r1840, %r2130;
	and.b32  	%r356, %r1841, %r221;
	ld.shared.u32 	%r1842, [%r350+7680];
	shr.u32 	%r1843, %r1842, %r2130;
	and.b32  	%r357, %r1843, %r221;
	ld.shared.u32 	%r1844, [%r350+9216];
	shr.u32 	%r1845, %r1844, %r2130;
	and.b32  	%r358, %r1845, %r221;
	ld.shared.u32 	%r1846, [%r350+10752];
	shr.u32 	%r1847, %r1846, %r2130;
	and.b32  	%r359, %r1847, %r221;
	ld.shared.u32 	%r1848, [%r350+12288];
	shr.u32 	%r1849, %r1848, %r2130;
	and.b32  	%r360, %r1849, %r221;
	ld.shared.u32 	%r1850, [%r350+13824];
	shr.u32 	%r1851, %r1850, %r2130;
	and.b32  	%r361, %r1851, %r221;
	ld.shared.u32 	%r1852, [%r350+15360];
	shr.u32 	%r1853, %r1852, %r2130;
	and.b32  	%r362, %r1853, %r221;
	ld.shared.u32 	%r1854, [%r350+16896];
	shr.u32 	%r1855, %r1854, %r2130;
	and.b32  	%r363, %r1855, %r221;
	ld.shared.u32 	%r1856, [%r350+18432];
	shr.u32 	%r1857, %r1856, %r2130;
	and.b32  	%r364, %r1857, %r221;
	ld.shared.u32 	%r1858, [%r350+19968];
	shr.u32 	%r1859, %r1858, %r2130;
	and.b32  	%r365, %r1859, %r221;
	ld.shared.u32 	%r1860, [%r350+21504];
	shr.u32 	%r1861, %r1860, %r2130;
	and.b32  	%r366, %r1861, %r221;
	ld.shared.u32 	%r1862, [%r350+23040];
	shr.u32 	%r1863, %r1862, %r2130;
	and.b32  	%r367, %r1863, %r221;
	ld.shared.u32 	%r1864, [%r350+24576];
	shr.u32 	%r1865, %r1864, %r2130;
	and.b32  	%r368, %r1865, %r221;
	@%p169 bra 	$L__BB28_262;
	ld.param.u64 	%rd443, [_ZN3cub18CUB_300001_SM_10006detail10radix_sort29DeviceRadixSortOnesweepKernelINS1_5radix10policy_hubIiiyE10Policy1000ELNS0_9SortOrderE0EiiyiiNS1_21identity_decomposer_tEEEvPT5_SB_PT3_PKSC_PT1_PKSG_PT2_PKSK_T4_iiT6__param_7];
	cvta.to.global.u64 	%rd249, %rd443;
	and.b32  	%r1869, %r1, 31;
	or.b32  	%r1870, %r647, %r1869;
	cvt.u64.u32 	%rd250, %r1870;
	mul.lo.s32 	%r1871, %r3, 6528;
	cvt.s64.s32 	%rd251, %r1871;
	add.s64 	%rd252, %rd250, %rd251;
	shl.b64 	%rd253, %rd252, 2;
	add.s64 	%rd254, %rd249, %rd253;
	ld.global.u32 	%r2266, [%rd254];
	ld.global.u32 	%r2267, [%rd254+128];
	ld.global.u32 	%r2268, [%rd254+256];
	ld.global.u32 	%r2269, [%rd254+384];
	ld.global.u32 	%r2270, [%rd254+512];
	ld.global.u32 	%r2271, [%rd254+640];
	ld.global.u32 	%r2272, [%rd254+768];
	ld.global.u32 	%r2273, [%rd254+896];
	ld.global.u32 	%r2274, [%rd254+1024];
	ld.global.u32 	%r2275, [%rd254+1152];
	ld.global.u32 	%r2276, [%rd254+1280];
	ld.global.u32 	%r2277, [%rd254+1408];
	ld.global.u32 	%r2278, [%rd254+1536];
	ld.global.u32 	%r2279, [%rd254+1664];
	ld.global.u32 	%r2280, [%rd254+1792];
	ld.global.u32 	%r2281, [%rd254+1920];
	ld.global.u32 	%r2282, [%rd254+2048];
	bra.uni 	$L__BB28_296;
$L__BB28_262:
	ld.param.u32 	%r2091, [_ZN3cub18CUB_300001_SM_10006detail10radix_sort29DeviceRadixSortOnesweepKernelINS1_5radix10policy_hubIiiyE10Policy1000ELNS0_9SortOrderE0EiiyiiNS1_21identity_decomposer_tEEEvPT5_SB_PT3_PKSC_PT1_PKSG_PT2_PKSK_T4_iiT6__param_8];
	ld.param.u64 	%rd444, [_ZN3cub18CUB_300001_SM_10006detail10radix_sort29DeviceRadixSortOnesweepKernelINS1_5radix10policy_hubIiiyE10Policy1000ELNS0_9SortOrderE0EiiyiiNS1_21identity_decomposer_tEEEvPT5_SB_PT3_PKSC_PT1_PKSG_PT2_PKSK_T4_iiT6__param_7];
	cvta.to.global.u64 	%rd255, %rd444;
	add.s64 	%rd23, %rd255, %rd63;
	cvt.u32.u64 	%r1874, %rd7;
	sub.s32 	%r386, %r2091, %r649;
	setp.ge.s32 	%p170, %r1874, %r386;
	@%p170 bra 	$L__BB28_264;
	ld.global.u32 	%r2266, [%rd23];
$L__BB28_264:
	add.s32 	%r1877, %r1874, 32;
	setp.ge.s32 	%p171, %r1877, %r386;
	@%p171 bra 	$L__BB28_266;
	ld.global.u32 	%r2267, [%rd23+128];
$L__BB28_266:
	add.s32 	%r1880, %r1874, 64;
	setp.ge.s32 	%p172, %r1880, %r386;
	@%p172 bra 	$L__BB28_268;
	ld.global.u32 	%r2268, [%rd23+256];
$L__BB28_268:
	add.s32 	%r1883, %r1874, 96;
	setp.ge.s32 	%p173, %r1883, %r386;
	@%p173 bra 	$L__BB28_270;
	ld.global.u32 	%r2269, [%rd23+384];
$L__BB28_270:
	add.s32 	%r1886, %r1874, 128;
	setp.ge.s32 	%p174, %r1886, %r386;
	@%p174 bra 	$L__BB28_272;
	ld.global.u32 	%r2270, [%rd23+512];
$L__BB28_272:
	add.s32 	%r1889, %r1874, 160;
	setp.ge.s32 	%p175, %r1889, %r386;
	@%p175 bra 	$L__BB28_274;
	ld.global.u32 	%r2271, [%rd23+640];
$L__BB28_274:
	add.s32 	%r1892, %r1874, 192;
	setp.ge.s32 	%p176, %r1892, %r386;
	@%p176 bra 	$L__BB28_276;
	ld.global.u32 	%r2272, [%rd23+768];
$L__BB28_276:
	add.s32 	%r1895, %r1874, 224;
	setp.ge.s32 	%p177, %r1895, %r386;
	@%p177 bra 	$L__BB28_278;
	ld.param.u64 	%rd445, [_ZN3cub18CUB_300001_SM_10006detail10radix_sort29DeviceRadixSortOnesweepKernelINS1_5radix10policy_hubIiiyE10Policy1000ELNS0_9SortOrderE0EiiyiiNS1_21identity_decomposer_tEEEvPT5_SB_PT3_PKSC_PT1_PKSG_PT2_PKSK_T4_iiT6__param_7];
	cvta.to.global.u64 	%rd259, %rd445;
	cvt.s64.s32 	%rd260, %r649;
	add.s64 	%rd261, %rd7, %rd260;
	shl.b64 	%rd262, %rd261, 2;
	add.s64 	%rd263, %rd259, %rd262;
	ld.global.u32 	%r2273, [%rd263+896];
$L__BB28_278:
	add.s32 	%r1899, %r1874, 256;
	setp.ge.s32 	%p178, %r1899, %r386;
	@%p178 bra 	$L__BB28_280;
	ld.param.u64 	%rd446, [_ZN3cub18CUB_300001_SM_10006detail10radix_sort29DeviceRadixSortOnesweepKernelINS1_5radix10policy_hubIiiyE10Policy1000ELNS0_9SortOrderE0EiiyiiNS1_21identity_decomposer_tEEEvPT5_SB_PT3_PKSC_PT1_PKSG_PT2_PKSK_T4_iiT6__param_7];
	cvta.to.global.u64 	%rd264, %rd446;
	cvt.s64.s32 	%rd265, %r649;
	add.s64 	%rd266, %rd7, %rd265;
	shl.b64 	%rd267, %rd266, 2;
	add.s64 	%rd268, %rd264, %rd267;
	ld.global.u32 	%r2274, [%rd268+1024];
$L__BB28_280:
	add.s32 	%r1903, %r1874, 288;
	setp.ge.s32 	%p179, %r1903, %r386;
	@%p179 bra 	$L__BB28_282;
	ld.param.u64 	%rd447, [_ZN3cub18CUB_300001_SM_10006detail10radix_sort29DeviceRadixSortOnesweepKernelINS1_5radix10policy_hubIiiyE10Policy1000ELNS0_9SortOrderE0EiiyiiNS1_21identity_decomposer_tEEEvPT5_SB_PT3_PKSC_PT1_PKSG_PT2_PKSK_T4_iiT6__param_7];
	cvta.to.global.u64 	%rd269, %rd447;
	cvt.s64.s32 	%rd270, %r649;
	add.s64 	%rd271, %rd7, %rd270;
	shl.b64 	%rd272, %rd271, 2;
	add.s64 	%rd273, %rd269, %rd272;
	ld.global.u32 	%r2275, [%rd273+1152];
$L__BB28_282:
	add.s32 	%r1907, %r1874, 320;
	setp.ge.s32 	%p180, %r1907, %r386;
	@%p180 bra 	$L__BB28_284;
	ld.param.u64 	%rd448, [_ZN3cub18CUB_300001_SM_10006detail10radix_sort29DeviceRadixSortOnesweepKernelINS1_5radix10policy_hubIiiyE10Policy1000ELNS0_9SortOrderE0EiiyiiNS1_21identity_decomposer_tEEEvPT5_SB_PT3_PKSC_PT1_PKSG_PT2_PKSK_T4_iiT6__param_7];
	cvta.to.global.u64 	%rd274, %rd448;
	cvt.s64.s32 	%rd275, %r649;
	add.s64 	%rd276, %rd7, %rd275;
	shl.b64 	%rd277, %rd276, 2;
	add.s64 	%rd278, %rd274, %rd277;
	ld.global.u32 	%r2276, [%rd278+1280];
$L__BB28_284:
	add.s32 	%r1911, %r1874, 352;
	setp.ge.s32 	%p181, %r1911, %r386;
	@%p181 bra 	$L__BB28_286;
	ld.param.u64 	%rd449, [_ZN3cub18CUB_300001_SM_10006detail10radix_sort29DeviceRadixSortOnesweepKernelINS1_5radix10policy_hubIiiyE10Policy1000ELNS0_9SortOrderE0EiiyiiNS1_21identity_decomposer_tEEEvPT5_SB_PT3_PKSC_PT1_PKSG_PT2_PKSK_T4_iiT6__param_7];
	cvta.to.global.u64 	%rd279, %rd449;
	mul.lo.s32 	%r1912, %r3, 6528;
	cvt.s64.s32 	%rd280, %r1912;
	add.s64 	%rd281, %rd7, %rd280;
	shl.b64 	%rd282, %rd281, 2;
	add.s64 	%rd283, %rd279, %rd282;
	ld.global.u32 	%r2277, [%rd283+1408];
$L__BB28_286:
	add.s32 	%r1915, %r1874, 384;
	setp.ge.s32 	%p182, %r1915, %r386;
	@%p182 bra 	$L__BB28_288;
	ld.param.u64 	%rd450, [_ZN3cub18CUB_300001_SM_10006detail10radix_sort29DeviceRadixSortOnesweepKernelINS1_5radix10policy_hubIiiyE10Policy1000ELNS0_9SortOrderE0EiiyiiNS1_21identity_decomposer_tEEEvPT5_SB_PT3_PKSC_PT1_PKSG_PT2_PKSK_T4_iiT6__param_7];
	cvta.to.global.u64 	%rd284, %rd450;
	mul.lo.s32 	%r1916, %r3, 6528;
	cvt.s64.s32 	%rd285, %r1916;
	add.s64 	%rd286, %rd7, %rd285;
	shl.b64 	%rd287, %rd286, 2;
	add.s64 	%rd288, %rd284, %rd287;
	ld.global.u32 	%r2278, [%rd288+1536];
$L__BB28_288:
	cvt.u32.u64 	%r1918, %rd7;
	add.s32 	%r1919, %r1918, 416;
	setp.ge.s32 	%p183, %r1919, %r386;
	@%p183 bra 	$L__BB28_290;
	ld.param.u64 	%rd451, [_ZN3cub18CUB_300001_SM_10006detail10radix_sort29DeviceRadixSortOnesweepKernelINS1_5radix10policy_hubIiiyE10Policy1000ELNS0_9SortOrderE0EiiyiiNS1_21identity_decomposer_tEEEvPT5_SB_PT3_PKSC_PT1_PKSG_PT2_PKSK_T4_iiT6__param_7];
	cvta.to.global.u64 	%rd289, %rd451;
	mul.lo.s32 	%r1920, %r3, 6528;
	cvt.s64.s32 	%rd290, %r1920;
	add.s64 	%rd291, %rd7, %rd290;
	shl.b64 	%rd292, %rd291, 2;
	add.s64 	%rd293, %rd289, %rd292;
	ld.global.u32 	%r2279, [%rd293+1664];
$L__BB28_290:
	cvt.u32.u64 	%r1922, %rd7;
	add.s32 	%r1923, %r1922, 448;
	setp.ge.s32 	%p184, %r1923, %r386;
	@%p184 bra 	$L__BB28_292;
	ld.param.u64 	%rd452, [_ZN3cub18CUB_300001_SM_10006detail10radix_sort29DeviceRadixSortOnesweepKernelINS1_5radix10policy_hubIiiyE10Policy1000ELNS0_9SortOrderE0EiiyiiNS1_21identity_decomposer_tEEEvPT5_SB_PT3_PKSC_PT1_PKSG_PT2_PKSK_T4_iiT6__param_7];
	cvta.to.global.u64 	%rd294, %rd452;
	mul.lo.s32 	%r1924, %r3, 6528;
	cvt.s64.s32 	%rd295, %r1924;
	add.s64 	%rd296, %rd7, %rd295;
	shl.b64 	%rd297, %rd296, 2;
	add.s64 	%rd298, %rd294, %rd297;
	ld.global.u32 	%r2280, [%rd298+1792];
$L__BB28_292:
	cvt.u32.u64 	%r1926, %rd7;
	add.s32 	%r1927, %r1926, 480;
	setp.ge.s32 	%p185, %r1927, %r386;
	@%p185 bra 	$L__BB28_294;
	ld.param.u64 	%rd453, [_ZN3cub18CUB_300001_SM_10006detail10radix_sort29DeviceRadixSortOnesweepKernelINS1_5radix10policy_hubIiiyE10Policy1000ELNS0_9SortOrderE0EiiyiiNS1_21identity_decomposer_tEEEvPT5_SB_PT3_PKSC_PT1_PKSG_PT2_PKSK_T4_iiT6__param_7];
	cvta.to.global.u64 	%rd299, %rd453;
	mul.lo.s32 	%r1928, %r3, 6528;
	cvt.s64.s32 	%rd300, %r1928;
	add.s64 	%rd301, %rd7, %rd300;
	shl.b64 	%rd302, %rd301, 2;
	add.s64 	%rd303, %rd299, %rd302;
	ld.global.u32 	%r2281, [%rd303+1920];
$L__BB28_294:
	cvt.u32.u64 	%r1930, %rd7;
	add.s32 	%r1931, %r1930, 512;
	setp.ge.s32 	%p186, %r1931, %r386;
	@%p186 bra 	$L__BB28_296;
	ld.param.u64 	%rd454, [_ZN3cub18CUB_300001_SM_10006detail10radix_sort29DeviceRadixSortOnesweepKernelINS1_5radix10policy_hubIiiyE10Policy1000ELNS0_9SortOrderE0EiiyiiNS1_21identity_decomposer_tEEEvPT5_SB_PT3_PKSC_PT1_PKSG_PT2_PKSK_T4_iiT6__param_7];
	cvta.to.global.u64 	%rd304, %rd454;
	mov.u32 	%r1932, %tid.x;
	and.b32  	%r1933, %r1932, 992;
	mul.lo.s32 	%r1934, %r1933, 17;
	and.b32  	%r1935, %r1932, 31;
	or.b32  	%r1936, %r1934, %r1935;
	cvt.u64.u32 	%rd305, %r1936;
	mul.lo.s32 	%r1937, %r3, 6528;
	cvt.s64.s32 	%rd306, %r1937;
	add.s64 	%rd307, %rd305, %rd306;
	shl.b64 	%rd308, %rd307, 2;
	add.s64 	%rd309, %rd304, %rd308;
	ld.global.u32 	%r2282, [%rd309+2048];
$L__BB28_296:
	ld.param.u32 	%r2092, [_ZN3cub18CUB_300001_SM_10006detail10radix_sort29DeviceRadixSortOnesweepKernelINS1_5radix10policy_hubIiiyE10Policy1000ELNS0_9SortOrderE0EiiyiiNS1_21identity_decomposer_tEEEvPT5_SB_PT3_PKSC_PT1_PKSG_PT2_PKSK_T4_iiT6__param_8];
	ld.param.u64 	%rd441, [_ZN3cub18CUB_300001_SM_10006detail10radix_sort29DeviceRadixSortOnesweepKernelINS1_5radix10policy_hubIiiyE10Policy1000ELNS0_9SortOrderE0EiiyiiNS1_21identity_decomposer_tEEEvPT5_SB_PT3_PKSC_PT1_PKSG_PT2_PKSK_T4_iiT6__param_6];
	cvta.to.global.u64 	%rd24, %rd441;
	mov.u32 	%r437, %tid.x;
	cvt.u64.u32 	%rd25, %r437;
	shl.b32 	%r1938, %r437, 2;
	mov.u32 	%r1939, _ZZN3cub18CUB_300001_SM_10006detail10radix_sort29DeviceRadixSortOnesweepKernelINS1_5radix10policy_hubIiiyE10Policy1000ELNS0_9SortOrderE0EiiyiiNS1_21identity_decomposer_tEEEvPT5_SB_PT3_PKSC_PT1_PKSG_PT2_PKSK_T4_iiT6_E1s;
	add.s32 	%r438, %r1939, %r1938;
	mad.lo.s32 	%r1940, %r3, 6528, 6528;
	setp.gt.s32 	%p187, %r1940, %r2092;
	bar.sync 	0;
	st.shared.u32 	[%r323+-4], %r2266;
	st.shared.u32 	[%r324+-4], %r2267;
	st.shared.u32 	[%r325+-4], %r2268;
	st.shared.u32 	[%r326+-4], %r2269;
	st.shared.u32 	[%r327+-4], %r2270;
	st.shared.u32 	[%r328+-4], %r2271;
	st.shared.u32 	[%r329+-4], %r2272;
	st.shared.u32 	[%r330+-4], %r2273;
	st.shared.u32 	[%r331+-4], %r2274;
	st.shared.u32 	[%r332+-4], %r2275;
	st.shared.u32 	[%r333+-4], %r2276;
	st.shared.u32 	[%r334+-4], %r2277;
	st.shared.u32 	[%r335+-4], %r2278;
	st.shared.u32 	[%r336+-4], %r2279;
	st.shared.u32 	[%r337+-4], %r2280;
	st.shared.u32 	[%r338+-4], %r2281;
	st.shared.u32 	[%r339+-4], %r2282;
	bar.sync 	0;
	@%p187 bra 	$L__BB28_298;
	ld.shared.u32 	%r1941, [%r438];
	shl.b32 	%r1942, %r352, 3;
	add.s32 	%r1944, %r1939, 26112;
	add.s32 	%r1945, %r1944, %r1942;
	ld.shared.u64 	%rd310, [%r1945];
	add.s64 	%rd311, %rd310, %rd25;
	shl.b64 	%rd312, %rd311, 2;
	add.s64 	%rd313, %rd24, %rd312;
	st.global.u32 	[%rd313], %r1941;
	bar.warp.sync 	-1;
	ld.shared.u32 	%r1946, [%r438+1536];
	shl.b32 	%r1947, %r353, 3;
	add.s32 	%r1948, %r1944, %r1947;
	ld.shared.u64 	%rd314, [%r1948];
	add.s64 	%rd315, %rd314, %rd25;
	shl.b64 	%rd316, %rd315, 2;
	add.s64 	%rd317, %rd24, %rd316;
	st.global.u32 	[%rd317+1536], %r1946;
	bar.warp.sync 	-1;
	ld.shared.u32 	%r1949, [%r438+3072];
	shl.b32 	%r1950, %r354, 3;
	add.s32 	%r1951, %r1944, %r1950;
	ld.shared.u64 	%rd318, [%r1951];
	add.s64 	%rd319, %rd318, %rd25;
	shl.b64 	%rd320, %rd319, 2;
	add.s64 	%rd321, %rd24, %rd320;
	st.global.u32 	[%rd321+3072], %r1949;
	bar.warp.sync 	-1;
	ld.shared.u32 	%r1952, [%r438+4608];
	shl.b32 	%r1953, %r355, 3;
	add.s32 	%r1954, %r1944, %r1953;
	ld.shared.u64 	%rd322, [%r1954];
	add.s64 	%rd323, %rd322, %rd25;
	shl.b64 	%rd324, %rd323, 2;
	add.s64 	%rd325, %rd24, %rd324;
	st.global.u32 	[%rd325+4608], %r1952;
	bar.warp.sync 	-1;
	ld.shared.u32 	%r1955, [%r438+6144];
	shl.b32 	%r1956, %r356, 3;
	add.s32 	%r1957, %r1944, %r1956;
	ld.shared.u64 	%rd326, [%r1957];
	add.s64 	%rd327, %rd326, %rd25;
	shl.b64 	%rd328, %rd327, 2;
	add.s64 	%rd329, %rd24, %rd328;
	st.global.u32 	[%rd329+6144], %r1955;
	bar.warp.sync 	-1;
	ld.shared.u32 	%r1958, [%r438+7680];
	shl.b32 	%r1959, %r357, 3;
	add.s32 	%r1960, %r1944, %r1959;
	ld.shared.u64 	%rd330, [%r1960];
	add.s64 	%rd331, %rd330, %rd25;
	shl.b64 	%rd332, %rd331, 2;
	add.s64 	%rd333, %rd24, %rd332;
	st.global.u32 	[%rd333+7680], %r1958;
	bar.warp.sync 	-1;
	ld.shared.u32 	%r1961, [%r438+9216];
	shl.b32 	%r1962, %r358, 3;
	add.s32 	%r1963, %r1944, %r1962;
	ld.shared.u64 	%rd334, [%r1963];
	add.s64 	%rd335, %rd334, %rd25;
	shl.b64 	%rd336, %rd335, 2;
	add.s64 	%rd337, %rd24, %rd336;
	st.global.u32 	[%rd337+9216], %r1961;
	bar.warp.sync 	-1;
	ld.shared.u32 	%r1964, [%r438+10752];
	shl.b32 	%r1965, %r359, 3;
	add.s32 	%r1966, %r1944, %r1965;
	ld.shared.u64 	%rd338, [%r1966];
	add.s64 	%rd339, %rd338, %rd25;
	shl.b64 	%rd340, %rd339, 2;
	add.s64 	%rd341, %rd24, %rd340;
	st.global.u32 	[%rd341+10752], %r1964;
	bar.warp.sync 	-1;
	ld.shared.u32 	%r1967, [%r438+12288];
	shl.b32 	%r1968, %r360, 3;
	add.s32 	%r1969, %r1944, %r1968;
	ld.shared.u64 	%rd342, [%r1969];
	add.s64 	%rd343, %rd342, %rd25;
	shl.b64 	%rd344, %rd343, 2;
	add.s64 	%rd345, %rd24, %rd344;
	st.global.u32 	[%rd345+12288], %r1967;
	bar.warp.sync 	-1;
	ld.shared.u32 	%r1970, [%r438+13824];
	shl.b32 	%r1971, %r361, 3;
	add.s32 	%r1972, %r1944, %r1971;
	ld.shared.u64 	%rd346, [%r1972];
	add.s64 	%rd347, %rd346, %rd25;
	shl.b64 	%rd348, %rd347, 2;
	add.s64 	%rd349, %rd24, %rd348;
	st.global.u32 	[%rd349+13824], %r1970;
	bar.warp.sync 	-1;
	ld.shared.u32 	%r1973, [%r438+15360];
	shl.b32 	%r1974, %r362, 3;
	add.s32 	%r1975, %r1944, %r1974;
	ld.shared.u64 	%rd350, [%r1975];
	add.s64 	%rd351, %rd350, %rd25;
	shl.b64 	%rd352, %rd351, 2;
	add.s64 	%rd353, %rd24, %rd352;
	st.global.u32 	[%rd353+15360], %r1973;
	bar.warp.sync 	-1;
	ld.shared.u32 	%r1976, [%r438+16896];
	shl.b32 	%r1977, %r363, 3;
	add.s32 	%r1978, %r1944, %r1977;
	ld.shared.u64 	%rd354, [%r1978];
	add.s64 	%rd355, %rd354, %rd25;
	shl.b64 	%rd356, %rd355, 2;
	add.s64 	%rd357, %rd24, %rd356;
	st.global.u32 	[%rd357+16896], %r1976;
	bar.warp.sync 	-1;
	ld.shared.u32 	%r1979, [%r438+18432];
	shl.b32 	%r1980, %r364, 3;
	add.s32 	%r1981, %r1944, %r1980;
	ld.shared.u64 	%rd358, [%r1981];
	add.s64 	%rd359, %rd358, %rd25;
	shl.b64 	%rd360, %rd359, 2;
	add.s64 	%rd361, %rd24, %rd360;
	st.global.u32 	[%rd361+18432], %r1979;
	bar.warp.sync 	-1;
	ld.shared.u32 	%r1982, [%r438+19968];
	shl.b32 	%r1983, %r365, 3;
	add.s32 	%r1984, %r1944, %r1983;
	ld.shared.u64 	%rd362, [%r1984];
	add.s64 	%rd363, %rd362, %rd25;
	shl.b64 	%rd364, %rd363, 2;
	add.s64 	%rd365, %rd24, %rd364;
	st.global.u32 	[%rd365+19968], %r1982;
	bar.warp.sync 	-1;
	ld.shared.u32 	%r1985, [%r438+21504];
	shl.b32 	%r1986, %r366, 3;
	add.s32 	%r1987, %r1944, %r1986;
	ld.shared.u64 	%rd366, [%r1987];
	add.s64 	%rd367, %rd366, %rd25;
	shl.b64 	%rd368, %rd367, 2;
	add.s64 	%rd369, %rd24, %rd368;
	st.global.u32 	[%rd369+21504], %r1985;
	bar.warp.sync 	-1;
	ld.shared.u32 	%r1988, [%r438+23040];
	shl.b32 	%r1989, %r367, 3;
	add.s32 	%r1990, %r1944, %r1989;
	ld.shared.u64 	%rd370, [%r1990];
	add.s64 	%rd371, %rd370, %rd25;
	shl.b64 	%rd372, %rd371, 2;
	add.s64 	%rd373, %rd24, %rd372;
	st.global.u32 	[%rd373+23040], %r1988;
	bar.warp.sync 	-1;
	ld.shared.u32 	%r1991, [%r438+24576];
	shl.b32 	%r1992, %r368, 3;
	add.s32 	%r1993, %r1944, %r1992;
	ld.shared.u64 	%rd374, [%r1993];
	add.s64 	%rd375, %rd374, %rd25;
	shl.b64 	%rd376, %rd375, 2;
	add.s64 	%rd377, %rd24, %rd376;
	st.global.u32 	[%rd377+24576], %r1991;
	bar.warp.sync 	-1;
	bra.uni 	$L__BB28_333;
$L__BB28_298:
	ld.param.u32 	%r2093, [_ZN3cub18CUB_300001_SM_10006detail10radix_sort29DeviceRadixSortOnesweepKernelINS1_5radix10policy_hubIiiyE10Policy1000ELNS0_9SortOrderE0EiiyiiNS1_21identity_decomposer_tEEEvPT5_SB_PT3_PKSC_PT1_PKSG_PT2_PKSK_T4_iiT6__param_8];
	mad.lo.s32 	%r439, %r3, -6528, %r2093;
	shl.b32 	%r1994, %r352, 3;
	add.s32 	%r1996, %r1939, %r1994;
	ld.shared.u64 	%rd26, [%r1996+26112];
	setp.ge.s32 	%p188, %r437, %r439;
	@%p188 bra 	$L__BB28_300;
	ld.shared.u32 	%r1997, [%r438];
	add.s64 	%rd378, %rd26, %rd25;
	shl.b64 	%rd379, %rd378, 2;
	add.s64 	%rd380, %rd24, %rd379;
	st.global.u32 	[%rd380], %r1997;
$L__BB28_300:
	bar.warp.sync 	-1;
	shl.b32 	%r1998, %r353, 3;
	add.s32 	%r2000, %r1939, %r1998;
	ld.shared.u64 	%rd27, [%r2000+26112];
	add.s32 	%r2001, %r437, 384;
	setp.ge.s32 	%p189, %r2001, %r439;
	@%p189 bra 	$L__BB28_302;
	ld.shared.u32 	%r2002, [%r438+1536];
	add.s64 	%rd381, %rd27, %rd25;
	shl.b64 	%rd382, %rd381, 2;
	add.s64 	%rd383, %rd24, %rd382;
	st.global.u32 	[%rd383+1536], %r2002;
$L__BB28_302:
	bar.warp.sync 	-1;
	shl.b32 	%r2003, %r354, 3;
	add.s32 	%r2005, %r1939, %r2003;
	ld.shared.u64 	%rd28, [%r2005+26112];
	add.s32 	%r2006, %r437, 768;
	setp.ge.s32 	%p190, %r2006, %r439;
	@%p190 bra 	$L__BB28_304;
	ld.shared.u32 	%r2007, [%r438+3072];
	add.s64 	%rd384, %rd28, %rd25;
	shl.b64 	%rd385, %rd384, 2;
	add.s64 	%rd386, %rd24, %rd385;
	st.global.u32 	[%rd386+3072], %r2007;
$L__BB28_304:
	bar.warp.sync 	-1;
	shl.b32 	%r2008, %r355, 3;
	add.s32 	%r2010, %r1939, %r2008;
	ld.shared.u64 	%rd29, [%r2010+26112];
	add.s32 	%r2011, %r437, 1152;
	setp.ge.s32 	%p191, %r2011, %r439;
	@%p191 bra 	$L__BB28_306;
	ld.shared.u32 	%r2012, [%r438+4608];
	add.s64 	%rd387, %rd29, %rd25;
	shl.b64 	%rd388, %rd387, 2;
	add.s64 	%rd389, %rd24, %rd388;
	st.global.u32 	[%rd389+4608], %r2012;
$L__BB28_306:
	bar.warp.sync 	-1;
	shl.b32 	%r2013, %r356, 3;
	add.s32 	%r2015, %r1939, %r2013;
	ld.shared.u64 	%rd30, [%r2015+26112];
	add.s32 	%r2016, %r437, 1536;
	setp.ge.s32 	%p192, %r2016, %r439;
	@%p192 bra 	$L__BB28_308;
	ld.shared.u32 	%r2017, [%r438+6144];
	add.s64 	%rd390, %rd30, %rd25;
	shl.b64 	%rd391, %rd390, 2;
	add.s64 	%rd392, %rd24, %rd391;
	st.global.u32 	[%rd392+6144], %r2017;
$L__BB28_308:
	bar.warp.sync 	-1;
	shl.b32 	%r2018, %r357, 3;
	add.s32 	%r2020, %r1939, %r2018;
	ld.shared.u64 	%rd31, [%r2020+26112];
	add.s32 	%r2021, %r437, 1920;
	setp.ge.s32 	%p193, %r2021, %r439;
	@%p193 bra 	$L__BB28_310;
	ld.shared.u32 	%r2022, [%r438+7680];
	add.s64 	%rd393, %rd31, %rd25;
	shl.b64 	%rd394, %rd393, 2;
	add.s64 	%rd395, %rd24, %rd394;
	st.global.u32 	[%rd395+7680], %r2022;
$L__BB28_310:
	bar.warp.sync 	-1;
	shl.b32 	%r2023, %r358, 3;
	add.s32 	%r2025, %r1939, %r2023;
	ld.shared.u64 	%rd32, [%r2025+26112];
	add.s32 	%r2026, %r437, 2304;
	setp.ge.s32 	%p194, %r2026, %r439;
	@%p194 bra 	$L__BB28_312;
	ld.shared.u32 	%r2027, [%r438+9216];
	add.s64 	%rd396, %rd32, %rd25;
	shl.b64 	%rd397, %rd396, 2;
	add.s64 	%rd398, %rd24, %rd397;
	st.global.u32 	[%rd398+9216], %r2027;
$L__BB28_312:
	bar.warp.sync 	-1;
	shl.b32 	%r2028, %r359, 3;
	add.s32 	%r2030, %r1939, %r2028;
	ld.shared.u64 	%rd33, [%r2030+26112];
	add.s32 	%r2031, %r437, 2688;
	setp.ge.s32 	%p195, %r2031, %r439;
	@%p195 bra 	$L__BB28_314;
	ld.shared.u32 	%r2032, [%r438+10752];
	add.s64 	%rd399, %rd33, %rd25;
	shl.b64 	%rd400, %rd399, 2;
	add.s64 	%rd401, %rd24, %rd400;
	st.global.u32 	[%rd401+10752], %r2032;
$L__BB28_314:
	bar.warp.sync 	-1;
	shl.b32 	%r2033, %r360, 3;
	add.s32 	%r2035, %r1939, %r2033;
	ld.shared.u64 	%rd34, [%r2035+26112];
	or.b32  	%r2036, %r437, 3072;
	setp.ge.s32 	%p196, %r2036, %r439;
	@%p196 bra 	$L__BB28_316;
	ld.shared.u32 	%r2037, [%r438+12288];
	add.s64 	%rd402, %rd34, %rd25;
	shl.b64 	%rd403, %rd402, 2;
	add.s64 	%rd404, %rd24, %rd403;
	st.global.u32 	[%rd404+12288], %r2037;
$L__BB28_316:
	bar.warp.sync 	-1;
	shl.b32 	%r2038, %r361, 3;
	add.s32 	%r2040, %r1939, %r2038;
	ld.shared.u64 	%rd35, [%r2040+26112];
	add.s32 	%r2041, %r437, 3456;
	setp.ge.s32 	%p197, %r2041, %r439;
	@%p197 bra 	$L__BB28_318;
	ld.shared.u32 	%r2042, [%r438+13824];
	add.s64 	%rd405, %rd35, %rd25;
	shl.b64 	%rd406, %rd405, 2;
	add.s64 	%rd407, %rd24, %rd406;
	st.global.u32 	[%rd407+13824], %r2042;
$L__BB28_318:
	bar.warp.sync 	-1;
	shl.b32 	%r2043, %r362, 3;
	add.s32 	%r2045, %r1939, %r2043;
	ld.shared.u64 	%rd36, [%r2045+26112];
	add.s32 	%r2046, %r437, 3840;
	setp.ge.s32 	%p198, %r2046, %r439;
	@%p198 bra 	$L__BB28_320;
	ld.shared.u32 	%r2047, [%r438+15360];
	add.s64 	%rd408, %rd36, %rd25;
	shl.b64 	%rd409, %rd408, 2;
	add.s64 	%rd410, %rd24, %rd409;
	st.global.u32 	[%rd410+15360], %r2047;
$L__BB28_320:
	bar.warp.sync 	-1;
	shl.b32 	%r2048, %r363, 3;
	add.s32 	%r2050, %r1939, %r2048;
	ld.shared.u64 	%rd37, [%r2050+26112];
	add.s32 	%r2051, %r437, 4224;
	setp.ge.s32 	%p199, %r2051, %r439;
	@%p199 bra 	$L__BB28_322;
	ld.shared.u32 	%r2052, [%r438+16896];
	add.s64 	%rd411, %rd37, %rd25;
	shl.b64 	%rd412, %rd411, 2;
	add.s64 	%rd413, %rd24, %rd412;
	st.global.u32 	[%rd413+16896], %r2052;
$L__BB28_322:
	bar.warp.sync 	-1;
	shl.b32 	%r2053, %r364, 3;
	add.s32 	%r2055, %r1939, %r2053;
	ld.shared.u64 	%rd38, [%r2055+26112];
	add.s32 	%r2056, %r437, 4608;
	setp.ge.s32 	%p200, %r2056, %r439;
	@%p200 bra 	$L__BB28_324;
	ld.shared.u32 	%r2057, [%r438+18432];
	add.s64 	%rd414, %rd38, %rd25;
	shl.b64 	%rd415, %rd414, 2;
	add.s64 	%rd416, %rd24, %rd415;
	st.global.u32 	[%rd416+18432], %r2057;
$L__BB28_324:
	bar.warp.sync 	-1;
	shl.b32 	%r2058, %r365, 3;
	add.s32 	%r2060, %r1939, %r2058;
	ld.shared.u64 	%rd39, [%r2060+26112];
	add.s32 	%r2061, %r437, 4992;
	setp.ge.s32 	%p201, %r2061, %r439;
	@%p201 bra 	$L__BB28_326;
	ld.shared.u32 	%r2062, [%r438+19968];
	add.s64 	%rd417, %rd39, %rd25;
	shl.b64 	%rd418, %rd417, 2;
	add.s64 	%rd419, %rd24, %rd418;
	st.global.u32 	[%rd419+19968], %r2062;
$L__BB28_326:
	bar.warp.sync 	-1;
	shl.b32 	%r2063, %r366, 3;
	add.s32 	%r2065, %r1939, %r2063;
	ld.shared.u64 	%rd40, [%r2065+26112];
	add.s32 	%r2066, %r437, 5376;
	setp.ge.s32 	%p202, %r2066, %r439;
	@%p202 bra 	$L__BB28_328;
	ld.shared.u32 	%r2067, [%r438+21504];
	add.s64 	%rd420, %rd40, %rd25;
	shl.b64 	%rd421, %rd420, 2;
	add.s64 	%rd422, %rd24, %rd421;
	st.global.u32 	[%rd422+21504], %r2067;
$L__BB28_328:
	bar.warp.sync 	-1;
	shl.b32 	%r2068, %r367, 3;
	add.s32 	%r2070, %r1939, %r2068;
	ld.shared.u64 	%rd41, [%r2070+26112];
	add.s32 	%r2071, %r437, 5760;
	setp.ge.s32 	%p203, %r2071, %r439;
	@%p203 bra 	$L__BB28_330;
	ld.shared.u32 	%r2072, [%r438+23040];
	add.s64 	%rd423, %rd41, %rd25;
	shl.b64 	%rd424, %rd423, 2;
	add.s64 	%rd425, %rd24, %rd424;
	st.global.u32 	[%rd425+23040], %r2072;
$L__BB28_330:
	bar.warp.sync 	-1;
	shl.b32 	%r2073, %r368, 3;
	add.s32 	%r2075, %r1939, %r2073;
	ld.shared.u64 	%rd426, [%r2075+26112];
	add.s64 	%rd42, %rd426, %rd25;
	or.b32  	%r2076, %r437, 6144;
	setp.ge.s32 	%p204, %r2076, %r439;
	@%p204 bra 	$L__BB28_332;
	ld.shared.u32 	%r2077, [%r438+24576];
	shl.b64 	%rd427, %rd42, 2;
	add.s64 	%rd428, %rd24, %rd427;
	st.global.u32 	[%rd428+24576], %r2077;
$L__BB28_332:
	bar.warp.sync 	-1;
$L__BB28_333:
	ret;

}


// ===== COMPILED SASS (sm_100) =====

	.target	sm_100

	.elftype	@"ET_EXEC"


//--------------------- .note.nv.tkinfo           --------------------------
	.section	.note.nv.tkinfo,"",@"SHT_NOTE"
	.sectionflags	@"SHF_NOTE_NV_TKINFO"
	.tkinfo
        /*0018*/ 	.word	0x00000002
        /*0030*/ 	.string	""
        /*0030*/ 	.string	"ptxas"
        /*0030*/ 	.string	"Cuda compilation tools, release 13.0, V13.0.88"
        /*0030*/ 	.string	"Build cuda_13.0.r13.0/compiler.36424714_0"
        /*0030*/ 	.string	"-arch sm_100 -m 64 "



//--------------------- .note.nv.cuinfo           --------------------------
	.section	.note.nv.cuinfo,"",@"SHT_NOTE"
	.sectionflags	@"SHF_NOTE_NV_CUINFO"
        /*0018*/ 	.short	0x0002
        /*001a*/ 	.short	0x0064
        /*001c*/ 	.short	0x0082
	.zero		2


//--------------------- .nv.info                  --------------------------
	.section	.nv.info,"",@"SHT_CUDA_INFO"
	.align	4


	//----- nvinfo : EIATTR_REGCOUNT
	.align		4
        /*0000*/ 	.byte	0x04, 0x2f
        /*0002*/ 	.short	(.L_46 - .L_45)
	.align		4
.L_45:
        /*0004*/ 	.word	index@(_Z14pointsDistancePfS_PiS0_S0_iii)
        /*0008*/ 	.word	0x00000020


	//----- nvinfo : EIATTR_FRAME_SIZE
	.align		4
.L_46:
        /*000c*/ 	.byte	0x04, 0x11
        /*000e*/ 	.short	(.L_48 - .L_47)
	.align		4
.L_47:
        /*0010*/ 	.word	index@(_Z14pointsDistancePfS_PiS0_S0_iii)
        /*0014*/ 	.word	0x00000000


	//----- nvinfo : EIATTR_REGCOUNT
	.align		4
.L_48:
        /*0018*/ 	.byte	0x04, 0x2f
        /*001a*/ 	.short	(.L_50 - .L_49)
	.align		4
.L_49:
        /*001c*/ 	.word	index@(_Z14updateClustersPfS_PiS0_iii)
        /*0020*/ 	.word	0x0000001f


	//----- nvinfo : EIATTR_FRAME_SIZE
	.align		4
.L_50:
        /*0024*/ 	.byte	0x04, 0x11
        /*0026*/ 	.short	(.L_52 - .L_51)
	.align		4
.L_51:
        /*0028*/ 	.word	index@($__internal_0_$__cuda_sm3x_div_rn_noftz_f32_slowpath)
        /*002c*/ 	.word	0x00000000


	//----- nvinfo : EIATTR_FRAME_SIZE
	.align		4
.L_52:
        /*0030*/ 	.byte	0x04, 0x11
        /*0032*/ 	.short	(.L_54 - .L_53)
	.align		4
.L_53:
        /*0034*/ 	.word	index@(_Z14updateClustersPfS_PiS0_iii)
        /*0038*/ 	.word	0x00000000


	//----- nvinfo : EIATTR_REGCOUNT
	.align		4
.L_54:
        /*003c*/ 	.byte	0x04, 0x2f
        /*003e*/ 	.short	(.L_56 - .L_55)
	.align		4
.L_55:
        /*0040*/ 	.word	index@(_ZN6thrust24THRUST_300001_SM_1000_NS8cuda_cub4core6detail13_kernel_agentINS1_15__reduce_by_key9InitAgentIN3cub18CUB_300001_SM_100024ReduceByKeyScanTileStateIiiLb1EEEiPiEEJSA_iSB_EEEvDpT0_)
        /*0044*/ 	.word	0x0000000e


	//----- nvinfo : EIATTR_FRAME_SIZE
	.align		4
.L_56:
        /*0048*/ 	.byte	0x04, 0x11
        /*004a*/ 	.short	(.L_58 - .L_57)
	.align		4
.L_57:
        /*004c*/ 	.word	index@(_ZN6thrust24THRUST_300001_SM_1000_NS8cuda_cub4core6detail13_kernel_agentINS1_15__reduce_by_key9InitAgentIN3cub18CUB_300001_SM_100024ReduceByKeyScanTileStateIiiLb1EEEiPiEEJSA_iSB_EEEvDpT0_)
        /*0050*/ 	.word	0x00000000


	//----- nvinfo : EIATTR_REGCOUNT
	.align		4
.L_58:
        /*0054*/ 	.byte	0x04, 0x2f
        /*0056*/ 	.short	(.L_60 - .L_59)
	.align		4
.L_59:
        /*0058*/ 	.word	index@(_ZN6thrust24THRUST_300001_SM_1000_NS8cuda_cub4core6detail13_kernel_agentINS1_15__reduce_by_key16ReduceByKeyAgentIPiNS0_17constant_iteratorIiNS0_11use_defaultES9_EES7_S7_N4cuda3std3__48equal_toIiEENSD_4plusIiEES7_iEEJS7_SA_S7_S7_S7_N3cub18CUB_300001_SM_100024ReduceByKeyScanTileStateIiiLb1EEESF_SH_iiEEEvDpT0_)
        /*005c*/ 	.word	0x0000003e


	//----- nvinfo : EIATTR_FRAME_SIZE
	.align		4
.L_60:
        /*0060*/ 	.byte	0x04, 0x11
        /*0062*/ 	.short	(.L_62 - .L_61)
	.align		4
.L_61:
        /*0064*/ 	.word	index@(_ZN6thrust24THRUST_300001_SM_1000_NS8cuda_cub4core6detail13_kernel_agentINS1_15__reduce_by_key16ReduceByKeyAgentIPiNS0_17constant_iteratorIiNS0_11use_defaultES9_EES7_S7_N4cuda3std3__48equal_toIiEENSD_4plusIiEES7_iEEJS7_SA_S7_S7_S7_N3cub18CUB_300001_SM_100024ReduceByKeyScanTileStateIiiLb1EEESF_SH_iiEEEvDpT0_)
        /*0068*/ 	.word	0x00000000


	//----- nvinfo : EIATTR_REGCOUNT
	.align		4
.L_62:
        /*006c*/ 	.byte	0x04, 0x2f
        /*006e*/ 	.short	(.L_64 - .L_63)
	.align		4
.L_63:
        /*0070*/ 	.word	index@(_ZN6thrust24THRUST_300001_SM_1000_NS8cuda_cub4core6detail13_kernel_agentINS1_15__reduce_by_key9InitAgentIN3cub18CUB_300001_SM_100024ReduceByKeyScanTileStateIilLb1EEElPlEEJSA_lSB_EEEvDpT0_)
        /*0074*/ 	.word	0x0000000e


	//----- nvinfo : EIATTR_FRAME_SIZE
	.align		4
.L_64:
        /*0078*/ 	.byte	0x04, 0x11
        /*007a*/ 	.short	(.L_66 - .L_65)
	.align		4
.L_65:
        /*007c*/ 	.word	index@(_ZN6thrust24THRUST_300001_SM_1000_NS8cuda_cub4core6detail13_kernel_agentINS1_15__reduce_by_key9InitAgentIN3cub18CUB_300001_SM_100024ReduceByKeyScanTileStateIilLb1EEElPlEEJSA_lSB_EEEvDpT0_)
        /*0080*/ 	.word	0x00000000


	//----- nvinfo : EIATTR_REGCOUNT
	.align		4
.L_66:
        /*0084*/ 	.byte	0x04, 0x2f
        /*0086*/ 	.short	(.L_68 - .L_67)
	.align		4
.L_67:
        /*0088*/ 	.word	index@(_ZN6thrust24THRUST_300001_SM_1000_NS8cuda_cub4core6detail13_kernel_agentINS1_15__reduce_by_key16ReduceByKeyAgentIPiNS0_17constant_iteratorIiNS0_11use_defaultES9_EES7_S7_N4cuda3std3__48equal_toIiEENSD_4plusIiEEPllEEJS7_SA_S7_S7_SI_N3cub18CUB_300001_SM_100024ReduceByKeyScanTileStateIilLb1EEESF_SH_llEEEvDpT0_)
        /*008c*/ 	.word	0x0000003a


	//----- nvinfo : EIATTR_FRAME_SIZE
	.align		4
.L_68:
        /*0090*/ 	.byte	0x04, 0x11
        /*0092*/ 	.short	(.L_70 - .L_69)
	.align		4
.L_69:
        /*0094*/ 	.word	index@(_ZN6thrust24THRUST_300001_SM_1000_NS8cuda_cub4core6detail13_kernel_agentINS1_15__reduce_by_key16ReduceByKeyAgentIPiNS0_17constant_iteratorIiNS0_11use_defaultES9_EES7_S7_N4cuda3std3__48equal_toIiEENSD_4plusIiEEPllEEJS7_SA_S7_S7_SI_N3cub18CUB_300001_SM_100024ReduceByKeyScanTileStateIilLb1EEESF_SH_llEEEvDpT0_)
        /*0098*/ 	.word	0x00000000


	//----- nvinfo : EIATTR_REGCOUNT
	.align		4
.L_70:
        /*009c*/ 	.byte	0x04, 0x2f
        /*009e*/ 	.short	(.L_72 - .L_71)
	.align		4
.L_71:
        /*00a0*/ 	.word	index@(_ZN6thrust24THRUST_300001_SM_1000_NS8cuda_cub4core6detail13_kernel_agentINS1_15__reduce_by_key9InitAgentIN3cub18CUB_300001_SM_100024ReduceByKeyScanTileStateIfiLb1EEEiPiEEJSA_iSB_EEEvDpT0_)
        /*00a4*/ 	.word	0x0000000e


	//----- nvinfo : EIATTR_FRAME_SIZE
	.align		4
.L_72:
        /*00a8*/ 	.byte	0x04, 0x11
        /*00aa*/ 	.short	(.L_74 - .L_73)
	.align		4
.L_73:
        /*00ac*/ 	.word	index@(_ZN6thrust24THRUST_300001_SM_1000_NS8cuda_cub4core6detail13_kernel_agentINS1_15__reduce_by_key9InitAgentIN3cub18CUB_300001_SM_100024ReduceByKeyScanTileStateIfiLb1EEEiPiEEJSA_iSB_EEEvDpT0_)
        /*00b0*/ 	.word	0x00000000


	//----- nvinfo : EIATTR_REGCOUNT
	.align		4
.L_74:
        /*00b4*/ 	.byte	0x04, 0x2f
        /*00b6*/ 	.short	(.L_76 - .L_75)
	.align		4
.L_75:
        /*00b8*/ 	.word	index@(_ZN6thrust24THRUST_300001_SM_1000_NS8cuda_cub4core6detail13_kernel_agentINS1_15__reduce_by_key16ReduceByKeyAgentIPiPfNS0_16discard_iteratorINS0_11use_defaultEEES8_N4cuda3std3__48equal_toIiEENSE_4plusIfEES7_iEEJS7_S8_SB_S8_S7_N3cub18CUB_300001_SM_100024ReduceByKeyScanTileStateIfiLb1EEESG_SI_iiEEEvDpT0_)
        /*00bc*/ 	.word	0x0000003a


	//----- nvinfo : EIATTR_FRAME_SIZE
	.align		4
.L_76:
        /*00c0*/ 	.byte	0x04, 0x11
        /*00c2*/ 	.short	(.L_78 - .L_77)
	.align		4
.L_77:
        /*00c4*/ 	.word	index@(_ZN6thrust24THRUST_300001_SM_1000_NS8cuda_cub4core6detail13_kernel_agentINS1_15__reduce_by_key16ReduceByKeyAgentIPiPfNS0_16discard_iteratorINS0_11use_defaultEEES8_N4cuda3std3__48equal_toIiEENSE_4plusIfEES7_iEEJS7_S8_SB_S8_S7_N3cub18CUB_300001_SM_100024ReduceByKeyScanTileStateIfiLb1EEESG_SI_iiEEEvDpT0_)
        /*00c8*/ 	.word	0x00000000


	//----- nvinfo : EIATTR_REGCOUNT
	.align		4
.L_78:
        /*00cc*/ 	.byte	0x04, 0x2f
        /*00ce*/ 	.short	(.L_80 - .L_79)
	.align		4
.L_79:
        /*00d0*/ 	.word	index@(_ZN6thrust24THRUST_300001_SM_1000_NS8cuda_cub4core6detail13_kernel_agentINS1_15__reduce_by_key9InitAgentIN3cub18CUB_300001_SM_100024ReduceByKeyScanTileStateIflLb1EEElPlEEJSA_lSB_EEEvDpT0_)
        /*00d4*/ 	.word	0x0000000e


	//----- nvinfo : EIATTR_FRAME_SIZE
	.align		4
.L_80:
        /*00d8*/ 	.byte	0x04, 0x11
        /*00da*/ 	.short	(.L_82 - .L_81)
	.align		4
.L_81:
        /*00dc*/ 	.word	index@(_ZN6thrust24THRUST_300001_SM_1000_NS8cuda_cub4core6detail13_kernel_agentINS1_15__reduce_by_key9InitAgentIN3cub18CUB_300001_SM_100024ReduceByKeyScanTileStateIflLb1EEElPlEEJSA_lSB_EEEvDpT0_)
        /*00e0*/ 	.word	0x00000000


	//----- nvinfo : EIATTR_REGCOUNT
	.align		4
.L_82:
        /*00e4*/ 	.byte	0x04, 0x2f
        /*00e6*/ 	.short	(.L_84 - .L_83)
	.align		4
.L_83:
        /*00e8*/ 	.word	index@(_ZN6thrust24THRUST_300001_SM_1000_NS8cuda_cub4core6detail13_kernel_agentINS1_15__reduce_by_key16ReduceByKeyAgentIPiPfNS0_16discard_iteratorINS0_11use_defaultEEES8_N4cuda3std3__48equal_toIiEENSE_4plusIfEEPllEEJS7_S8_SB_S8_SJ_N3cub18CUB_300001_SM_100024ReduceByKeyScanTileStateIflLb1EEESG_SI_llEEEvDpT0_)
        /*00ec*/ 	.word	0x00000040


	//----- nvinfo : EIATTR_FRAME_SIZE
	.align		4
.L_84:
        /*00f0*/ 	.byte	0x04, 0x11
        /*00f2*/ 	.short	(.L_86 - .L_85)
	.align		4
.L_85:
        /*00f4*/ 	.word	index@(_ZN6thrust24THRUST_300001_SM_1000_NS8cuda_cub4core6detail13_kernel_agentINS1_15__reduce_by_key16ReduceByKeyAgentIPiPfNS0_16discard_iteratorINS0_11use_defaultEEES8_N4cuda3std3__48equal_toIiEENSE_4plusIfEEPllEEJS7_S8_SB_S8_SJ_N3cub18CUB_300001_SM_100024ReduceByKeyScanTileStateIflLb1EEESG_SI_llEEEvDpT0_)
        /*00f8*/ 	.word	0x00000000


	//----- nvinfo : EIATTR_REGCOUNT
	.align		4
.L_86:
        /*00fc*/ 	.byte	0x04, 0x2f
        /*00fe*/ 	.short	(.L_88 - .L_87)
	.align		4
.L_87:
        /*0100*/ 	.word	index@(_ZN3cub18CUB_300001_SM_10006detail11EmptyKernelIvEEvv)
        /*0104*/ 	.word	0x00000004


	//----- nvinfo : EIATTR_FRAME_SIZE
	.align		4
.L_88:
        /*0108*/ 	.byte	0x04, 0x11
        /*010a*/ 	.short	(.L_90 - .L_89)
	.align		4
.L_89:
        /*010c*/ 	.word	index@(_ZN3cub18CUB_300001_SM_10006detail11EmptyKernelIvEEvv)
        /*0110*/ 	.word	0x00000000


	//----- nvinfo : EIATTR_REGCOUNT
	.align		4
.L_90:
        /*0114*/ 	.byte	0x04, 0x2f
        /*0116*/ 	.short	(.L_92 - .L_91)
	.align		4
.L_91:
        /*0118*/ 	.word	index@(_ZN3cub18CUB_300001_SM_10006detail6reduce28DeviceReduceSingleTileKernelINS2_10policy_hubIijN4cuda3std3__44plusIiEEE10Policy1000EPiSC_jS9_iiNS7_10__identityEEEvT0_T1_T2_T3_T4_T6_)
        /*011c*/ 	.word	0x0000001e


	//----- nvinfo : EIATTR_FRAME_SIZE
	.align		4
.L_92:
        /*0120*/ 	.byte	0x04, 0x11
        /*0122*/ 	.short	(.L_94 - .L_93)
	.align		4
.L_93:
        /*0124*/ 	.word	index@(_ZN3cub18CUB_300001_SM_10006detail6reduce28DeviceReduceSingleTileKernelINS2_10policy_hubIijN4cuda3std3__44plusIiEEE10Policy1000EPiSC_jS9_iiNS7_10__identityEEEvT0_T1_T2_T3_T4_T6_)
        /*0128*/ 	.word	0x00000000


	//----- nvinfo : EIATTR_REGCOUNT
	.align		4
.L_94:
        /*012c*/ 	.byte	0x04, 0x2f
        /*012e*/ 	.short	(.L_96 - .L_95)
	.align		4
.L_95:
        /*0130*/ 	.word	index@(_ZN3cub18CUB_300001_SM_10006detail6reduce18DeviceReduceKernelINS2_10policy_hubIijN4cuda3std3__44plusIiEEE10Policy1000EPijS9_iNS7_10__identityEEEvT0_PT3_T1_NS0_13GridEvenShareISH_EET2_T4_)
        /*0134*/ 	.word	0x00000020


	//----- nvinfo : EIATTR_FRAME_SIZE
	.align		4
.L_96:
        /*0138*/ 	.byte	0x04, 0x11
        /*013a*/ 	.short	(.L_98 - .L_97)
	.align		4
.L_97:
        /*013c*/ 	.word	index@(_ZN3cub18CUB_300001_SM_10006detail6reduce18DeviceReduceKernelINS2_10policy_hubIijN4cuda3std3__44plusIiEEE10Policy1000EPijS9_iNS7_10__identityEEEvT0_PT3_T1_NS0_13GridEvenShareISH_EET2_T4_)
        /*0140*/ 	.word	0x00000000


	//----- nvinfo : EIATTR_REGCOUNT
	.align		4
.L_98:
        /*0144*/ 	.byte	0x04, 0x2f
        /*0146*/ 	.short	(.L_100 - .L_99)
	.align		4
.L_99:
        /*0148*/ 	.word	index@(_ZN3cub18CUB_300001_SM_10006detail6reduce28DeviceReduceSingleTileKernelINS2_10policy_hubIijN4cuda3std3__44plusIiEEE10Policy1000EPiSC_iS9_iiNS7_10__identityEEEvT0_T1_T2_T3_T4_T6_)
        /*014c*/ 	.word	0x00000020


	//----- nvinfo : EIATTR_FRAME_SIZE
	.align		4
.L_100:
        /*0150*/ 	.byte	0x04, 0x11
        /*0152*/ 	.short	(.L_102 - .L_101)
	.align		4
.L_101:
        /*0154*/ 	.word	index@(_ZN3cub18CUB_300001_SM_10006detail6reduce28DeviceReduceSingleTileKernelINS2_10policy_hubIijN4cuda3std3__44plusIiEEE10Policy1000EPiSC_iS9_iiNS7_10__identityEEEvT0_T1_T2_T3_T4_T6_)
        /*0158*/ 	.word	0x00000000


	//----- nvinfo : EIATTR_REGCOUNT
	.align		4
.L_102:
        /*015c*/ 	.byte	0x04, 0x2f
        /*015e*/ 	.short	(.L_104 - .L_103)
	.align		4
.L_103:
        /*0160*/ 	.word	index@(_ZN3cub18CUB_300001_SM_10006detail6reduce28DeviceReduceSingleTileKernelINS2_10policy_hubIiyN4cuda3std3__44plusIiEEE10Policy1000EPiSC_yS9_iiNS7_10__identityEEEvT0_T1_T2_T3_T4_T6_)
        /*0164*/ 	.word	0x00000020


	//----- nvinfo : EIATTR_FRAME_SIZE
	.align		4
.L_104:
        /*0168*/ 	.byte	0x04, 0x11
        /*016a*/ 	.short	(.L_106 - .L_105)
	.align		4
.L_105:
        /*016c*/ 	.word	index@(_ZN3cub18CUB_300001_SM_10006detail6reduce28DeviceReduceSingleTileKernelINS2_10policy_hubIiyN4cuda3std3__44plusIiEEE10Policy1000EPiSC_yS9_iiNS7_10__identityEEEvT0_T1_T2_T3_T4_T6_)
        /*0170*/ 	.word	0x00000000


	//----- nvinfo : EIATTR_REGCOUNT
	.align		4
.L_106:
        /*0174*/ 	.byte	0x04, 0x2f
        /*0176*/ 	.short	(.L_108 - .L_107)
	.align		4
.L_107:
        /*0178*/ 	.word	index@(_ZN3cub18CUB_300001_SM_10006detail6reduce18DeviceReduceKernelINS2_10policy_hubIiyN4cuda3std3__44plusIiEEE10Policy1000EPiyS9_iNS7_10__identityEEEvT0_PT3_T1_NS0_13GridEvenShareISH_EET2_T4_)
        /*017c*/ 	.word	0x0000001d


	//----- nvinfo : EIATTR_FRAME_SIZE
	.align		4
.L_108:
        /*0180*/ 	.byte	0x04, 0x11
        /*0182*/ 	.short	(.L_110 - .L_109)
	.align		4
.L_109:
        /*0184*/ 	.word	index@(_ZN3cub18CUB_300001_SM_10006detail6reduce18DeviceReduceKernelINS2_10policy_hubIiyN4cuda3std3__44plusIiEEE10Policy1000EPiyS9_iNS7_10__identityEEEvT0_PT3_T1_NS0_13GridEvenShareISH_EET2_T4_)
        /*0188*/ 	.word	0x00000000


	//----- nvinfo : EIATTR_REGCOUNT
	.align		4
.L_110:
        /*018c*/ 	.byte	0x04, 0x2f
        /*018e*/ 	.short	(.L_112 - .L_111)
	.align		4
.L_111:
        /*0190*/ 	.word	index@(_ZN3cub18CUB_300001_SM_10006detail6reduce28DeviceReduceSingleTileKernelINS2_10policy_hubIiyN4cuda3std3__44plusIiEEE10Policy1000EPiSC_iS9_iiNS7_10__identityEEEvT0_T1_T2_T3_T4_T6_)
        /*0194*/ 	.word	0x00000020


	//----- nvinfo : EIATTR_FRAME_SIZE
	.align		4
.L_112:
        /*0198*/ 	.byte	0x04, 0x11
        /*019a*/ 	.short	(.L_114 - .L_113)
	.align		4
.L_113:
        /*019c*/ 	.word	index@(_ZN3cub18CUB_300001_SM_10006detail6reduce28DeviceReduceSingleTileKernelINS2_10policy_hubIiyN4cuda3std3__44plusIiEEE10Policy1000EPiSC_iS9_iiNS7_10__identityEEEvT0_T1_T2_T3_T4_T6_)
        /*01a0*/ 	.word	0x00000000


	//----- nvinfo : EIATTR_REGCOUNT
	.align		4
.L_114:
        /*01a4*/ 	.byte	0x04, 0x2f
        /*01a6*/ 	.short	(.L_116 - .L_115)
	.align		4
.L_115:
        /*01a8*/ 	.word	index@(_ZN3cub18CUB_300001_SM_10006detail10radix_sort31DeviceRadixSortSingleTileKernelINS1_5radix10policy_hubIiNS0_8NullTypeEyE10Policy1000ELNS0_9SortOrderE0EiS6_yNS1_21identity_decomposer_tEEEvPKT1_PSB_PKT2_PSF_T3_iiT4_)
        /*01ac*/ 	.word	0x0000007f


	//----- nvinfo : EIATTR_FRAME_SIZE
	.align		4
.L_116:
        /*01b0*/ 	.byte	0x04, 0x11
        /*01b2*/ 	.short	(.L_118 - .L_117)
	.align		4
.L_117:
        /*01b4*/ 	.word	index@(_ZN3cub18CUB_300001_SM_10006detail10radix_sort31DeviceRadixSortSingleTileKernelINS1_5radix10policy_hubIiNS0_8NullTypeEyE10Policy1000ELNS0_9SortOrderE0EiS6_yNS1_21identity_decomposer_tEEEvPKT1_PSB_PKT2_PSF_T3_iiT4_)
        /*01b8*/ 	.word	0x00000000


	//----- nvinfo : EIATTR_REGCOUNT
	.align		4
.L_118:
        /*01bc*/ 	.byte	0x04, 0x2f
        /*01be*/ 	.short	(.L_120 - .L_119)
	.align		4
.L_119:
        /*01c0*/ 	.word	index@(_ZN3cub18CUB_300001_SM_10006detail10radix_sort30DeviceRadixSortHistogramKernelINS1_5radix10policy_hubIiNS0_8NullTypeEyE10Policy1000ELNS0_9SortOrderE0EiyNS1_21identity_decomposer_tEEEvPT2_PKT1_SB_iiT3_)
        /*01c4*/ 	.word	0x00000020


	//----- nvinfo : EIATTR_FRAME_SIZE
	.align		4
.L_120:
        /*01c8*/ 	.byte	0x04, 0x11
        /*01ca*/ 	.short	(.L_122 - .L_121)
	.align		4
.L_121:
        /*01cc*/ 	.word	index@(_ZN3cub18CUB_300001_SM_10006detail10radix_sort30DeviceRadixSortHistogramKernelINS1_5radix10policy_hubIiNS0_8NullTypeEyE10Policy1000ELNS0_9SortOrderE0EiyNS1_21identity_decomposer_tEEEvPT2_PKT1_SB_iiT3_)
        /*01d0*/ 	.word	0x00000000


	//----- nvinfo : EIATTR_REGCOUNT
	.align		4
.L_122:
        /*01d4*/ 	.byte	0x04, 0x2f
        /*01d6*/ 	.short	(.L_124 - .L_123)
	.align		4
.L_123:
        /*01d8*/ 	.word	index@(_ZN3cub18CUB_300001_SM_10006detail10radix_sort33DeviceRadixSortExclusiveSumKernelINS1_5radix10policy_hubIiNS0_8NullTypeEyE10Policy1000EyEEvPT0_)
        /*01dc*/ 	.word	0x00000020


	//----- nvinfo : EIATTR_FRAME_SIZE
	.align		4
.L_124:
        /*01e0*/ 	.byte	0x04, 0x11
        /*01e2*/ 	.short	(.L_126 - .L_125)
	.align		4
.L_125:
        /*01e4*/ 	.word	index@(_ZN3cub18CUB_300001_SM_10006detail10radix_sort33DeviceRadixSortExclusiveSumKernelINS1_5radix10policy_hubIiNS0_8NullTypeEyE10Policy1000EyEEvPT0_)
        /*01e8*/ 	.word	0x00000000


	//----- nvinfo : EIATTR_REGCOUNT
	.align		4
.L_126:
        /*01ec*/ 	.byte	0x04, 0x2f
        /*01ee*/ 	.short	(.L_128 - .L_127)
	.align		4
.L_127:
        /*01f0*/ 	.word	index@(_ZN3cub18CUB_300001_SM_10006detail10radix_sort29DeviceRadixSortOnesweepKernelINS1_5radix10policy_hubIiNS0_8NullTypeEyE10Policy1000ELNS0_9SortOrderE0EiS6_yiiNS1_21identity_decomposer_tEEEvPT5_SC_PT3_PKSD_PT1_PKSH_PT2_PKSL_T4_iiT6_)
        /*01f4*/ 	.word	0x00000038


	//----- nvinfo : EIATTR_FRAME_SIZE
	.align		4
.L_128:
        /*01f8*/ 	.byte	0x04, 0x11
        /*01fa*/ 	.short	(.L_130 - .L_129)
	.align		4
.L_129:
        /*01fc*/ 	.word	index@(_ZN3cub18CUB_300001_SM_10006detail10radix_sort29DeviceRadixSortOnesweepKernelINS1_5radix10policy_hubIiNS0_8NullTypeEyE10Policy1000ELNS0_9SortOrderE0EiS6_yiiNS1_21identity_decomposer_tEEEvPT5_SC_PT3_PKSD_PT1_PKSH_PT2_PKSL_T4_iiT6_)
        /*0200*/ 	.word	0x00000000


	//----- nvinfo : EIATTR_REGCOUNT
	.align		4
.L_130:
        /*0204*/ 	.byte	0x04, 0x2f
        /*0206*/ 	.short	(.L_132 - .L_131)
	.align		4
.L_131:
        /*0208*/ 	.word	index@(_ZN3cub18CUB_300001_SM_10006detail10radix_sort31DeviceRadixSortSingleTileKernelINS1_5radix10policy_hubIifyE10Policy1000ELNS0_9SortOrderE0EifyNS1_21identity_decomposer_tEEEvPKT1_PSA_PKT2_PSE_T3_iiT4_)
        /*020c*/ 	.word	0x00000099


	//----- nvinfo : EIATTR_FRAME_SIZE
	.align		4
.L_132:
        /*0210*/ 	.byte	0x04, 0x11
        /*0212*/ 	.short	(.L_134 - .L_133)
	.align		4
.L_133:
        /*0214*/ 	.word	index@(_ZN3cub18CUB_300001_SM_10006detail10radix_sort31DeviceRadixSortSingleTileKernelINS1_5radix10policy_hubIifyE10Policy1000ELNS0_9SortOrderE0EifyNS1_21identity_decomposer_tEEEvPKT1_PSA_PKT2_PSE_T3_iiT4_)
        /*0218*/ 	.word	0x00000000


	//----- nvinfo : EIATTR_REGCOUNT
	.align		4
.L_134:
        /*021c*/ 	.byte	0x04, 0x2f
        /*021e*/ 	.short	(.L_136 - .L_135)
	.align		4
.L_135:
        /*0220*/ 	.word	index@(_ZN3cub18CUB_300001_SM_10006detail10radix_sort30DeviceRadixSortHistogramKernelINS1_5radix10policy_hubIifyE10Policy1000ELNS0_9SortOrderE0EiyNS1_21identity_decomposer_tEEEvPT2_PKT1_SA_iiT3_)
        /*0224*/ 	.word	0x00000020


	//----- nvinfo : EIATTR_FRAME_SIZE
	.align		4
.L_136:
        /*0228*/ 	.byte	0x04, 0x11
        /*022a*/ 	.short	(.L_138 - .L_137)
	.align		4
.L_137:
        /*022c*/ 	.word	index@(_ZN3cub18CUB_300001_SM_10006detail10radix_sort30DeviceRadixSortHistogramKernelINS1_5radix10policy_hubIifyE10Policy1000ELNS0_9SortOrderE0EiyNS1_21identity_decomposer_tEEEvPT2_PKT1_SA_iiT3_)
        /*0230*/ 	.word	0x00000000


	//----- nvinfo : EIATTR_REGCOUNT
	.align		4
.L_138:
        /*0234*/ 	.byte	0x04, 0x2f
        /*0236*/ 	.short	(.L_140 - .L_139)
	.align		4
.L_139:
        /*0238*/ 	.word	index@(_ZN3cub18CUB_300001_SM_10006detail10radix_sort33DeviceRadixSortExclusiveSumKernelINS1_5radix10policy_hubIifyE10Policy1000EyEEvPT0_)
        /*023c*/ 	.word	0x00000020


	//----- nvinfo : EIATTR_FRAME_SIZE
	.align		4
.L_140:
        /*0240*/ 	.byte	0x04, 0x11
        /*0242*/ 	.short	(.L_142 - .L_141)
	.align		4
.L_141:
        /*0244*/ 	.word	index@(_ZN3cub18CUB_300001_SM_10006detail10radix_sort33DeviceRadixSortExclusiveSumKernelINS1_5radix10policy_hubIifyE10Policy1000EyEEvPT0_)
        /*0248*/ 	.word	0x00000000


	//----- nvinfo : EIATTR_REGCOUNT
	.align		4
.L_142:
        /*024c*/ 	.byte	0x04, 0x2f
        /*024e*/ 	.short	(.L_144 - .L_143)
	.align		4
.L_143:
        /*0250*/ 	.word	index@(_ZN3cub18CUB_300001_SM_10006detail10radix_sort29DeviceRadixSortOnesweepKernelINS1_5radix10policy_hubIifyE10Policy1000ELNS0_9SortOrderE0EifyiiNS1_21identity_decomposer_tEEEvPT5_SB_PT3_PKSC_PT1_PKSG_PT2_PKSK_T4_iiT6_)
        /*0254*/ 	.word	0x00000049


	//----- nvinfo : EIATTR_FRAME_SIZE
	.align		4
.L_144:
        /*0258*/ 	.byte	0x04, 0x11
        /*025a*/ 	.short	(.L_146 - .L_145)
	.align		4
.L_145:
        /*025c*/ 	.word	index@(_ZN3cub18CUB_300001_SM_10006detail10radix_sort29DeviceRadixSortOnesweepKernelINS1_5radix10policy_hubIifyE10Policy1000ELNS0_9SortOrderE0EifyiiNS1_21identity_decomposer_tEEEvPT5_SB_PT3_PKSC_PT1_PKSG_PT2_PKSK_T4_iiT6_)
        /*0260*/ 	.word	0x00000000


	//----- nvinfo : EIATTR_REGCOUNT
	.align		4
.L_146:
        /*0264*/ 	.byte	0x04, 0x2f
        /*0266*/ 	.short	(.L_148 - .L_147)
	.align		4
.L_147:
        /*0268*/ 	.word	index@(_ZN3cub18CUB_300001_SM_10006detail10radix_sort31DeviceRadixSortSingleTileKernelINS1_5radix10policy_hubIiiyE10Policy1000ELNS0_9SortOrderE0EiiyNS1_21identity_decomposer_tEEEvPKT1_PSA_PKT2_PSE_T3_iiT4_)
        /*026c*/ 	.word	0x00000099


	//----- nvinfo : EIATTR_FRAME_SIZE
	.align		4
.L_148:
        /*0270*/ 	.byte	0x04, 0x11
        /*0272*/ 	.short	(.L_150 - .L_149)
	.align		4
.L_149:
        /*0274*/ 	.word	index@(_ZN3cub18CUB_300001_SM_10006detail10radix_sort31DeviceRadixSortSingleTileKernelINS1_5radix10policy_hubIiiyE10Policy1000ELNS0_9SortOrderE0EiiyNS1_21identity_decomposer_tEEEvPKT1_PSA_PKT2_PSE_T3_iiT4_)
        /*0278*/ 	.word	0x00000000


	//----- nvinfo : EIATTR_REGCOUNT
	.align		4
.L_150:
        /*027c*/ 	.byte	0x04, 0x2f
        /*027e*/ 	.short	(.L_152 - .L_151)
	.align		4
.L_151:
        /*0280*/ 	.word	index@(_ZN3cub18CUB_300001_SM_10006detail10radix_sort30DeviceRadixSortHistogramKernelINS1_5radix10policy_hubIiiyE10Policy1000ELNS0_9SortOrderE0EiyNS1_21identity_decomposer_tEEEvPT2_PKT1_SA_iiT3_)
        /*0284*/ 	.word	0x00000020


	//----- nvinfo : EIATTR_FRAME_SIZE
	.align		4
.L_152:
        /*0288*/ 	.byte	0x04, 0x11
        /*028a*/ 	.short	(.L_154 - .L_153)
	.align		4
.L_153:
        /*028c*/ 	.word	index@(_ZN3cub18CUB_300001_SM_10006detail10radix_sort30DeviceRadixSortHistogramKernelINS1_5radix10policy_hubIiiyE10Policy1000ELNS0_9SortOrderE0EiyNS1_21identity_decomposer_tEEEvPT2_PKT1_SA_iiT3_)
        /*0290*/ 	.word	0x00000000


	//----- nvinfo : EIATTR_REGCOUNT
	.align		4
.L_154:
        /*0294*/ 	.byte	0x04, 0x2f
        /*0296*/ 	.short	(.L_156 - .L_155)
	.align		4
.L_155:
        /*0298*/ 	.word	index@(_ZN3cub18CUB_300001_SM_10006detail10radix_sort33DeviceRadixSortExclusiveSumKernelINS1_5radix10policy_hubIiiyE10Policy1000EyEEvPT0_)
        /*029c*/ 	.word	0x00000020


	//----- nvinfo : EIATTR_FRAME_SIZE
	.align		4
.L_156:
        /*02a0*/ 	.byte	0x04, 0x11
        /*02a2*/ 	.short	(.L_158 - .L_157)
	.align		4
.L_157:
        /*02a4*/ 	.word	index@(_ZN3cub18CUB_300001_SM_10006detail10radix_sort33DeviceRadixSortExclusiveSumKernelINS1_5radix10policy_hubIiiyE10Policy1000EyEEvPT0_)
        /*02a8*/ 	.word	0x00000000


	//----- nvinfo : EIATTR_REGCOUNT
	.align		4
.L_158:
        /*02ac*/ 	.byte	0x04, 0x2f
        /*02ae*/ 	.short	(.L_160 - .L_159)
	.align		4
.L_159:
        /*02b0*/ 	.word	index@(_ZN3cub18CUB_300001_SM_10006detail10radix_sort29DeviceRadixSortOnesweepKernelINS1_5radix10policy_hubIiiyE10Policy1000ELNS0_9SortOrderE0EiiyiiNS1_21identity_decomposer_tEEEvPT5_SB_PT3_PKSC_PT1_PKSG_PT2_PKSK_T4_iiT6_)
        /*02b4*/ 	.word	0x00000049


	//----- nvinfo : EIATTR_FRAME_SIZE
	.align		4
.L_160:
        /*02b8*/ 	.byte	0x04, 0x11
        /*02ba*/ 	.short	(.L_162 - .L_161)
	.align		4
.L_161:
        /*02bc*/ 	.word	index@(_ZN3cub18CUB_300001_SM_10006detail10radix_sort29DeviceRadixSortOnesweepKernelINS1_5radix10policy_hubIiiyE10Policy1000ELNS0_9SortOrderE0EiiyiiNS1_21identity_decomposer_tEEEvPT5_SB_PT3_PKSC_PT1_PKSG_PT2_PKSK_T4_iiT6_)
        /*02c0*/ 	.word	0x00000000


	//----- nvinfo : EIATTR_MIN_STACK_SIZE
	.align		4
.L_162:
        /*02c4*/ 	.byte	0x04, 0x12
        /*02c6*/ 	.short	(.L_164 - .L_163)
	.align		4
.L_163:
        /*02c8*/ 	.word	index@(_ZN3cub18CUB_300001_SM_10006detail10radix_sort29DeviceRadixSortOnesweepKernelINS1_5radix10policy_hubIiiyE10Policy1000ELNS0_9SortOrderE0EiiyiiNS1_21identity_decomposer_tEEEvPT5_SB_PT3_PKSC_PT1_PKSG_PT2_PKSK_T4_iiT6_)
        /*02cc*/ 	.word	0x00000000


	//----- nvinfo : EIATTR_MIN_STACK_SIZE
	.align		4
.L_164:
        /*02d0*/ 	.byte	0x04, 0x12
        /*02d2*/ 	.short	(.L_166 - .L_165)
	.align		4
.L_165:
        /*02d4*/ 	.word	index@(_ZN3cub18CUB_300001_SM_10006detail10radix_sort33DeviceRadixSortExclusiveSumKernelINS1_5radix10policy_hubIiiyE10Policy1000EyEEvPT0_)
        /*02d8*/ 	.word	0x00000000


	//----- nvinfo : EIATTR_MIN_STACK_SIZE
	.align		4
.L_166:
        /*02dc*/ 	.byte	0x04, 0x12
        /*02de*/ 	.short	(.L_168 - .L_167)
	.align		4
.L_167:
        /*02e0*/ 	.word	index@(_ZN3cub18CUB_300001_SM_10006detail10radix_sort30DeviceRadixSortHistogramKernelINS1_5radix10policy_hubIiiyE10Policy1000ELNS0_9SortOrderE0EiyNS1_21identity_decomposer_tEEEvPT2_PKT1_SA_iiT3_)
        /*02e4*/ 	.word	0x00000000


	//----- nvinfo : EIATTR_MIN_STACK_SIZE
	.align		4
.L_168:
        /*02e8*/ 	.byte	0x04, 0x12
        /*02ea*/ 	.short	(.L_170 - .L_169)
	.align		4
.L_169:
        /*02ec*/ 	.word	index@(_ZN3cub18CUB_300001_SM_10006detail10radix_sort31DeviceRadixSortSingleTileKernelINS1_5radix10policy_hubIiiyE10Policy1000ELNS0_9SortOrderE0EiiyNS1_21identity_decomposer_tEEEvPKT1_PSA_PKT2_PSE_T3_iiT4_)
        /*02f0*/ 	.word	0x00000000


	//----- nvinfo : EIATTR_MIN_STACK_SIZE
	.align		4
.L_170:
        /*02f4*/ 	.byte	0x04, 0x12
        /*02f6*/ 	.short	(.L_172 - .L_171)
	.align		4
.L_171:
        /*02f8*/ 	.word	index@(_ZN3cub18CUB_300001_SM_10006detail10radix_sort29DeviceRadixSortOnesweepKernelINS1_5radix10policy_hubIifyE10Policy1000ELNS0_9SortOrderE0EifyiiNS1_21identity_decomposer_tEEEvPT5_SB_PT3_PKSC_PT1_PKSG_PT2_PKSK_T4_iiT6_)
        /*02fc*/ 	.word	0x00000000


	//----- nvinfo : EIATTR_MIN_STACK_SIZE
	.align		4
.L_172:
        /*0300*/ 	.byte	0x04, 0x12
        /*0302*/ 	.short	(.L_174 - .L_173)
	.align		4
.L_173:
        /*0304*/ 	.word	index@(_ZN3cub18CUB_300001_SM_10006detail10radix_sort33DeviceRadixSortExclusiveSumKernelINS1_5radix10policy_hubIifyE10Policy1000EyEEvPT0_)
        /*0308*/ 	.word	0x00000000


	//----- nvinfo : EIATTR_MIN_STACK_SIZE
	.align		4
.L_174:
        /*030c*/ 	.byte	0x04, 0x12
        /*030e*/ 	.short	(.L_176 - .L_175)
	.align		4
.L_175:
        /*0310*/ 	.word	index@(_ZN3cub18CUB_300001_SM_10006detail10radix_sort30DeviceRadixSortHistogramKernelINS1_5radix10policy_hubIifyE10Policy1000ELNS0_9SortOrderE0EiyNS1_21identity_decomposer_tEEEvPT2_PKT1_SA_iiT3_)
        /*0314*/ 	.word	0x00000000


	//----- nvinfo : EIATTR_MIN_STACK_SIZE
	.align		4
.L_176:
        /*0318*/ 	.byte	0x04, 0x12
        /*031a*/ 	.short	(.L_178 - .L_177)
	.align		4
.L_177:
        /*031c*/ 	.word	index@(_ZN3cub18CUB_300001_SM_10006detail10radix_sort31DeviceRadixSortSingleTileKernelINS1_5radix10policy_hubIifyE10Policy1000ELNS0_9SortOrderE0EifyNS1_21identity_decomposer_tEEEvPKT1_PSA_PKT2_PSE_T3_iiT4_)
        /*0320*/ 	.word	0x00000000


	//----- nvinfo : EIATTR_MIN_STACK_SIZE
	.align		4
.L_178:
        /*0324*/ 	.byte	0x04, 0x12
        /*0326*/ 	.short	(.L_180 - .L_179)
	.align		4
.L_179:
        /*0328*/ 	.word	index@(_ZN3cub18CUB_300001_SM_10006detail10radix_sort29DeviceRadixSortOnesweepKernelINS1_5radix10policy_hubIiNS0_8NullTypeEyE10Policy1000ELNS0_9SortOrderE0EiS6_yiiNS1_21identity_decomposer_tEEEvPT5_SC_PT3_PKSD_PT1_PKSH_PT2_PKSL_T4_iiT6_)
        /*032c*/ 	.word	0x00000000


	//----- nvinfo : EIATTR_MIN_STACK_SIZE
	.align		4
.L_180:
        /*0330*/ 	.byte	0x04, 0x12
        /*0332*/ 	.short	(.L_182 - .L_181)
	.align		4
.L_181:
        /*0334*/ 	.word	index@(_ZN3cub18CUB_300001_SM_10006detail10radix_sort33DeviceRadixSortExclusiveSumKernelINS1_5radix10policy_hubIiNS0_8NullTypeEyE10Policy1000EyEEvPT0_)
        /*0338*/ 	.word	0x00000000


	//----- nvinfo : EIATTR_MIN_STACK_SIZE
	.align		4
.L_182:
        /*033c*/ 	.byte	0x04, 0x12
        /*033e*/ 	.short	(.L_184 - .L_183)
	.align		4
.L_183:
        /*0340*/ 	.word	index@(_ZN3cub18CUB_300001_SM_10006detail10radix_sort30DeviceRadixSortHistogramKernelINS1_5radix10policy_hubIiNS0_8NullTypeEyE10Policy1000ELNS0_9SortOrderE0EiyNS1_21identity_decomposer_tEEEvPT2_PKT1_SB_iiT3_)
        /*0344*/ 	.word	0x00000000


	//----- nvinfo : EIATTR_MIN_STACK_SIZE
	.align		4
.L_184:
        /*0348*/ 	.byte	0x04, 0x12
        /*034a*/ 	.short	(.L_186 - .L_185)
	.align		4
.L_185:
        /*034c*/ 	.word	index@(_ZN3cub18CUB_300001_SM_10006detail10radix_sort31DeviceRadixSortSingleTileKernelINS1_5radix10policy_hubIiNS0_8NullTypeEyE10Policy1000ELNS0_9SortOrderE0EiS6_yNS1_21identity_decomposer_tEEEvPKT1_PSB_PKT2_PSF_T3_iiT4_)
        /*0350*/ 	.word	0x00000000


	//----- nvinfo : EIATTR_MIN_STACK_SIZE
	.align		4
.L_186:
        /*0354*/ 	.byte	0x04, 0x12
        /*0356*/ 	.short	(.L_188 - .L_187)
	.align		4
.L_187:
        /*0358*/ 	.word	index@(_ZN3cub18CUB_300001_SM_10006detail6reduce28DeviceReduceSingleTileKernelINS2_10policy_hubIiyN4cuda3std3__44plusIiEEE10Policy1000EPiSC_iS9_iiNS7_10__identityEEEvT0_T1_T2_T3_T4_T6_)
        /*035c*/ 	.word	0x00000000


	//----- nvinfo : EIATTR_MIN_STACK_SIZE
	.align		4
.L_188:
        /*0360*/ 	.byte	0x04, 0x12
        /*0362*/ 	.short	(.L_190 - .L_189)
	.align		4
.L_189:
        /*0364*/ 	.word	index@(_ZN3cub18CUB_300001_SM_10006detail6reduce18DeviceReduceKernelINS2_10policy_hubIiyN4cuda3std3__44plusIiEEE10Policy1000EPiyS9_iNS7_10__identityEEEvT0_PT3_T1_NS0_13GridEvenShareISH_EET2_T4_)
        /*0368*/ 	.word	0x00000000


	//----- nvinfo : EIATTR_MIN_STACK_SIZE
	.align		4
.L_190:
        /*036c*/ 	.byte	0x04, 0x12
        /*036e*/ 	.short	(.L_192 - .L_191)
	.align		4
.L_191:
        /*0370*/ 	.word	index@(_ZN3cub18CUB_300001_SM_10006detail6reduce28DeviceReduceSingleTileKernelINS2_10policy_hubIiyN4cuda3std3__44plusIiEEE10Policy1000EPiSC_yS9_iiNS7_10__identityEEEvT0_T1_T2_T3_T4_T6_)
        /*0374*/ 	.word	0x00000000


	//----- nvinfo : EIATTR_MIN_STACK_SIZE
	.align		4
.L_192:
        /*0378*/ 	.byte	0x04, 0x12
        /*037a*/ 	.short	(.L_194 - .L_193)
	.align		4
.L_193:
        /*037c*/ 	.word	index@(_ZN3cub18CUB_300001_SM_10006detail6reduce28DeviceReduceSingleTileKernelINS2_10policy_hubIijN4cuda3std3__44plusIiEEE10Policy1000EPiSC_iS9_iiNS7_10__identityEEEvT0_T1_T2_T3_T4_T6_)
        /*0380*/ 	.word	0x00000000


	//----- nvinfo : EIATTR_MIN_STACK_SIZE
	.align		4
.L_194:
        /*0384*/ 	.byte	0x04, 0x12
        /*0386*/ 	.short	(.L_196 - .L_195)
	.align		4
.L_195:
        /*0388*/ 	.word	index@(_ZN3cub18CUB_300001_SM_10006detail6reduce18DeviceReduceKernelINS2_10policy_hubIijN4cuda3std3__44plusIiEEE10Policy1000EPijS9_iNS7_10__identityEEEvT0_PT3_T1_NS0_13GridEvenShareISH_EET2_T4_)
        /*038c*/ 	.word	0x00000000


	//----- nvinfo : EIATTR_MIN_STACK_SIZE
	.align		4
.L_196:
        /*0390*/ 	.byte	0x04, 0x12
        /*0392*/ 	.short	(.L_198 - .L_197)
	.align		4
.L_197:
        /*0394*/ 	.word	index@(_ZN3cub18CUB_300001_SM_10006detail6reduce28DeviceReduceSingleTileKernelINS2_10policy_hubIijN4cuda3std3__44plusIiEEE10Policy1000EPiSC_jS9_iiNS7_10__identityEEEvT0_T1_T2_T3_T4_T6_)
        /*0398*/ 	.word	0x00000000


	//----- nvinfo : EIATTR_MIN_STACK_SIZE
	.align		4
.L_198:
        /*039c*/ 	.byte	0x04, 0x12
        /*039e*/ 	.short	(.L_200 - .L_199)
	.align		4
.L_199:
        /*03a0*/ 	.word	index@(_ZN3cub18CUB_300001_SM_10006detail11EmptyKernelIvEEvv)
        /*03a4*/ 	.word	0x00000000


	//----- nvinfo : EIATTR_MIN_STACK_SIZE
	.align		4
.L_200:
        /*03a8*/ 	.byte	0x04, 0x12
        /*03aa*/ 	.short	(.L_202 - .L_201)
	.align		4
.L_201:
        /*03ac*/ 	.word	index@(_ZN6thrust24THRUST_300001_SM_1000_NS8cuda_cub4core6detail13_kernel_agentINS1_15__reduce_by_key16ReduceByKeyAgentIPiPfNS0_16discard_iteratorINS0_11use_defaultEEES8_N4cuda3std3__48equal_toIiEENSE_4plusIfEEPllEEJS7_S8_SB_S8_SJ_N3cub18CUB_300001_SM_100024ReduceByKeyScanTileStateIflLb1EEESG_SI_llEEEvDpT0_)
        /*03b0*/ 	.word	0x00000000


	//----- nvinfo : EIATTR_MIN_STACK_SIZE
	.align		4
.L_202:
        /*03b4*/ 	.byte	0x04, 0x12
        /*03b6*/ 	.short	(.L_204 - .L_203)
	.align		4
.L_203:
        /*03b8*/ 	.word	index@(_ZN6thrust24THRUST_300001_SM_1000_NS8cuda_cub4core6detail13_kernel_agentINS1_15__reduce_by_key9InitAgentIN3cub18CUB_300001_SM_100024ReduceByKeyScanTileStateIflLb1EEElPlEEJSA_lSB_EEEvDpT0_)
        /*03bc*/ 	.word	0x00000000


	//----- nvinfo : EIATTR_MIN_STACK_SIZE
	.align		4
.L_204:
        /*03c0*/ 	.byte	0x04, 0x12
        /*03c2*/ 	.short	(.L_206 - .L_205)
	.align		4
.L_205:
        /*03c4*/ 	.word	index@(_ZN6thrust24THRUST_300001_SM_1000_NS8cuda_cub4core6detail13_kernel_agentINS1_15__reduce_by_key16ReduceByKeyAgentIPiPfNS0_16discard_iteratorINS0_11use_defaultEEES8_N4cuda3std3__48equal_toIiEENSE_4plusIfEES7_iEEJS7_S8_SB_S8_S7_N3cub18CUB_300001_SM_100024ReduceByKeyScanTileStateIfiLb1EEESG_SI_iiEEEvDpT0_)
        /*03c8*/ 	.word	0x00000000


	//----- nvinfo : EIATTR_MIN_STACK_SIZE
	.align		4
.L_206:
        /*03cc*/ 	.byte	0x04, 0x12
        /*03ce*/ 	.short	(.L_208 - .L_207)
	.align		4
.L_207:
        /*03d0*/ 	.word	index@(_ZN6thrust24THRUST_300001_SM_1000_NS8cuda_cub4core6detail13_kernel_agentINS1_15__reduce_by_key9InitAgentIN3cub18CUB_300001_SM_100024ReduceByKeyScanTileStateIfiLb1EEEiPiEEJSA_iSB_EEEvDpT0_)
        /*03d4*/ 	.word	0x00000000


	//----- nvinfo : EIATTR_MIN_STACK_SIZE
	.align		4
.L_208:
        /*03d8*/ 	.byte	0x04, 0x12
        /*03da*/ 	.short	(.L_210 - .L_209)
	.align		4
.L_209:
        /*03dc*/ 	.word	index@(_ZN6thrust24THRUST_300001_SM_1000_NS8cuda_cub4core6detail13_kernel_agentINS1_15__reduce_by_key16ReduceByKeyAgentIPiNS0_17constant_iteratorIiNS0_11use_defaultES9_EES7_S7_N4cuda3std3__48equal_toIiEENSD_4plusIiEEPllEEJS7_SA_S7_S7_SI_N3cub18CUB_300001_SM_100024ReduceByKeyScanTileStateIilLb1EEESF_SH_llEEEvDpT0_)
        /*03e0*/ 	.word	0x00000000


	//----- nvinfo : EIATTR_MIN_STACK_SIZE
	.align		4
.L_210:
        /*03e4*/ 	.byte	0x04, 0x12
        /*03e6*/ 	.short	(.L_212 - .L_211)
	.align		4
.L_211:
        /*03e8*/ 	.word	index@(_ZN6thrust24THRUST_300001_SM_1000_NS8cuda_cub4core6detail13_kernel_agentINS1_15__reduce_by_key9InitAgentIN3cub18CUB_300001_SM_100024ReduceByKeyScanTileStateIilLb1EEElPlEEJSA_lSB_EEEvDpT0_)
        /*03ec*/ 	.word	0x00000000


	//----- nvinfo : EIATTR_MIN_STACK_SIZE
	.align		4
.L_212:
        /*03f0*/ 	.byte	0x04, 0x12
        /*03f2*/ 	.short	(.L_214 - .L_213)
	.align		4
.L_213:
        /*03f4*/ 	.word	index@(_ZN6thrust24THRUST_300001_SM_1000_NS8cuda_cub4core6detail13_kernel_agentINS1_15__reduce_by_key16ReduceByKeyAgentIPiNS0_17constant_iteratorIiNS0_11use_defaultES9_EES7_S7_N4cuda3std3__48equal_toIiEENSD_4plusIiEES7_iEEJS7_SA_S7_S7_S7_N3cub18CUB_300001_SM_100024ReduceByKeyScanTileStateIiiLb1EEESF_SH_iiEEEvDpT0_)
        /*03f8*/ 	.word	0x00000000


	//----- nvinfo : EIATTR_MIN_STACK_SIZE
	.align		4
.L_214:
        /*03fc*/ 	.byte	0x04, 0x12
        /*03fe*/ 	.short	(.L_216 - .L_215)
	.align		4
.L_215:
        /*0400*/ 	.word	index@(_ZN6thrust24THRUST_300001_SM_1000_NS8cuda_cub4core6detail13_kernel_agentINS1_15__reduce_by_key9InitAgentIN3cub18CUB_300001_SM_100024ReduceByKeyScanTileStateIiiLb1EEEiPiEEJSA_iSB_EEEvDpT0_)
        /*0404*/ 	.word	0x00000000


	//----- nvinfo : EIATTR_MIN_STACK_SIZE
	.align		4
.L_216:
        /*0408*/ 	.byte	0x04, 0x12
        /*040a*/ 	.short	(.L_218 - .L_217)
	.align		4
.L_217:
        /*040c*/ 	.word	index@(_Z14updateClustersPfS_PiS0_iii)
        /*0410*/ 	.word	0x00000000


	//----- nvinfo : EIATTR_MIN_STACK_SIZE
	.align		4
.L_218:
        /*0414*/ 	.byte	0x04, 0x12
        /*0416*/ 	.short	(.L_220 - .L_219)
	.align		4
.L_219:
        /*0418*/ 	.word	index@(_Z14pointsDistancePfS_PiS0_S0_iii)
        /*041c*/ 	.word	0x00000000
.L_220:


//--------------------- .nv.compat                --------------------------
	.section	.nv.compat,"",@"SHT_CUDA_COMPAT_INFO"
	.align	4
        /*0000*/ 	.byte	0x02, 0x09, 0x00, 0x00, 0x02, 0x02, 0x01, 0x00, 0x02, 0x05, 0x05, 0x00, 0x03, 0x07, 0x01, 0x01
        /*0010*/ 	.byte	0x02, 0x03, 0x00, 0x00, 0x02, 0x06, 0x01, 0x00, 0x04, 0x0b, 0x08, 0x00, 0x01, 0x00, 0x00, 0x00
        /*0020*/ 	.byte	0x00, 0x00, 0x00, 0x00


//--------------------- .nv.info._ZN3cub18CUB_300001_SM_10006detail10radix_sort29DeviceRadixSortOnesweepKernelINS1_5radix10policy_hubIiiyE10Policy1000ELNS0_9SortOrderE0EiiyiiNS1_21identity_decomposer_tEEEvPT5_SB_PT3_PKSC_PT1_PKSG_PT2_PKSK_T4_iiT6_ --------------------------
	.section	.nv.info._ZN3cub18CUB_300001_SM_10006detail10radix_sort29DeviceRadixSortOnesweepKernelINS1_5radix10policy_hubIiiyE10Policy1000ELNS0_9SortOrderE0EiiyiiNS1_21identity_decomposer_tEEEvPT5_SB_PT3_PKSC_PT1_PKSG_PT2_PKSK_T4_iiT6_,"",@"SHT_CUDA_INFO"
	.sectionflags	@""
	.align	4


	//----- nvinfo : EIATTR_CUDA_API_VERSION
	.align		4
        /*0000*/ 	.byte	0x04, 0x37
        /*0002*/ 	.short	(.L_222 - .L_221)
.L_221:
        /*0004*/ 	.word	0x00000082


	//----- nvinfo : EIATTR_KPARAM_INFO
	.align		4
.L_222:
        /*0008*/ 	.byte	0x04, 0x17
        /*000a*/ 	.short	(.L_224 - .L_223)
.L_223:
        /*000c*/ 	.word	0x00000000
        /*0010*/ 	.short	0x000b
        /*0012*/ 	.short	0x004c
        /*0014*/ 	.byte	0x00, 0xf0, 0x05, 0x00


	//----- nvinfo : EIATTR_KPARAM_INFO
	.align		4
.L_224:
        /*0018*/ 	.byte	0x04, 0x17
        /*001a*/ 	.short	(.L_226 - .L_225)
.L_225:
        /*001c*/ 	.word	0x00000000
        /*0020*/ 	.short	0x000a
        /*0022*/ 	.short	0x0048
        /*0024*/ 	.byte	0x00, 0xf0, 0x11, 0x00


	//----- nvinfo : EIATTR_KPARAM_INFO
	.align		4
.L_226:
        /*0028*/ 	.byte	0x04, 0x17
        /*002a*/ 	.short	(.L_228 - .L_227)
.L_227:
        /*002c*/ 	.word	0x00000000
        /*0030*/ 	.short	0x0009
        /*0032*/ 	.short	0x0044
        /*0034*/ 	.byte	0x00, 0xf0, 0x11, 0x00


	//----- nvinfo : EIATTR_KPARAM_INFO
	.align		4
.L_228:
        /*0038*/ 	.byte	0x04, 0x17
        /*003a*/ 	.short	(.L_230 - .L_229)
.L_229:
        /*003c*/ 	.word	0x00000000
        /*0040*/ 	.short	0x0008
        /*0042*/ 	.short	0x0040
        /*0044*/ 	.byte	0x00, 0xf0, 0x11, 0x00


	//----- nvinfo : EIATTR_KPARAM_INFO
	.align		4
.L_230:
        /*0048*/ 	.byte	0x04, 0x17
        /*004a*/ 	.short	(.L_232 - .L_231)
.L_231:
        /*004c*/ 	.word	0x00000000
        /*0050*/ 	.short	0x0007
        /*0052*/ 	.short	0x0038
        /*0054*/ 	.byte	0x00, 0xf5, 0x21, 0x00


	//----- nvinfo : EIATTR_KPARAM_INFO
	.align		4
.L_232:
        /*0058*/ 	.byte	0x04, 0x17
        /*005a*/ 	.short	(.L_234 - .L_233)
.L_233:
        /*005c*/ 	.word	0x00000000
        /*0060*/ 	.short	0x0006
        /*0062*/ 	.short	0x0030
        /*0064*/ 	.byte	0x00, 0xf5, 0x21, 0x00


	//----- nvinfo : EIATTR_KPARAM_INFO
	.align		4
.L_234:
        /*0068*/ 	.byte	0x04, 0x17
        /*006a*/ 	.short	(.L_236 - .L_235)
.L_235:
        /*006c*/ 	.word	0x00000000
        /*0070*/ 	.short	0x0005
        /*0072*/ 	.short	0x0028
        /*0074*/ 	.byte	0x00, 0xf5, 0x21, 0x00


	//----- nvinfo : EIATTR_KPARAM_INFO
	.align		4
.L_236:
        /*0078*/ 	.byte	0x04, 0x17
        /*007a*/ 	.short	(.L_238 - .L_237)
.L_237:
        /*007c*/ 	.word	0x00000000
        /*0080*/ 	.short	0x0004
        /*0082*/ 	.short	0x0020
        /*0084*/ 	.byte	0x00, 0xf5, 0x21, 0x00


	//----- nvinfo : EIATTR_KPARAM_INFO
	.align		4
.L_238:
        /*0088*/ 	.byte	0x04, 0x17
        /*008a*/ 	.short	(.L_240 - .L_239)
.L_239:
        /*008c*/ 	.word	0x00000000
        /*0090*/ 	.short	0x0003
        /*0092*/ 	.short	0x0018
        /*0094*/ 	.byte	0x00, 0xf5, 0x21, 0x00


	//----- nvinfo : EIATTR_KPARAM_INFO
	.align		4
.L_240:
        /*0098*/ 	.byte	0x04, 0x17
        /*009a*/ 	.short	(.L_242 - .L_241)
.L_241:
        /*009c*/ 	.word	0x00000000
        /*00a0*/ 	.short	0x0002
        /*00a2*/ 	.short	0x0010
        /*00a4*/ 	.byte	0x00, 0xf5, 0x21, 0x00


	//----- nvinfo : EIATTR_KPARAM_INFO
	.align		4
.L_242:
        /*00a8*/ 	.byte	0x04, 0x17
        /*00aa*/ 	.short	(.L_244 - .L_243)
.L_243:
        /*00ac*/ 	.word	0x00000000
        /*00b0*/ 	.short	0x0001
        /*00b2*/ 	.short	0x0008
        /*00b4*/ 	.byte	0x00, 0xf5, 0x21, 0x00


	//----- nvinfo : EIATTR_KPARAM_INFO
	.align		4
.L_244:
        /*00b8*/ 	.byte	0x04, 0x17
        /*00ba*/ 	.short	(.L_246 - .L_245)
.L_245:
        /*00bc*/ 	.word	0x00000000
        /*00c0*/ 	.short	0x0000
        /*00c2*/ 	.short	0x0000
        /*00c4*/ 	.byte	0x00, 0xf5, 0x21, 0x00


	//----- nvinfo : EIATTR_SPARSE_MMA_MASK
	.align		4
.L_246:
        /*00c8*/ 	.byte	0x03, 0x50
        /*00ca*/ 	.short	0x0000


	//----- nvinfo : EIATTR_MAXREG_COUNT
	.align		4
        /*00cc*/ 	.byte	0x03, 0x1b
        /*00ce*/ 	.short	0x00a8


	//----- nvinfo : EIATTR_NUM_BARRIERS
	.align		4
        /*00d0*/ 	.byte	0x02, 0x4c
        /*00d2*/ 	.byte	0x01
	.zero		1


	//----- nvinfo : EIATTR_MERCURY_ISA_VERSION
	.align		4
        /*00d4*/ 	.byte	0x03, 0x5f
        /*00d6*/ 	.short	0x0101


	//----- nvinfo : EIATTR_COOP_GROUP_MASK_REGIDS
	.align		4
        /*00d8*/ 	.byte	0x04, 0x29
        /*00da*/ 	.short	(.L_248 - .L_247)


	//   ....[0]....
.L_247:
        /*00dc*/ 	.word	0xffffffff


	//   ....[1]....
        /*00e0*/ 	.word	0x05000006


	//   ....[2]....
        /*00e4*/ 	.word	0xffffffff


	//   ....[3]....
        /*00e8*/ 	.word	0xffffffff


	//   ....[4]....
        /*00ec*/ 	.word	0xffffffff


	//   ....[5]....
        /*00f0*/ 	.word	0xffffffff


	//   ....[6]....
        /*00f4*/ 	.word	0xffffffff


	//   ....[7]....
        /*00f8*/ 	.word	0xffffffff


	//   ....[8]....
        /*00fc*/ 	.word	0xffffffff


	//   ....[9]....
        /*0100*/ 	.word	0xffffffff


	//   ....[10]....
        /*0104*/ 	.word	0xffffffff


	//   ....[11]....
        /*0108*/ 	.word	0xffffffff


	//   ....[12]....
        /*010c*/ 	.word	0xffffffff


	//   ....[13]....
        /*0110*/ 	.word	0xffffffff


	//   ....[14]....
        /*0114*/ 	.word	0xffffffff


	//   ....[15]....
        /*0118*/ 	.word	0xffffffff


	//   ....[16]....
        /*011c*/ 	.word	0xffffffff


	//   ....[17]....
        /*0120*/ 	.word	0xffffffff


	//   ....[18]....
        /*0124*/ 	.word	0xffffffff


	//   ....[19]....
        /*0128*/ 	.word	0xffffffff


	//   ....[20]....
        /*012c*/ 	.word	0xffffffff


	//   ....[21]....
        /*0130*/ 	.word	0xffffffff


	//   ....[22]....
        /*0134*/ 	.word	0xffffffff


	//   ....[23]....
        /*0138*/ 	.word	0xffffffff


	//   ....[24]....
        /*013c*/ 	.word	0xffffffff


	//   ....[25]....
        /*0140*/ 	.word	0xffffffff


	//   ....[26]....
        /*0144*/ 	.word	0xffffffff


	//   ....[27]....
        /*0148*/ 	.word	0xffffffff


	//   ....[28]....
        /*014c*/ 	.word	0xffffffff


	//   ....[29]....
        /*0150*/ 	.word	0xffffffff


	//   ....[30]....
        /*0154*/ 	.word	0xffffffff


	//   ....[31]....
        /*0158*/ 	.word	0xffffffff


	//   ....[32]....
        /*015c*/ 	.word	0xffffffff


	//   ....[33]....
        /*0160*/ 	.word	0xffffffff


	//   ....[34]....
        /*0164*/ 	.word	0xffffffff


	//   ....[35]....
        /*0168*/ 	.word	0xffffffff


	//   ....[36]....
        /*016c*/ 	.word	0xffffffff


	//   ....[37]....
        /*0170*/ 	.word	0xffffffff


	//   ....[38]....
        /*0174*/ 	.word	0xffffffff


	//   ....[39]....
        /*0178*/ 	.word	0xffffffff


	//   ....[40]....
        /*017c*/ 	.word	0xffffffff


	//   ....[41]....
        /*0180*/ 	.word	0xffffffff


	//   ....[42]....
        /*0184*/ 	.word	0xffffffff


	//   ....[43]....
        /*0188*/ 	.word	0xffffffff


	//   ....[44]....
        /*018c*/ 	.word	0xffffffff


	//   ....[45]....
        /*0190*/ 	.word	0xffffffff


	//   ....[46]....
        /*0194*/ 	.word	0xffffffff


	//   ....[47]....
        /*0198*/ 	.word	0xffffffff


	//   ....[48]....
        /*019c*/ 	.word	0xffffffff


	//   ....[49]....
        /*01a0*/ 	.word	0xffffffff


	//   ....[50]....
        /*01a4*/ 	.word	0xffffffff


	//   ....[51]....
        /*01a8*/ 	.word	0xffffffff


	//   ....[52]....
        /*01ac*/ 	.word	0xffffffff


	//   ....[53]....
        /*01b0*/ 	.word	0xffffffff


	//   ....[54]....
        /*01b4*/ 	.word	0xffffffff


	//   ....[55]....
        /*01b8*/ 	.word	0xffffffff


	//   ....[56]....
        /*01bc*/ 	.word	0xffffffff


	//   ....[57]....
        /*01c0*/ 	.word	0xffffffff


	//   ....[58]....
        /*01c4*/ 	.word	0xffffffff


	//   ....[59]....
        /*01c8*/ 	.word	0xffffffff


	//   ....[60]....
        /*01cc*/ 	.word	0xffffffff


	//   ....[61]....
        /*01d0*/ 	.word	0xffffffff


	//   ....[62]....
        /*01d4*/ 	.word	0xffffffff


	//   ....[63]....
        /*01d8*/ 	.word	0xffffffff


	//   ....[64]....
        /*01dc*/ 	.word	0xffffffff


	//   ....[65]....
        /*01e0*/ 	.word	0xffffffff


	//   ....[66]....
        /*01e4*/ 	.word	0xffffffff


	//   ....[67]....
        /*01e8*/ 	.word	0xffffffff


	//   ....[68]....
        /*01ec*/ 	.word	0xffffffff


	//   ....[69]....
        /*01f0*/ 	.word	0xffffffff


	//   ....[70]....
        /*01f4*/ 	.word	0xffffffff


	//   ....[71]....
        /*01f8*/ 	.word	0xffffffff


	//   ....[72]....
        /*01fc*/ 	.word	0xffffffff


	//   ....[73]....
        /*0200*/ 	.word	0xffffffff


	//   ....[74]....
        /*0204*/ 	.word	0xffffffff


	//   ....[75]....
        /*0208*/ 	.word	0xffffffff


	//   ....[76]....
        /*020c*/ 	.word	0xffffffff


	//   ....[77]....
        /*0210*/ 	.word	0xffffffff


	//   ....[78]....
        /*0214*/ 	.word	0xffffffff


	//   ....[79]....
        /*0218*/ 	.word	0xffffffff


	//   ....[80]....
        /*021c*/ 	.word	0xffffffff


	//   ....[81]....
        /*0220*/ 	.word	0xffffffff


	//   ....[82]....
        /*0224*/ 	.word	0xffffffff


	//   ....[83]....
        /*0228*/ 	.word	0xffffffff


	//   ....[84]....
        /*022c*/ 	.word	0xffffffff


	//   ....[85]....
        /*0230*/ 	.word	0xffffffff


	//   ....[86]....
        /*0234*/ 	.word	0xffffffff


	//   ....[87]....
        /*0238*/ 	.word	0xffffffff


	//   ....[88]....
        /*023c*/ 	.word	0xffffffff


	//   ....[89]....
        /*0240*/ 	.word	0xffffffff


	//   ....[90]....
        /*0244*/ 	.word	0xffffffff


	//   ....[91]....
        /*0248*/ 	.word	0xffffffff


	//   ....[92]....
        /*024c*/ 	.word	0xffffffff


	//   ....[93]....
        /*0250*/ 	.word	0xffffffff


	//   ....[94]....
        /*0254*/ 	.word	0xffffffff


	//   ....[95]....
        /*0258*/ 	.word	0xffffffff


	//   ....[96]....
        /*025c*/ 	.word	0xffffffff


	//   ....[97]....
        /*0260*/ 	.word	0xffffffff


	//   ....[98]....
        /*0264*/ 	.word	0xffffffff


	//   ....[99]....
        /*0268*/ 	.word	0xffffffff


	//   ....[100]....
        /*026c*/ 	.word	0xffffffff


	//   ....[101]....
        /*0270*/ 	.word	0xffffffff


	//   ....[102]....
        /*0274*/ 	.word	0xffffffff


	//   ....[103]....
        /*0278*/ 	.word	0xffffffff


	//   ....[104]....
        /*027c*/ 	.word	0xffffffff


	//   ....[105]....
        /*0280*/ 	.word	0xffffffff


	//   ....[106]....
        /*0284*/ 	.word	0xffffffff


	//   ....[107]....
        /*0288*/ 	.word	0xffffffff


	//   ....[108]....
        /*028c*/ 	.word	0xffffffff


	//   ....[109]....
        /*0290*/ 	.word	0xffffffff


	//   ....[110]....
        /*0294*/ 	.word	0xffffffff


	//   ....[111]....
        /*0298*/ 	.word	0xffffffff


	//   ....[112]....
        /*029c*/ 	.word	0xffffffff


	//   ....[113]....
        /*02a0*/ 	.word	0xffffffff


	//   ....[114]....
        /*02a4*/ 	.word	0xffffffff


	//   ....[115]....
        /*02a8*/ 	.word	0xffffffff


	//   ....[116]....
        /*02ac*/ 	.word	0xffffffff


	//   ....[117]....
        /*02b0*/ 	.word	0xffffffff


	//   ....[118]....
        /*02b4*/ 	.word	0xffffffff


	//   ....[119]....
        /*02b8*/ 	.word	0xffffffff


	//   ....[120]....
        /*02bc*/ 	.word	0xffffffff


	//   ....[121]....
        /*02c0*/ 	.word	0xffffffff


	//   ....[122]....
        /*02c4*/ 	.word	0xffffffff


	//   ....[123]....
        /*02c8*/ 	.word	0xffffffff


	//   ....[124]....
        /*02cc*/ 	.word	0xffffffff


	//   ....[125]....
        /*02d0*/ 	.word	0xffffffff


	//   ....[126]....
        /*02d4*/ 	.word	0xffffffff


	//   ....[127]....
        /*02d8*/ 	.word	0xffffffff


	//   ....[128]....
        /*02dc*/ 	.word	0xffffffff


	//   ....[129]....
        /*02e0*/ 	.word	0xffffffff


	//   ....[130]....
        /*02e4*/ 	.word	0xffffffff


	//   ....[131]....
        /*02e8*/ 	.word	0xffffffff


	//   ....[132]....
        /*02ec*/ 	.word	0xffffffff


	//   ....[133]....
        /*02f0*/ 	.word	0xffffffff


	//   ....[134]....
        /*02f4*/ 	.word	0xffffffff


	//   ....[135]....
        /*02f8*/ 	.word	0xffffffff


	//   ....[136]....
        /*02fc*/ 	.word	0xffffffff


	//   ....[137]....
        /*0300*/ 	.word	0xffffffff


	//   ....[138]....
        /*0304*/ 	.word	0xffffffff


	//   ....[139]....
        /*0308*/ 	.word	0xffffffff


	//   ....[140]....
        /*030c*/ 	.word	0xffffffff


	//   ....[141]....
        /*0310*/ 	.word	0xffffffff


	//   ....[142]....
        /*0314*/ 	.word	0xffffffff


	//   ....[143]....
        /*0318*/ 	.word	0xffffffff


	//   ....[144]....
        /*031c*/ 	.word	0xffffffff


	//   ....[145]....
        /*0320*/ 	.word	0xffffffff


	//   ....[146]....
        /*0324*/ 	.word	0xffffffff


	//   ....[147]....
        /*0328*/ 	.word	0xffffffff


	//   ....[148]....
        /*032c*/ 	.word	0xffffffff


	//   ....[149]....
        /*0330*/ 	.word	0xffffffff


	//   ....[150]....
        /*0334*/ 	.word	0xffffffff


	//   ....[151]....
        /*0338*/ 	.word	0xffffffff


	//   ....[152]....
        /*033c*/ 	.word	0xffffffff


	//   ....[153]....
        /*0340*/ 	.word	0xffffffff


	//   ....[154]....
        /*0344*/ 	.word	0xffffffff


	//   ....[155]....
        /*0348*/ 	.word	0xffffffff


	//   ....[156]....
        /*034c*/ 	.word	0xffffffff


	//   ....[157]....
        /*0350*/ 	.word	0xffffffff


	//   ....[158]....
        /*0354*/ 	.word	0xffffffff


	//   ....[159]....
        /*0358*/ 	.word	0xffffffff


	//   ....[160]....
        /*035c*/ 	.word	0x05000006


	//   ....[161]....
        /*0360*/ 	.word	0xffffffff


	//   ....[162]....
        /*0364*/ 	.word	0xffffffff


	//   ....[163]....
        /*0368*/ 	.word	0xffffffff


	//   ....[164]....
        /*036c*/ 	.word	0xffffffff


	//   ....[165]....
        /*0370*/ 	.word	0xffffffff


	//   ....[166]....
        /*0374*/ 	.word	0xffffffff


	//   ....[167]....
        /*0378*/ 	.word	0xffffffff


	//   ....[168]....
        /*037c*/ 	.word	0xffffffff


	//   ....[169]....
        /*0380*/ 	.word	0xffffffff


	//   ....[170]....
        /*0384*/ 	.word	0xffffffff


	//   ....[171]....
        /*0388*/ 	.word	0xffffffff


	//   ....[172]....
        /*038c*/ 	.word	0xffffffff


	//   ....[173]....
        /*0390*/ 	.word	0xffffffff


	//   ....[174]....
        /*0394*/ 	.word	0xffffffff


	//   ....[175]....
        /*0398*/ 	.word	0xffffffff


	//   ....[176]....
        /*039c*/ 	.word	0xffffffff


	//   ....[177]....
        /*03a0*/ 	.word	0xffffffff


	//   ....[178]....
        /*03a4*/ 	.word	0xffffffff


	//   ....[179]....
        /*03a8*/ 	.word	0xffffffff


	//   ....[180]....
        /*03ac*/ 	.word	0xffffffff


	//   ....[181]....
        /*03b0*/ 	.word	0xffffffff


	//   ....[182]....
        /*03b4*/ 	.word	0xffffffff


	//   ....[183]....
        /*03b8*/ 	.word	0xffffffff


	//   ....[184]....
        /*03bc*/ 	.word	0xffffffff


	//   ....[185]....
        /*03c0*/ 	.word	0xffffffff


	//   ....[186]....
        /*03c4*/ 	.word	0xffffffff


	//   ....[187]....
        /*03c8*/ 	.word	0xffffffff


	//   ....[188]....
        /*03cc*/ 	.word	0xffffffff


	//   ....[189]....
        /*03d0*/ 	.word	0xffffffff


	//   ....[190]....
        /*03d4*/ 	.word	0xffffffff


	//   ....[191]....
        /*03d8*/ 	.word	0xffffffff


	//   ....[192]....
        /*03dc*/ 	.word	0xffffffff


	//   ....[193]....
        /*03e0*/ 	.word	0xffffffff


	//   ....[194]....
        /*03e4*/ 	.word	0xffffffff


	//   ....[195]....
        /*03e8*/ 	.word	0xffffffff


	//   ....[196]....
        /*03ec*/ 	.word	0xffffffff


	//   ....[197]....
        /*03f0*/ 	.word	0xffffffff


	//   ....[198]....
        /*03f4*/ 	.word	0xffffffff


	//   ....[199]....
        /*03f8*/ 	.word	0xffffffff


	//   ....[200]....
        /*03fc*/ 	.word	0xffffffff


	//   ....[201]....
        /*0400*/ 	.word	0xffffffff


	//   ....[202]....
        /*0404*/ 	.word	0xffffffff


	//   ....[203]....
        /*0408*/ 	.word	0xffffffff


	//   ....[204]....
        /*040c*/ 	.word	0xffffffff


	//   ....[205]....
        /*0410*/ 	.word	0xffffffff


	//   ....[206]....
        /*0414*/ 	.word	0xffffffff


	//   ....[207]....
        /*0418*/ 	.word	0xffffffff


	//   ....[208]....
        /*041c*/ 	.word	0xffffffff


	//   ....[209]....
        /*0420*/ 	.word	0xffffffff


	//   ....[210]....
        /*0424*/ 	.word	0xffffffff


	//   ....[211]....
        /*0428*/ 	.word	0xffffffff


	//   ....[212]....
        /*042c*/ 	.word	0xffffffff


	//   ....[213]....
        /*0430*/ 	.word	0xffffffff


	//   ....[214]....
        /*0434*/ 	.word	0xffffffff


	//   ....[215]....
        /*0438*/ 	.word	0xffffffff


	//   ....[216]....
        /*043c*/ 	.word	0xffffffff


	//   ....[217]....
        /*0440*/ 	.word	0xffffffff


	//   ....[218]....
        /*0444*/ 	.word	0xffffffff


	//   ....[219]....
        /*0448*/ 	.word	0xffffffff


	//   ....[220]....
        /*044c*/ 	.word	0xffffffff


	//   ....[221]....
        /*0450*/ 	.word	0xffffffff


	//   ....[222]....
        /*0454*/ 	.word	0xffffffff


	//   ....[223]....
        /*0458*/ 	.word	0xffffffff


	//   ....[224]....
        /*045c*/ 	.word	0xffffffff


	//   ....[225]....
        /*0460*/ 	.word	0xffffffff


	//   ....[226]....
        /*0464*/ 	.word	0xffffffff


	//   ....[227]....
        /*0468*/ 	.word	0xffffffff


	//   ....[228]....
        /*046c*/ 	.word	0xffffffff


	//   ....[229]....
        /*0470*/ 	.word	0x0500002f


	//   ....[230]....
        /*0474*/ 	.word	0x0500002f


	//   ....[231]....
        /*0478*/ 	.word	0x0500002f


	//   ....[232]....
        /*047c*/ 	.word	0x0500002f


	//   ....[233]....
        /*0480*/ 	.word	0x0500002f


	//----- nvinfo : EIATTR_COOP_GROUP_INSTR_OFFSETS
	.align		4
.L_248:
        /*0484*/ 	.byte	0x04, 0x28
        /*0486*/ 	.short	(.L_250 - .L_249)


	//   ....[0]....
.L_249:
        /*0488*/ 	.word	0x00000e40


	//   ....[1]....
        /*048c*/ 	.word	0x00001890


	//   ....[2]....
        /*0490*/ 	.word	0x00002ad0


	//   ....[3]....
        /*0494*/ 	.word	0x00002af0


	//   ....[4]....
        /*0498*/ 	.word	0x00002b10


	//   ....[5]....
        /*049c*/ 	.word	0x00002b30


	//   ....[6]....
        /*04a0*/ 	.word	0x00002b50


	//   ....[7]....
        /*04a4*/ 	.word	0x00003000


	//   ....[8]....
        /*04a8*/ 	.word	0x00003010


	//   ....[9]....
        /*04ac*/ 	.word	0x00003030


	//   ....[10]....
        /*04b0*/ 	.word	0x00003050


	//   ....[11]....
        /*04b4*/ 	.word	0x000030a0


	//   ....[12]....
        /*04b8*/ 	.word	0x000030d0


	//   ....[13]....
        /*04bc*/ 	.word	0x00003120


	//   ....[14]....
        /*04c0*/ 	.word	0x00003160


	//   ....[15]....
        /*04c4*/ 	.word	0x00003250


	//   ....[16]....
        /*04c8*/ 	.word	0x00003280


	//   ....[17]....
        /*04cc*/ 	.word	0x00003290


	//   ....[18]....
        /*04d0*/ 	.word	0x000032b0


	//   ....[19]....
        /*04d4*/ 	.word	0x000032f0


	//   ....[20]....
        /*04d8*/ 	.word	0x00003320


	//   ....[21]....
        /*04dc*/ 	.word	0x00003360


	//   ....[22]....
        /*04e0*/ 	.word	0x00003380


	//   ....[23]....
        /*04e4*/ 	.word	0x000033a0


	//   ....[24]....
        /*04e8*/ 	.word	0x00003490


	//   ....[25]....
        /*04ec*/ 	.word	0x000034c0


	//   ....[26]....
        /*04f0*/ 	.word	0x000034d0


	//   ....[27]....
        /*04f4*/ 	.word	0x000034f0


	//   ....[28]....
        /*04f8*/ 	.word	0x00003530


	//   ....[29]....
        /*04fc*/ 	.word	0x00003560


	//   ....[30]....
        /*0500*/ 	.word	0x000035a0


	//   ....[31]....
        /*0504*/ 	.word	0x000035c0


	//   ....[32]....
        /*0508*/ 	.word	0x000035e0


	//   ....[33]....
        /*050c*/ 	.word	0x000036d0


	//   ....[34]....
        /*0510*/ 	.word	0x00003700


	//   ....[35]....
        /*0514*/ 	.word	0x00003710


	//   ....[36]....
        /*0518*/ 	.word	0x00003730


	//   ....[37]....
        /*051c*/ 	.word	0x00003770


	//   ....[38]....
        /*0520*/ 	.word	0x000037a0


	//   ....[39]....
        /*0524*/ 	.word	0x000037e0


	//   ....[40]....
        /*0528*/ 	.word	0x00003800


	//   ....[41]....
        /*052c*/ 	.word	0x00003820


	//   ....[42]....
        /*0530*/ 	.word	0x00003930


	//   ....[43]....
        /*0534*/ 	.word	0x00003960


	//   ....[44]....
        /*0538*/ 	.word	0x00003970


	//   ....[45]....
        /*053c*/ 	.word	0x00003990


	//   ....[46]....
        /*0540*/ 	.word	0x000039d0


	//   ....[47]....
        /*0544*/ 	.word	0x00003a00


	//   ....[48]....
        /*0548*/ 	.word	0x00003a40


	//   ....[49]....
        /*054c*/ 	.word	0x00003a60


	//   ....[50]....
        /*0550*/ 	.word	0x00003a80


	//   ....[51]....
        /*0554*/ 	.word	0x00003b90


	//   ....[52]....
        /*0558*/ 	.word	0x00003bc0


	//   ....[53]....
        /*055c*/ 	.word	0x00003bd0


	//   ....[54]....
        /*0560*/ 	.word	0x00003bf0


	//   ....[55]....
        /*0564*/ 	.word	0x00003c30


	//   ....[56]....
        /*0568*/ 	.word	0x00003c60


	//   ....[57]....
        /*056c*/ 	.word	0x00003ca0


	//   ....[58]....
        /*0570*/ 	.word	0x00003cc0


	//   ....[59]....
        /*0574*/ 	.word	0x00003ce0


	//   ....[60]....
        /*0578*/ 	.word	0x00003df0


	//   ....[61]....
        /*057c*/ 	.word	0x00003e20


	//   ....[62]....
        /*0580*/ 	.word	0x00003e30


	//   ....[63]....
        /*0584*/ 	.word	0x00003e50


	//   ....[64]....
        /*0588*/ 	.word	0x00003e90


	//   ....[65]....
        /*058c*/ 	.word	0x00003ec0


	//   ....[66]....
        /*0590*/ 	.word	0x00003f00


	//   ....[67]....
        /*0594*/ 	.word	0x00003f20


	//   ....[68]....
        /*0598*/ 	.word	0x00003f40


	//   ....[69]....
        /*059c*/ 	.word	0x00004050


	//   ....[70]....
        /*05a0*/ 	.word	0x00004080


	//   ....[71]....
        /*05a4*/ 	.word	0x00004090


	//   ....[72]....
        /*05a8*/ 	.word	0x000040b0


	//   ....[73]....
        /*05ac*/ 	.word	0x000040f0


	//   ....[74]....
        /*05b0*/ 	.word	0x00004120


	//   ....[75]....
        /*05b4*/ 	.word	0x00004160


	//   ....[76]....
        /*05b8*/ 	.word	0x00004180


	//   ....[77]....
        /*05bc*/ 	.word	0x000041a0


	//   ....[78]....
        /*05c0*/ 	.word	0x000042b0


	//   ....[79]....
        /*05c4*/ 	.word	0x00004300


	//   ....[80]....
        /*05c8*/ 	.word	0x00004310


	//   ....[81]....
        /*05cc*/ 	.word	0x00004330


	//   ....[82]....
        /*05d0*/ 	.word	0x00004370


	//   ....[83]....
        /*05d4*/ 	.word	0x000043a0


	//   ....[84]....
        /*05d8*/ 	.word	0x000043e0


	//   ....[85]....
        /*05dc*/ 	.word	0x00004400


	//   ....[86]....
        /*05e0*/ 	.word	0x00004420


	//   ....[87]....
        /*05e4*/ 	.word	0x00004510


	//   ....[88]....
        /*05e8*/ 	.word	0x00004560


	//   ....[89]....
        /*05ec*/ 	.word	0x00004570


	//   ....[90]....
        /*05f0*/ 	.word	0x000045a0


	//   ....[91]....
        /*05f4*/ 	.word	0x000045c0


	//   ....[92]....
        /*05f8*/ 	.word	0x00004610


	//   ....[93]....
        /*05fc*/ 	.word	0x00004630


	//   ....[94]....
        /*0600*/ 	.word	0x00004670


	//   ....[95]....
        /*0604*/ 	.word	0x00004690


	//   ....[96]....
        /*0608*/ 	.word	0x00004770


	//   ....[97]....
        /*060c*/ 	.word	0x000047c0


	//   ....[98]....
        /*0610*/ 	.word	0x000047d0


	//   ....[99]....
        /*0614*/ 	.word	0x00004820


	//   ....[100]....
        /*0618*/ 	.word	0x00004850


	//   ....[101]....
        /*061c*/ 	.word	0x00004880


	//   ....[102]....
        /*0620*/ 	.word	0x000048b0


	//   ....[103]....
        /*0624*/ 	.word	0x000048e0


	//   ....[104]....
        /*0628*/ 	.word	0x00004910


	//   ....[105]....
        /*062c*/ 	.word	0x000049d0


	//   ....[106]....
        /*0630*/ 	.word	0x00004a20


	//   ....[107]....
        /*0634*/ 	.word	0x00004a30


	//   ....[108]....
        /*0638*/ 	.word	0x00004a80


	//   ....[109]....
        /*063c*/ 	.word	0x00004ab0


	//   ....[110]....
        /*0640*/ 	.word	0x00004ae0


	//   ....[111]....
        /*0644*/ 	.word	0x00004b10


	//   ....[112]....
        /*0648*/ 	.word	0x00004b40


	//   ....[113]....
        /*064c*/ 	.word	0x00004b70


	//   ....[114]....
        /*0650*/ 	.word	0x00004c60


	//   ....[115]....
        /*0654*/ 	.word	0x00004c80


	//   ....[116]....
        /*0658*/ 	.word	0x00004c90


	//   ....[117]....
        /*065c*/ 	.word	0x00004ce0


	//   ....[118]....
        /*0660*/ 	.word	0x00004d10


	//   ....[119]....
        /*0664*/ 	.word	0x00004d40


	//   ....[120]....
        /*0668*/ 	.word	0x00004d70


	//   ....[121]....
        /*066c*/ 	.word	0x00004da0


	//   ....[122]....
        /*0670*/ 	.word	0x00004dd0


	//   ....[123]....
        /*0674*/ 	.word	0x00004ec0


	//   ....[124]....
        /*0678*/ 	.word	0x00004f00


	//   ....[125]....
        /*067c*/ 	.word	0x00004f10


	//   ....[126]....
        /*0680*/ 	.word	0x00004f60


	//   ....[127]....
        /*0684*/ 	.word	0x00004f90


	//   ....[128]....
        /*0688*/ 	.word	0x00004fc0


	//   ....[129]....
        /*068c*/ 	.word	0x00004ff0


	//   ....[130]....
        /*0690*/ 	.word	0x00005020


	//   ....[131]....
        /*0694*/ 	.word	0x00005050


	//   ....[132]....
        /*0698*/ 	.word	0x00005140


	//   ....[133]....
        /*069c*/ 	.word	0x00005170


	//   ....[134]....
        /*06a0*/ 	.word	0x00005180


	//   ....[135]....
        /*06a4*/ 	.word	0x000051d0


	//   ....[136]....
        /*06a8*/ 	.word	0x00005200


	//   ....[137]....
        /*06ac*/ 	.word	0x00005230


	//   ....[138]....
        /*06b0*/ 	.word	0x00005260


	//   ....[139]....
        /*06b4*/ 	.word	0x00005290


	//   ....[140]....
        /*06b8*/ 	.word	0x000052c0


	//   ....[141]....
        /*06bc*/ 	.word	0x000053e0


	//   ....[142]....
        /*06c0*/ 	.word	0x000053f0


	//   ....[143]....
        /*06c4*/ 	.word	0x00005440


	//   ....[144]....
        /*06c8*/ 	.word	0x00005470


	//   ....[145]....
        /*06cc*/ 	.word	0x000054a0


	//   ....[146]....
        /*06d0*/ 	.word	0x000054d0


	//   ....[147]....
        /*06d4*/ 	.word	0x00005500


	//   ....[148]....
        /*06d8*/ 	.word	0x00005530


	//   ....[149]....
        /*06dc*/ 	.word	0x00005560


	//   ....[150]....
        /*06e0*/ 	.word	0x00005600


	//   ....[151]....
        /*06e4*/ 	.word	0x00005620


	//   ....[152]....
        /*06e8*/ 	.word	0x00005630


	//   ....[153]....
        /*06ec*/ 	.word	0x00005680


	//   ....[154]....
        /*06f0*/ 	.word	0x000056b0


	//   ....[155]....
        /*06f4*/ 	.word	0x000056e0


	//   ....[156]....
        /*06f8*/ 	.word	0x00005710


	//   ....[157]....
        /*06fc*/ 	.word	0x00005740


	//   ....[158]....
        /*0700*/ 	.word	0x00005770


	//   ....[159]....
        /*0704*/ 	.word	0x000058a0


	//   ....[160]....
        /*0708*/ 	.word	0x00005d40


	//   ....[161]....
        /*070c*/ 	.word	0x00006070


	//   ....[162]....
        /*0710*/ 	.word	0x00006130


	//   ....[163]....
        /*0714*/ 	.word	0x000061f0


	//   ....[164]....
        /*0718*/ 	.word	0x000062b0


	//   ....[165]....
        /*071c*/ 	.word	0x00006370


	//   ....[166]....
        /*0720*/ 	.word	0x00006430


	//   ....[167]....
        /*0724*/ 	.word	0x000064f0


	//   ....[168]....
        /*0728*/ 	.word	0x000065b0


	//   ....[169]....
        /*072c*/ 	.word	0x00006670


	//   ....[170]....
        /*0730*/ 	.word	0x00006730


	//   ....[171]....
        /*0734*/ 	.word	0x000067f0


	//   ....[172]....
        /*0738*/ 	.word	0x000068b0


	//   ....[173]....
        /*073c*/ 	.word	0x00006970


	//   ....[174]....
        /*0740*/ 	.word	0x00006a30


	//   ....[175]....
        /*0744*/ 	.word	0x00006af0


	//   ....[176]....
        /*0748*/ 	.word	0x00006bb0


	//   ....[177]....
        /*074c*/ 	.word	0x00006c70


	//   ....[178]....
        /*0750*/ 	.word	0x00006e60


	//   ....[179]....
        /*0754*/ 	.word	0x00006f90


	//   ....[180]....
        /*0758*/ 	.word	0x000070c0


	//   ....[181]....
        /*075c*/ 	.word	0x000071f0


	//   ....[182]....
        /*0760*/ 	.word	0x00007320


	//   ....[183]....
        /*0764*/ 	.word	0x00007450


	//   ....[184]....
        /*0768*/ 	.word	0x00007580


	//   ....[185]....
        /*076c*/ 	.word	0x000076b0


	//   ....[186]....
        /*0770*/ 	.word	0x000077e0


	//   ....[187]....
        /*0774*/ 	.word	0x00007910


	//   ....[188]....
        /*0778*/ 	.word	0x00007a40


	//   ....[189]....
        /*077c*/ 	.word	0x00007b60


	//   ....[190]....
        /*0780*/ 	.word	0x00007c70


	//   ....[191]....
        /*0784*/ 	.word	0x00007d80


	//   ....[192]....
        /*0788*/ 	.word	0x00007e90


	//   ....[193]....
        /*078c*/ 	.word	0x00007fa0


	//   ....[194]....
        /*0790*/ 	.word	0x000080b0


	//   ....[195]....
        /*0794*/ 	.word	0x00008eb0


	//   ....[196]....
        /*0798*/ 	.word	0x00008f40


	//   ....[197]....
        /*079c*/ 	.word	0x00008fc0


	//   ....[198]....
        /*07a0*/ 	.word	0x00009050


	//   ....[199]....
        /*07a4*/ 	.word	0x000090d0


	//   ....[200]....
        /*07a8*/ 	.word	0x00009160


	//   ....[201]....
        /*07ac*/ 	.word	0x000091e0


	//   ....[202]....
        /*07b0*/ 	.word	0x00009270


	//   ....[203]....
        /*07b4*/ 	.word	0x000092f0


	//   ....[204]....
        /*07b8*/ 	.word	0x00009380


	//   ....[205]....
        /*07bc*/ 	.word	0x00009400


	//   ....[206]....
        /*07c0*/ 	.word	0x00009490


	//   ....[207]....
        /*07c4*/ 	.word	0x00009510


	//   ....[208]....
        /*07c8*/ 	.word	0x000095a0


	//   ....[209]....
        /*07cc*/ 	.word	0x00009620


	//   ....[210]....
        /*07d0*/ 	.word	0x000096b0


	//   ....[211]....
        /*07d4*/ 	.word	0x00009730


	//   ....[212]....
        /*07d8*/ 	.word	0x00009890


	//   ....[213]....
        /*07dc*/ 	.word	0x00009960


	//   ....[214]....
        /*07e0*/ 	.word	0x00009a10


	//   ....[215]....
        /*07e4*/ 	.word	0x00009ad0


	//   ....[216]....
        /*07e8*/ 	.word	0x00009b80


	//   ....[217]....
        /*07ec*/ 	.word	0x00009c40


	//   ....[218]....
        /*07f0*/ 	.word	0x00009cf0


	//   ....[219]....
        /*07f4*/ 	.word	0x00009db0


	//   ....[220]....
        /*07f8*/ 	.word	0x00009e60


	//   ....[221]....
        /*07fc*/ 	.word	0x00009f20


	//   ....[222]....
        /*0800*/ 	.word	0x00009fd0


	//   ....[223]....
        /*0804*/ 	.word	0x0000a090


	//   ....[224]....
        /*0808*/ 	.word	0x0000a140


	//   ....[225]....
        /*080c*/ 	.word	0x0000a200


	//   ....[226]....
        /*0810*/ 	.word	0x0000a2a0


	//   ....[227]....
        /*0814*/ 	.word	0x0000a360


	//   ....[228]....
        /*0818*/ 	.word	0x0000a400


	//   ....[229]....
        /*081c*/ 	.word	0x0000a470


	//   ....[230]....
        /*0820*/ 	.word	0x0000a4e0


	//   ....[231]....
        /*0824*/ 	.word	0x0000a550


	//   ....[232]....
        /*0828*/ 	.word	0x0000a5c0


	//   ....[233]....
        /*082c*/ 	.word	0x0000a630


	//----- nvinfo : EIATTR_VRC_CTA_INIT_COUNT
	.align		4
.L_250:
        /*0830*/ 	.byte	0x02, 0x4a
	.zero		1
	.zero		1


	//----- nvinfo : EIATTR_EXIT_INSTR_OFFSETS
	.align		4
        /*0834*/ 	.byte	0x04, 0x1c
        /*0836*/ 	.short	(.L_252 - .L_251)


	//   ....[0]....
.L_251:
        /*0838*/ 	.word	0x00002570


	//   ....[1]....
        /*083c*/ 	.word	0x000028d0


	//   ....[2]....
        /*0840*/ 	.word	0x000028f0


	//   ....[3]....
        /*0844*/ 	.word	0x00009740


	//   ....[4]....
        /*0848*/ 	.word	0x0000a410


	//----- nvinfo : EIATTR_MAX_THREADS
	.align		4
.L_252:
        /*084c*/ 	.byte	0x04, 0x05
        /*084e*/ 	.short	(.L_254 - .L_253)
.L_253:
        /*0850*/ 	.word	0x00000180
        /*0854*/ 	.word	0x00000001
        /*0858*/ 	.word	0x00000001


	//----- nvinfo : EIATTR_CRS_STACK_SIZE
	.align		4
.L_254:
        /*085c*/ 	.byte	0x04, 0x1e
        /*085e*/ 	.short	(.L_256 - .L_255)
.L_255:
        /*0860*/ 	.word	0x00000000


	//----- nvinfo : EIATTR_CBANK_PARAM_SIZE
	.align		4
.L_256:
        /*0864*/ 	.byte	0x03, 0x19
        /*0866*/ 	.short	0x004d


	//----- nvinfo : EIATTR_PARAM_CBANK
	.align		4
        /*0868*/ 	.byte	0x04, 0x0a
        /*086a*/ 	.short	(.L_258 - .L_257)
	.align		4
.L_257:
        /*086c*/ 	.word	index@(.nv.constant0._ZN3cub18CUB_300001_SM_10006detail10radix_sort29DeviceRadixSortOnesweepKernelINS1_5radix10policy_hubIiiyE10Policy1000ELNS0_9SortOrderE0EiiyiiNS1_21identity_decomposer_tEEEvPT5_SB_PT3_PKSC_PT1_PKSG_PT2_PKSK_T4_iiT6_)
        /*0870*/ 	.short	0x0380
        /*0872*/ 	.short	0x004d


	//----- nvinfo : EIATTR_SW_WAR
	.align		4
.L_258:
        /*0874*/ 	.byte	0x04, 0x36
        /*0876*/ 	.short	(.L_260 - .L_259)
.L_259:
        /*0878*/ 	.word	0x00000008
.L_260:


//--------------------- .nv.info._ZN3cub18CUB_300001_SM_10006detail10radix_sort33DeviceRadixSortExclusiveSumKernelINS1_5radix10policy_hubIiiyE10Policy1000EyEEvPT0_ --------------------------
	.section	.nv.info._ZN3cub18CUB_300001_SM_10006detail10radix_sort33DeviceRadixSortExclusiveSumKernelINS1_5radix10policy_hubIiiyE10Policy1000EyEEvPT0_,"",@"SHT_CUDA_INFO"
	.sectionflags	@""
	.align	4


	//----- nvinfo : EIATTR_CUDA_API_VERSION
	.align		4
        /*0000*/ 	.byte	0x04, 0x37
        /*0002*/ 	.short	(.L_262 - .L_261)
.L_261:
        /*0004*/ 	.word	0x00000082


	//----- nvinfo : EIATTR_KPARAM_INFO
	.align		4
.L_262:
        /*0008*/ 	.byte	0x04, 0x17
        /*000a*/ 	.short	(.L_264 - .L_263)
.L_263:
        /*000c*/ 	.word	0x00000000
        /*0010*/ 	.short	0x0000
        /*0012*/ 	.short	0x0000
        /*0014*/ 	.byte	0x00, 0xf5, 0x21, 0x00


	//----- nvinfo : EIATTR_SPARSE_MMA_MASK
	.align		4
.L_264:
        /*0018*/ 	.byte	0x03, 0x50
        /*001a*/ 	.short	0x0000


	//----- nvinfo : EIATTR_MAXREG_COUNT
	.align		4
        /*001c*/ 	.byte	0x03, 0x1b
        /*001e*/ 	.short	0x00ff


	//----- nvinfo : EIATTR_NUM_BARRIERS
	.align		4
        /*0020*/ 	.byte	0x02, 0x4c
        /*0022*/ 	.byte	0x01
	.zero		1


	//----- nvinfo : EIATTR_MERCURY_ISA_VERSION
	.align		4
        /*0024*/ 	.byte	0x03, 0x5f
        /*0026*/ 	.short	0x0101


	//----- nvinfo : EIATTR_COOP_GROUP_MASK_REGIDS
	.align		4
        /*0028*/ 	.byte	0x04, 0x29
        /*002a*/ 	.short	(.L_266 - .L_265)


	//   ....[0]....
.L_265:
        /*002c*/ 	.word	0xffffffff


	//   ....[1]....
        /*0030*/ 	.word	0xffffffff


	//   ....[2]....
        /*0034*/ 	.word	0xffffffff


	//   ....[3]....
        /*0038*/ 	.word	0xffffffff


	//   ....[4]....
        /*003c*/ 	.word	0xffffffff


	//   ....[5]....
        /*0040*/ 	.word	0xffffffff


	//   ....[6]....
        /*0044*/ 	.word	0xffffffff


	//   ....[7]....
        /*0048*/ 	.word	0xffffffff


	//   ....[8]....
        /*004c*/ 	.word	0xffffffff


	//   ....[9]....
        /*0050*/ 	.word	0xffffffff


	//   ....[10]....
        /*0054*/ 	.word	0x05000015


	//   ....[11]....
        /*0058*/ 	.word	0x05000015


	//   ....[12]....
        /*005c*/ 	.word	0x05000015


	//   ....[13]....
        /*0060*/ 	.word	0x05000015


	//   ....[14]....
        /*0064*/ 	.word	0x05000015


	//   ....[15]....
        /*0068*/ 	.word	0x05000015


	//   ....[16]....
        /*006c*/ 	.word	0x05000015


	//   ....[17]....
        /*0070*/ 	.word	0x05000015


	//   ....[18]....
        /*0074*/ 	.word	0x05000015


	//   ....[19]....
        /*0078*/ 	.word	0x05000015


	//----- nvinfo : EIATTR_COOP_GROUP_INSTR_OFFSETS
	.align		4
.L_266:
        /*007c*/ 	.byte	0x04, 0x28
        /*007e*/ 	.short	(.L_268 - .L_267)


	//   ....[0]....
.L_267:
        /*0080*/ 	.word	0x00000250


	//   ....[1]....
        /*0084*/ 	.word	0x00000260


	//   ....[2]....
        /*0088*/ 	.word	0x000002a0


	//   ....[3]....
        /*008c*/ 	.word	0x000002c0


	//   ....[4]....
        /*0090*/ 	.word	0x00000310


	//   ....[5]....
        /*0094*/ 	.word	0x00000320


	//   ....[6]....
        /*0098*/ 	.word	0x00000360


	//   ....[7]....
        /*009c*/ 	.word	0x00000380


	//   ....[8]....
        /*00a0*/ 	.word	0x000003d0


	//   ....[9]....
        /*00a4*/ 	.word	0x000003e0


	//   ....[10]....
        /*00a8*/ 	.word	0x00000660


	//   ....[11]....
        /*00ac*/ 	.word	0x000006b0


	//   ....[12]....
        /*00b0*/ 	.word	0x00000740


	//   ....[13]....
        /*00b4*/ 	.word	0x00000790


	//   ....[14]....
        /*00b8*/ 	.word	0x00000820


	//   ....[15]....
        /*00bc*/ 	.word	0x00000870


	//   ....[16]....
        /*00c0*/ 	.word	0x00000900


	//   ....[17]....
        /*00c4*/ 	.word	0x00000950


	//   ....[18]....
        /*00c8*/ 	.word	0x000009e0


	//   ....[19]....
        /*00cc*/ 	.word	0x00000a30


	//----- nvinfo : EIATTR_VRC_CTA_INIT_COUNT
	.align		4
.L_268:
        /*00d0*/ 	.byte	0x02, 0x4a
	.zero		1
	.zero		1


	//----- nvinfo : EIATTR_EXIT_INSTR_OFFSETS
	.align		4
        /*00d4*/ 	.byte	0x04, 0x1c
        /*00d6*/ 	.short	(.L_270 - .L_269)


	//   ....[0]....
.L_269:
        /*00d8*/ 	.word	0x000005d0


	//   ....[1]....
        /*00dc*/ 	.word	0x00000600


	//----- nvinfo : EIATTR_CRS_STACK_SIZE
	.align		4
.L_270:
        /*00e0*/ 	.byte	0x04, 0x1e
        /*00e2*/ 	.short	(.L_272 - .L_271)
.L_271:
        /*00e4*/ 	.word	0x00000000


	//----- nvinfo : EIATTR_CBANK_PARAM_SIZE
	.align		4
.L_272:
        /*00e8*/ 	.byte	0x03, 0x19
        /*00ea*/ 	.short	0x0008


	//----- nvinfo : EIATTR_PARAM_CBANK
	.align		4
        /*00ec*/ 	.byte	0x04, 0x0a
        /*00ee*/ 	.short	(.L_274 - .L_273)
	.align		4
.L_273:
        /*00f0*/ 	.word	index@(.nv.constant0._ZN3cub18CUB_300001_SM_10006detail10radix_sort33DeviceRadixSortExclusiveSumKernelINS1_5radix10policy_hubIiiyE10Policy1000EyEEvPT0_)
        /*00f4*/ 	.short	0x0380
        /*00f6*/ 	.short	0x0008


	//----- nvinfo : EIATTR_SW_WAR
	.align		4
.L_274:
        /*00f8*/ 	.byte	0x04, 0x36
        /*00fa*/ 	.short	(.L_276 - .L_275)
.L_275:
        /*00fc*/ 	.word	0x00000008
.L_276:


//--------------------- .nv.info._ZN3cub18CUB_300001_SM_10006detail10radix_sort30DeviceRadixSortHistogramKernelINS1_5radix10policy_hubIiiyE10Policy1000ELNS0_9SortOrderE0EiyNS1_21identity_decomposer_tEEEvPT2_PKT1_SA_iiT3_ --------------------------
	.section	.nv.info._ZN3cub18CUB_300001_SM_10006detail10radix_sort30DeviceRadixSortHistogramKernelINS1_5radix10policy_hubIiiyE10Policy1000ELNS0_9SortOrderE0EiyNS1_21identity_decomposer_tEEEvPT2_PKT1_SA_iiT3_,"",@"SHT_CUDA_INFO"
	.sectionflags	@""
	.align	4


	//----- nvinfo : EIATTR_CUDA_API_VERSION
	.align		4
        /*0000*/ 	.byte	0x04, 0x37
        /*0002*/ 	.short	(.L_278 - .L_277)
.L_277:
        /*0004*/ 	.word	0x00000082


	//----- nvinfo : EIATTR_KPARAM_INFO
	.align		4
.L_278:
        /*0008*/ 	.byte	0x04, 0x17
        /*000a*/ 	.short	(.L_280 - .L_279)
.L_279:
        /*000c*/ 	.word	0x00000000
        /*0010*/ 	.short	0x0005
        /*0012*/ 	.short	0x0020
        /*0014*/ 	.byte	0x00, 0xf0, 0x05, 0x00


	//----- nvinfo : EIATTR_KPARAM_INFO
	.align		4
.L_280:
        /*0018*/ 	.byte	0x04, 0x17
        /*001a*/ 	.short	(.L_282 - .L_281)
.L_281:
        /*001c*/ 	.word	0x00000000
        /*0020*/ 	.short	0x0004
        /*0022*/ 	.short	0x001c
        /*0024*/ 	.byte	0x00, 0xf0, 0x11, 0x00


	//----- nvinfo : EIATTR_KPARAM_INFO
	.align		4
.L_282:
        /*0028*/ 	.byte	0x04, 0x17
        /*002a*/ 	.short	(.L_284 - .L_283)
.L_283:
        /*002c*/ 	.word	0x00000000
        /*0030*/ 	.short	0x0003
        /*0032*/ 	.short	0x0018
        /*0034*/ 	.byte	0x00, 0xf0, 0x11, 0x00


	//----- nvinfo : EIATTR_KPARAM_INFO
	.align		4
.L_284:
        /*0038*/ 	.byte	0x04, 0x17
        /*003a*/ 	.short	(.L_286 - .L_285)
.L_285:
        /*003c*/ 	.word	0x00000000
        /*0040*/ 	.short	0x0002
        /*0042*/ 	.short	0x0010
        /*0044*/ 	.byte	0x00, 0xf0, 0x21, 0x00


	//----- nvinfo : EIATTR_KPARAM_INFO
	.align		4
.L_286:
        /*0048*/ 	.byte	0x04, 0x17
        /*004a*/ 	.short	(.L_288 - .L_287)
.L_287:
        /*004c*/ 	.word	0x00000000
        /*0050*/ 	.short	0x0001
        /*0052*/ 	.short	0x0008
        /*0054*/ 	.byte	0x00, 0xf5, 0x21, 0x00


	//----- nvinfo : EIATTR_KPARAM_INFO
	.align		4
.L_288:
        /*0058*/ 	.byte	0x04, 0x17
        /*005a*/ 	.short	(.L_290 - .L_289)
.L_289:
        /*005c*/ 	.word	0x00000000
        /*0060*/ 	.short	0x0000
        /*0062*/ 	.short	0x0000
        /*0064*/ 	.byte	0x00, 0xf5, 0x21, 0x00


	//----- nvinfo : EIATTR_SPARSE_MMA_MASK
	.align		4
.L_290:
        /*0068*/ 	.byte	0x03, 0x50
        /*006a*/ 	.short	0x0000


	//----- nvinfo : EIATTR_MAXREG_COUNT
	.align		4
        /*006c*/ 	.byte	0x03, 0x1b
        /*006e*/ 	.short	0x00ff


	//----- nvinfo : EIATTR_NUM_BARRIERS
	.align		4
        /*0070*/ 	.byte	0x02, 0x4c
        /*0072*/ 	.byte	0x01
	.zero		1


	//----- nvinfo : EIATTR_MERCURY_ISA_VERSION
	.align		4
        /*0074*/ 	.byte	0x03, 0x5f
        /*0076*/ 	.short	0x0101


	//----- nvinfo : EIATTR_VRC_CTA_INIT_COUNT
	.align		4
        /*0078*/ 	.byte	0x02, 0x4a
	.zero		1
	.zero		1


	//----- nvinfo : EIATTR_EXIT_INSTR_OFFSETS
	.align		4
        /*007c*/ 	.byte	0x04, 0x1c
        /*007e*/ 	.short	(.L_292 - .L_291)


	//   ....[0]....
.L_291:
        /*0080*/ 	.word	0x00000040


	//   ....[1]....
        /*0084*/ 	.word	0x00002ee0


	//----- nvinfo : EIATTR_MAX_THREADS
	.align		4
.L_292:
        /*0088*/ 	.byte	0x04, 0x05
        /*008a*/ 	.short	(.L_294 - .L_293)
.L_293:
        /*008c*/ 	.word	0x00000080
        /*0090*/ 	.word	0x00000001
        /*0094*/ 	.word	0x00000001


	//----- nvinfo : EIATTR_CRS_STACK_SIZE
	.align		4
.L_294:
        /*0098*/ 	.byte	0x04, 0x1e
        /*009a*/ 	.short	(.L_296 - .L_295)
.L_295:
        /*009c*/ 	.word	0x00000000


	//----- nvinfo : EIATTR_CBANK_PARAM_SIZE
	.align		4
.L_296:
        /*00a0*/ 	.byte	0x03, 0x19
        /*00a2*/ 	.short	0x0021


	//----- nvinfo : EIATTR_PARAM_CBANK
	.align		4
        /*00a4*/ 	.byte	0x04, 0x0a
        /*00a6*/ 	.short	(.L_298 - .L_297)
	.align		4
.L_297:
        /*00a8*/ 	.word	index@(.nv.constant0._ZN3cub18CUB_300001_SM_10006detail10radix_sort30DeviceRadixSortHistogramKernelINS1_5radix10policy_hubIiiyE10Policy1000ELNS0_9SortOrderE0EiyNS1_21identity_decomposer_tEEEvPT2_PKT1_SA_iiT3_)
        /*00ac*/ 	.short	0x0380
        /*00ae*/ 	.short	0x0021


	//----- nvinfo : EIATTR_SW_WAR
	.align		4
.L_298:
        /*00b0*/ 	.byte	0x04, 0x36
        /*00b2*/ 	.short	(.L_300 - .L_299)
.L_299:
        /*00b4*/ 	.word	0x00000008
.L_300:


//--------------------- .nv.info._ZN3cub18CUB_300001_SM_10006detail10radix_sort31DeviceRadixSortSingleTileKernelINS1_5radix10policy_hubIiiyE10Policy1000ELNS0_9SortOrderE0EiiyNS1_21identity_decomposer_tEEEvPKT1_PSA_PKT2_PSE_T3_iiT4_ --------------------------
	.section	.nv.info._ZN3cub18CUB_300001_SM_10006detail10radix_sort31DeviceRadixSortSingleTileKernelINS1_5radix10policy_hubIiiyE10Policy1000ELNS0_9SortOrderE0EiiyNS1_21identity_decomposer_tEEEvPKT1_PSA_PKT2_PSE_T3_iiT4_,"",@"SHT_CUDA_INFO"
	.sectionflags	@""
	.align	4


	//----- nvinfo : EIATTR_CUDA_API_VERSION
	.align		4
        /*0000*/ 	.byte	0x04, 0x37
        /*0002*/ 	.short	(.L_302 - .L_301)
.L_301:
        /*0004*/ 	.word	0x00000082


	//----- nvinfo : EIATTR_KPARAM_INFO
	.align		4
.L_302:
        /*0008*/ 	.byte	0x04, 0x17
        /*000a*/ 	.short	(.L_304 - .L_303)
.L_303:
        /*000c*/ 	.word	0x00000000
        /*0010*/ 	.short	0x0007
        /*0012*/ 	.short	0x0030
        /*0014*/ 	.byte	0x00, 0xf0, 0x05, 0x00


	//----- nvinfo : EIATTR_KPARAM_INFO
	.align		4
.L_304:
        /*0018*/ 	.byte	0x04, 0x17
        /*001a*/ 	.short	(.L_306 - .L_305)
.L_305:
        /*001c*/ 	.word	0x00000000
        /*0020*/ 	.short	0x0006
        /*0022*/ 	.short	0x002c
        /*0024*/ 	.byte	0x00, 0xf0, 0x11, 0x00


	//----- nvinfo : EIATTR_KPARAM_INFO
	.align		4
.L_306:
        /*0028*/ 	.byte	0x04, 0x17
        /*002a*/ 	.short	(.L_308 - .L_307)
.L_307:
        /*002c*/ 	.word	0x00000000
        /*0030*/ 	.short	0x0005
        /*0032*/ 	.short	0x0028
        /*0034*/ 	.byte	0x00, 0xf0, 0x11, 0x00


	//----- nvinfo : EIATTR_KPARAM_INFO
	.align		4
.L_308:
        /*0038*/ 	.byte	0x04, 0x17
        /*003a*/ 	.short	(.L_310 - .L_309)
.L_309:
        /*003c*/ 	.word	0x00000000
        /*0040*/ 	.short	0x0004
        /*0042*/ 	.short	0x0020
        /*0044*/ 	.byte	0x00, 0xf0, 0x21, 0x00


	//----- nvinfo : EIATTR_KPARAM_INFO
	.align		4
.L_310:
        /*0048*/ 	.byte	0x04, 0x17
        /*004a*/ 	.short	(.L_312 - .L_311)
.L_311:
        /*004c*/ 	.word	0x00000000
        /*0050*/ 	.short	0x0003
        /*0052*/ 	.short	0x0018
        /*0054*/ 	.byte	0x00, 0xf5, 0x21, 0x00


	//----- nvinfo : EIATTR_KPARAM_INFO
	.align		4
.L_312:
        /*0058*/ 	.byte	0x04, 0x17
        /*005a*/ 	.short	(.L_314 - .L_313)
.L_313:
        /*005c*/ 	.word	0x00000000
        /*0060*/ 	.short	0x0002
        /*0062*/ 	.short	0x0010
        /*0064*/ 	.byte	0x00, 0xf5, 0x21, 0x00


	//----- nvinfo : EIATTR_KPARAM_INFO
	.align		4
.L_314:
        /*0068*/ 	.byte	0x04, 0x17
        /*006a*/ 	.short	(.L_316 - .L_315)
.L_315:
        /*006c*/ 	.word	0x00000000
        /*0070*/ 	.short	0x0001
        /*0072*/ 	.short	0x0008
        /*0074*/ 	.byte	0x00, 0xf5, 0x21, 0x00


	//----- nvinfo : EIATTR_KPARAM_INFO
	.align		4
.L_316:
        /*0078*/ 	.byte	0x04, 0x17
        /*007a*/ 	.short	(.L_318 - .L_317)
.L_317:
        /*007c*/ 	.word	0x00000000
        /*0080*/ 	.short	0x0000
        /*0082*/ 	.short	0x0000
        /*0084*/ 	.byte	0x00, 0xf5, 0x21, 0x00


	//----- nvinfo : EIATTR_SPARSE_MMA_MASK
	.align		4
.L_318:
        /*0088*/ 	.byte	0x03, 0x50
        /*008a*/ 	.short	0x0000


	//----- nvinfo : EIATTR_MAXREG_COUNT
	.align		4
        /*008c*/ 	.byte	0x03, 0x1b
        /*008e*/ 	.short	0x00ff


	//----- nvinfo : EIATTR_NUM_BARRIERS
	.align		4
        /*0090*/ 	.byte	0x02, 0x4c
        /*0092*/ 	.byte	0x01
	.zero		1


	//----- nvinfo : EIATTR_MERCURY_ISA_VERSION
	.align		4
        /*0094*/ 	.byte	0x03, 0x5f
        /*0096*/ 	.short	0x0101


	//----- nvinfo : EIATTR_COOP_GROUP_MASK_REGIDS
	.align		4
        /*0098*/ 	.byte	0x04, 0x29
        /*009a*/ 	.short	(.L_320 - .L_319)


	//   ....[0]....
.L_319:
        /*009c*/ 	.word	0xffffffff


	//   ....[1]....
        /*00a0*/ 	.word	0xffffffff


	//   ....[2]....
        /*00a4*/ 	.word	0xffffffff


	//   ....[3]....
        /*00a8*/ 	.word	0xffffffff


	//   ....[4]....
        /*00ac*/ 	.word	0xffffffff


	//----- nvinfo : EIATTR_COOP_GROUP_INSTR_OFFSETS
	.align		4
.L_320:
        /*00b0*/ 	.byte	0x04, 0x28
        /*00b2*/ 	.short	(.L_322 - .L_321)


	//   ....[0]....
.L_321:
        /*00b4*/ 	.word	0x00001e20


	//   ....[1]....
        /*00b8*/ 	.word	0x00001e40


	//   ....[2]....
        /*00bc*/ 	.word	0x00001e60


	//   ....[3]....
        /*00c0*/ 	.word	0x00001e80


	//   ....[4]....
        /*00c4*/ 	.word	0x00001ea0


	//----- nvinfo : EIATTR_VRC_CTA_INIT_COUNT
	.align		4
.L_322:
        /*00c8*/ 	.byte	0x02, 0x4a
	.zero		1
	.zero		1


	//----- nvinfo : EIATTR_EXIT_INSTR_OFFSETS
	.align		4
        /*00cc*/ 	.byte	0x04, 0x1c
        /*00ce*/ 	.short	(.L_324 - .L_323)


	//   ....[0]....
.L_323:
        /*00d0*/ 	.word	0x00003bf0


	//   ....[1]....
        /*00d4*/ 	.word	0x00003c40


	//----- nvinfo : EIATTR_MAX_THREADS
	.align		4
.L_324:
        /*00d8*/ 	.byte	0x04, 0x05
        /*00da*/ 	.short	(.L_326 - .L_325)
.L_325:
        /*00dc*/ 	.word	0x00000100
        /*00e0*/ 	.word	0x00000001
        /*00e4*/ 	.word	0x00000001


	//----- nvinfo : EIATTR_CBANK_PARAM_SIZE
	.align		4
.L_326:
        /*00e8*/ 	.byte	0x03, 0x19
        /*00ea*/ 	.short	0x0031


	//----- nvinfo : EIATTR_PARAM_CBANK
	.align		4
        /*00ec*/ 	.byte	0x04, 0x0a
        /*00ee*/ 	.short	(.L_328 - .L_327)
	.align		4
.L_327:
        /*00f0*/ 	.word	index@(.nv.constant0._ZN3cub18CUB_300001_SM_10006detail10radix_sort31DeviceRadixSortSingleTileKernelINS1_5radix10policy_hubIiiyE10Policy1000ELNS0_9SortOrderE0EiiyNS1_21identity_decomposer_tEEEvPKT1_PSA_PKT2_PSE_T3_iiT4_)
        /*00f4*/ 	.short	0x0380
        /*00f6*/ 	.short	0x0031


	//----- nvinfo : EIATTR_SW_WAR
	.align		4
.L_328:
        /*00f8*/ 	.byte	0x04, 0x36
        /*00fa*/ 	.short	(.L_330 - .L_329)
.L_329:
        /*00fc*/ 	.word	0x00000008
.L_330:


//--------------------- .nv.info._ZN3cub18CUB_300001_SM_10006detail10radix_sort29DeviceRadixSortOnesweepKernelINS1_5radix10policy_hubIifyE10Policy1000ELNS0_9SortOrderE0EifyiiNS1_21identity_decomposer_tEEEvPT5_SB_PT3_PKSC_PT1_PKSG_PT2_PKSK_T4_iiT6_ --------------------------
	.section	.nv.info._ZN3cub18CUB_300001_SM_10006detail10radix_sort29DeviceRadixSortOnesweepKernelINS1_5radix10policy_hubIifyE10Policy1000ELNS0_9SortOrderE0EifyiiNS1_21identity_decomposer_tEEEvPT5_SB_PT3_PKSC_PT1_PKSG_PT2_PKSK_T4_iiT6_,"",@"SHT_CUDA_INFO"
	.sectionflags	@""
	.align	4


	//----- nvinfo : EIATTR_CUDA_API_VERSION
	.align		4
        /*0000*/ 	.byte	0x04, 0x37
        /*0002*/ 	.short	(.L_332 - .L_331)
.L_331:
        /*0004*/ 	.word	0x00000082


	//----- nvinfo : EIATTR_KPARAM_INFO
	.align		4
.L_332:
        /*0008*/ 	.byte	0x04, 0x17
        /*000a*/ 	.short	(.L_334 - .L_333)
.L_333:
        /*000c*/ 	.word	0x00000000
        /*0010*/ 	.short	0x000b
        /*0012*/ 	.short	0x004c
        /*0014*/ 	.byte	0x00, 0xf0, 0x05, 0x00


	//----- nvinfo : EIATTR_KPARAM_INFO
	.align		4
.L_334:
        /*0018*/ 	.byte	0x04, 0x17
        /*001a*/ 	.short	(.L_336 - .L_335)
.L_335:
        /*001c*/ 	.word	0x00000000
        /*0020*/ 	.short	0x000a
        /*0022*/ 	.short	0x0048
        /*0024*/ 	.byte	0x00, 0xf0, 0x11, 0x00


	//----- nvinfo : EIATTR_KPARAM_INFO
	.align		4
.L_336:
        /*0028*/ 	.byte	0x04, 0x17
        /*002a*/ 	.short	(.L_338 - .L_337)
.L_337:
        /*002c*/ 	.word	0x00000000
        /*0030*/ 	.short	0x0009
        /*0032*/ 	.short	0x0044
        /*0034*/ 	.byte	0x00, 0xf0, 0x11, 0x00


	//----- nvinfo : EIATTR_KPARAM_INFO
	.align		4
.L_338:
        /*0038*/ 	.byte	0x04, 0x17
        /*003a*/ 	.short	(.L_340 - .L_339)
.L_339:
        /*003c*/ 	.word	0x00000000
        /*0040*/ 	.short	0x0008
        /*0042*/ 	.short	0x0040
        /*0044*/ 	.byte	0x00, 0xf0, 0x11, 0x00


	//----- nvinfo : EIATTR_KPARAM_INFO
	.align		4
.L_340:
        /*0048*/ 	.byte	0x04, 0x17
        /*004a*/ 	.short	(.L_342 - .L_341)
.L_341:
        /*004c*/ 	.word	0x00000000
        /*0050*/ 	.short	0x0007
        /*0052*/ 	.short	0x0038
        /*0054*/ 	.byte	0x00, 0xf5, 0x21, 0x00


	//----- nvinfo : EIATTR_KPARAM_INFO
	.align		4
.L_342:
        /*0058*/ 	.byte	0x04, 0x17
        /*005a*/ 	.short	(.L_344 - .L_343)
.L_343:
        /*005c*/ 	.word	0x00000000
        /*0060*/ 	.short	0x0006
        /*0062*/ 	.short	0x0030
        /*0064*/ 	.byte	0x00, 0xf5, 0x21, 0x00


	//----- nvinfo : EIATTR_KPARAM_INFO
	.align		4
.L_344:
        /*0068*/ 	.byte	0x04, 0x17
        /*006a*/ 	.short	(.L_346 - .L_345)
.L_345:
        /*006c*/ 	.word	0x00000000
        /*0070*/ 	.short	0x0005
        /*0072*/ 	.short	0x0028
        /*0074*/ 	.byte	0x00, 0xf5, 0x21, 0x00


	//----- nvinfo : EIATTR_KPARAM_INFO
	.align		4
.L_346:
        /*0078*/ 	.byte	0x04, 0x17
        /*007a*/ 	.short	(.L_348 - .L_347)
.L_347:
        /*007c*/ 	.word	0x00000000
        /*0080*/ 	.short	0x0004
        /*0082*/ 	.short	0x0020
        /*0084*/ 	.byte	0x00, 0xf5, 0x21, 0x00


	//----- nvinfo : EIATTR_KPARAM_INFO
	.align		4
.L_348:
        /*0088*/ 	.byte	0x04, 0x17
        /*008a*/ 	.short	(.L_350 - .L_349)
.L_349:
        /*008c*/ 	.word	0x00000000
        /*0090*/ 	.short	0x0003
        /*0092*/ 	.short	0x0018
        /*0094*/ 	.byte	0x00, 0xf5, 0x21, 0x00


	//----- nvinfo : EIATTR_KPARAM_INFO
	.align		4
.L_350:
        /*0098*/ 	.byte	0x04, 0x17
        /*009a*/ 	.short	(.L_352 - .L_351)
.L_351:
        /*009c*/ 	.word	0x00000000
        /*00a0*/ 	.short	0x0002
        /*00a2*/ 	.short	0x0010
        /*00a4*/ 	.byte	0x00, 0xf5, 0x21, 0x00


	//----- nvinfo : EIATTR_KPARAM_INFO
	.align		4
.L_352:
        /*00a8*/ 	.byte	0x04, 0x17
        /*00aa*/ 	.short	(.L_354 - .L_353)
.L_353:
        /*00ac*/ 	.word	0x00000000
        /*00b0*/ 	.short	0x0001
        /*00b2*/ 	.short	0x0008
        /*00b4*/ 	.byte	0x00, 0xf5, 0x21, 0x00


	//----- nvinfo : EIATTR_KPARAM_INFO
	.align		4
.L_354:
        /*00b8*/ 	.byte	0x04, 0x17
        /*00ba*/ 	.short	(.L_356 - .L_355)
.L_355:
        /*00bc*/ 	.word	0x00000000
        /*00c0*/ 	.short	0x0000
        /*00c2*/ 	.short	0x0000
        /*00c4*/ 	.byte	0x00, 0xf5, 0x21, 0x00


	//----- nvinfo : EIATTR_SPARSE_MMA_MASK
	.align		4
.L_356:
        /*00c8*/ 	.byte	0x03, 0x50
        /*00ca*/ 	.short	0x0000


	//----- nvinfo : EIATTR_MAXREG_COUNT
	.align		4
        /*00cc*/ 	.byte	0x03, 0x1b
        /*00ce*/ 	.short	0x00a8


	//----- nvinfo : EIATTR_NUM_BARRIERS
	.align		4
        /*00d0*/ 	.byte	0x02, 0x4c
        /*00d2*/ 	.byte	0x01
	.zero		1


	//----- nvinfo : EIATTR_MERCURY_ISA_VERSION
	.align		4
        /*00d4*/ 	.byte	0x03, 0x5f
        /*00d6*/ 	.short	0x0101


	//----- nvinfo : EIATTR_COOP_GROUP_MASK_REGIDS
	.align		4
        /*00d8*/ 	.byte	0x04, 0x29
        /*00da*/ 	.short	(.L_358 - .L_357)


	//   ....[0]....
.L_357:
        /*00dc*/ 	.word	0xffffffff


	//   ....[1]....
        /*00e0*/ 	.word	0x05000006


	//   ....[2]....
        /*00e4*/ 	.word	0xffffffff


	//   ....[3]....
        /*00e8*/ 	.word	0xffffffff


	//   ....[4]....
        /*00ec*/ 	.word	0xffffffff


	//   ....[5]....
        /*00f0*/ 	.word	0xffffffff


	//   ....[6]....
        /*00f4*/ 	.word	0xffffffff


	//   ....[7]....
        /*00f8*/ 	.word	0xffffffff


	//   ....[8]....
        /*00fc*/ 	.word	0xffffffff


	//   ....[9]....
        /*0100*/ 	.word	0xffffffff


	//   ....[10]....
        /*0104*/ 	.word	0xffffffff


	//   ....[11]....
        /*0108*/ 	.word	0xffffffff


	//   ....[12]....
        /*010c*/ 	.word	0xffffffff


	//   ....[13]....
        /*0110*/ 	.word	0xffffffff


	//   ....[14]....
        /*0114*/ 	.word	0xffffffff


	//   ....[15]....
        /*0118*/ 	.word	0xffffffff


	//   ....[16]....
        /*011c*/ 	.word	0xffffffff


	//   ....[17]....
        /*0120*/ 	.word	0xffffffff


	//   ....[18]....
        /*0124*/ 	.word	0xffffffff


	//   ....[19]....
        /*0128*/ 	.word	0xffffffff


	//   ....[20]....
        /*012c*/ 	.word	0xffffffff


	//   ....[21]....
        /*0130*/ 	.word	0xffffffff


	//   ....[22]....
        /*0134*/ 	.word	0xffffffff


	//   ....[23]....
        /*0138*/ 	.word	0xffffffff


	//   ....[24]....
        /*013c*/ 	.word	0xffffffff


	//   ....[25]....
        /*0140*/ 	.word	0xffffffff


	//   ....[26]....
        /*0144*/ 	.word	0xffffffff


	//   ....[27]....
        /*0148*/ 	.word	0xffffffff


	//   ....[28]....
        /*014c*/ 	.word	0xffffffff


	//   ....[29]....
        /*0150*/ 	.word	0xffffffff


	//   ....[30]....
        /*0154*/ 	.word	0xffffffff


	//   ....[31]....
        /*0158*/ 	.word	0xffffffff


	//   ....[32]....
        /*015c*/ 	.word	0xffffffff


	//   ....[33]....
        /*0160*/ 	.word	0xffffffff


	//   ....[34]....
        /*0164*/ 	.word	0xffffffff


	//   ....[35]....
        /*0168*/ 	.word	0xffffffff


	//   ....[36]....
        /*016c*/ 	.word	0xffffffff


	//   ....[37]....
        /*0170*/ 	.word	0xffffffff


	//   ....[38]....
        /*0174*/ 	.word	0xffffffff


	//   ....[39]....
        /*0178*/ 	.word	0xffffffff


	//   ....[40]....
        /*017c*/ 	.word	0xffffffff


	//   ....[41]....
        /*0180*/ 	.word	0xffffffff


	//   ....[42]....
        /*0184*/ 	.word	0xffffffff


	//   ....[43]....
        /*0188*/ 	.word	0xffffffff


	//   ....[44]....
        /*018c*/ 	.word	0xffffffff


	//   ....[45]....
        /*0190*/ 	.word	0xffffffff


	//   ....[46]....
        /*0194*/ 	.word	0xffffffff


	//   ....[47]....
        /*0198*/ 	.word	0xffffffff


	//   ....[48]....
        /*019c*/ 	.word	0xffffffff


	//   ....[49]....
        /*01a0*/ 	.word	0xffffffff


	//   ....[50]....
        /*01a4*/ 	.word	0xffffffff


	//   ....[51]....
        /*01a8*/ 	.word	0xffffffff


	//   ....[52]....
        /*01ac*/ 	.word	0xffffffff


	//   ....[53]....
        /*01b0*/ 	.word	0xffffffff


	//   ....[54]....
        /*01b4*/ 	.word	0xffffffff


	//   ....[55]....
        /*01b8*/ 	.word	0xffffffff


	//   ....[56]....
        /*01bc*/ 	.word	0xffffffff


	//   ....[57]....
        /*01c0*/ 	.word	0xffffffff


	//   ....[58]....
        /*01c4*/ 	.word	0xffffffff


	//   ....[59]....
        /*01c8*/ 	.word	0xffffffff


	//   ....[60]....
        /*01cc*/ 	.word	0xffffffff


	//   ....[61]....
        /*01d0*/ 	.word	0xffffffff


	//   ....[62]....
        /*01d4*/ 	.word	0xffffffff


	//   ....[63]....
        /*01d8*/ 	.word	0xffffffff


	//   ....[64]....
        /*01dc*/ 	.word	0xffffffff


	//   ....[65]....
        /*01e0*/ 	.word	0xffffffff


	//   ....[66]....
        /*01e4*/ 	.word	0xffffffff


	//   ....[67]....
        /*01e8*/ 	.word	0xffffffff


	//   ....[68]....
        /*01ec*/ 	.word	0xffffffff


	//   ....[69]....
        /*01f0*/ 	.word	0xffffffff


	//   ....[70]....
        /*01f4*/ 	.word	0xffffffff


	//   ....[71]....
        /*01f8*/ 	.word	0xffffffff


	//   ....[72]....
        /*01fc*/ 	.word	0xffffffff


	//   ....[73]....
        /*0200*/ 	.word	0xffffffff


	//   ....[74]....
        /*0204*/ 	.word	0xffffffff


	//   ....[75]....
        /*0208*/ 	.word	0xffffffff


	//   ....[76]....
        /*020c*/ 	.word	0xffffffff


	//   ....[77]....
        /*0210*/ 	.word	0xffffffff


	//   ....[78]....
        /*0214*/ 	.word	0xffffffff


	//   ....[79]....
        /*0218*/ 	.word	0xffffffff


	//   ....[80]....
        /*021c*/ 	.word	0xffffffff


	//   ....[81]....
        /*0220*/ 	.word	0xffffffff


	//   ....[82]....
        /*0224*/ 	.word	0xffffffff


	//   ....[83]....
        /*0228*/ 	.word	0xffffffff


	//   ....[84]....
        /*022c*/ 	.word	0xffffffff


	//   ....[85]....
        /*0230*/ 	.word	0xffffffff


	//   ....[86]....
        /*0234*/ 	.word	0xffffffff


	//   ....[87]....
        /*0238*/ 	.word	0xffffffff


	//   ....[88]....
        /*023c*/ 	.word	0xffffffff


	//   ....[89]....
        /*0240*/ 	.word	0xffffffff


	//   ....[90]....
        /*0244*/ 	.word	0xffffffff


	//   ....[91]....
        /*0248*/ 	.word	0xffffffff


	//   ....[92]....
        /*024c*/ 	.word	0xffffffff


	//   ....[93]....
        /*0250*/ 	.word	0xffffffff


	//   ....[94]....
        /*0254*/ 	.word	0xffffffff


	//   ....[95]....
        /*0258*/ 	.word	0xffffffff


	//   ....[96]....
        /*025c*/ 	.word	0xffffffff


	//   ....[97]....
        /*0260*/ 	.word	0xffffffff


	//   ....[98]....
        /*0264*/ 	.word	0xffffffff


	//   ....[99]....
        /*0268*/ 	.word	0xffffffff


	//   ....[100]....
        /*026c*/ 	.word	0xffffffff


	//   ....[101]....
        /*0270*/ 	.word	0xffffffff


	//   ....[102]....
        /*0274*/ 	.word	0xffffffff


	//   ....[103]....
        /*0278*/ 	.word	0xffffffff


	//   ....[104]....
        /*027c*/ 	.word	0xffffffff


	//   ....[105]....
        /*0280*/ 	.word	0xffffffff


	//   ....[106]....
        /*0284*/ 	.word	0xffffffff


	//   ....[107]....
        /*0288*/ 	.word	0xffffffff


	//   ....[108]....
        /*028c*/ 	.word	0xffffffff


	//   ....[109]....
        /*0290*/ 	.word	0xffffffff


	//   ....[110]....
        /*0294*/ 	.word	0xffffffff


	//   ....[111]....
        /*0298*/ 	.word	0xffffffff


	//   ....[112]....
        /*029c*/ 	.word	0xffffffff


	//   ....[113]....
        /*02a0*/ 	.word	0xffffffff


	//   ....[114]....
        /*02a4*/ 	.word	0xffffffff


	//   ....[115]....
        /*02a8*/ 	.word	0xffffffff


	//   ....[116]....
        /*02ac*/ 	.word	0xffffffff


	//   ....[117]....
        /*02b0*/ 	.word	0xffffffff


	//   ....[118]....
        /*02b4*/ 	.word	0xffffffff


	//   ....[119]....
        /*02b8*/ 	.word	0xffffffff


	//   ....[120]....
        /*02bc*/ 	.word	0xffffffff


	//   ....[121]....
        /*02c0*/ 	.word	0xffffffff


	//   ....[122]....
        /*02c4*/ 	.word	0xffffffff


	//   ....[123]....
        /*02c8*/ 	.word	0xffffffff


	//   ....[124]....
        /*02cc*/ 	.word	0xffffffff


	//   ....[125]....
        /*02d0*/ 	.word	0xffffffff


	//   ....[126]....
        /*02d4*/ 	.word	0xffffffff


	//   ....[127]....
        /*02d8*/ 	.word	0xffffffff


	//   ....[128]....
        /*02dc*/ 	.word	0xffffffff


	//   ....[129]....
        /*02e0*/ 	.word	0xffffffff


	//   ....[130]....
        /*02e4*/ 	.word	0xffffffff


	//   ....[131]....
        /*02e8*/ 	.word	0xffffffff


	//   ....[132]....
        /*02ec*/ 	.word	0xffffffff


	//   ....[133]....
        /*02f0*/ 	.word	0xffffffff


	//   ....[134]....
        /*02f4*/ 	.word	0xffffffff


	//   ....[135]....
        /*02f8*/ 	.word	0xffffffff


	//   ....[136]....
        /*02fc*/ 	.word	0xffffffff


	//   ....[137]....
        /*0300*/ 	.word	0xffffffff


	//   ....[138]....
        /*0304*/ 	.word	0xffffffff


	//   ....[139]....
        /*0308*/ 	.word	0xffffffff


	//   ....[140]....
        /*030c*/ 	.word	0xffffffff


	//   ....[141]....
        /*0310*/ 	.word	0xffffffff


	//   ....[142]....
        /*0314*/ 	.word	0xffffffff


	//   ....[143]....
        /*0318*/ 	.word	0xffffffff


	//   ....[144]....
        /*031c*/ 	.word	0xffffffff


	//   ....[145]....
        /*0320*/ 	.word	0xffffffff


	//   ....[146]....
        /*0324*/ 	.word	0xffffffff


	//   ....[147]....
        /*0328*/ 	.word	0xffffffff


	//   ....[148]....
        /*032c*/ 	.word	0xffffffff


	//   ....[149]....
        /*0330*/ 	.word	0xffffffff


	//   ....[150]....
        /*0334*/ 	.word	0xffffffff


	//   ....[151]....
        /*0338*/ 	.word	0xffffffff


	//   ....[152]....
        /*033c*/ 	.word	0xffffffff


	//   ....[153]....
        /*0340*/ 	.word	0xffffffff


	//   ....[154]....
        /*0344*/ 	.word	0xffffffff


	//   ....[155]....
        /*0348*/ 	.word	0xffffffff


	//   ....[156]....
        /*034c*/ 	.word	0xffffffff


	//   ....[157]....
        /*0350*/ 	.word	0xffffffff


	//   ....[158]....
        /*0354*/ 	.word	0xffffffff


	//   ....[159]....
        /*0358*/ 	.word	0xffffffff


	//   ....[160]....
        /*035c*/ 	.word	0x05000006


	//   ....[161]....
        /*0360*/ 	.word	0xffffffff


	//   ....[162]....
        /*0364*/ 	.word	0xffffffff


	//   ....[163]....
        /*0368*/ 	.word	0xffffffff


	//   ....[164]....
        /*036c*/ 	.word	0xffffffff


	//   ....[165]....
        /*0370*/ 	.word	0xffffffff


	//   ....[166]....
        /*0374*/ 	.word	0xffffffff


	//   ....[167]....
        /*0378*/ 	.word	0xffffffff


	//   ....[168]....
        /*037c*/ 	.word	0xffffffff


	//   ....[169]....
        /*0380*/ 	.word	0xffffffff


	//   ....[170]....
        /*0384*/ 	.word	0xffffffff


	//   ....[171]....
        /*0388*/ 	.word	0xffffffff


	//   ....[172]....
        /*038c*/ 	.word	0xffffffff


	//   ....[173]....
        /*0390*/ 	.word	0xffffffff


	//   ....[174]....
        /*0394*/ 	.word	0xffffffff


	//   ....[175]....
        /*0398*/ 	.word	0xffffffff


	//   ....[176]....
        /*039c*/ 	.word	0xffffffff


	//   ....[177]....
        /*03a0*/ 	.word	0xffffffff


	//   ....[178]....
        /*03a4*/ 	.word	0xffffffff


	//   ....[179]....
        /*03a8*/ 	.word	0xffffffff


	//   ....[180]....
        /*03ac*/ 	.word	0xffffffff


	//   ....[181]....
        /*03b0*/ 	.word	0xffffffff


	//   ....[182]....
        /*03b4*/ 	.word	0xffffffff


	//   ....[183]....
        /*03b8*/ 	.word	0xffffffff


	//   ....[184]....
        /*03bc*/ 	.word	0xffffffff


	//   ....[185]....
        /*03c0*/ 	.word	0xffffffff


	//   ....[186]....
        /*03c4*/ 	.word	0xffffffff


	//   ....[187]....
        /*03c8*/ 	.word	0xffffffff


	//   ....[188]....
        /*03cc*/ 	.word	0xffffffff


	//   ....[189]....
        /*03d0*/ 	.word	0xffffffff


	//   ....[190]....
        /*03d4*/ 	.word	0xffffffff


	//   ....[191]....
        /*03d8*/ 	.word	0xffffffff


	//   ....[192]....
        /*03dc*/ 	.word	0xffffffff


	//   ....[193]....
        /*03e0*/ 	.word	0xffffffff


	//   ....[194]....
        /*03e4*/ 	.word	0xffffffff


	//   ....[195]....
        /*03e8*/ 	.word	0xffffffff


	//   ....[196]....
        /*03ec*/ 	.word	0xffffffff


	//   ....[197]....
        /*03f0*/ 	.word	0xffffffff


	//   ....[198]....
        /*03f4*/ 	.word	0xffffffff


	//   ....[199]....
        /*03f8*/ 	.word	0xffffffff


	//   ....[200]....
        /*03fc*/ 	.word	0xffffffff


	//   ....[201]....
        /*0400*/ 	.word	0xffffffff


	//   ....[202]....
        /*0404*/ 	.word	0xffffffff


	//   ....[203]....
        /*0408*/ 	.word	0xffffffff


	//   ....[204]....
        /*040c*/ 	.word	0xffffffff


	//   ....[205]....
        /*0410*/ 	.word	0xffffffff


	//   ....[206]....
        /*0414*/ 	.word	0xffffffff


	//   ....[207]....
        /*0418*/ 	.word	0xffffffff


	//   ....[208]....
        /*041c*/ 	.word	0xffffffff


	//   ....[209]....
        /*0420*/ 	.word	0xffffffff


	//   ....[210]....
        /*0424*/ 	.word	0xffffffff


	//   ....[211]....
        /*0428*/ 	.word	0xffffffff


	//   ....[212]....
        /*042c*/ 	.word	0xffffffff


	//   ....[213]....
        /*0430*/ 	.word	0xffffffff


	//   ....[214]....
        /*0434*/ 	.word	0xffffffff


	//   ....[215]....
        /*0438*/ 	.word	0xffffffff


	//   ....[216]....
        /*043c*/ 	.word	0xffffffff


	//   ....[217]....
        /*0440*/ 	.word	0xffffffff


	//   ....[218]....
        /*0444*/ 	.word	0xffffffff


	//   ....[219]....
        /*0448*/ 	.word	0xffffffff


	//   ....[220]....
        /*044c*/ 	.word	0xffffffff


	//   ....[221]....
        /*0450*/ 	.word	0xffffffff


	//   ....[222]....
        /*0454*/ 	.word	0xffffffff


	//   ....[223]....
        /*0458*/ 	.word	0xffffffff


	//   ....[224]....
        /*045c*/ 	.word	0xffffffff


	//   ....[225]....
        /*0460*/ 	.word	0xffffffff


	//   ....[226]....
        /*0464*/ 	.word	0xffffffff


	//   ....[227]....
        /*0468*/ 	.word	0xffffffff


	//   ....[228]....
        /*046c*/ 	.word	0xffffffff


	//   ....[229]....
        /*0470*/ 	.word	0x0500002f


	//   ....[230]....
        /*0474*/ 	.word	0x0500002f


	//   ....[231]....
        /*0478*/ 	.word	0x0500002f


	//   ....[232]....
        /*047c*/ 	.word	0x0500002f


	//   ....[233]....
        /*0480*/ 	.word	0x0500002f


	//----- nvinfo : EIATTR_COOP_GROUP_INSTR_OFFSETS
	.align		4
.L_358:
        /*0484*/ 	.byte	0x04, 0x28
        /*0486*/ 	.short	(.L_360 - .L_359)


	//   ....[0]....
.L_359:
        /*0488*/ 	.word	0x00000e40


	//   ....[1]....
        /*048c*/ 	.word	0x00001890


	//   ....[2]....
        /*0490*/ 	.word	0x00002ad0


	//   ....[3]....
        /*0494*/ 	.word	0x00002af0


	//   ....[4]....
        /*0498*/ 	.word	0x00002b10


	//   ....[5]....
        /*049c*/ 	.word	0x00002b30


	//   ....[6]....
        /*04a0*/ 	.word	0x00002b50


	//   ....[7]....
        /*04a4*/ 	.word	0x00003000


	//   ....[8]....
        /*04a8*/ 	.word	0x00003010


	//   ....[9]....
        /*04ac*/ 	.word	0x00003030


	//   ....[10]....
        /*04b0*/ 	.word	0x00003050


	//   ....[11]....
        /*04b4*/ 	.word	0x000030a0


	//   ....[12]....
        /*04b8*/ 	.word	0x000030d0


	//   ....[13]....
        /*04bc*/ 	.word	0x00003120


	//   ....[14]....
        /*04c0*/ 	.word	0x00003160


	//   ....[15]....
        /*04c4*/ 	.word	0x00003250


	//   ....[16]....
        /*04c8*/ 	.word	0x00003280


	//   ....[17]....
        /*04cc*/ 	.word	0x00003290


	//   ....[18]....
        /*04d0*/ 	.word	0x000032b0


	//   ....[19]....
        /*04d4*/ 	.word	0x000032f0


	//   ....[20]....
        /*04d8*/ 	.word	0x00003320


	//   ....[21]....
        /*04dc*/ 	.word	0x00003360


	//   ....[22]....
        /*04e0*/ 	.word	0x00003380


	//   ....[23]....
        /*04e4*/ 	.word	0x000033a0


	//   ....[24]....
        /*04e8*/ 	.word	0x00003490


	//   ....[25]....
        /*04ec*/ 	.word	0x000034c0


	//   ....[26]....
        /*04f0*/ 	.word	0x000034d0


	//   ....[27]....
        /*04f4*/ 	.word	0x000034f0


	//   ....[28]....
        /*04f8*/ 	.word	0x00003530


	//   ....[29]....
        /*04fc*/ 	.word	0x00003560


	//   ....[30]....
        /*0500*/ 	.word	0x000035a0


	//   ....[31]....
        /*0504*/ 	.word	0x000035c0


	//   ....[32]....
        /*0508*/ 	.word	0x000035e0


	//   ....[33]....
        /*050c*/ 	.word	0x000036d0


	//   ....[34]....
        /*0510*/ 	.word	0x00003700


	//   ....[35]....
        /*0514*/ 	.word	0x00003710


	//   ....[36]....
        /*0518*/ 	.word	0x00003730


	//   ....[37]....
        /*051c*/ 	.word	0x00003770


	//   ....[38]....
        /*0520*/ 	.word	0x000037a0


	//   ....[39]....
        /*0524*/ 	.word	0x000037e0


	//   ....[40]....
        /*0528*/ 	.word	0x00003800


	//   ....[41]....
        /*052c*/ 	.word	0x00003820


	//   ....[42]....
        /*0530*/ 	.word	0x00003930


	//   ....[43]....
        /*0534*/ 	.word	0x00003960


	//   ....[44]....
        /*0538*/ 	.word	0x00003970


	//   ....[45]....
        /*053c*/ 	.word	0x00003990


	//   ....[46]....
        /*0540*/ 	.word	0x000039d0


	//   ....[47]....
        /*0544*/ 	.word	0x00003a00


	//   ....[48]....
        /*0548*/ 	.word	0x00003a40


	//   ....[49]....
        /*054c*/ 	.word	0x00003a60


	//   ....[50]....
        /*0550*/ 	.word	0x00003a80


	//   ....[51]....
        /*0554*/ 	.word	0x00003b90


	//   ....[52]....
        /*0558*/ 	.word	0x00003bc0


	//   ....[53]....
        /*055c*/ 	.word	0x00003bd0


	//   ....[54]....
        /*0560*/ 	.word	0x00003bf0


	//   ....[55]....
        /*0564*/ 	.word	0x00003c30


	//   ....[56]....
        /*0568*/ 	.word	0x00003c60


	//   ....[57]....
        /*056c*/ 	.word	0x00003ca0


	//   ....[58]....
        /*0570*/ 	.word	0x00003cc0


	//   ....[59]....
        /*0574*/ 	.word	0x00003ce0


	//   ....[60]....
        /*0578*/ 	.word	0x00003df0


	//   ....[61]....
        /*057c*/ 	.word	0x00003e20


	//   ....[62]....
        /*0580*/ 	.word	0x00003e30


	//   ....[63]....
        /*0584*/ 	.word	0x00003e50


	//   ....[64]....
        /*0588*/ 	.word	0x00003e90


	//   ....[65]....
        /*058c*/ 	.word	0x00003ec0


	//   ....[66]....
        /*0590*/ 	.word	0x00003f00


	//   ....[67]....
        /*0594*/ 	.word	0x00003f20


	//   ....[68]....
        /*0598*/ 	.word	0x00003f40


	//   ....[69]....
        /*059c*/ 	.word	0x00004050


	//   ....[70]....
        /*05a0*/ 	.word	0x00004080


	//   ....[71]....
        /*05a4*/ 	.word	0x00004090


	//   ....[72]....
        /*05a8*/ 	.word	0x000040b0


	//   ....[73]....
        /*05ac*/ 	.word	0x000040f0


	//   ....[74]....
        /*05b0*/ 	.word	0x00004120


	//   ....[75]....
        /*05b4*/ 	.word	0x00004160


	//   ....[76]....
        /*05b8*/ 	.word	0x00004180


	//   ....[77]....
        /*05bc*/ 	.word	0x000041a0


	//   ....[78]....
        /*05c0*/ 	.word	0x000042b0


	//   ....[79]....
        /*05c4*/ 	.word	0x00004300


	//   ....[80]....
        /*05c8*/ 	.word	0x00004310


	//   ....[81]....
        /*05cc*/ 	.word	0x00004330


	//   ....[82]....
        /*05d0*/ 	.word	0x00004370


	//   ....[83]....
        /*05d4*/ 	.word	0x000043a0


	//   ....[84]....
        /*05d8*/ 	.word	0x000043e0


	//   ....[85]....
        /*05dc*/ 	.word	0x00004400


	//   ....[86]....
        /*05e0*/ 	.word	0x00004420


	//   ....[87]....
        /*05e4*/ 	.word	0x00004510


	//   ....[88]....
        /*05e8*/ 	.word	0x00004560


	//   ....[89]....
        /*05ec*/ 	.word	0x00004570


	//   ....[90]....
        /*05f0*/ 	.word	0x000045a0


	//   ....[91]....
        /*05f4*/ 	.word	0x000045c0


	//   ....[92]....
        /*05f8*/ 	.word	0x00004610


	//   ....[93]....
        /*05fc*/ 	.word	0x00004630


	//   ....[94]....
        /*0600*/ 	.word	0x00004670


	//   ....[95]....
        /*0604*/ 	.word	0x00004690


	//   ....[96]....
        /*0608*/ 	.word	0x00004770


	//   ....[97]....
        /*060c*/ 	.word	0x000047c0


	//   ....[98]....
        /*0610*/ 	.word	0x000047d0


	//   ....[99]....
        /*0614*/ 	.word	0x00004820


	//   ....[100]....
        /*0618*/ 	.word	0x00004850


	//   ....[101]....
        /*061c*/ 	.word	0x00004880


	//   ....[102]....
        /*0620*/ 	.word	0x000048b0


	//   ....[103]....
        /*0624*/ 	.word	0x000048e0


	//   ....[104]....
        /*0628*/ 	.word	0x00004910


	//   ....[105]....
        /*062c*/ 	.word	0x000049d0


	//   ....[106]....
        /*0630*/ 	.word	0x00004a20


	//   ....[107]....
        /*0634*/ 	.word	0x00004a30


	//   ....[108]....
        /*0638*/ 	.word	0x00004a80


	//   ....[109]....
        /*063c*/ 	.word	0x00004ab0


	//   ....[110]....
        /*0640*/ 	.word	0x00004ae0


	//   ....[111]....
        /*0644*/ 	.word	0x00004b10


	//   ....[112]....
        /*0648*/ 	.word	0x00004b40


	//   ....[113]....
        /*064c*/ 	.word	0x00004b70


	//   ....[114]....
        /*0650*/ 	.word	0x00004c60


	//   ....[115]....
        /*0654*/ 	.word	0x00004c80


	//   ....[116]....
        /*0658*/ 	.word	0x00004c90


	//   ....[117]....
        /*065c*/ 	.word	0x00004ce0


	//   ....[118]....
        /*0660*/ 	.word	0x00004d10


	//   ....[119]....
        /*0664*/ 	.word	0x00004d40


	//   ....[120]....
        /*0668*/ 	.word	0x00004d70


	//   ....[121]....
        /*066c*/ 	.word	0x00004da0


	//   ....[122]....
        /*0670*/ 	.word	0x00004dd0


	//   ....[123]....
        /*0674*/ 	.word	0x00004ec0


	//   ....[124]....
        /*0678*/ 	.word	0x00004f00


	//   ....[125]....
        /*067c*/ 	.word	0x00004f10


	//   ....[126]....
        /*0680*/ 	.word	0x00004f60


	//   ....[127]....
        /*0684*/ 	.word	0x00004f90


	//   ....[128]....
        /*0688*/ 	.word	0x00004fc0


	//   ....[129]....
        /*068c*/ 	.word	0x00004ff0


	//   ....[130]....
        /*0690*/ 	.word	0x00005020


	//   ....[131]....
        /*0694*/ 	.word	0x00005050


	//   ....[132]....
        /*0698*/ 	.word	0x00005140


	//   ....[133]....
        /*069c*/ 	.word	0x00005170


	//   ....[134]....
        /*06a0*/ 	.word	0x00005180


	//   ....[135]....
        /*06a4*/ 	.word	0x000051d0


	//   ....[136]....
        /*06a8*/ 	.word	0x00005200


	//   ....[137]....
        /*06ac*/ 	.word	0x00005230


	//   ....[138]....
        /*06b0*/ 	.word	0x00005260


	//   ....[139]....
        /*06b4*/ 	.word	0x00005290


	//   ....[140]....
        /*06b8*/ 	.word	0x000052c0


	//   ....[141]....
        /*06bc*/ 	.word	0x000053e0


	//   ....[142]....
        /*06c0*/ 	.word	0x000053f0


	//   ....[143]....
        /*06c4*/ 	.word	0x00005440


	//   ....[144]....
        /*06c8*/ 	.word	0x00005470


	//   ....[145]....
        /*06cc*/ 	.word	0x000054a0


	//   ....[146]....
        /*06d0*/ 	.word	0x000054d0


	//   ....[147]....
        /*06d4*/ 	.word	0x00005500


	//   ....[148]....
        /*06d8*/ 	.word	0x00005530


	//   ....[149]....
        /*06dc*/ 	.word	0x00005560


	//   ....[150]....
        /*06e0*/ 	.word	0x00005600


	//   ....[151]....
        /*06e4*/ 	.word	0x00005620


	//   ....[152]....
        /*06e8*/ 	.word	0x00005630


	//   ....[153]....
        /*06ec*/ 	.word	0x00005680


	//   ....[154]....
        /*06f0*/ 	.word	0x000056b0


	//   ....[155]....
        /*06f4*/ 	.word	0x000056e0


	//   ....[156]....
        /*06f8*/ 	.word	0x00005710


	//   ....[157]....
        /*06fc*/ 	.word	0x00005740


	//   ....[158]....
        /*0700*/ 	.word	0x00005770


	//   ....[159]....
        /*0704*/ 	.word	0x000058a0


	//   ....[160]....
        /*0708*/ 	.word	0x00005d40


	//   ....[161]....
        /*070c*/ 	.word	0x00006070


	//   ....[162]....
        /*0710*/ 	.word	0x00006130


	//   ....[163]....
        /*0714*/ 	.word	0x000061f0


	//   ....[164]....
        /*0718*/ 	.word	0x000062b0


	//   ....[165]....
        /*071c*/ 	.word	0x00006370


	//   ....[166]....
        /*0720*/ 	.word	0x00006430


	//   ....[167]....
        /*0724*/ 	.word	0x000064f0


	//   ....[168]....
        /*0728*/ 	.word	0x000065b0


	//   ....[169]....
        /*072c*/ 	.word	0x00006670


	//   ....[170]....
        /*0730*/ 	.word	0x00006730


	//   ....[171]....
        /*0734*/ 	.word	0x000067f0


	//   ....[172]....
        /*0738*/ 	.word	0x000068b0


	//   ....[173]....
        /*073c*/ 	.word	0x00006970


	//   ....[174]....
        /*0740*/ 	.word	0x00006a30


	//   ....[175]....
        /*0744*/ 	.word	0x00006af0


	//   ....[176]....
        /*0748*/ 	.word	0x00006bb0


	//   ....[177]....
        /*074c*/ 	.word	0x00006c70


	//   ....[178]....
        /*0750*/ 	.word	0x00006e60


	//   ....[179]....
        /*0754*/ 	.word	0x00006f90


	//   ....[180]....
        /*0758*/ 	.word	0x000070c0


	//   ....[181]....
        /*075c*/ 	.word	0x000071f0


	//   ....[182]....
        /*0760*/ 	.word	0x00007320


	//   ....[183]....
        /*0764*/ 	.word	0x00007450


	//   ....[184]....
        /*0768*/ 	.word	0x00007580


	//   ....[185]....
        /*076c*/ 	.word	0x000076b0


	//   ....[186]....
        /*0770*/ 	.word	0x000077e0


	//   ....[187]....
        /*0774*/ 	.word	0x00007910


	//   ....[188]....
        /*0778*/ 	.word	0x00007a40


	//   ....[189]....
        /*077c*/ 	.word	0x00007b60


	//   ....[190]....
        /*0780*/ 	.word	0x00007c70


	//   ....[191]....
        /*0784*/ 	.word	0x00007d80


	//   ....[192]....
        /*0788*/ 	.word	0x00007e90


	//   ....[193]....
        /*078c*/ 	.word	0x00007fa0


	//   ....[194]....
        /*0790*/ 	.word	0x000080b0


	//   ....[195]....
        /*0794*/ 	.word	0x00008eb0


	//   ....[196]....
        /*0798*/ 	.word	0x00008f40


	//   ....[197]....
        /*079c*/ 	.word	0x00008fc0


	//   ....[198]....
        /*07a0*/ 	.word	0x00009050


	//   ....[199]....
        /*07a4*/ 	.word	0x000090d0


	//   ....[200]....
        /*07a8*/ 	.word	0x00009160


	//   ....[201]....
        /*07ac*/ 	.word	0x000091e0


	//   ....[202]....
        /*07b0*/ 	.word	0x00009270


	//   ....[203]....
        /*07b4*/ 	.word	0x000092f0


	//   ....[204]....
        /*07b8*/ 	.word	0x00009380


	//   ....[205]....
        /*07bc*/ 	.word	0x00009400


	//   ....[206]....
        /*07c0*/ 	.word	0x00009490


	//   ....[207]....
        /*07c4*/ 	.word	0x00009510


	//   ....[208]....
        /*07c8*/ 	.word	0x000095a0


	//   ....[209]....
        /*07cc*/ 	.word	0x00009620


	//   ....[210]....
        /*07d0*/ 	.word	0x000096b0


	//   ....[211]....
        /*07d4*/ 	.word	0x00009730


	//   ....[212]....
        /*07d8*/ 	.word	0x00009890


	//   ....[213]....
        /*07dc*/ 	.word	0x00009960


	//   ....[214]....
        /*07e0*/ 	.word	0x00009a10


	//   ....[215]....
        /*07e4*/ 	.word	0x00009ad0


	//   ....[216]....
        /*07e8*/ 	.word	0x00009b80


	//   ....[217]....
        /*07ec*/ 	.word	0x00009c40


	//   ....[218]....
        /*07f0*/ 	.word	0x00009cf0


	//   ....[219]....
        /*07f4*/ 	.word	0x00009db0


	//   ....[220]....
        /*07f8*/ 	.word	0x00009e60


	//   ....[221]....
        /*07fc*/ 	.word	0x00009f20


	//   ....[222]....
        /*0800*/ 	.word	0x00009fd0


	//   ....[223]....
        /*0804*/ 	.word	0x0000a090


	//   ....[224]....
        /*0808*/ 	.word	0x0000a140


	//   ....[225]....
        /*080c*/ 	.word	0x0000a200


	//   ....[226]....
        /*0810*/ 	.word	0x0000a2a0


	//   ....[227]....
        /*0814*/ 	.word	0x0000a360


	//   ....[228]....
        /*0818*/ 	.word	0x0000a400


	//   ....[229]....
        /*081c*/ 	.word	0x0000a470


	//   ....[230]....
        /*0820*/ 	.word	0x0000a4e0


	//   ....[231]....
        /*0824*/ 	.word	0x0000a550


	//   ....[232]....
        /*0828*/ 	.word	0x0000a5c0


	//   ....[233]....
        /*082c*/ 	.word	0x0000a630


	//----- nvinfo : EIATTR_VRC_CTA_INIT_COUNT
	.align		4
.L_360:
        /*0830*/ 	.byte	0x02, 0x4a
	.zero		1
	.zero		1


	//----- nvinfo : EIATTR_EXIT_INSTR_OFFSETS
	.align		4
        /*0834*/ 	.byte	0x04, 0x1c
        /*0836*/ 	.short	(.L_362 - .L_361)


	//   ....[0]....
.L_361:
        /*0838*/ 	.word	0x00002570


	//   ....[1]....
        /*083c*/ 	.word	0x000028d0


	//   ....[2]....
        /*0840*/ 	.word	0x000028f0


	//   ....[3]....
        /*0844*/ 	.word	0x00009740


	//   ....[4]....
        /*0848*/ 	.word	0x0000a410


	//----- nvinfo : EIATTR_MAX_THREADS
	.align		4
.L_362:
        /*084c*/ 	.byte	0x04, 0x05
        /*084e*/ 	.short	(.L_364 - .L_363)
.L_363:
        /*0850*/ 	.word	0x00000180
        /*0854*/ 	.word	0x00000001
        /*0858*/ 	.word	0x00000001


	//----- nvinfo : EIATTR_CRS_STACK_SIZE
	.align		4
.L_364:
        /*085c*/ 	.byte	0x04, 0x1e
        /*085e*/ 	.short	(.L_366 - .L_365)
.L_365:
        /*0860*/ 	.word	0x00000000


	//----- nvinfo : EIATTR_CBANK_PARAM_SIZE
	.align		4
.L_366:
        /*0864*/ 	.byte	0x03, 0x19
        /*0866*/ 	.short	0x004d


	//----- nvinfo : EIATTR_PARAM_CBANK
	.align		4
        /*0868*/ 	.byte	0x04, 0x0a
        /*086a*/ 	.short	(.L_368 - .L_367)
	.align		4
.L_367:
        /*086c*/ 	.word	index@(.nv.constant0._ZN3cub18CUB_300001_SM_10006detail10radix_sort29DeviceRadixSortOnesweepKernelINS1_5radix10policy_hubIifyE10Policy1000ELNS0_9SortOrderE0EifyiiNS1_21identity_decomposer_tEEEvPT5_SB_PT3_PKSC_PT1_PKSG_PT2_PKSK_T4_iiT6_)
        /*0870*/ 	.short	0x0380
        /*0872*/ 	.short	0x004d


	//----- nvinfo : EIATTR_SW_WAR
	.align		4
.L_368:
        /*0874*/ 	.byte	0x04, 0x36
        /*0876*/ 	.short	(.L_370 - .L_369)
.L_369:
        /*0878*/ 	.word	0x00000008
.L_370:


//--------------------- .nv.info._ZN3cub18CUB_300001_SM_10006detail10radix_sort33DeviceRadixSortExclusiveSumKernelINS1_5radix10policy_hubIifyE10Policy1000EyEEvPT0_ --------------------------
	.section	.nv.info._ZN3cub18CUB_300001_SM_10006detail10radix_sort33DeviceRadixSortExclusiveSumKernelINS1_5radix10policy_hubIifyE10Policy1000EyEEvPT0_,"",@"SHT_CUDA_INFO"
	.sectionflags	@""
	.align	4


	//----- nvinfo : EIATTR_CUDA_API_VERSION
	.align		4
        /*0000*/ 	.byte	0x04, 0x37
        /*0002*/ 	.short	(.L_372 - .L_371)
.L_371:
        /*0004*/ 	.word	0x00000082


	//----- nvinfo : EIATTR_KPARAM_INFO
	.align		4
.L_372:
        /*0008*/ 	.byte	0x04, 0x17
        /*000a*/ 	.short	(.L_374 - .L_373)
.L_373:
        /*000c*/ 	.word	0x00000000
        /*0010*/ 	.short	0x0000
        /*0012*/ 	.short	0x0000
        /*0014*/ 	.byte	0x00, 0xf5, 0x21, 0x00


	//----- nvinfo : EIATTR_SPARSE_MMA_MASK
	.align		4
.L_374:
        /*0018*/ 	.byte	0x03, 0x50
        /*001a*/ 	.short	0x0000


	//----- nvinfo : EIATTR_MAXREG_COUNT
	.align		4
        /*001c*/ 	.byte	0x03, 0x1b
        /*001e*/ 	.short	0x00ff


	//----- nvinfo : EIATTR_NUM_BARRIERS
	.align		4
        /*0020*/ 	.byte	0x02, 0x4c
        /*0022*/ 	.byte	0x01
	.zero		1


	//----- nvinfo : EIATTR_MERCURY_ISA_VERSION
	.align		4
        /*0024*/ 	.byte	0x03, 0x5f
        /*0026*/ 	.short	0x0101


	//----- nvinfo : EIATTR_COOP_GROUP_MASK_REGIDS
	.align		4
        /*0028*/ 	.byte	0x04, 0x29
        /*002a*/ 	.short	(.L_376 - .L_375)


	//   ....[0]....
.L_375:
        /*002c*/ 	.word	0xffffffff


	//   ....[1]....
        /*0030*/ 	.word	0xffffffff


	//   ....[2]....
        /*0034*/ 	.word	0xffffffff


	//   ....[3]....
        /*0038*/ 	.word	0xffffffff


	//   ....[4]....
        /*003c*/ 	.word	0xffffffff


	//   ....[5]....
        /*0040*/ 	.word	0xffffffff


	//   ....[6]....
        /*0044*/ 	.word	0xffffffff


	//   ....[7]....
        /*0048*/ 	.word	0xffffffff


	//   ....[8]....
        /*004c*/ 	.word	0xffffffff


	//   ....[9]....
        /*0050*/ 	.word	0xffffffff


	//   ....[10]....
        /*0054*/ 	.word	0x05000015


	//   ....[11]....
        /*0058*/ 	.word	0x05000015


	//   ....[12]....
        /*005c*/ 	.word	0x05000015


	//   ....[13]....
        /*0060*/ 	.word	0x05000015


	//   ....[14]....
        /*0064*/ 	.word	0x05000015


	//   ....[15]....
        /*0068*/ 	.word	0x05000015


	//   ....[16]....
        /*006c*/ 	.word	0x05000015


	//   ....[17]....
        /*0070*/ 	.word	0x05000015


	//   ....[18]....
        /*0074*/ 	.word	0x05000015


	//   ....[19]....
        /*0078*/ 	.word	0x05000015


	//----- nvinfo : EIATTR_COOP_GROUP_INSTR_OFFSETS
	.align		4
.L_376:
        /*007c*/ 	.byte	0x04, 0x28
        /*007e*/ 	.short	(.L_378 - .L_377)


	//   ....[0]....
.L_377:
        /*0080*/ 	.word	0x00000250


	//   ....[1]....
        /*0084*/ 	.word	0x00000260


	//   ....[2]....
        /*0088*/ 	.word	0x000002a0


	//   ....[3]....
        /*008c*/ 	.word	0x000002c0


	//   ....[4]....
        /*0090*/ 	.word	0x00000310


	//   ....[5]....
        /*0094*/ 	.word	0x00000320


	//   ....[6]....
        /*0098*/ 	.word	0x00000360


	//   ....[7]....
        /*009c*/ 	.word	0x00000380


	//   ....[8]....
        /*00a0*/ 	.word	0x000003d0


	//   ....[9]....
        /*00a4*/ 	.word	0x000003e0


	//   ....[10]....
        /*00a8*/ 	.word	0x00000660


	//   ....[11]....
        /*00ac*/ 	.word	0x000006b0


	//   ....[12]....
        /*00b0*/ 	.word	0x00000740


	//   ....[13]....
        /*00b4*/ 	.word	0x00000790


	//   ....[14]....
        /*00b8*/ 	.word	0x00000820


	//   ....[15]....
        /*00bc*/ 	.word	0x00000870


	//   ....[16]....
        /*00c0*/ 	.word	0x00000900


	//   ....[17]....
        /*00c4*/ 	.word	0x00000950


	//   ....[18]....
        /*00c8*/ 	.word	0x000009e0


	//   ....[19]....
        /*00cc*/ 	.word	0x00000a30


	//----- nvinfo : EIATTR_VRC_CTA_INIT_COUNT
	.align		4
.L_378:
        /*00d0*/ 	.byte	0x02, 0x4a
	.zero		1
	.zero		1


	//----- nvinfo : EIATTR_EXIT_INSTR_OFFSETS
	.align		4
        /*00d4*/ 	.byte	0x04, 0x1c
        /*00d6*/ 	.short	(.L_380 - .L_379)


	//   ....[0]....
.L_379:
        /*00d8*/ 	.word	0x000005d0


	//   ....[1]....
        /*00dc*/ 	.word	0x00000600


	//----- nvinfo : EIATTR_CRS_STACK_SIZE
	.align		4
.L_380:
        /*00e0*/ 	.byte	0x04, 0x1e
        /*00e2*/ 	.short	(.L_382 - .L_381)
.L_381:
        /*00e4*/ 	.word	0x00000000


	//----- nvinfo : EIATTR_CBANK_PARAM_SIZE
	.align		4
.L_382:
        /*00e8*/ 	.byte	0x03, 0x19
        /*00ea*/ 	.short	0x0008


	//----- nvinfo : EIATTR_PARAM_CBANK
	.align		4
        /*00ec*/ 	.byte	0x04, 0x0a
        /*00ee*/ 	.short	(.L_384 - .L_383)
	.align		4
.L_383:
        /*00f0*/ 	.word	index@(.nv.constant0._ZN3cub18CUB_300001_SM_10006detail10radix_sort33DeviceRadixSortExclusiveSumKernelINS1_5radix10policy_hubIifyE10Policy1000EyEEvPT0_)
        /*00f4*/ 	.short	0x0380
        /*00f6*/ 	.short	0x0008


	//----- nvinfo : EIATTR_SW_WAR
	.align		4
.L_384:
        /*00f8*/ 	.byte	0x04, 0x36
        /*00fa*/ 	.short	(.L_386 - .L_385)
.L_385:
        /*00fc*/ 	.word	0x00000008
.L_386:


//--------------------- .nv.info._ZN3cub18CUB_300001_SM_10006detail10radix_sort30DeviceRadixSortHistogramKernelINS1_5radix10policy_hubIifyE10Policy1000ELNS0_9SortOrderE0EiyNS1_21identity_decomposer_tEEEvPT2_PKT1_SA_iiT3_ --------------------------
	.section	.nv.info._ZN3cub18CUB_300001_SM_10006detail10radix_sort30DeviceRadixSortHistogramKernelINS1_5radix10policy_hubIifyE10Policy1000ELNS0_9SortOrderE0EiyNS1_21identity_decomposer_tEEEvPT2_PKT1_SA_iiT3_,"",@"SHT_CUDA_INFO"
	.sectionflags	@""
	.align	4


	//----- nvinfo : EIATTR_CUDA_API_VERSION
	.align		4
        /*0000*/ 	.byte	0x04, 0x37
        /*0002*/ 	.short	(.L_388 - .L_387)
.L_387:
        /*0004*/ 	.word	0x00000082


	//----- nvinfo : EIATTR_KPARAM_INFO
	.align		4
.L_388:
        /*0008*/ 	.byte	0x04, 0x17
        /*000a*/ 	.short	(.L_390 - .L_389)
.L_389:
        /*000c*/ 	.word	0x00000000
        /*0010*/ 	.short	0x0005
        /*0012*/ 	.short	0x0020
        /*0014*/ 	.byte	0x00, 0xf0, 0x05, 0x00


	//----- nvinfo : EIATTR_KPARAM_INFO
	.align		4
.L_390:
        /*0018*/ 	.byte	0x04, 0x17
        /*001a*/ 	.short	(.L_392 - .L_391)
.L_391:
        /*001c*/ 	.word	0x00000000
        /*0020*/ 	.short	0x0004
        /*0022*/ 	.short	0x001c
        /*0024*/ 	.byte	0x00, 0xf0, 0x11, 0x00


	//----- nvinfo : EIATTR_KPARAM_INFO
	.align		4
.L_392:
        /*0028*/ 	.byte	0x04, 0x17
        /*002a*/ 	.short	(.L_394 - .L_393)
.L_393:
        /*002c*/ 	.word	0x00000000
        /*0030*/ 	.short	0x0003
        /*0032*/ 	.short	0x0018
        /*0034*/ 	.byte	0x00, 0xf0, 0x11, 0x00


	//----- nvinfo : EIATTR_KPARAM_INFO
	.align		4
.L_394:
        /*0038*/ 	.byte	0x04, 0x17
        /*003a*/ 	.short	(.L_396 - .L_395)
.L_395:
        /*003c*/ 	.word	0x00000000
        /*0040*/ 	.short	0x0002
        /*0042*/ 	.short	0x0010
        /*0044*/ 	.byte	0x00, 0xf0, 0x21, 0x00


	//----- nvinfo : EIATTR_KPARAM_INFO
	.align		4
.L_396:
        /*0048*/ 	.byte	0x04, 0x17
        /*004a*/ 	.short	(.L_398 - .L_397)
.L_397:
        /*004c*/ 	.word	0x00000000
        /*0050*/ 	.short	0x0001
        /*0052*/ 	.short	0x0008
        /*0054*/ 	.byte	0x00, 0xf5, 0x21, 0x00


	//----- nvinfo : EIATTR_KPARAM_INFO
	.align		4
.L_398:
        /*0058*/ 	.byte	0x04, 0x17
        /*005a*/ 	.short	(.L_400 - .L_399)
.L_399:
        /*005c*/ 	.word	0x00000000
        /*0060*/ 	.short	0x0000
        /*0062*/ 	.short	0x0000
        /*0064*/ 	.byte	0x00, 0xf5, 0x21, 0x00


	//----- nvinfo : EIATTR_SPARSE_MMA_MASK
	.align		4
.L_400:
        /*0068*/ 	.byte	0x03, 0x50
        /*006a*/ 	.short	0x0000


	//----- nvinfo : EIATTR_MAXREG_COUNT
	.align		4
        /*006c*/ 	.byte	0x03, 0x1b
        /*006e*/ 	.short	0x00ff


	//----- nvinfo : EIATTR_NUM_BARRIERS
	.align		4
        /*0070*/ 	.byte	0x02, 0x4c
        /*0072*/ 	.byte	0x01
	.zero		1


	//----- nvinfo : EIATTR_MERCURY_ISA_VERSION
	.align		4
        /*0074*/ 	.byte	0x03, 0x5f
        /*0076*/ 	.short	0x0101


	//----- nvinfo : EIATTR_VRC_CTA_INIT_COUNT
	.align		4
        /*0078*/ 	.byte	0x02, 0x4a
	.zero		1
	.zero		1


	//----- nvinfo : EIATTR_EXIT_INSTR_OFFSETS
	.align		4
        /*007c*/ 	.byte	0x04, 0x1c
        /*007e*/ 	.short	(.L_402 - .L_401)


	//   ....[0]....
.L_401:
        /*0080*/ 	.word	0x00000040


	//   ....[1]....
        /*0084*/ 	.word	0x00002ee0


	//----- nvinfo : EIATTR_MAX_THREADS
	.align		4
.L_402:
        /*0088*/ 	.byte	0x04, 0x05
        /*008a*/ 	.short	(.L_404 - .L_403)
.L_403:
        /*008c*/ 	.word	0x00000080
        /*0090*/ 	.word	0x00000001
        /*0094*/ 	.word	0x00000001


	//----- nvinfo : EIATTR_CRS_STACK_SIZE
	.align		4
.L_404:
        /*0098*/ 	.byte	0x04, 0x1e
        /*009a*/ 	.short	(.L_406 - .L_405)
.L_405:
        /*009c*/ 	.word	0x00000000


	//----- nvinfo : EIATTR_CBANK_PARAM_SIZE
	.align		4
.L_406:
        /*00a0*/ 	.byte	0x03, 0x19
        /*00a2*/ 	.short	0x0021


	//----- nvinfo : EIATTR_PARAM_CBANK
	.align		4
        /*00a4*/ 	.byte	0x04, 0x0a
        /*00a6*/ 	.short	(.L_408 - .L_407)
	.align		4
.L_407:
        /*00a8*/ 	.word	index@(.nv.constant0._ZN3cub18CUB_300001_SM_10006detail10radix_sort30DeviceRadixSortHistogramKernelINS1_5radix10policy_hubIifyE10Policy1000ELNS0_9SortOrderE0EiyNS1_21identity_decomposer_tEEEvPT2_PKT1_SA_iiT3_)
        /*00ac*/ 	.short	0x0380
        /*00ae*/ 	.short	0x0021


	//----- nvinfo : EIATTR_SW_WAR
	.align		4
.L_408:
        /*00b0*/ 	.byte	0x04, 0x36
        /*00b2*/ 	.short	(.L_410 - .L_409)
.L_409:
        /*00b4*/ 	.word	0x00000008
.L_410:


//--------------------- .nv.info._ZN3cub18CUB_300001_SM_10006detail10radix_sort31DeviceRadixSortSingleTileKernelINS1_5radix10policy_hubIifyE10Policy1000ELNS0_9SortOrderE0EifyNS1_21identity_decomposer_tEEEvPKT1_PSA_PKT2_PSE_T3_iiT4_ --------------------------
	.section	.nv.info._ZN3cub18CUB_300001_SM_10006detail10radix_sort31DeviceRadixSortSingleTileKernelINS1_5radix10policy_hubIifyE10Policy1000ELNS0_9SortOrderE0EifyNS1_21identity_decomposer_tEEEvPKT1_PSA_PKT2_PSE_T3_iiT4_,"",@"SHT_CUDA_INFO"
	.sectionflags	@""
	.align	4


	//----- nvinfo : EIATTR_CUDA_API_VERSION
	.align		4
        /*0000*/ 	.byte	0x04, 0x37
        /*0002*/ 	.short	(.L_412 - .L_411)
.L_411:
        /*0004*/ 	.word	0x00000082


	//----- nvinfo : EIATTR_KPARAM_INFO
	.align		4
.L_412:
        /*0008*/ 	.byte	0x04, 0x17
        /*000a*/ 	.short	(.L_414 - .L_413)
.L_413:
        /*000c*/ 	.word	0x00000000
        /*0010*/ 	.short	0x0007
        /*0012*/ 	.short	0x0030
        /*0014*/ 	.byte	0x00, 0xf0, 0x05, 0x00


	//----- nvinfo : EIATTR_KPARAM_INFO
	.align		4
.L_414:
        /*0018*/ 	.byte	0x04, 0x17
        /*001a*/ 	.short	(.L_416 - .L_415)
.L_415:
        /*001c*/ 	.word	0x00000000
        /*0020*/ 	.short	0x0006
        /*0022*/ 	.short	0x002c
        /*0024*/ 	.byte	0x00, 0xf0, 0x11, 0x00


	//----- nvinfo : EIATTR_KPARAM_INFO
	.align		4
.L_416:
        /*0028*/ 	.byte	0x04, 0x17
        /*002a*/ 	.short	(.L_418 - .L_417)
.L_417:
        /*002c*/ 	.word	0x00000000
        /*0030*/ 	.short	0x0005
        /*0032*/ 	.short	0x0028
        /*0034*/ 	.byte	0x00, 0xf0, 0x11, 0x00


	//----- nvinfo : EIATTR_KPARAM_INFO
	.align		4
.L_418:
        /*0038*/ 	.byte	0x04, 0x17
        /*003a*/ 	.short	(.L_420 - .L_419)
.L_419:
        /*003c*/ 	.word	0x00000000
        /*0040*/ 	.short	0x0004
        /*0042*/ 	.short	0x0020
        /*0044*/ 	.byte	0x00, 0xf0, 0x21, 0x00


	//----- nvinfo : EIATTR_KPARAM_INFO
	.align		4
.L_420:
        /*0048*/ 	.byte	0x04, 0x17
        /*004a*/ 	.short	(.L_422 - .L_421)
.L_421:
        /*004c*/ 	.word	0x00000000
        /*0050*/ 	.short	0x0003
        /*0052*/ 	.short	0x0018
        /*0054*/ 	.byte	0x00, 0xf5, 0x21, 0x00


	//----- nvinfo : EIATTR_KPARAM_INFO
	.align		4
.L_422:
        /*0058*/ 	.byte	0x04, 0x17
        /*005a*/ 	.short	(.L_424 - .L_423)
.L_423:
        /*005c*/ 	.word	0x00000000
        /*0060*/ 	.short	0x0002
        /*0062*/ 	.short	0x0010
        /*0064*/ 	.byte	0x00, 0xf5, 0x21, 0x00


	//----- nvinfo : EIATTR_KPARAM_INFO
	.align		4
.L_424:
        /*0068*/ 	.byte	0x04, 0x17
        /*006a*/ 	.short	(.L_426 - .L_425)
.L_425:
        /*006c*/ 	.word	0x00000000
        /*0070*/ 	.short	0x0001
        /*0072*/ 	.short	0x0008
        /*0074*/ 	.byte	0x00, 0xf5, 0x21, 0x00


	//----- nvinfo : EIATTR_KPARAM_INFO
	.align		4
.L_426:
        /*0078*/ 	.byte	0x04, 0x17
        /*007a*/ 	.short	(.L_428 - .L_427)
.L_427:
        /*007c*/ 	.word	0x00000000
        /*0080*/ 	.short	0x0000
        /*0082*/ 	.short	0x0000
        /*0084*/ 	.byte	0x00, 0xf5, 0x21, 0x00


	//----- nvinfo : EIATTR_SPARSE_MMA_MASK
	.align		4
.L_428:
        /*0088*/ 	.byte	0x03, 0x50
        /*008a*/ 	.short	0x0000


	//----- nvinfo : EIATTR_MAXREG_COUNT
	.align		4
        /*008c*/ 	.byte	0x03, 0x1b
        /*008e*/ 	.short	0x00ff


	//----- nvinfo : EIATTR_NUM_BARRIERS
	.align		4
        /*0090*/ 	.byte	0x02, 0x4c
        /*0092*/ 	.byte	0x01
	.zero		1


	//----- nvinfo : EIATTR_MERCURY_ISA_VERSION
	.align		4
        /*0094*/ 	.byte	0x03, 0x5f
        /*0096*/ 	.short	0x0101


	//----- nvinfo : EIATTR_COOP_GROUP_MASK_REGIDS
	.align		4
        /*0098*/ 	.byte	0x04, 0x29
        /*009a*/ 	.short	(.L_430 - .L_429)


	//   ....[0]....
.L_429:
        /*009c*/ 	.word	0xffffffff


	//   ....[1]....
        /*00a0*/ 	.word	0xffffffff


	//   ....[2]....
        /*00a4*/ 	.word	0xffffffff


	//   ....[3]....
        /*00a8*/ 	.word	0xffffffff


	//   ....[4]....
        /*00ac*/ 	.word	0xffffffff


	//----- nvinfo : EIATTR_COOP_GROUP_INSTR_OFFSETS
	.align		4
.L_430:
        /*00b0*/ 	.byte	0x04, 0x28
        /*00b2*/ 	.short	(.L_432 - .L_431)


	//   ....[0]....
.L_431:
        /*00b4*/ 	.word	0x00001e20


	//   ....[1]....
        /*00b8*/ 	.word	0x00001e40


	//   ....[2]....
        /*00bc*/ 	.word	0x00001e60


	//   ....[3]....
        /*00c0*/ 	.word	0x00001e80


	//   ....[4]....
        /*00c4*/ 	.word	0x00001ea0


	//----- nvinfo : EIATTR_VRC_CTA_INIT_COUNT
	.align		4
.L_432:
        /*00c8*/ 	.byte	0x02, 0x4a
	.zero		1
	.zero		1


	//----- nvinfo : EIATTR_EXIT_INSTR_OFFSETS
	.align		4
        /*00cc*/ 	.byte	0x04, 0x1c
        /*00ce*/ 	.short	(.L_434 - .L_433)


	//   ....[0]....
.L_433:
        /*00d0*/ 	.word	0x00003bf0


	//   ....[1]....
        /*00d4*/ 	.word	0x00003c40


	//----- nvinfo : EIATTR_MAX_THREADS
	.align		4
.L_434:
        /*00d8*/ 	.byte	0x04, 0x05
        /*00da*/ 	.short	(.L_436 - .L_435)
.L_435:
        /*00dc*/ 	.word	0x00000100
        /*00e0*/ 	.word	0x00000001
        /*00e4*/ 	.word	0x00000001


	//----- nvinfo : EIATTR_CBANK_PARAM_SIZE
	.align		4
.L_436:
        /*00e8*/ 	.byte	0x03, 0x19
        /*00ea*/ 	.short	0x0031


	//----- nvinfo : EIATTR_PARAM_CBANK
	.align		4
        /*00ec*/ 	.byte	0x04, 0x0a
        /*00ee*/ 	.short	(.L_438 - .L_437)
	.align		4
.L_437:
        /*00f0*/ 	.word	index@(.nv.constant0._ZN3cub18CUB_300001_SM_10006detail10radix_sort31DeviceRadixSortSingleTileKernelINS1_5radix10policy_hubIifyE10Policy1000ELNS0_9SortOrderE0EifyNS1_21identity_decomposer_tEEEvPKT1_PSA_PKT2_PSE_T3_iiT4_)
        /*00f4*/ 	.short	0x0380
        /*00f6*/ 	.short	0x0031


	//----- nvinfo : EIATTR_SW_WAR
	.align		4
.L_438:
        /*00f8*/ 	.byte	0x04, 0x36
        /*00fa*/ 	.short	(.L_440 - .L_439)
.L_439:
        /*00fc*/ 	.word	0x00000008
.L_440:


//--------------------- .nv.info._ZN3cub18CUB_300001_SM_10006detail10radix_sort29DeviceRadixSortOnesweepKernelINS1_5radix10policy_hubIiNS0_8NullTypeEyE10Policy1000ELNS0_9SortOrderE0EiS6_yiiNS1_21identity_decomposer_tEEEvPT5_SC_PT3_PKSD_PT1_PKSH_PT2_PKSL_T4_iiT6_ --------------------------
	.section	.nv.info._ZN3cub18CUB_300001_SM_10006detail10radix_sort29DeviceRadixSortOnesweepKernelINS1_5radix10policy_hubIiNS0_8NullTypeEyE10Policy1000ELNS0_9SortOrderE0EiS6_yiiNS1_21identity_decomposer_tEEEvPT5_SC_PT3_PKSD_PT1_PKSH_PT2_PKSL_T4_iiT6_,"",@"SHT_CUDA_INFO"
	.sectionflags	@""
	.align	4


	//----- nvinfo : EIATTR_CUDA_API_VERSION
	.align		4
        /*0000*/ 	.byte	0x04, 0x37
        /*0002*/ 	.short	(.L_442 - .L_441)
.L_441:
        /*0004*/ 	.word	0x00000082


	//----- nvinfo : EIATTR_KPARAM_INFO
	.align		4
.L_442:
        /*0008*/ 	.byte	0x04, 0x17
        /*000a*/ 	.short	(.L_444 - .L_443)
.L_443:
        /*000c*/ 	.word	0x00000000
        /*0010*/ 	.short	0x000b
        /*0012*/ 	.short	0x004c
        /*0014*/ 	.byte	0x00, 0xf0, 0x05, 0x00


	//----- nvinfo : EIATTR_KPARAM_INFO
	.align		4
.L_444:
        /*0018*/ 	.byte	0x04, 0x17
        /*001a*/ 	.short	(.L_446 - .L_445)
.L_445:
        /*001c*/ 	.word	0x00000000
        /*0020*/ 	.short	0x000a
        /*0022*/ 	.short	0x0048
        /*0024*/ 	.byte	0x00, 0xf0, 0x11, 0x00


	//----- nvinfo : EIATTR_KPARAM_INFO
	.align		4
.L_446:
        /*0028*/ 	.byte	0x04, 0x17
        /*002a*/ 	.short	(.L_448 - .L_447)
.L_447:
        /*002c*/ 	.word	0x00000000
        /*0030*/ 	.short	0x0009
        /*0032*/ 	.short	0x0044
        /*0034*/ 	.byte	0x00, 0xf0, 0x11, 0x00


	//----- nvinfo : EIATTR_KPARAM_INFO
	.align		4
.L_448:
        /*0038*/ 	.byte	0x04, 0x17
        /*003a*/ 	.short	(.L_450 - .L_449)
.L_449:
        /*003c*/ 	.word	0x00000000
        /*0040*/ 	.short	0x0008
        /*0042*/ 	.short	0x0040
        /*0044*/ 	.byte	0x00, 0xf0, 0x11, 0x00


	//----- nvinfo : EIATTR_KPARAM_INFO
	.align		4
.L_450:
        /*0048*/ 	.byte	0x04, 0x17
        /*004a*/ 	.short	(.L_452 - .L_451)
.L_451:
        /*004c*/ 	.word	0x00000000
        /*0050*/ 	.short	0x0007
        /*0052*/ 	.short	0x0038
        /*0054*/ 	.byte	0x00, 0xf5, 0x21, 0x00


	//----- nvinfo : EIATTR_KPARAM_INFO
	.align		4
.L_452:
        /*0058*/ 	.byte	0x04, 0x17
        /*005a*/ 	.short	(.L_454 - .L_453)
.L_453:
        /*005c*/ 	.word	0x00000000
        /*0060*/ 	.short	0x0006
        /*0062*/ 	.short	0x0030
        /*0064*/ 	.byte	0x00, 0xf5, 0x21, 0x00


	//----- nvinfo : EIATTR_KPARAM_INFO
	.align		4
.L_454:
        /*0068*/ 	.byte	0x04, 0x17
        /*006a*/ 	.short	(.L_456 - .L_455)
.L_455:
        /*006c*/ 	.word	0x00000000
        /*0070*/ 	.short	0x0005
        /*0072*/ 	.short	0x0028
        /*0074*/ 	.byte	0x00, 0xf5, 0x21, 0x00


	//----- nvinfo : EIATTR_KPARAM_INFO
	.align		4
.L_456:
        /*0078*/ 	.byte	0x04, 0x17
        /*007a*/ 	.short	(.L_458 - .L_457)
.L_457:
        /*007c*/ 	.word	0x00000000
        /*0080*/ 	.short	0x0004
        /*0082*/ 	.short	0x0020
        /*0084*/ 	.byte	0x00, 0xf5, 0x21, 0x00


	//----- nvinfo : EIATTR_KPARAM_INFO
	.align		4
.L_458:
        /*0088*/ 	.byte	0x04, 0x17
        /*008a*/ 	.short	(.L_460 - .L_459)
.L_459:
        /*008c*/ 	.word	0x00000000
        /*0090*/ 	.short	0x0003
        /*0092*/ 	.short	0x0018
        /*0094*/ 	.byte	0x00, 0xf5, 0x21, 0x00


	//----- nvinfo : EIATTR_KPARAM_INFO
	.align		4
.L_460:
        /*0098*/ 	.byte	0x04, 0x17
        /*009a*/ 	.short	(.L_462 - .L_461)
.L_461:
        /*009c*/ 	.word	0x00000000
        /*00a0*/ 	.short	0x0002
        /*00a2*/ 	.short	0x0010
        /*00a4*/ 	.byte	0x00, 0xf5, 0x21, 0x00


	//----- nvinfo : EIATTR_KPARAM_INFO
	.align		4
.L_462:
        /*00a8*/ 	.byte	0x04, 0x17
        /*00aa*/ 	.short	(.L_464 - .L_463)
.L_463:
        /*00ac*/ 	.word	0x00000000
        /*00b0*/ 	.short	0x0001
        /*00b2*/ 	.short	0x0008
        /*00b4*/ 	.byte	0x00, 0xf5, 0x21, 0x00


	//----- nvinfo : EIATTR_KPARAM_INFO
	.align		4
.L_464:
        /*00b8*/ 	.byte	0x04, 0x17
        /*00ba*/ 	.short	(.L_466 - .L_465)
.L_465:
        /*00bc*/ 	.word	0x00000000
        /*00c0*/ 	.short	0x0000
        /*00c2*/ 	.short	0x0000
        /*00c4*/ 	.byte	0x00, 0xf5, 0x21, 0x00


	//----- nvinfo : EIATTR_SPARSE_MMA_MASK
	.align		4
.L_466:
        /*00c8*/ 	.byte	0x03, 0x50
        /*00ca*/ 	.short	0x0000


	//----- nvinfo : EIATTR_MAXREG_COUNT
	.align		4
        /*00cc*/ 	.byte	0x03, 0x1b
        /*00ce*/ 	.short	0x00a8


	//----- nvinfo : EIATTR_NUM_BARRIERS
	.align		4
        /*00d0*/ 	.byte	0x02, 0x4c
        /*00d2*/ 	.byte	0x01
	.zero		1


	//----- nvinfo : EIATTR_MERCURY_ISA_VERSION
	.align		4
        /*00d4*/ 	.byte	0x03, 0x5f
        /*00d6*/ 	.short	0x0101


	//----- nvinfo : EIATTR_COOP_GROUP_MASK_REGIDS
	.align		4
        /*00d8*/ 	.byte	0x04, 0x29
        /*00da*/ 	.short	(.L_468 - .L_467)


	//   ....[0]....
.L_467:
        /*00dc*/ 	.word	0xffffffff


	//   ....[1]....
        /*00e0*/ 	.word	0x05000019


	//   ....[2]....
        /*00e4*/ 	.word	0xffffffff


	//   ....[3]....
        /*00e8*/ 	.word	0xffffffff


	//   ....[4]....
        /*00ec*/ 	.word	0xffffffff


	//   ....[5]....
        /*00f0*/ 	.word	0xffffffff


	//   ....[6]....
        /*00f4*/ 	.word	0xffffffff


	//   ....[7]....
        /*00f8*/ 	.word	0xffffffff


	//   ....[8]....
        /*00fc*/ 	.word	0xffffffff


	//   ....[9]....
        /*0100*/ 	.word	0xffffffff


	//   ....[10]....
        /*0104*/ 	.word	0xffffffff


	//   ....[11]....
        /*0108*/ 	.word	0xffffffff


	//   ....[12]....
        /*010c*/ 	.word	0xffffffff


	//   ....[13]....
        /*0110*/ 	.word	0xffffffff


	//   ....[14]....
        /*0114*/ 	.word	0xffffffff


	//   ....[15]....
        /*0118*/ 	.word	0xffffffff


	//   ....[16]....
        /*011c*/ 	.word	0xffffffff


	//   ....[17]....
        /*0120*/ 	.word	0xffffffff


	//   ....[18]....
        /*0124*/ 	.word	0xffffffff


	//   ....[19]....
        /*0128*/ 	.word	0xffffffff


	//   ....[20]....
        /*012c*/ 	.word	0xffffffff


	//   ....[21]....
        /*0130*/ 	.word	0xffffffff


	//   ....[22]....
        /*0134*/ 	.word	0xffffffff


	//   ....[23]....
        /*0138*/ 	.word	0xffffffff


	//   ....[24]....
        /*013c*/ 	.word	0xffffffff


	//   ....[25]....
        /*0140*/ 	.word	0xffffffff


	//   ....[26]....
        /*0144*/ 	.word	0xffffffff


	//   ....[27]....
        /*0148*/ 	.word	0xffffffff


	//   ....[28]....
        /*014c*/ 	.word	0xffffffff


	//   ....[29]....
        /*0150*/ 	.word	0xffffffff


	//   ....[30]....
        /*0154*/ 	.word	0xffffffff


	//   ....[31]....
        /*0158*/ 	.word	0xffffffff


	//   ....[32]....
        /*015c*/ 	.word	0xffffffff


	//   ....[33]....
        /*0160*/ 	.word	0xffffffff


	//   ....[34]....
        /*0164*/ 	.word	0xffffffff


	//   ....[35]....
        /*0168*/ 	.word	0xffffffff


	//   ....[36]....
        /*016c*/ 	.word	0xffffffff


	//   ....[37]....
        /*0170*/ 	.word	0xffffffff


	//   ....[38]....
        /*0174*/ 	.word	0xffffffff


	//   ....[39]....
        /*0178*/ 	.word	0xffffffff


	//   ....[40]....
        /*017c*/ 	.word	0xffffffff


	//   ....[41]....
        /*0180*/ 	.word	0xffffffff


	//   ....[42]....
        /*0184*/ 	.word	0xffffffff


	//   ....[43]....
        /*0188*/ 	.word	0xffffffff


	//   ....[44]....
        /*018c*/ 	.word	0xffffffff


	//   ....[45]....
        /*0190*/ 	.word	0xffffffff


	//   ....[46]....
        /*0194*/ 	.word	0xffffffff


	//   ....[47]....
        /*0198*/ 	.word	0xffffffff


	//   ....[48]....
        /*019c*/ 	.word	0xffffffff


	//   ....[49]....
        /*01a0*/ 	.word	0xffffffff


	//   ....[50]....
        /*01a4*/ 	.word	0xffffffff


	//   ....[51]....
        /*01a8*/ 	.word	0xffffffff


	//   ....[52]....
        /*01ac*/ 	.word	0xffffffff


	//   ....[53]....
        /*01b0*/ 	.word	0xffffffff


	//   ....[54]....
        /*01b4*/ 	.word	0xffffffff


	//   ....[55]....
        /*01b8*/ 	.word	0xffffffff


	//   ....[56]....
        /*01bc*/ 	.word	0xffffffff


	//   ....[57]....
        /*01c0*/ 	.word	0xffffffff


	//   ....[58]....
        /*01c4*/ 	.word	0xffffffff


	//   ....[59]....
        /*01c8*/ 	.word	0xffffffff


	//   ....[60]....
        /*01cc*/ 	.word	0xffffffff


	//   ....[61]....
        /*01d0*/ 	.word	0xffffffff


	//   ....[62]....
        /*01d4*/ 	.word	0xffffffff


	//   ....[63]....
        /*01d8*/ 	.word	0xffffffff


	//   ....[64]....
        /*01dc*/ 	.word	0xffffffff


	//   ....[65]....
        /*01e0*/ 	.word	0xffffffff


	//   ....[66]....
        /*01e4*/ 	.word	0xffffffff


	//   ....[67]....
        /*01e8*/ 	.word	0xffffffff


	//   ....[68]....
        /*01ec*/ 	.word	0xffffffff


	//   ....[69]....
        /*01f0*/ 	.word	0xffffffff


	//   ....[70]....
        /*01f4*/ 	.word	0xffffffff


	//   ....[71]....
        /*01f8*/ 	.word	0xffffffff


	//   ....[72]....
        /*01fc*/ 	.word	0xffffffff


	//   ....[73]....
        /*0200*/ 	.word	0xffffffff


	//   ....[74]....
        /*0204*/ 	.word	0xffffffff


	//   ....[75]....
        /*0208*/ 	.word	0xffffffff


	//   ....[76]....
        /*020c*/ 	.word	0xffffffff


	//   ....[77]....
        /*0210*/ 	.word	0xffffffff


	//   ....[78]....
        /*0214*/ 	.word	0xffffffff


	//   ....[79]....
        /*0218*/ 	.word	0xffffffff


	//   ....[80]....
        /*021c*/ 	.word	0xffffffff


	//   ....[81]....
        /*0220*/ 	.word	0xffffffff


	//   ....[82]....
        /*0224*/ 	.word	0xffffffff


	//   ....[83]....
        /*0228*/ 	.word	0xffffffff


	//   ....[84]....
        /*022c*/ 	.word	0xffffffff


	//   ....[85]....
        /*0230*/ 	.word	0xffffffff


	//   ....[86]....
        /*0234*/ 	.word	0xffffffff


	//   ....[87]....
        /*0238*/ 	.word	0xffffffff


	//   ....[88]....
        /*023c*/ 	.word	0xffffffff


	//   ....[89]....
        /*0240*/ 	.word	0xffffffff


	//   ....[90]....
        /*0244*/ 	.word	0xffffffff


	//   ....[91]....
        /*0248*/ 	.word	0xffffffff


	//   ....[92]....
        /*024c*/ 	.word	0xffffffff


	//   ....[93]....
        /*0250*/ 	.word	0xffffffff


	//   ....[94]....
        /*0254*/ 	.word	0xffffffff


	//   ....[95]....
        /*0258*/ 	.word	0xffffffff


	//   ....[96]....
        /*025c*/ 	.word	0xffffffff


	//   ....[97]....
        /*0260*/ 	.word	0xffffffff


	//   ....[98]....
        /*0264*/ 	.word	0xffffffff


	//   ....[99]....
        /*0268*/ 	.word	0xffffffff


	//   ....[100]....
        /*026c*/ 	.word	0xffffffff


	//   ....[101]....
        /*0270*/ 	.word	0xffffffff


	//   ....[102]....
        /*0274*/ 	.word	0xffffffff


	//   ....[103]....
        /*0278*/ 	.word	0xffffffff


	//   ....[104]....
        /*027c*/ 	.word	0xffffffff


	//   ....[105]....
        /*0280*/ 	.word	0xffffffff


	//   ....[106]....
        /*0284*/ 	.word	0xffffffff


	//   ....[107]....
        /*0288*/ 	.word	0xffffffff


	//   ....[108]....
        /*028c*/ 	.word	0xffffffff


	//   ....[109]....
        /*0290*/ 	.word	0xffffffff


	//   ....[110]....
        /*0294*/ 	.word	0xffffffff


	//   ....[111]....
        /*0298*/ 	.word	0xffffffff


	//   ....[112]....
        /*029c*/ 	.word	0xffffffff


	//   ....[113]....
        /*02a0*/ 	.word	0xffffffff


	//   ....[114]....
        /*02a4*/ 	.word	0xffffffff


	//   ....[115]....
        /*02a8*/ 	.word	0xffffffff


	//   ....[116]....
        /*02ac*/ 	.word	0xffffffff


	//   ....[117]....
        /*02b0*/ 	.word	0xffffffff


	//   ....[118]....
        /*02b4*/ 	.word	0xffffffff


	//   ....[119]....
        /*02b8*/ 	.word	0xffffffff


	//   ....[120]....
        /*02bc*/ 	.word	0xffffffff


	//   ....[121]....
        /*02c0*/ 	.word	0xffffffff


	//   ....[122]....
        /*02c4*/ 	.word	0xffffffff


	//   ....[123]....
        /*02c8*/ 	.word	0xffffffff


	//   ....[124]....
        /*02cc*/ 	.word	0xffffffff


	//   ....[125]....
        /*02d0*/ 	.word	0xffffffff


	//   ....[126]....
        /*02d4*/ 	.word	0xffffffff


	//   ....[127]....
        /*02d8*/ 	.word	0xffffffff


	//   ....[128]....
        /*02dc*/ 	.word	0xffffffff


	//   ....[129]....
        /*02e0*/ 	.word	0xffffffff


	//   ....[130]....
        /*02e4*/ 	.word	0xffffffff


	//   ....[131]....
        /*02e8*/ 	.word	0xffffffff


	//   ....[132]....
        /*02ec*/ 	.word	0xffffffff


	//   ....[133]....
        /*02f0*/ 	.word	0xffffffff


	//   ....[134]....
        /*02f4*/ 	.word	0xffffffff


	//   ....[135]....
        /*02f8*/ 	.word	0xffffffff


	//   ....[136]....
        /*02fc*/ 	.word	0xffffffff


	//   ....[137]....
        /*0300*/ 	.word	0xffffffff


	//   ....[138]....
        /*0304*/ 	.word	0xffffffff


	//   ....[139]....
        /*0308*/ 	.word	0xffffffff


	//   ....[140]....
        /*030c*/ 	.word	0xffffffff


	//   ....[141]....
        /*0310*/ 	.word	0xffffffff


	//   ....[142]....
        /*0314*/ 	.word	0xffffffff


	//   ....[143]....
        /*0318*/ 	.word	0xffffffff


	//   ....[144]....
        /*031c*/ 	.word	0xffffffff


	//   ....[145]....
        /*0320*/ 	.word	0xffffffff


	//   ....[146]....
        /*0324*/ 	.word	0xffffffff


	//   ....[147]....
        /*0328*/ 	.word	0xffffffff


	//   ....[148]....
        /*032c*/ 	.word	0xffffffff


	//   ....[149]....
        /*0330*/ 	.word	0xffffffff


	//   ....[150]....
        /*0334*/ 	.word	0xffffffff


	//   ....[151]....
        /*0338*/ 	.word	0xffffffff


	//   ....[152]....
        /*033c*/ 	.word	0xffffffff


	//   ....[153]....
        /*0340*/ 	.word	0xffffffff


	//   ....[154]....
        /*0344*/ 	.word	0xffffffff


	//   ....[155]....
        /*0348*/ 	.word	0xffffffff


	//   ....[156]....
        /*034c*/ 	.word	0xffffffff


	//   ....[157]....
        /*0350*/ 	.word	0xffffffff


	//   ....[158]....
        /*0354*/ 	.word	0xffffffff


	//   ....[159]....
        /*0358*/ 	.word	0xffffffff


	//   ....[160]....
        /*035c*/ 	.word	0xffffffff


	//   ....[161]....
        /*0360*/ 	.word	0xffffffff


	//   ....[162]....
        /*0364*/ 	.word	0xffffffff


	//   ....[163]....
        /*0368*/ 	.word	0xffffffff


	//   ....[164]....
        /*036c*/ 	.word	0xffffffff


	//   ....[165]....
        /*0370*/ 	.word	0xffffffff


	//   ....[166]....
        /*0374*/ 	.word	0xffffffff


	//   ....[167]....
        /*0378*/ 	.word	0xffffffff


	//   ....[168]....
        /*037c*/ 	.word	0xffffffff


	//   ....[169]....
        /*0380*/ 	.word	0xffffffff


	//   ....[170]....
        /*0384*/ 	.word	0xffffffff


	//   ....[171]....
        /*0388*/ 	.word	0xffffffff


	//   ....[172]....
        /*038c*/ 	.word	0xffffffff


	//   ....[173]....
        /*0390*/ 	.word	0xffffffff


	//   ....[174]....
        /*0394*/ 	.word	0xffffffff


	//   ....[175]....
        /*0398*/ 	.word	0xffffffff


	//   ....[176]....
        /*039c*/ 	.word	0xffffffff


	//   ....[177]....
        /*03a0*/ 	.word	0xffffffff


	//   ....[178]....
        /*03a4*/ 	.word	0x05000006


	//   ....[179]....
        /*03a8*/ 	.word	0xffffffff


	//   ....[180]....
        /*03ac*/ 	.word	0xffffffff


	//   ....[181]....
        /*03b0*/ 	.word	0xffffffff


	//   ....[182]....
        /*03b4*/ 	.word	0xffffffff


	//   ....[183]....
        /*03b8*/ 	.word	0xffffffff


	//   ....[184]....
        /*03bc*/ 	.word	0xffffffff


	//   ....[185]....
        /*03c0*/ 	.word	0xffffffff


	//   ....[186]....
        /*03c4*/ 	.word	0xffffffff


	//   ....[187]....
        /*03c8*/ 	.word	0xffffffff


	//   ....[188]....
        /*03cc*/ 	.word	0xffffffff


	//   ....[189]....
        /*03d0*/ 	.word	0xffffffff


	//   ....[190]....
        /*03d4*/ 	.word	0xffffffff


	//   ....[191]....
        /*03d8*/ 	.word	0xffffffff


	//   ....[192]....
        /*03dc*/ 	.word	0xffffffff


	//   ....[193]....
        /*03e0*/ 	.word	0xffffffff


	//   ....[194]....
        /*03e4*/ 	.word	0xffffffff


	//   ....[195]....
        /*03e8*/ 	.word	0xffffffff


	//   ....[196]....
        /*03ec*/ 	.word	0xffffffff


	//   ....[197]....
        /*03f0*/ 	.word	0xffffffff


	//   ....[198]....
        /*03f4*/ 	.word	0xffffffff


	//   ....[199]....
        /*03f8*/ 	.word	0xffffffff


	//   ....[200]....
        /*03fc*/ 	.word	0xffffffff


	//   ....[201]....
        /*0400*/ 	.word	0xffffffff


	//   ....[202]....
        /*0404*/ 	.word	0xffffffff


	//   ....[203]....
        /*0408*/ 	.word	0xffffffff


	//   ....[204]....
        /*040c*/ 	.word	0xffffffff


	//   ....[205]....
        /*0410*/ 	.word	0xffffffff


	//   ....[206]....
        /*0414*/ 	.word	0xffffffff


	//   ....[207]....
        /*0418*/ 	.word	0xffffffff


	//   ....[208]....
        /*041c*/ 	.word	0xffffffff


	//   ....[209]....
        /*0420*/ 	.word	0xffffffff


	//   ....[210]....
        /*0424*/ 	.word	0xffffffff


	//   ....[211]....
        /*0428*/ 	.word	0xffffffff


	//   ....[212]....
        /*042c*/ 	.word	0xffffffff


	//   ....[213]....
        /*0430*/ 	.word	0xffffffff


	//   ....[214]....
        /*0434*/ 	.word	0xffffffff


	//   ....[215]....
        /*0438*/ 	.word	0xffffffff


	//   ....[216]....
        /*043c*/ 	.word	0xffffffff


	//   ....[217]....
        /*0440*/ 	.word	0x0500002f


	//   ....[218]....
        /*0444*/ 	.word	0x0500002f


	//   ....[219]....
        /*0448*/ 	.word	0x0500002f


	//   ....[220]....
        /*044c*/ 	.word	0x0500002f


	//   ....[221]....
        /*0450*/ 	.word	0x0500002f


	//----- nvinfo : EIATTR_COOP_GROUP_INSTR_OFFSETS
	.align		4
.L_468:
        /*0454*/ 	.byte	0x04, 0x28
        /*0456*/ 	.short	(.L_470 - .L_469)


	//   ....[0]....
.L_469:
        /*0458*/ 	.word	0x00000ee0


	//   ....[1]....
        /*045c*/ 	.word	0x00001970


	//   ....[2]....
        /*0460*/ 	.word	0x00002370


	//   ....[3]....
        /*0464*/ 	.word	0x00002390


	//   ....[4]....
        /*0468*/ 	.word	0x000023b0


	//   ....[5]....
        /*046c*/ 	.word	0x000023d0


	//   ....[6]....
        /*0470*/ 	.word	0x000023f0


	//   ....[7]....
        /*0474*/ 	.word	0x000028c0


	//   ....[8]....
        /*0478*/ 	.word	0x000028d0


	//   ....[9]....
        /*047c*/ 	.word	0x000028f0


	//   ....[10]....
        /*0480*/ 	.word	0x00002910


	//   ....[11]....
        /*0484*/ 	.word	0x00002960


	//   ....[12]....
        /*0488*/ 	.word	0x00002990


	//   ....[13]....
        /*048c*/ 	.word	0x000029d0


	//   ....[14]....
        /*0490*/ 	.word	0x000029f0


	//   ....[15]....
        /*0494*/ 	.word	0x00002b20


	//   ....[16]....
        /*0498*/ 	.word	0x00002b50


	//   ....[17]....
        /*049c*/ 	.word	0x00002b60


	//   ....[18]....
        /*04a0*/ 	.word	0x00002b80


	//   ....[19]....
        /*04a4*/ 	.word	0x00002bc0


	//   ....[20]....
        /*04a8*/ 	.word	0x00002bf0


	//   ....[21]....
        /*04ac*/ 	.word	0x00002c30


	//   ....[22]....
        /*04b0*/ 	.word	0x00002c50


	//   ....[23]....
        /*04b4*/ 	.word	0x00002c70


	//   ....[24]....
        /*04b8*/ 	.word	0x00002d80


	//   ....[25]....
        /*04bc*/ 	.word	0x00002da0


	//   ....[26]....
        /*04c0*/ 	.word	0x00002db0


	//   ....[27]....
        /*04c4*/ 	.word	0x00002dd0


	//   ....[28]....
        /*04c8*/ 	.word	0x00002e10


	//   ....[29]....
        /*04cc*/ 	.word	0x00002e40


	//   ....[30]....
        /*04d0*/ 	.word	0x00002e80


	//   ....[31]....
        /*04d4*/ 	.word	0x00002ea0


	//   ....[32]....
        /*04d8*/ 	.word	0x00002ec0


	//   ....[33]....
        /*04dc*/ 	.word	0x00002fe0


	//   ....[34]....
        /*04e0*/ 	.word	0x00003000


	//   ....[35]....
        /*04e4*/ 	.word	0x00003010


	//   ....[36]....
        /*04e8*/ 	.word	0x00003030


	//   ....[37]....
        /*04ec*/ 	.word	0x00003070


	//   ....[38]....
        /*04f0*/ 	.word	0x000030a0


	//   ....[39]....
        /*04f4*/ 	.word	0x000030e0


	//   ....[40]....
        /*04f8*/ 	.word	0x00003100


	//   ....[41]....
        /*04fc*/ 	.word	0x00003120


	//   ....[42]....
        /*0500*/ 	.word	0x00003240


	//   ....[43]....
        /*0504*/ 	.word	0x00003270


	//   ....[44]....
        /*0508*/ 	.word	0x00003280


	//   ....[45]....
        /*050c*/ 	.word	0x000032a0


	//   ....[46]....
        /*0510*/ 	.word	0x000032e0


	//   ....[47]....
        /*0514*/ 	.word	0x00003310


	//   ....[48]....
        /*0518*/ 	.word	0x00003350


	//   ....[49]....
        /*051c*/ 	.word	0x00003370


	//   ....[50]....
        /*0520*/ 	.word	0x00003390


	//   ....[51]....
        /*0524*/ 	.word	0x000034a0


	//   ....[52]....
        /*0528*/ 	.word	0x000034c0


	//   ....[53]....
        /*052c*/ 	.word	0x000034d0


	//   ....[54]....
        /*0530*/ 	.word	0x000034f0


	//   ....[55]....
        /*0534*/ 	.word	0x00003530


	//   ....[56]....
        /*0538*/ 	.word	0x00003560


	//   ....[57]....
        /*053c*/ 	.word	0x000035a0


	//   ....[58]....
        /*0540*/ 	.word	0x000035c0


	//   ....[59]....
        /*0544*/ 	.word	0x000035e0


	//   ....[60]....
        /*0548*/ 	.word	0x00003700


	//   ....[61]....
        /*054c*/ 	.word	0x00003720


	//   ....[62]....
        /*0550*/ 	.word	0x00003730


	//   ....[63]....
        /*0554*/ 	.word	0x00003750


	//   ....[64]....
        /*0558*/ 	.word	0x00003790


	//   ....[65]....
        /*055c*/ 	.word	0x000037c0


	//   ....[66]....
        /*0560*/ 	.word	0x00003800


	//   ....[67]....
        /*0564*/ 	.word	0x00003820


	//   ....[68]....
        /*0568*/ 	.word	0x00003840


	//   ....[69]....
        /*056c*/ 	.word	0x00003940


	//   ....[70]....
        /*0570*/ 	.word	0x00003970


	//   ....[71]....
        /*0574*/ 	.word	0x00003980


	//   ....[72]....
        /*0578*/ 	.word	0x000039a0


	//   ....[73]....
        /*057c*/ 	.word	0x000039e0


	//   ....[74]....
        /*0580*/ 	.word	0x00003a10


	//   ....[75]....
        /*0584*/ 	.word	0x00003a50


	//   ....[76]....
        /*0588*/ 	.word	0x00003a70


	//   ....[77]....
        /*058c*/ 	.word	0x00003a90


	//   ....[78]....
        /*0590*/ 	.word	0x00003b80


	//   ....[79]....
        /*0594*/ 	.word	0x00003bb0


	//   ....[80]....
        /*0598*/ 	.word	0x00003bc0


	//   ....[81]....
        /*059c*/ 	.word	0x00003bf0


	//   ....[82]....
        /*05a0*/ 	.word	0x00003c10


	//   ....[83]....
        /*05a4*/ 	.word	0x00003c60


	//   ....[84]....
        /*05a8*/ 	.word	0x00003c80


	//   ....[85]....
        /*05ac*/ 	.word	0x00003cc0


	//   ....[86]....
        /*05b0*/ 	.word	0x00003ce0


	//   ....[87]....
        /*05b4*/ 	.word	0x00003de0


	//   ....[88]....
        /*05b8*/ 	.word	0x00003e30


	//   ....[89]....
        /*05bc*/ 	.word	0x00003e40


	//   ....[90]....
        /*05c0*/ 	.word	0x00003e90


	//   ....[91]....
        /*05c4*/ 	.word	0x00003ec0


	//   ....[92]....
        /*05c8*/ 	.word	0x00003ef0


	//   ....[93]....
        /*05cc*/ 	.word	0x00003f20


	//   ....[94]....
        /*05d0*/ 	.word	0x00003f50


	//   ....[95]....
        /*05d4*/ 	.word	0x00003f80


	//   ....[96]....
        /*05d8*/ 	.word	0x00004040


	//   ....[97]....
        /*05dc*/ 	.word	0x00004060


	//   ....[98]....
        /*05e0*/ 	.word	0x00004070


	//   ....[99]....
        /*05e4*/ 	.word	0x000040c0


	//   ....[100]....
        /*05e8*/ 	.word	0x000040f0


	//   ....[101]....
        /*05ec*/ 	.word	0x00004120


	//   ....[102]....
        /*05f0*/ 	.word	0x00004150


	//   ....[103]....
        /*05f4*/ 	.word	0x00004180


	//   ....[104]....
        /*05f8*/ 	.word	0x000041b0


	//   ....[105]....
        /*05fc*/ 	.word	0x000042d0


	//   ....[106]....
        /*0600*/ 	.word	0x000042e0


	//   ....[107]....
        /*0604*/ 	.word	0x000042f0


	//   ....[108]....
        /*0608*/ 	.word	0x00004350


	//   ....[109]....
        /*060c*/ 	.word	0x00004380


	//   ....[110]....
        /*0610*/ 	.word	0x000043b0


	//   ....[111]....
        /*0614*/ 	.word	0x000043e0


	//   ....[112]....
        /*0618*/ 	.word	0x00004410


	//   ....[113]....
        /*061c*/ 	.word	0x00004440


	//   ....[114]....
        /*0620*/ 	.word	0x00004530


	//   ....[115]....
        /*0624*/ 	.word	0x00004570


	//   ....[116]....
        /*0628*/ 	.word	0x00004580


	//   ....[117]....
        /*062c*/ 	.word	0x000045d0


	//   ....[118]....
        /*0630*/ 	.word	0x00004600


	//   ....[119]....
        /*0634*/ 	.word	0x00004630


	//   ....[120]....
        /*0638*/ 	.word	0x00004660


	//   ....[121]....
        /*063c*/ 	.word	0x00004690


	//   ....[122]....
        /*0640*/ 	.word	0x000046c0


	//   ....[123]....
        /*0644*/ 	.word	0x000047b0


	//   ....[124]....
        /*0648*/ 	.word	0x00004800


	//   ....[125]....
        /*064c*/ 	.word	0x00004810


	//   ....[126]....
        /*0650*/ 	.word	0x00004860


	//   ....[127]....
        /*0654*/ 	.word	0x00004890


	//   ....[128]....
        /*0658*/ 	.word	0x000048a0


	//   ....[129]....
        /*065c*/ 	.word	0x000048e0


	//   ....[130]....
        /*0660*/ 	.word	0x00004910


	//   ....[131]....
        /*0664*/ 	.word	0x00004940


	//   ....[132]....
        /*0668*/ 	.word	0x00004a30


	//   ....[133]....
        /*066c*/ 	.word	0x00004a90


	//   ....[134]....
        /*0670*/ 	.word	0x00004aa0


	//   ....[135]....
        /*0674*/ 	.word	0x00004af0


	//   ....[136]....
        /*0678*/ 	.word	0x00004b20


	//   ....[137]....
        /*067c*/ 	.word	0x00004b30


	//   ....[138]....
        /*0680*/ 	.word	0x00004b70


	//   ....[139]....
        /*0684*/ 	.word	0x00004ba0


	//   ....[140]....
        /*0688*/ 	.word	0x00004bd0


	//   ....[141]....
        /*068c*/ 	.word	0x00004cb0


	//   ....[142]....
        /*0690*/ 	.word	0x00004d10


	//   ....[143]....
        /*0694*/ 	.word	0x00004d20


	//   ....[144]....
        /*0698*/ 	.word	0x00004d70


	//   ....[145]....
        /*069c*/ 	.word	0x00004da0


	//   ....[146]....
        /*06a0*/ 	.word	0x00004db0


	//   ....[147]....
        /*06a4*/ 	.word	0x00004df0


	//   ....[148]....
        /*06a8*/ 	.word	0x00004e20


	//   ....[149]....
        /*06ac*/ 	.word	0x00004e50


	//   ....[150]....
        /*06b0*/ 	.word	0x00004f30


	//   ....[151]....
        /*06b4*/ 	.word	0x00004f90


	//   ....[152]....
        /*06b8*/ 	.word	0x00004fa0


	//   ....[153]....
        /*06bc*/ 	.word	0x00004ff0


	//   ....[154]....
        /*06c0*/ 	.word	0x00005020


	//   ....[155]....
        /*06c4*/ 	.word	0x00005050


	//   ....[156]....
        /*06c8*/ 	.word	0x00005080


	//   ....[157]....
        /*06cc*/ 	.word	0x000050b0


	//   ....[158]....
        /*06d0*/ 	.word	0x000050e0


	//   ....[159]....
        /*06d4*/ 	.word	0x000051b0


	//   ....[160]....
        /*06d8*/ 	.word	0x00005200


	//   ....[161]....
        /*06dc*/ 	.word	0x00005210


	//   ....[162]....
        /*06e0*/ 	.word	0x00005260


	//   ....[163]....
        /*06e4*/ 	.word	0x00005290


	//   ....[164]....
        /*06e8*/ 	.word	0x000052a0


	//   ....[165]....
        /*06ec*/ 	.word	0x000052e0


	//   ....[166]....
        /*06f0*/ 	.word	0x00005310


	//   ....[167]....
        /*06f4*/ 	.word	0x00005340


	//   ....[168]....
        /*06f8*/ 	.word	0x00005420


	//   ....[169]....
        /*06fc*/ 	.word	0x00005440


	//   ....[170]....
        /*0700*/ 	.word	0x00005450


	//   ....[171]....
        /*0704*/ 	.word	0x00005480


	//   ....[172]....
        /*0708*/ 	.word	0x000054a0


	//   ....[173]....
        /*070c*/ 	.word	0x000054f0


	//   ....[174]....
        /*0710*/ 	.word	0x00005520


	//   ....[175]....
        /*0714*/ 	.word	0x00005560


	//   ....[176]....
        /*0718*/ 	.word	0x00005590


	//   ....[177]....
        /*071c*/ 	.word	0x00005650


	//   ....[178]....
        /*0720*/ 	.word	0x00005b80


	//   ....[179]....
        /*0724*/ 	.word	0x00005ee0


	//   ....[180]....
        /*0728*/ 	.word	0x00005fa0


	//   ....[181]....
        /*072c*/ 	.word	0x00006060


	//   ....[182]....
        /*0730*/ 	.word	0x00006120


	//   ....[183]....
        /*0734*/ 	.word	0x000061e0


	//   ....[184]....
        /*0738*/ 	.word	0x000062a0


	//   ....[185]....
        /*073c*/ 	.word	0x00006360


	//   ....[186]....
        /*0740*/ 	.word	0x00006420


	//   ....[187]....
        /*0744*/ 	.word	0x000064e0


	//   ....[188]....
        /*0748*/ 	.word	0x000065a0


	//   ....[189]....
        /*074c*/ 	.word	0x00006660


	//   ....[190]....
        /*0750*/ 	.word	0x00006720


	//   ....[191]....
        /*0754*/ 	.word	0x000067e0


	//   ....[192]....
        /*0758*/ 	.word	0x000068a0


	//   ....[193]....
        /*075c*/ 	.word	0x00006960


	//   ....[194]....
        /*0760*/ 	.word	0x00006a20


	//   ....[195]....
        /*0764*/ 	.word	0x00006ae0


	//   ....[196]....
        /*0768*/ 	.word	0x00006ba0


	//   ....[197]....
        /*076c*/ 	.word	0x00006c60


	//   ....[198]....
        /*0770*/ 	.word	0x00006e80


	//   ....[199]....
        /*0774*/ 	.word	0x00006fb0


	//   ....[200]....
        /*0778*/ 	.word	0x000070e0


	//   ....[201]....
        /*077c*/ 	.word	0x00007210


	//   ....[202]....
        /*0780*/ 	.word	0x00007340


	//   ....[203]....
        /*0784*/ 	.word	0x00007470


	//   ....[204]....
        /*0788*/ 	.word	0x000075a0


	//   ....[205]....
        /*078c*/ 	.word	0x000076d0


	//   ....[206]....
        /*0790*/ 	.word	0x00007800


	//   ....[207]....
        /*0794*/ 	.word	0x00007930


	//   ....[208]....
        /*0798*/ 	.word	0x00007a60


	//   ....[209]....
        /*079c*/ 	.word	0x00007b80


	//   ....[210]....
        /*07a0*/ 	.word	0x00007c90


	//   ....[211]....
        /*07a4*/ 	.word	0x00007da0


	//   ....[212]....
        /*07a8*/ 	.word	0x00007eb0


	//   ....[213]....
        /*07ac*/ 	.word	0x00007fc0


	//   ....[214]....
        /*07b0*/ 	.word	0x000080d0


	//   ....[215]....
        /*07b4*/ 	.word	0x000081e0


	//   ....[216]....
        /*07b8*/ 	.word	0x000082e0


	//   ....[217]....
        /*07bc*/ 	.word	0x00008350


	//   ....[218]....
        /*07c0*/ 	.word	0x000083c0


	//   ....[219]....
        /*07c4*/ 	.word	0x00008430


	//   ....[220]....
        /*07c8*/ 	.word	0x000084a0


	//   ....[221]....
        /*07cc*/ 	.word	0x00008510


	//----- nvinfo : EIATTR_VRC_CTA_INIT_COUNT
	.align		4
.L_470:
        /*07d0*/ 	.byte	0x02, 0x4a
	.zero		1
	.zero		1


	//----- nvinfo : EIATTR_EXIT_INSTR_OFFSETS
	.align		4
        /*07d4*/ 	.byte	0x04, 0x1c
        /*07d6*/ 	.short	(.L_472 - .L_471)


	//   ....[0]....
.L_471:
        /*07d8*/ 	.word	0x00001d40


	//   ....[1]....
        /*07dc*/ 	.word	0x00002160


	//   ....[2]....
        /*07e0*/ 	.word	0x00002180


	//   ....[3]....
        /*07e4*/ 	.word	0x00006c70


	//   ....[4]....
        /*07e8*/ 	.word	0x000082f0


	//----- nvinfo : EIATTR_MAX_THREADS
	.align		4
.L_472:
        /*07ec*/ 	.byte	0x04, 0x05
        /*07ee*/ 	.short	(.L_474 - .L_473)
.L_473:
        /*07f0*/ 	.word	0x00000180
        /*07f4*/ 	.word	0x00000001
        /*07f8*/ 	.word	0x00000001


	//----- nvinfo : EIATTR_CRS_STACK_SIZE
	.align		4
.L_474:
        /*07fc*/ 	.byte	0x04, 0x1e
        /*07fe*/ 	.short	(.L_476 - .L_475)
.L_475:
        /*0800*/ 	.word	0x00000000


	//----- nvinfo : EIATTR_CBANK_PARAM_SIZE
	.align		4
.L_476:
        /*0804*/ 	.byte	0x03, 0x19
        /*0806*/ 	.short	0x004d


	//----- nvinfo : EIATTR_PARAM_CBANK
	.align		4
        /*0808*/ 	.byte	0x04, 0x0a
        /*080a*/ 	.short	(.L_478 - .L_477)
	.align		4
.L_477:
        /*080c*/ 	.word	index@(.nv.constant0._ZN3cub18CUB_300001_SM_10006detail10radix_sort29DeviceRadixSortOnesweepKernelINS1_5radix10policy_hubIiNS0_8NullTypeEyE10Policy1000ELNS0_9SortOrderE0EiS6_yiiNS1_21identity_decomposer_tEEEvPT5_SC_PT3_PKSD_PT1_PKSH_PT2_PKSL_T4_iiT6_)
        /*0810*/ 	.short	0x0380
        /*0812*/ 	.short	0x004d


	//----- nvinfo : EIATTR_SW_WAR
	.align		4
.L_478:
        /*0814*/ 	.byte	0x04, 0x36
        /*0816*/ 	.short	(.L_480 - .L_479)
.L_479:
        /*0818*/ 	.word	0x00000008
.L_480:


//--------------------- .nv.info._ZN3cub18CUB_300001_SM_10006detail10radix_sort33DeviceRadixSortExclusiveSumKernelINS1_5radix10policy_hubIiNS0_8NullTypeEyE10Policy1000EyEEvPT0_ --------------------------
	.section	.nv.info._ZN3cub18CUB_300001_SM_10006detail10radix_sort33DeviceRadixSortExclusiveSumKernelINS1_5radix10policy_hubIiNS0_8NullTypeEyE10Policy1000EyEEvPT0_,"",@"SHT_CUDA_INFO"
	.sectionflags	@""
	.align	4


	//----- nvinfo : EIATTR_CUDA_API_VERSION
	.align		4
        /*0000*/ 	.byte	0x04, 0x37
        /*0002*/ 	.short	(.L_482 - .L_481)
.L_481:
        /*0004*/ 	.word	0x00000082


	//----- nvinfo : EIATTR_KPARAM_INFO
	.align		4
.L_482:
        /*0008*/ 	.byte	0x04, 0x17
        /*000a*/ 	.short	(.L_484 - .L_483)
.L_483:
        /*000c*/ 	.word	0x00000000
        /*0010*/ 	.short	0x0000
        /*0012*/ 	.short	0x0000
        /*0014*/ 	.byte	0x00, 0xf5, 0x21, 0x00


	//----- nvinfo : EIATTR_SPARSE_MMA_MASK
	.align		4
.L_484:
        /*0018*/ 	.byte	0x03, 0x50
        /*001a*/ 	.short	0x0000


	//----- nvinfo : EIATTR_MAXREG_COUNT
	.align		4
        /*001c*/ 	.byte	0x03, 0x1b
        /*001e*/ 	.short	0x00ff


	//----- nvinfo : EIATTR_NUM_BARRIERS
	.align		4
        /*0020*/ 	.byte	0x02, 0x4c
        /*0022*/ 	.byte	0x01
	.zero		1


	//----- nvinfo : EIATTR_MERCURY_ISA_VERSION
	.align		4
        /*0024*/ 	.byte	0x03, 0x5f
        /*0026*/ 	.short	0x0101


	//----- nvinfo : EIATTR_COOP_GROUP_MASK_REGIDS
	.align		4
        /*0028*/ 	.byte	0x04, 0x29
        /*002a*/ 	.short	(.L_486 - .L_485)


	//   ....[0]....
.L_485:
        /*002c*/ 	.word	0xffffffff


	//   ....[1]....
        /*0030*/ 	.word	0xffffffff


	//   ....[2]....
        /*0034*/ 	.word	0xffffffff


	//   ....[3]....
        /*0038*/ 	.word	0xffffffff


	//   ....[4]....
        /*003c*/ 	.word	0xffffffff


	//   ....[5]....
        /*0040*/ 	.word	0xffffffff


	//   ....[6]....
        /*0044*/ 	.word	0xffffffff


	//   ....[7]....
        /*0048*/ 	.word	0xffffffff


	//   ....[8]....
        /*004c*/ 	.word	0xffffffff


	//   ....[9]....
        /*0050*/ 	.word	0xffffffff


	//   ....[10]....
        /*0054*/ 	.word	0x05000015


	//   ....[11]....
        /*0058*/ 	.word	0x05000015


	//   ....[12]....
        /*005c*/ 	.word	0x05000015


	//   ....[13]....
        /*0060*/ 	.word	0x05000015


	//   ....[14]....
        /*0064*/ 	.word	0x05000015


	//   ....[15]....
        /*0068*/ 	.word	0x05000015


	//   ....[16]....
        /*006c*/ 	.word	0x05000015


	//   ....[17]....
        /*0070*/ 	.word	0x05000015


	//   ....[18]....
        /*0074*/ 	.word	0x05000015


	//   ....[19]....
        /*0078*/ 	.word	0x05000015


	//----- nvinfo : EIATTR_COOP_GROUP_INSTR_OFFSETS
	.align		4
.L_486:
        /*007c*/ 	.byte	0x04, 0x28
        /*007e*/ 	.short	(.L_488 - .L_487)


	//   ....[0]....
.L_487:
        /*0080*/ 	.word	0x00000250


	//   ....[1]....
        /*0084*/ 	.word	0x00000260


	//   ....[2]....
        /*0088*/ 	.word	0x000002a0


	//   ....[3]....
        /*008c*/ 	.word	0x000002c0


	//   ....[4]....
        /*0090*/ 	.word	0x00000310


	//   ....[5]....
        /*0094*/ 	.word	0x00000320


	//   ....[6]....
        /*0098*/ 	.word	0x00000360


	//   ....[7]....
        /*009c*/ 	.word	0x00000380


	//   ....[8]....
        /*00a0*/ 	.word	0x000003d0


	//   ....[9]....
        /*00a4*/ 	.word	0x000003e0


	//   ....[10]....
        /*00a8*/ 	.word	0x00000660


	//   ....[11]....
        /*00ac*/ 	.word	0x000006b0


	//   ....[12]....
        /*00b0*/ 	.word	0x00000740


	//   ....[13]....
        /*00b4*/ 	.word	0x00000790


	//   ....[14]....
        /*00b8*/ 	.word	0x00000820


	//   ....[15]....
        /*00bc*/ 	.word	0x00000870


	//   ....[16]....
        /*00c0*/ 	.word	0x00000900


	//   ....[17]....
        /*00c4*/ 	.word	0x00000950


	//   ....[18]....
        /*00c8*/ 	.word	0x000009e0


	//   ....[19]....
        /*00cc*/ 	.word	0x00000a30


	//----- nvinfo : EIATTR_VRC_CTA_INIT_COUNT
	.align		4
.L_488:
        /*00d0*/ 	.byte	0x02, 0x4a
	.zero		1
	.zero		1


	//----- nvinfo : EIATTR_EXIT_INSTR_OFFSETS
	.align		4
        /*00d4*/ 	.byte	0x04, 0x1c
        /*00d6*/ 	.short	(.L_490 - .L_489)


	//   ....[0]....
.L_489:
        /*00d8*/ 	.word	0x000005d0


	//   ....[1]....
        /*00dc*/ 	.word	0x00000600


	//----- nvinfo : EIATTR_CRS_STACK_SIZE
	.align		4
.L_490:
        /*00e0*/ 	.byte	0x04, 0x1e
        /*00e2*/ 	.short	(.L_492 - .L_491)
.L_491:
        /*00e4*/ 	.word	0x00000000


	//----- nvinfo : EIATTR_CBANK_PARAM_SIZE
	.align		4
.L_492:
        /*00e8*/ 	.byte	0x03, 0x19
        /*00ea*/ 	.short	0x0008


	//----- nvinfo : EIATTR_PARAM_CBANK
	.align		4
        /*00ec*/ 	.byte	0x04, 0x0a
        /*00ee*/ 	.short	(.L_494 - .L_493)
	.align		4
.L_493:
        /*00f0*/ 	.word	index@(.nv.constant0._ZN3cub18CUB_300001_SM_10006detail10radix_sort33DeviceRadixSortExclusiveSumKernelINS1_5radix10policy_hubIiNS0_8NullTypeEyE10Policy1000EyEEvPT0_)
        /*00f4*/ 	.short	0x0380
        /*00f6*/ 	.short	0x0008


	//----- nvinfo : EIATTR_SW_WAR
	.align		4
.L_494:
        /*00f8*/ 	.byte	0x04, 0x36
        /*00fa*/ 	.short	(.L_496 - .L_495)
.L_495:
        /*00fc*/ 	.word	0x00000008
.L_496:


//--------------------- .nv.info._ZN3cub18CUB_300001_SM_10006detail10radix_sort30DeviceRadixSortHistogramKernelINS1_5radix10policy_hubIiNS0_8NullTypeEyE10Policy1000ELNS0_9SortOrderE0EiyNS1_21identity_decomposer_tEEEvPT2_PKT1_SB_iiT3_ --------------------------
	.section	.nv.info._ZN3cub18CUB_300001_SM_10006detail10radix_sort30DeviceRadixSortHistogramKernelINS1_5radix10policy_hubIiNS0_8NullTypeEyE10Policy1000ELNS0_9SortOrderE0EiyNS1_21identity_decomposer_tEEEvPT2_PKT1_SB_iiT3_,"",@"SHT_CUDA_INFO"
	.sectionflags	@""
	.align	4


	//----- nvinfo : EIATTR_CUDA_API_VERSION
	.align		4
        /*0000*/ 	.byte	0x04, 0x37
        /*0002*/ 	.short	(.L_498 - .L_497)
.L_497:
        /*0004*/ 	.word	0x00000082


	//----- nvinfo : EIATTR_KPARAM_INFO
	.align		4
.L_498:
        /*0008*/ 	.byte	0x04, 0x17
        /*000a*/ 	.short	(.L_500 - .L_499)
.L_499:
        /*000c*/ 	.word	0x00000000
        /*0010*/ 	.short	0x0005
        /*0012*/ 	.short	0x0020
        /*0014*/ 	.byte	0x00, 0xf0, 0x05, 0x00


	//----- nvinfo : EIATTR_KPARAM_INFO
	.align		4
.L_500:
        /*0018*/ 	.byte	0x04, 0x17
        /*001a*/ 	.short	(.L_502 - .L_501)
.L_501:
        /*001c*/ 	.word	0x00000000
        /*0020*/ 	.short	0x0004
        /*0022*/ 	.short	0x001c
        /*0024*/ 	.byte	0x00, 0xf0, 0x11, 0x00


	//----- nvinfo : EIATTR_KPARAM_INFO
	.align		4
.L_502:
        /*0028*/ 	.byte	0x04, 0x17
        /*002a*/ 	.short	(.L_504 - .L_503)
.L_503:
        /*002c*/ 	.word	0x00000000
        /*0030*/ 	.short	0x0003
        /*0032*/ 	.short	0x0018
        /*0034*/ 	.byte	0x00, 0xf0, 0x11, 0x00


	//----- nvinfo : EIATTR_KPARAM_INFO
	.align		4
.L_504:
        /*0038*/ 	.byte	0x04, 0x17
        /*003a*/ 	.short	(.L_506 - .L_505)
.L_505:
        /*003c*/ 	.word	0x00000000
        /*0040*/ 	.short	0x0002
        /*0042*/ 	.short	0x0010
        /*0044*/ 	.byte	0x00, 0xf0, 0x21, 0x00


	//----- nvinfo : EIATTR_KPARAM_INFO
	.align		4
.L_506:
        /*0048*/ 	.byte	0x04, 0x17
        /*004a*/ 	.short	(.L_508 - .L_507)
.L_507:
        /*004c*/ 	.word	0x00000000
        /*0050*/ 	.short	0x0001
        /*0052*/ 	.short	0x0008
        /*0054*/ 	.byte	0x00, 0xf5, 0x21, 0x00


	//----- nvinfo : EIATTR_KPARAM_INFO
	.align		4
.L_508:
        /*0058*/ 	.byte	0x04, 0x17
        /*005a*/ 	.short	(.L_510 - .L_509)
.L_509:
        /*005c*/ 	.word	0x00000000
        /*0060*/ 	.short	0x0000
        /*0062*/ 	.short	0x0000
        /*0064*/ 	.byte	0x00, 0xf5, 0x21, 0x00


	//----- nvinfo : EIATTR_SPARSE_MMA_MASK
	.align		4
.L_510:
        /*0068*/ 	.byte	0x03, 0x50
        /*006a*/ 	.short	0x0000


	//----- nvinfo : EIATTR_MAXREG_COUNT
	.align		4
        /*006c*/ 	.byte	0x03, 0x1b
        /*006e*/ 	.short	0x00ff


	//----- nvinfo : EIATTR_NUM_BARRIERS
	.align		4
        /*0070*/ 	.byte	0x02, 0x4c
        /*0072*/ 	.byte	0x01
	.zero		1


	//----- nvinfo : EIATTR_MERCURY_ISA_VERSION
	.align		4
        /*0074*/ 	.byte	0x03, 0x5f
        /*0076*/ 	.short	0x0101


	//----- nvinfo : EIATTR_VRC_CTA_INIT_COUNT
	.align		4
        /*0078*/ 	.byte	0x02, 0x4a
	.zero		1
	.zero		1


	//----- nvinfo : EIATTR_EXIT_INSTR_OFFSETS
	.align		4
        /*007c*/ 	.byte	0x04, 0x1c
        /*007e*/ 	.short	(.L_512 - .L_511)


	//   ....[0]....
.L_511:
        /*0080*/ 	.word	0x00000040


	//   ....[1]....
        /*0084*/ 	.word	0x00002ee0


	//----- nvinfo : EIATTR_MAX_THREADS
	.align		4
.L_512:
        /*0088*/ 	.byte	0x04, 0x05
        /*008a*/ 	.short	(.L_514 - .L_513)
.L_513:
        /*008c*/ 	.word	0x00000080
        /*0090*/ 	.word	0x00000001
        /*0094*/ 	.word	0x00000001


	//----- nvinfo : EIATTR_CRS_STACK_SIZE
	.align		4
.L_514:
        /*0098*/ 	.byte	0x04, 0x1e
        /*009a*/ 	.short	(.L_516 - .L_515)
.L_515:
        /*009c*/ 	.word	0x00000000


	//----- nvinfo : EIATTR_CBANK_PARAM_SIZE
	.align		4
.L_516:
        /*00a0*/ 	.byte	0x03, 0x19
        /*00a2*/ 	.short	0x0021


	//----- nvinfo : EIATTR_PARAM_CBANK
	.align		4
        /*00a4*/ 	.byte	0x04, 0x0a
        /*00a6*/ 	.short	(.L_518 - .L_517)
	.align		4
.L_517:
        /*00a8*/ 	.word	index@(.nv.constant0._ZN3cub18CUB_300001_SM_10006detail10radix_sort30DeviceRadixSortHistogramKernelINS1_5radix10policy_hubIiNS0_8NullTypeEyE10Policy1000ELNS0_9SortOrderE0EiyNS1_21identity_decomposer_tEEEvPT2_PKT1_SB_iiT3_)
        /*00ac*/ 	.short	0x0380
        /*00ae*/ 	.short	0x0021


	//----- nvinfo : EIATTR_SW_WAR
	.align		4
.L_518:
        /*00b0*/ 	.byte	0x04, 0x36
        /*00b2*/ 	.short	(.L_520 - .L_519)
.L_519:
        /*00b4*/ 	.word	0x00000008
.L_520:


//--------------------- .nv.info._ZN3cub18CUB_300001_SM_10006detail10radix_sort31DeviceRadixSortSingleTileKernelINS1_5radix10policy_hubIiNS0_8NullTypeEyE10Policy1000ELNS0_9SortOrderE0EiS6_yNS1_21identity_decomposer_tEEEvPKT1_PSB_PKT2_PSF_T3_iiT4_ --------------------------
	.section	.nv.info._ZN3cub18CUB_300001_SM_10006detail10radix_sort31DeviceRadixSortSingleTileKernelINS1_5radix10policy_hubIiNS0_8NullTypeEyE10Policy1000ELNS0_9SortOrderE0EiS6_yNS1_21identity_decomposer_tEEEvPKT1_PSB_PKT2_PSF_T3_iiT4_,"",@"SHT_CUDA_INFO"
	.sectionflags	@""
	.align	4


	//----- nvinfo : EIATTR_CUDA_API_VERSION
	.align		4
        /*0000*/ 	.byte	0x04, 0x37
        /*0002*/ 	.short	(.L_522 - .L_521)
.L_521:
        /*0004*/ 	.word	0x00000082


	//----- nvinfo : EIATTR_KPARAM_INFO
	.align		4
.L_522:
        /*0008*/ 	.byte	0x04, 0x17
        /*000a*/ 	.short	(.L_524 - .L_523)
.L_523:
        /*000c*/ 	.word	0x00000000
        /*0010*/ 	.short	0x0007
        /*0012*/ 	.short	0x0030
        /*0014*/ 	.byte	0x00, 0xf0, 0x05, 0x00


	//----- nvinfo : EIATTR_KPARAM_INFO
	.align		4
.L_524:
        /*0018*/ 	.byte	0x04, 0x17
        /*001a*/ 	.short	(.L_526 - .L_525)
.L_525:
        /*001c*/ 	.word	0x00000000
        /*0020*/ 	.short	0x0006
        /*0022*/ 	.short	0x002c
        /*0024*/ 	.byte	0x00, 0xf0, 0x11, 0x00


	//----- nvinfo : EIATTR_KPARAM_INFO
	.align		4
.L_526:
        /*0028*/ 	.byte	0x04, 0x17
        /*002a*/ 	.short	(.L_528 - .L_527)
.L_527:
        /*002c*/ 	.word	0x00000000
        /*0030*/ 	.short	0x0005
        /*0032*/ 	.short	0x0028
        /*0034*/ 	.byte	0x00, 0xf0, 0x11, 0x00


	//----- nvinfo : EIATTR_KPARAM_INFO
	.align		4
.L_528:
        /*0038*/ 	.byte	0x04, 0x17
        /*003a*/ 	.short	(.L_530 - .L_529)
.L_529:
        /*003c*/ 	.word	0x00000000
        /*0040*/ 	.short	0x0004
        /*0042*/ 	.short	0x0020
        /*0044*/ 	.byte	0x00, 0xf0, 0x21, 0x00


	//----- nvinfo : EIATTR_KPARAM_INFO
	.align		4
.L_530:
        /*0048*/ 	.byte	0x04, 0x17
        /*004a*/ 	.short	(.L_532 - .L_531)
.L_531:
        /*004c*/ 	.word	0x00000000
        /*0050*/ 	.short	0x0003
        /*0052*/ 	.short	0x0018
        /*0054*/ 	.byte	0x00, 0xf5, 0x21, 0x00


	//----- nvinfo : EIATTR_KPARAM_INFO
	.align		4
.L_532:
        /*0058*/ 	.byte	0x04, 0x17
        /*005a*/ 	.short	(.L_534 - .L_533)
.L_533:
        /*005c*/ 	.word	0x00000000
        /*0060*/ 	.short	0x0002
        /*0062*/ 	.short	0x0010
        /*0064*/ 	.byte	0x00, 0xf5, 0x21, 0x00


	//----- nvinfo : EIATTR_KPARAM_INFO
	.align		4
.L_534:
        /*0068*/ 	.byte	0x04, 0x17
        /*006a*/ 	.short	(.L_536 - .L_535)
.L_535:
        /*006c*/ 	.word	0x00000000
        /*0070*/ 	.short	0x0001
        /*0072*/ 	.short	0x0008
        /*0074*/ 	.byte	0x00, 0xf5, 0x21, 0x00


	//----- nvinfo : EIATTR_KPARAM_INFO
	.align		4
.L_536:
        /*0078*/ 	.byte	0x04, 0x17
        /*007a*/ 	.short	(.L_538 - .L_537)
.L_537:
        /*007c*/ 	.word	0x00000000
        /*0080*/ 	.short	0x0000
        /*0082*/ 	.short	0x0000
        /*0084*/ 	.byte	0x00, 0xf5, 0x21, 0x00


	//----- nvinfo : EIATTR_SPARSE_MMA_MASK
	.align		4
.L_538:
        /*0088*/ 	.byte	0x03, 0x50
        /*008a*/ 	.short	0x0000


	//----- nvinfo : EIATTR_MAXREG_COUNT
	.align		4
        /*008c*/ 	.byte	0x03, 0x1b
        /*008e*/ 	.short	0x00ff


	//----- nvinfo : EIATTR_NUM_BARRIERS
	.align		4
        /*0090*/ 	.byte	0x02, 0x4c
        /*0092*/ 	.byte	0x01
	.zero		1


	//----- nvinfo : EIATTR_MERCURY_ISA_VERSION
	.align		4
        /*0094*/ 	.byte	0x03, 0x5f
        /*0096*/ 	.short	0x0101


	//----- nvinfo : EIATTR_COOP_GROUP_MASK_REGIDS
	.align		4
        /*0098*/ 	.byte	0x04, 0x29
        /*009a*/ 	.short	(.L_540 - .L_539)


	//   ....[0]....
.L_539:
        /*009c*/ 	.word	0xffffffff


	//   ....[1]....
        /*00a0*/ 	.word	0xffffffff


	//   ....[2]....
        /*00a4*/ 	.word	0xffffffff


	//   ....[3]....
        /*00a8*/ 	.word	0xffffffff


	//   ....[4]....
        /*00ac*/ 	.word	0xffffffff


	//----- nvinfo : EIATTR_COOP_GROUP_INSTR_OFFSETS
	.align		4
.L_540:
        /*00b0*/ 	.byte	0x04, 0x28
        /*00b2*/ 	.short	(.L_542 - .L_541)


	//   ....[0]....
.L_541:
        /*00b4*/ 	.word	0x000019f0


	//   ....[1]....
        /*00b8*/ 	.word	0x00001a10


	//   ....[2]....
        /*00bc*/ 	.word	0x00001a30


	//   ....[3]....
        /*00c0*/ 	.word	0x00001a50


	//   ....[4]....
        /*00c4*/ 	.word	0x00001a70


	//----- nvinfo : EIATTR_VRC_CTA_INIT_COUNT
	.align		4
.L_542:
        /*00c8*/ 	.byte	0x02, 0x4a
	.zero		1
	.zero		1


	//----- nvinfo : EIATTR_EXIT_INSTR_OFFSETS
	.align		4
        /*00cc*/ 	.byte	0x04, 0x1c
        /*00ce*/ 	.short	(.L_544 - .L_543)


	//   ....[0]....
.L_543:
        /*00d0*/ 	.word	0x000030e0


	//   ....[1]....
        /*00d4*/ 	.word	0x00003120


	//----- nvinfo : EIATTR_MAX_THREADS
	.align		4
.L_544:
        /*00d8*/ 	.byte	0x04, 0x05
        /*00da*/ 	.short	(.L_546 - .L_545)
.L_545:
        /*00dc*/ 	.word	0x00000100
        /*00e0*/ 	.word	0x00000001
        /*00e4*/ 	.word	0x00000001


	//----- nvinfo : EIATTR_CBANK_PARAM_SIZE
	.align		4
.L_546:
        /*00e8*/ 	.byte	0x03, 0x19
        /*00ea*/ 	.short	0x0031


	//----- nvinfo : EIATTR_PARAM_CBANK
	.align		4
        /*00ec*/ 	.byte	0x04, 0x0a
        /*00ee*/ 	.short	(.L_548 - .L_547)
	.align		4
.L_547:
        /*00f0*/ 	.word	index@(.nv.constant0._ZN3cub18CUB_300001_SM_10006detail10radix_sort31DeviceRadixSortSingleTileKernelINS1_5radix10policy_hubIiNS0_8NullTypeEyE10Policy1000ELNS0_9SortOrderE0EiS6_yNS1_21identity_decomposer_tEEEvPKT1_PSB_PKT2_PSF_T3_iiT4_)
        /*00f4*/ 	.short	0x0380
        /*00f6*/ 	.short	0x0031


	//----- nvinfo : EIATTR_SW_WAR
	.align		4
.L_548:
        /*00f8*/ 	.byte	0x04, 0x36
        /*00fa*/ 	.short	(.L_550 - .L_549)
.L_549:
        /*00fc*/ 	.word	0x00000008
.L_550:


//--------------------- .nv.info._ZN3cub18CUB_300001_SM_10006detail6reduce28DeviceReduceSingleTileKernelINS2_10policy_hubIiyN4cuda3std3__44plusIiEEE10Policy1000EPiSC_iS9_iiNS7_10__identityEEEvT0_T1_T2_T3_T4_T6_ --------------------------
	.section	.nv.info._ZN3cub18CUB_300001_SM_10006detail6reduce28DeviceReduceSingleTileKernelINS2_10policy_hubIiyN4cuda3std3__44plusIiEEE10Policy1000EPiSC_iS9_iiNS7_10__identityEEEvT0_T1_T2_T3_T4_T6_,"",@"SHT_CUDA_INFO"
	.sectionflags	@""
	.align	4


	//----- nvinfo : EIATTR_CUDA_API_VERSION
	.align		4
        /*0000*/ 	.byte	0x04, 0x37
        /*0002*/ 	.short	(.L_552 - .L_551)
.L_551:
        /*0004*/ 	.word	0x00000082


	//----- nvinfo : EIATTR_KPARAM_INFO
	.align		4
.L_552:
        /*0008*/ 	.byte	0x04, 0x17
        /*000a*/ 	.short	(.L_554 - .L_553)
.L_553:
        /*000c*/ 	.word	0x00000000
        /*0010*/ 	.short	0x0005
        /*0012*/ 	.short	0x001c
        /*0014*/ 	.byte	0x00, 0xf0, 0x05, 0x00


	//----- nvinfo : EIATTR_KPARAM_INFO
	.align		4
.L_554:
        /*0018*/ 	.byte	0x04, 0x17
        /*001a*/ 	.short	(.L_556 - .L_555)
.L_555:
        /*001c*/ 	.word	0x00000000
        /*0020*/ 	.short	0x0004
        /*0022*/ 	.short	0x0018
        /*0024*/ 	.byte	0x00, 0xf0, 0x11, 0x00


	//----- nvinfo : EIATTR_KPARAM_INFO
	.align		4
.L_556:
        /*0028*/ 	.byte	0x04, 0x17
        /*002a*/ 	.short	(.L_558 - .L_557)
.L_557:
        /*002c*/ 	.word	0x00000000
        /*0030*/ 	.short	0x0003
        /*0032*/ 	.short	0x0014
        /*0034*/ 	.byte	0x00, 0xf0, 0x05, 0x00


	//----- nvinfo : EIATTR_KPARAM_INFO
	.align		4
.L_558:
        /*0038*/ 	.byte	0x04, 0x17
        /*003a*/ 	.short	(.L_560 - .L_559)
.L_559:
        /*003c*/ 	.word	0x00000000
        /*0040*/ 	.short	0x0002
        /*0042*/ 	.short	0x0010
        /*0044*/ 	.byte	0x00, 0xf0, 0x11, 0x00


	//----- nvinfo : EIATTR_KPARAM_INFO
	.align		4
.L_560:
        /*0048*/ 	.byte	0x04, 0x17
        /*004a*/ 	.short	(.L_562 - .L_561)
.L_561:
        /*004c*/ 	.word	0x00000000
        /*0050*/ 	.short	0x0001
        /*0052*/ 	.short	0x0008
        /*0054*/ 	.byte	0x00, 0xf5, 0x21, 0x00


	//----- nvinfo : EIATTR_KPARAM_INFO
	.align		4
.L_562:
        /*0058*/ 	.byte	0x04, 0x17
        /*005a*/ 	.short	(.L_564 - .L_563)
.L_563:
        /*005c*/ 	.word	0x00000000
        /*0060*/ 	.short	0x0000
        /*0062*/ 	.short	0x0000
        /*0064*/ 	.byte	0x00, 0xf5, 0x21, 0x00


	//----- nvinfo : EIATTR_SPARSE_MMA_MASK
	.align		4
.L_564:
        /*0068*/ 	.byte	0x03, 0x50
        /*006a*/ 	.short	0x0000


	//----- nvinfo : EIATTR_MAXREG_COUNT
	.align		4
        /*006c*/ 	.byte	0x03, 0x1b
        /*006e*/ 	.short	0x00ff


	//----- nvinfo : EIATTR_NUM_BARRIERS
	.align		4
        /*0070*/ 	.byte	0x02, 0x4c
        /*0072*/ 	.byte	0x01
	.zero		1


	//----- nvinfo : EIATTR_MERCURY_ISA_VERSION
	.align		4
        /*0074*/ 	.byte	0x03, 0x5f
        /*0076*/ 	.short	0x0101


	//----- nvinfo : EIATTR_COOP_GROUP_MASK_REGIDS
	.align		4
        /*0078*/ 	.byte	0x04, 0x29
        /*007a*/ 	.short	(.L_566 - .L_565)


	//   ....[0]....
.L_565:
        /*007c*/ 	.word	0xffffffff


	//   ....[1]....
        /*0080*/ 	.word	0xffffffff


	//   ....[2]....
        /*0084*/ 	.word	0xffffffff


	//   ....[3]....
        /*0088*/ 	.word	0xffffffff


	//   ....[4]....
        /*008c*/ 	.word	0xffffffff


	//   ....[5]....
        /*0090*/ 	.word	0xffffffff


	//   ....[6]....
        /*0094*/ 	.word	0xffffffff


	//   ....[7]....
        /*0098*/ 	.word	0xffffffff


	//   ....[8]....
        /*009c*/ 	.word	0xffffffff


	//   ....[9]....
        /*00a0*/ 	.word	0xffffffff


	//   ....[10]....
        /*00a4*/ 	.word	0xffffffff


	//   ....[11]....
        /*00a8*/ 	.word	0xffffffff


	//   ....[12]....
        /*00ac*/ 	.word	0xffffffff


	//   ....[13]....
        /*00b0*/ 	.word	0xffffffff


	//   ....[14]....
        /*00b4*/ 	.word	0xffffffff


	//   ....[15]....
        /*00b8*/ 	.word	0xffffffff


	//   ....[16]....
        /*00bc*/ 	.word	0xffffffff


	//   ....[17]....
        /*00c0*/ 	.word	0xffffffff


	//   ....[18]....
        /*00c4*/ 	.word	0xffffffff


	//   ....[19]....
        /*00c8*/ 	.word	0xffffffff


	//   ....[20]....
        /*00cc*/ 	.word	0xffffffff


	//   ....[21]....
        /*00d0*/ 	.word	0xffffffff


	//   ....[22]....
        /*00d4*/ 	.word	0xffffffff


	//   ....[23]....
        /*00d8*/ 	.word	0xffffffff


	//   ....[24]....
        /*00dc*/ 	.word	0xffffffff


	//   ....[25]....
        /*00e0*/ 	.word	0xffffffff


	//   ....[26]....
        /*00e4*/ 	.word	0xffffffff


	//   ....[27]....
        /*00e8*/ 	.word	0xffffffff


	//   ....[28]....
        /*00ec*/ 	.word	0xffffffff


	//   ....[29]....
        /*00f0*/ 	.word	0xffffffff


	//----- nvinfo : EIATTR_COOP_GROUP_INSTR_OFFSETS
	.align		4
.L_566:
        /*00f4*/ 	.byte	0x04, 0x28
        /*00f6*/ 	.short	(.L_568 - .L_567)


	//   ....[0]....
.L_567:
        /*00f8*/ 	.word	0x00000890


	//   ....[1]....
        /*00fc*/ 	.word	0x000008f0


	//   ....[2]....
        /*0100*/ 	.word	0x00000940


	//   ....[3]....
        /*0104*/ 	.word	0x000009b0


	//   ....[4]....
        /*0108*/ 	.word	0x00000a10


	//   ....[5]....
        /*010c*/ 	.word	0x00000ba0


	//   ....[6]....
        /*0110*/ 	.word	0x00000c40


	//   ....[7]....
        /*0114*/ 	.word	0x00000cc0


	//   ....[8]....
        /*0118*/ 	.word	0x00000d20


	//   ....[9]....
        /*011c*/ 	.word	0x00000d60


	//   ....[10]....
        /*0120*/ 	.word	0x000019d0


	//   ....[11]....
        /*0124*/ 	.word	0x00001a30


	//   ....[12]....
        /*0128*/ 	.word	0x00001a90


	//   ....[13]....
        /*012c*/ 	.word	0x00001af0


	//   ....[14]....
        /*0130*/ 	.word	0x00001b50


	//   ....[15]....
        /*0134*/ 	.word	0x000023f0


	//   ....[16]....
        /*0138*/ 	.word	0x00002450


	//   ....[17]....
        /*013c*/ 	.word	0x000024a0


	//   ....[18]....
        /*0140*/ 	.word	0x00002510


	//   ....[19]....
        /*0144*/ 	.word	0x00002570


	//   ....[20]....
        /*0148*/ 	.word	0x00002700


	//   ....[21]....
        /*014c*/ 	.word	0x00002790


	//   ....[22]....
        /*0150*/ 	.word	0x000027e0


	//   ....[23]....
        /*0154*/ 	.word	0x00002850


	//   ....[24]....
        /*0158*/ 	.word	0x000028c0


	//   ....[25]....
        /*015c*/ 	.word	0x000036a0


	//   ....[26]....
        /*0160*/ 	.word	0x00003700


	//   ....[27]....
        /*0164*/ 	.word	0x00003760


	//   ....[28]....
        /*0168*/ 	.word	0x000037c0


	//   ....[29]....
        /*016c*/ 	.word	0x00003820


	//----- nvinfo : EIATTR_VRC_CTA_INIT_COUNT
	.align		4
.L_568:
        /*0170*/ 	.byte	0x02, 0x4a
	.zero		1
	.zero		1


	//----- nvinfo : EIATTR_EXIT_INSTR_OFFSETS
	.align		4
        /*0174*/ 	.byte	0x04, 0x1c
        /*0176*/ 	.short	(.L_570 - .L_569)


	//   ....[0]....
.L_569:
        /*0178*/ 	.word	0x00000080


	//   ....[1]....
        /*017c*/ 	.word	0x000000c0


	//   ....[2]....
        /*0180*/ 	.word	0x00003940


	//   ....[3]....
        /*0184*/ 	.word	0x00003990


	//----- nvinfo : EIATTR_MAX_THREADS
	.align		4
.L_570:
        /*0188*/ 	.byte	0x04, 0x05
        /*018a*/ 	.short	(.L_572 - .L_571)
.L_571:
        /*018c*/ 	.word	0x00000100
        /*0190*/ 	.word	0x00000001
        /*0194*/ 	.word	0x00000001


	//----- nvinfo : EIATTR_CRS_STACK_SIZE
	.align		4
.L_572:
        /*0198*/ 	.byte	0x04, 0x1e
        /*019a*/ 	.short	(.L_574 - .L_573)
.L_573:
        /*019c*/ 	.word	0x00000000


	//----- nvinfo : EIATTR_CBANK_PARAM_SIZE
	.align		4
.L_574:
        /*01a0*/ 	.byte	0x03, 0x19
        /*01a2*/ 	.short	0x001d


	//----- nvinfo : EIATTR_PARAM_CBANK
	.align		4
        /*01a4*/ 	.byte	0x04, 0x0a
        /*01a6*/ 	.short	(.L_576 - .L_575)
	.align		4
.L_575:
        /*01a8*/ 	.word	index@(.nv.constant0._ZN3cub18CUB_300001_SM_10006detail6reduce28DeviceReduceSingleTileKernelINS2_10policy_hubIiyN4cuda3std3__44plusIiEEE10Policy1000EPiSC_iS9_iiNS7_10__identityEEEvT0_T1_T2_T3_T4_T6_)
        /*01ac*/ 	.short	0x0380
        /*01ae*/ 	.short	0x001d


	//----- nvinfo : EIATTR_SW_WAR
	.align		4
.L_576:
        /*01b0*/ 	.byte	0x04, 0x36
        /*01b2*/ 	.short	(.L_578 - .L_577)
.L_577:
        /*01b4*/ 	.word	0x00000008
.L_578:


//--------------------- .nv.info._ZN3cub18CUB_300001_SM_10006detail6reduce18DeviceReduceKernelINS2_10policy_hubIiyN4cuda3std3__44plusIiEEE10Policy1000EPiyS9_iNS7_10__identityEEEvT0_PT3_T1_NS0_13GridEvenShareISH_EET2_T4_ --------------------------
	.section	.nv.info._ZN3cub18CUB_300001_SM_10006detail6reduce18DeviceReduceKernelINS2_10policy_hubIiyN4cuda3std3__44plusIiEEE10Policy1000EPiyS9_iNS7_10__identityEEEvT0_PT3_T1_NS0_13GridEvenShareISH_EET2_T4_,"",@"SHT_CUDA_INFO"
	.sectionflags	@""
	.align	4


	//----- nvinfo : EIATTR_CUDA_API_VERSION
	.align		4
        /*0000*/ 	.byte	0x04, 0x37
        /*0002*/ 	.short	(.L_580 - .L_579)
.L_579:
        /*0004*/ 	.word	0x00000082


	//----- nvinfo : EIATTR_KPARAM_INFO
	.align		4
.L_580:
        /*0008*/ 	.byte	0x04, 0x17
        /*000a*/ 	.short	(.L_582 - .L_581)
.L_581:
        /*000c*/ 	.word	0x00000000
        /*0010*/ 	.short	0x0005
        /*0012*/ 	.short	0x0061
        /*0014*/ 	.byte	0x00, 0xf0, 0x05, 0x00


	//----- nvinfo : EIATTR_KPARAM_INFO
	.align		4
.L_582:
        /*0018*/ 	.byte	0x04, 0x17
        /*001a*/ 	.short	(.L_584 - .L_583)
.L_583:
        /*001c*/ 	.word	0x00000000
        /*0020*/ 	.short	0x0004
        /*0022*/ 	.short	0x0060
        /*0024*/ 	.byte	0x00, 0xf0, 0x05, 0x00


	//----- nvinfo : EIATTR_KPARAM_INFO
	.align		4
.L_584:
        /*0028*/ 	.byte	0x04, 0x17
        /*002a*/ 	.short	(.L_586 - .L_585)
.L_585:
        /*002c*/ 	.word	0x00000000
        /*0030*/ 	.short	0x0003
        /*0032*/ 	.short	0x0018
        /*0034*/ 	.byte	0x00, 0xf0, 0x21, 0x01


	//----- nvinfo : EIATTR_KPARAM_INFO
	.align		4
.L_586:
        /*0038*/ 	.byte	0x04, 0x17
        /*003a*/ 	.short	(.L_588 - .L_587)
.L_587:
        /*003c*/ 	.word	0x00000000
        /*0040*/ 	.short	0x0002
        /*0042*/ 	.short	0x0010
        /*0044*/ 	.byte	0x00, 0xf0, 0x21, 0x00


	//----- nvinfo : EIATTR_KPARAM_INFO
	.align		4
.L_588:
        /*0048*/ 	.byte	0x04, 0x17
        /*004a*/ 	.short	(.L_590 - .L_589)
.L_589:
        /*004c*/ 	.word	0x00000000
        /*0050*/ 	.short	0x0001
        /*0052*/ 	.short	0x0008
        /*0054*/ 	.byte	0x00, 0xf5, 0x21, 0x00


	//----- nvinfo : EIATTR_KPARAM_INFO
	.align		4
.L_590:
        /*0058*/ 	.byte	0x04, 0x17
        /*005a*/ 	.short	(.L_592 - .L_591)
.L_591:
        /*005c*/ 	.word	0x00000000
        /*0060*/ 	.short	0x0000
        /*0062*/ 	.short	0x0000
        /*0064*/ 	.byte	0x00, 0xf5, 0x21, 0x00


	//----- nvinfo : EIATTR_SPARSE_MMA_MASK
	.align		4
.L_592:
        /*0068*/ 	.byte	0x03, 0x50
        /*006a*/ 	.short	0x0000


	//----- nvinfo : EIATTR_MAXREG_COUNT
	.align		4
        /*006c*/ 	.byte	0x03, 0x1b
        /*006e*/ 	.short	0x00ff


	//----- nvinfo : EIATTR_NUM_BARRIERS
	.align		4
        /*0070*/ 	.byte	0x02, 0x4c
        /*0072*/ 	.byte	0x01
	.zero		1


	//----- nvinfo : EIATTR_MERCURY_ISA_VERSION
	.align		4
        /*0074*/ 	.byte	0x03, 0x5f
        /*0076*/ 	.short	0x0101


	//----- nvinfo : EIATTR_COOP_GROUP_MASK_REGIDS
	.align		4
        /*0078*/ 	.byte	0x04, 0x29
        /*007a*/ 	.short	(.L_594 - .L_593)


	//   ....[0]....
.L_593:
        /*007c*/ 	.word	0xffffffff


	//   ....[1]....
        /*0080*/ 	.word	0xffffffff


	//   ....[2]....
        /*0084*/ 	.word	0xffffffff


	//   ....[3]....
        /*0088*/ 	.word	0xffffffff


	//   ....[4]....
        /*008c*/ 	.word	0xffffffff


	//   ....[5]....
        /*0090*/ 	.word	0xffffffff


	//   ....[6]....
        /*0094*/ 	.word	0xffffffff


	//   ....[7]....
        /*0098*/ 	.word	0xffffffff


	//   ....[8]....
        /*009c*/ 	.word	0xffffffff


	//   ....[9]....
        /*00a0*/ 	.word	0xffffffff


	//   ....[10]....
        /*00a4*/ 	.word	0xffffffff


	//   ....[11]....
        /*00a8*/ 	.word	0xffffffff


	//   ....[12]....
        /*00ac*/ 	.word	0xffffffff


	//   ....[13]....
        /*00b0*/ 	.word	0xffffffff


	//   ....[14]....
        /*00b4*/ 	.word	0xffffffff


	//   ....[15]....
        /*00b8*/ 	.word	0xffffffff


	//   ....[16]....
        /*00bc*/ 	.word	0xffffffff


	//   ....[17]....
        /*00c0*/ 	.word	0xffffffff


	//   ....[18]....
        /*00c4*/ 	.word	0xffffffff


	//   ....[19]....
        /*00c8*/ 	.word	0xffffffff


	//   ....[20]....
        /*00cc*/ 	.word	0xffffffff


	//   ....[21]....
        /*00d0*/ 	.word	0xffffffff


	//   ....[22]....
        /*00d4*/ 	.word	0xffffffff


	//   ....[23]....
        /*00d8*/ 	.word	0xffffffff


	//   ....[24]....
        /*00dc*/ 	.word	0xffffffff


	//   ....[25]....
        /*00e0*/ 	.word	0xffffffff


	//   ....[26]....
        /*00e4*/ 	.word	0xffffffff


	//   ....[27]....
        /*00e8*/ 	.word	0xffffffff


	//   ....[28]....
        /*00ec*/ 	.word	0xffffffff


	//   ....[29]....
        /*00f0*/ 	.word	0xffffffff


	//----- nvinfo : EIATTR_COOP_GROUP_INSTR_OFFSETS
	.align		4
.L_594:
        /*00f4*/ 	.byte	0x04, 0x28
        /*00f6*/ 	.short	(.L_596 - .L_595)


	//   ....[0]....
.L_595:
        /*00f8*/ 	.word	0x00000a40


	//   ....[1]....
        /*00fc*/ 	.word	0x00000aa0


	//   ....[2]....
        /*0100*/ 	.word	0x00000b00


	//   ....[3]....
        /*0104*/ 	.word	0x00000b60


	//   ....[4]....
        /*0108*/ 	.word	0x00000bc0


	//   ....[5]....
        /*010c*/ 	.word	0x00000d50


	//   ....[6]....
        /*0110*/ 	.word	0x00000e00


	//   ....[7]....
        /*0114*/ 	.word	0x00000e80


	//   ....[8]....
        /*0118*/ 	.word	0x00000ed0


	//   ....[9]....
        /*011c*/ 	.word	0x00000f10


	//   ....[10]....
        /*0120*/ 	.word	0x00001cd0


	//   ....[11]....
        /*0124*/ 	.word	0x00001d30


	//   ....[12]....
        /*0128*/ 	.word	0x00001d90


	//   ....[13]....
        /*012c*/ 	.word	0x00001df0


	//   ....[14]....
        /*0130*/ 	.word	0x00001e50


	//   ....[15]....
        /*0134*/ 	.word	0x00002910


	//   ....[16]....
        /*0138*/ 	.word	0x00002970


	//   ....[17]....
        /*013c*/ 	.word	0x000029d0


	//   ....[18]....
        /*0140*/ 	.word	0x00002a30


	//   ....[19]....
        /*0144*/ 	.word	0x00002a90


	//   ....[20]....
        /*0148*/ 	.word	0x00002c20


	//   ....[21]....
        /*014c*/ 	.word	0x00002cd0


	//   ....[22]....
        /*0150*/ 	.word	0x00002d20


	//   ....[23]....
        /*0154*/ 	.word	0x00002d80


	//   ....[24]....
        /*0158*/ 	.word	0x00002dd0


	//   ....[25]....
        /*015c*/ 	.word	0x00003d40


	//   ....[26]....
        /*0160*/ 	.word	0x00003db0


	//   ....[27]....
        /*0164*/ 	.word	0x00003e20


	//   ....[28]....
        /*0168*/ 	.word	0x00003e90


	//   ....[29]....
        /*016c*/ 	.word	0x00003ed0


	//----- nvinfo : EIATTR_VRC_CTA_INIT_COUNT
	.align		4
.L_596:
        /*0170*/ 	.byte	0x02, 0x4a
	.zero		1
	.zero		1


	//----- nvinfo : EIATTR_EXIT_INSTR_OFFSETS
	.align		4
        /*0174*/ 	.byte	0x04, 0x1c
        /*0176*/ 	.short	(.L_598 - .L_597)


	//   ....[0]....
.L_597:
        /*0178*/ 	.word	0x00003ff0


	//   ....[1]....
        /*017c*/ 	.word	0x00004050


	//----- nvinfo : EIATTR_MAX_THREADS
	.align		4
.L_598:
        /*0180*/ 	.byte	0x04, 0x05
        /*0182*/ 	.short	(.L_600 - .L_599)
.L_599:
        /*0184*/ 	.word	0x00000100
        /*0188*/ 	.word	0x00000001
        /*018c*/ 	.word	0x00000001


	//----- nvinfo : EIATTR_CRS_STACK_SIZE
	.align		4
.L_600:
        /*0190*/ 	.byte	0x04, 0x1e
        /*0192*/ 	.short	(.L_602 - .L_601)
.L_601:
        /*0194*/ 	.word	0x00000000


	//----- nvinfo : EIATTR_CBANK_PARAM_SIZE
	.align		4
.L_602:
        /*0198*/ 	.byte	0x03, 0x19
        /*019a*/ 	.short	0x0062


	//----- nvinfo : EIATTR_PARAM_CBANK
	.align		4
        /*019c*/ 	.byte	0x04, 0x0a
        /*019e*/ 	.short	(.L_604 - .L_603)
	.align		4
.L_603:
        /*01a0*/ 	.word	index@(.nv.constant0._ZN3cub18CUB_300001_SM_10006detail6reduce18DeviceReduceKernelINS2_10policy_hubIiyN4cuda3std3__44plusIiEEE10Policy1000EPiyS9_iNS7_10__identityEEEvT0_PT3_T1_NS0_13GridEvenShareISH_EET2_T4_)
        /*01a4*/ 	.short	0x0380
        /*01a6*/ 	.short	0x0062


	//----- nvinfo : EIATTR_SW_WAR
	.align		4
.L_604:
        /*01a8*/ 	.byte	0x04, 0x36
        /*01aa*/ 	.short	(.L_606 - .L_605)
.L_605:
        /*01ac*/ 	.word	0x00000008
.L_606:


//--------------------- .nv.info._ZN3cub18CUB_300001_SM_10006detail6reduce28DeviceReduceSingleTileKernelINS2_10policy_hubIiyN4cuda3std3__44plusIiEEE10Policy1000EPiSC_yS9_iiNS7_10__identityEEEvT0_T1_T2_T3_T4_T6_ --------------------------
	.section	.nv.info._ZN3cub18CUB_300001_SM_10006detail6reduce28DeviceReduceSingleTileKernelINS2_10policy_hubIiyN4cuda3std3__44plusIiEEE10Policy1000EPiSC_yS9_iiNS7_10__identityEEEvT0_T1_T2_T3_T4_T6_,"",@"SHT_CUDA_INFO"
	.sectionflags	@""
	.align	4


	//----- nvinfo : EIATTR_CUDA_API_VERSION
	.align		4
        /*0000*/ 	.byte	0x04, 0x37
        /*0002*/ 	.short	(.L_608 - .L_607)
.L_607:
        /*0004*/ 	.word	0x00000082


	//----- nvinfo : EIATTR_KPARAM_INFO
	.align		4
.L_608:
        /*0008*/ 	.byte	0x04, 0x17
        /*000a*/ 	.short	(.L_610 - .L_609)
.L_609:
        /*000c*/ 	.word	0x00000000
        /*0010*/ 	.short	0x0005
        /*0012*/ 	.short	0x0020
        /*0014*/ 	.byte	0x00, 0xf0, 0x05, 0x00


	//----- nvinfo : EIATTR_KPARAM_INFO
	.align		4
.L_610:
        /*0018*/ 	.byte	0x04, 0x17
        /*001a*/ 	.short	(.L_612 - .L_611)
.L_611:
        /*001c*/ 	.word	0x00000000
        /*0020*/ 	.short	0x0004
        /*0022*/ 	.short	0x001c
        /*0024*/ 	.byte	0x00, 0xf0, 0x11, 0x00


	//----- nvinfo : EIATTR_KPARAM_INFO
	.align		4
.L_612:
        /*0028*/ 	.byte	0x04, 0x17
        /*002a*/ 	.short	(.L_614 - .L_613)
.L_613:
        /*002c*/ 	.word	0x00000000
        /*0030*/ 	.short	0x0003
        /*0032*/ 	.short	0x0018
        /*0034*/ 	.byte	0x00, 0xf0, 0x05, 0x00


	//----- nvinfo : EIATTR_KPARAM_INFO
	.align		4
.L_614:
        /*0038*/ 	.byte	0x04, 0x17
        /*003a*/ 	.short	(.L_616 - .L_615)
.L_615:
        /*003c*/ 	.word	0x00000000
        /*0040*/ 	.short	0x0002
        /*0042*/ 	.short	0x0010
        /*0044*/ 	.byte	0x00, 0xf0, 0x21, 0x00


	//----- nvinfo : EIATTR_KPARAM_INFO
	.align		4
.L_616:
        /*0048*/ 	.byte	0x04, 0x17
        /*004a*/ 	.short	(.L_618 - .L_617)
.L_617:
        /*004c*/ 	.word	0x00000000
        /*0050*/ 	.short	0x0001
        /*0052*/ 	.short	0x0008
        /*0054*/ 	.byte	0x00, 0xf5, 0x21, 0x00


	//----- nvinfo : EIATTR_KPARAM_INFO
	.align		4
.L_618:
        /*0058*/ 	.byte	0x04, 0x17
        /*005a*/ 	.short	(.L_620 - .L_619)
.L_619:
        /*005c*/ 	.word	0x00000000
        /*0060*/ 	.short	0x0000
        /*0062*/ 	.short	0x0000
        /*0064*/ 	.byte	0x00, 0xf5, 0x21, 0x00


	//----- nvinfo : EIATTR_SPARSE_MMA_MASK
	.align		4
.L_620:
        /*0068*/ 	.byte	0x03, 0x50
        /*006a*/ 	.short	0x0000


	//----- nvinfo : EIATTR_MAXREG_COUNT
	.align		4
        /*006c*/ 	.byte	0x03, 0x1b
        /*006e*/ 	.short	0x00ff


	//----- nvinfo : EIATTR_NUM_BARRIERS
	.align		4
        /*0070*/ 	.byte	0x02, 0x4c
        /*0072*/ 	.byte	0x01
	.zero		1


	//----- nvinfo : EIATTR_MERCURY_ISA_VERSION
	.align		4
        /*0074*/ 	.byte	0x03, 0x5f
        /*0076*/ 	.short	0x0101


	//----- nvinfo : EIATTR_COOP_GROUP_MASK_REGIDS
	.align		4
        /*0078*/ 	.byte	0x04, 0x29
        /*007a*/ 	.short	(.L_622 - .L_621)


	//   ....[0]....
.L_621:
        /*007c*/ 	.word	0xffffffff


	//   ....[1]....
        /*0080*/ 	.word	0xffffffff


	//   ....[2]....
        /*0084*/ 	.word	0xffffffff


	//   ....[3]....
        /*0088*/ 	.word	0xffffffff


	//   ....[4]....
        /*008c*/ 	.word	0xffffffff


	//   ....[5]....
        /*0090*/ 	.word	0xffffffff


	//   ....[6]....
        /*0094*/ 	.word	0xffffffff


	//   ....[7]....
        /*0098*/ 	.word	0xffffffff


	//   ....[8]....
        /*009c*/ 	.word	0xffffffff


	//   ....[9]....
        /*00a0*/ 	.word	0xffffffff


	//   ....[10]....
        /*00a4*/ 	.word	0xffffffff


	//   ....[11]....
        /*00a8*/ 	.word	0xffffffff


	//   ....[12]....
        /*00ac*/ 	.word	0xffffffff


	//   ....[13]....
        /*00b0*/ 	.word	0xffffffff


	//   ....[14]....
        /*00b4*/ 	.word	0xffffffff


	//   ....[15]....
        /*00b8*/ 	.word	0xffffffff


	//   ....[16]....
        /*00bc*/ 	.word	0xffffffff


	//   ....[17]....
        /*00c0*/ 	.word	0xffffffff


	//   ....[18]....
        /*00c4*/ 	.word	0xffffffff


	//   ....[19]....
        /*00c8*/ 	.word	0xffffffff


	//   ....[20]....
        /*00cc*/ 	.word	0xffffffff


	//   ....[21]....
        /*00d0*/ 	.word	0xffffffff


	//   ....[22]....
        /*00d4*/ 	.word	0xffffffff


	//   ....[23]....
        /*00d8*/ 	.word	0xffffffff


	//   ....[24]....
        /*00dc*/ 	.word	0xffffffff


	//   ....[25]....
        /*00e0*/ 	.word	0xffffffff


	//   ....[26]....
        /*00e4*/ 	.word	0xffffffff


	//   ....[27]....
        /*00e8*/ 	.word	0xffffffff


	//   ....[28]....
        /*00ec*/ 	.word	0xffffffff


	//   ....[29]....
        /*00f0*/ 	.word	0xffffffff


	//----- nvinfo : EIATTR_COOP_GROUP_INSTR_OFFSETS
	.align		4
.L_622:
        /*00f4*/ 	.byte	0x04, 0x28
        /*00f6*/ 	.short	(.L_624 - .L_623)


	//   ....[0]....
.L_623:
        /*00f8*/ 	.word	0x000008e0


	//   ....[1]....
        /*00fc*/ 	.word	0x00000940


	//   ....[2]....
        /*0100*/ 	.word	0x00000990


	//   ....[3]....
        /*0104*/ 	.word	0x00000a00


	//   ....[4]....
        /*0108*/ 	.word	0x00000a60


	//   ....[5]....
        /*010c*/ 	.word	0x00000bf0


	//   ....[6]....
        /*0110*/ 	.word	0x00000c90


	//   ....[7]....
        /*0114*/ 	.word	0x00000d10


	//   ....[8]....
        /*0118*/ 	.word	0x00000d70


	//   ....[9]....
        /*011c*/ 	.word	0x00000db0


	//   ....[10]....
        /*0120*/ 	.word	0x00001a60


	//   ....[11]....
        /*0124*/ 	.word	0x00001ac0


	//   ....[12]....
        /*0128*/ 	.word	0x00001b20


	//   ....[13]....
        /*012c*/ 	.word	0x00001b80


	//   ....[14]....
        /*0130*/ 	.word	0x00001be0


	//   ....[15]....
        /*0134*/ 	.word	0x000024a0


	//   ....[16]....
        /*0138*/ 	.word	0x00002500


	//   ....[17]....
        /*013c*/ 	.word	0x00002550


	//   ....[18]....
        /*0140*/ 	.word	0x000025c0


	//   ....[19]....
        /*0144*/ 	.word	0x00002620


	//   ....[20]....
        /*0148*/ 	.word	0x000027b0


	//   ....[21]....
        /*014c*/ 	.word	0x00002840


	//   ....[22]....
        /*0150*/ 	.word	0x00002890


	//   ....[23]....
        /*0154*/ 	.word	0x00002900


	//   ....[24]....
        /*0158*/ 	.word	0x00002970


	//   ....[25]....
        /*015c*/ 	.word	0x00003780


	//   ....[26]....
        /*0160*/ 	.word	0x000037e0


	//   ....[27]....
        /*0164*/ 	.word	0x00003830


	//   ....[28]....
        /*0168*/ 	.word	0x00003880


	//   ....[29]....
        /*016c*/ 	.word	0x000038e0


	//----- nvinfo : EIATTR_VRC_CTA_INIT_COUNT
	.align		4
.L_624:
        /*0170*/ 	.byte	0x02, 0x4a
	.zero		1
	.zero		1


	//----- nvinfo : EIATTR_EXIT_INSTR_OFFSETS
	.align		4
        /*0174*/ 	.byte	0x04, 0x1c
        /*0176*/ 	.short	(.L_626 - .L_625)


	//   ....[0]....
.L_625:
        /*0178*/ 	.word	0x000000a0


	//   ....[1]....
        /*017c*/ 	.word	0x000000e0


	//   ....[2]....
        /*0180*/ 	.word	0x00003a10


	//   ....[3]....
        /*0184*/ 	.word	0x00003a60


	//----- nvinfo : EIATTR_MAX_THREADS
	.align		4
.L_626:
        /*0188*/ 	.byte	0x04, 0x05
        /*018a*/ 	.short	(.L_628 - .L_627)
.L_627:
        /*018c*/ 	.word	0x00000100
        /*0190*/ 	.word	0x00000001
        /*0194*/ 	.word	0x00000001


	//----- nvinfo : EIATTR_CRS_STACK_SIZE
	.align		4
.L_628:
        /*0198*/ 	.byte	0x04, 0x1e
        /*019a*/ 	.short	(.L_630 - .L_629)
.L_629:
        /*019c*/ 	.word	0x00000000


	//----- nvinfo : EIATTR_CBANK_PARAM_SIZE
	.align		4
.L_630:
        /*01a0*/ 	.byte	0x03, 0x19
        /*01a2*/ 	.short	0x0021


	//----- nvinfo : EIATTR_PARAM_CBANK
	.align		4
        /*01a4*/ 	.byte	0x04, 0x0a
        /*01a6*/ 	.short	(.L_632 - .L_631)
	.align		4
.L_631:
        /*01a8*/ 	.word	index@(.nv.constant0._ZN3cub18CUB_300001_SM_10006detail6reduce28DeviceReduceSingleTileKernelINS2_10policy_hubIiyN4cuda3std3__44plusIiEEE10Policy1000EPiSC_yS9_iiNS7_10__identityEEEvT0_T1_T2_T3_T4_T6_)
        /*01ac*/ 	.short	0x0380
        /*01ae*/ 	.short	0x0021


	//----- nvinfo : EIATTR_SW_WAR
	.align		4
.L_632:
        /*01b0*/ 	.byte	0x04, 0x36
        /*01b2*/ 	.short	(.L_634 - .L_633)
.L_633:
        /*01b4*/ 	.word	0x00000008
.L_634:


//--------------------- .nv.info._ZN3cub18CUB_300001_SM_10006detail6reduce28DeviceReduceSingleTileKernelINS2_10policy_hubIijN4cuda3std3__44plusIiEEE10Policy1000EPiSC_iS9_iiNS7_10__identityEEEvT0_T1_T2_T3_T4_T6_ --------------------------
	.section	.nv.info._ZN3cub18CUB_300001_SM_10006detail6reduce28DeviceReduceSingleTileKernelINS2_10policy_hubIijN4cuda3std3__44plusIiEEE10Policy1000EPiSC_iS9_iiNS7_10__identityEEEvT0_T1_T2_T3_T4_T6_,"",@"SHT_CUDA_INFO"
	.sectionflags	@""
	.align	4


	//----- nvinfo : EIATTR_CUDA_API_VERSION
	.align		4
        /*0000*/ 	.byte	0x04, 0x37
        /*0002*/ 	.short	(.L_636 - .L_635)
.L_635:
        /*0004*/ 	.word	0x00000082


	//----- nvinfo : EIATTR_KPARAM_INFO
	.align		4
.L_636:
        /*0008*/ 	.byte	0x04, 0x17
        /*000a*/ 	.short	(.L_638 - .L_637)
.L_637:
        /*000c*/ 	.word	0x00000000
        /*0010*/ 	.short	0x0005
        /*0012*/ 	.short	0x001c
        /*0014*/ 	.byte	0x00, 0xf0, 0x05, 0x00


	//----- nvinfo : EIATTR_KPARAM_INFO
	.align		4
.L_638:
        /*0018*/ 	.byte	0x04, 0x17
        /*001a*/ 	.short	(.L_640 - .L_639)
.L_639:
        /*001c*/ 	.word	0x00000000
        /*0020*/ 	.short	0x0004
        /*0022*/ 	.short	0x0018
        /*0024*/ 	.byte	0x00, 0xf0, 0x11, 0x00


	//----- nvinfo : EIATTR_KPARAM_INFO
	.align		4
.L_640:
        /*0028*/ 	.byte	0x04, 0x17
        /*002a*/ 	.short	(.L_642 - .L_641)
.L_641:
        /*002c*/ 	.word	0x00000000
        /*0030*/ 	.short	0x0003
        /*0032*/ 	.short	0x0014
        /*0034*/ 	.byte	0x00, 0xf0, 0x05, 0x00


	//----- nvinfo : EIATTR_KPARAM_INFO
	.align		4
.L_642:
        /*0038*/ 	.byte	0x04, 0x17
        /*003a*/ 	.short	(.L_644 - .L_643)
.L_643:
        /*003c*/ 	.word	0x00000000
        /*0040*/ 	.short	0x0002
        /*0042*/ 	.short	0x0010
        /*0044*/ 	.byte	0x00, 0xf0, 0x11, 0x00


	//----- nvinfo : EIATTR_KPARAM_INFO
	.align		4
.L_644:
        /*0048*/ 	.byte	0x04, 0x17
        /*004a*/ 	.short	(.L_646 - .L_645)
.L_645:
        /*004c*/ 	.word	0x00000000
        /*0050*/ 	.short	0x0001
        /*0052*/ 	.short	0x0008
        /*0054*/ 	.byte	0x00, 0xf5, 0x21, 0x00


	//----- nvinfo : EIATTR_KPARAM_INFO
	.align		4
.L_646:
        /*0058*/ 	.byte	0x04, 0x17
        /*005a*/ 	.short	(.L_648 - .L_647)
.L_647:
        /*005c*/ 	.word	0x00000000
        /*0060*/ 	.short	0x0000
        /*0062*/ 	.short	0x0000
        /*0064*/ 	.byte	0x00, 0xf5, 0x21, 0x00


	//----- nvinfo : EIATTR_SPARSE_MMA_MASK
	.align		4
.L_648:
        /*0068*/ 	.byte	0x03, 0x50
        /*006a*/ 	.short	0x0000


	//----- nvinfo : EIATTR_MAXREG_COUNT
	.align		4
        /*006c*/ 	.byte	0x03, 0x1b
        /*006e*/ 	.short	0x00ff


	//----- nvinfo : EIATTR_NUM_BARRIERS
	.align		4
        /*0070*/ 	.byte	0x02, 0x4c
        /*0072*/ 	.byte	0x01
	.zero		1


	//----- nvinfo : EIATTR_MERCURY_ISA_VERSION
	.align		4
        /*0074*/ 	.byte	0x03, 0x5f
        /*0076*/ 	.short	0x0101


	//----- nvinfo : EIATTR_COOP_GROUP_MASK_REGIDS
	.align		4
        /*0078*/ 	.byte	0x04, 0x29
        /*007a*/ 	.short	(.L_650 - .L_649)


	//   ....[0]....
.L_649:
        /*007c*/ 	.word	0xffffffff


	//   ....[1]....
        /*0080*/ 	.word	0xffffffff


	//   ....[2]....
        /*0084*/ 	.word	0xffffffff


	//   ....[3]....
        /*0088*/ 	.word	0xffffffff


	//   ....[4]....
        /*008c*/ 	.word	0xffffffff


	//   ....[5]....
        /*0090*/ 	.word	0xffffffff


	//   ....[6]....
        /*0094*/ 	.word	0xffffffff


	//   ....[7]....
        /*0098*/ 	.word	0xffffffff


	//   ....[8]....
        /*009c*/ 	.word	0xffffffff


	//   ....[9]....
        /*00a0*/ 	.word	0xffffffff


	//   ....[10]....
        /*00a4*/ 	.word	0xffffffff


	//   ....[11]....
        /*00a8*/ 	.word	0xffffffff


	//   ....[12]....
        /*00ac*/ 	.word	0xffffffff


	//   ....[13]....
        /*00b0*/ 	.word	0xffffffff


	//   ....[14]....
        /*00b4*/ 	.word	0xffffffff


	//   ....[15]....
        /*00b8*/ 	.word	0xffffffff


	//   ....[16]....
        /*00bc*/ 	.word	0xffffffff


	//   ....[17]....
        /*00c0*/ 	.word	0xffffffff


	//   ....[18]....
        /*00c4*/ 	.word	0xffffffff


	//   ....[19]....
        /*00c8*/ 	.word	0xffffffff


	//   ....[20]....
        /*00cc*/ 	.word	0xffffffff


	//   ....[21]....
        /*00d0*/ 	.word	0xffffffff


	//   ....[22]....
        /*00d4*/ 	.word	0xffffffff


	//   ....[23]....
        /*00d8*/ 	.word	0xffffffff


	//   ....[24]....
        /*00dc*/ 	.word	0xffffffff


	//   ....[25]....
        /*00e0*/ 	.word	0xffffffff


	//   ....[26]....
        /*00e4*/ 	.word	0xffffffff


	//   ....[27]....
        /*00e8*/ 	.word	0xffffffff


	//   ....[28]....
        /*00ec*/ 	.word	0xffffffff


	//   ....[29]....
        /*00f0*/ 	.word	0xffffffff


	//----- nvinfo : EIATTR_COOP_GROUP_INSTR_OFFSETS
	.align		4
.L_650:
        /*00f4*/ 	.byte	0x04, 0x28
        /*00f6*/ 	.short	(.L_652 - .L_651)


	//   ....[0]....
.L_651:
        /*00f8*/ 	.word	0x00000890


	//   ....[1]....
        /*00fc*/ 	.word	0x000008f0


	//   ....[2]....
        /*0100*/ 	.word	0x00000940


	//   ....[3]....
        /*0104*/ 	.word	0x000009b0


	//   ....[4]....
        /*0108*/ 	.word	0x00000a10


	//   ....[5]....
        /*010c*/ 	.word	0x00000ba0


	//   ....[6]....
        /*0110*/ 	.word	0x00000c40


	//   ....[7]....
        /*0114*/ 	.word	0x00000cc0


	//   ....[8]....
        /*0118*/ 	.word	0x00000d20


	//   ....[9]....
        /*011c*/ 	.word	0x00000d60


	//   ....[10]....
        /*0120*/ 	.word	0x000019d0


	//   ....[11]....
        /*0124*/ 	.word	0x00001a30


	//   ....[12]....
        /*0128*/ 	.word	0x00001a90


	//   ....[13]....
        /*012c*/ 	.word	0x00001af0


	//   ....[14]....
        /*0130*/ 	.word	0x00001b50


	//   ....[15]....
        /*0134*/ 	.word	0x000023f0


	//   ....[16]....
        /*0138*/ 	.word	0x00002450


	//   ....[17]....
        /*013c*/ 	.word	0x000024a0


	//   ....[18]....
        /*0140*/ 	.word	0x00002510


	//   ....[19]....
        /*0144*/ 	.word	0x00002570


	//   ....[20]....
        /*0148*/ 	.word	0x00002700


	//   ....[21]....
        /*014c*/ 	.word	0x00002790


	//   ....[22]....
        /*0150*/ 	.word	0x000027e0


	//   ....[23]....
        /*0154*/ 	.word	0x00002850


	//   ....[24]....
        /*0158*/ 	.word	0x000028c0


	//   ....[25]....
        /*015c*/ 	.word	0x000036a0


	//   ....[26]....
        /*0160*/ 	.word	0x00003700


	//   ....[27]....
        /*0164*/ 	.word	0x00003760


	//   ....[28]....
        /*0168*/ 	.word	0x000037c0


	//   ....[29]....
        /*016c*/ 	.word	0x00003820


	//----- nvinfo : EIATTR_VRC_CTA_INIT_COUNT
	.align		4
.L_652:
        /*0170*/ 	.byte	0x02, 0x4a
	.zero		1
	.zero		1


	//----- nvinfo : EIATTR_EXIT_INSTR_OFFSETS
	.align		4
        /*0174*/ 	.byte	0x04, 0x1c
        /*0176*/ 	.short	(.L_654 - .L_653)


	//   ....[0]....
.L_653:
        /*0178*/ 	.word	0x00000080


	//   ....[1]....
        /*017c*/ 	.word	0x000000c0


	//   ....[2]....
        /*0180*/ 	.word	0x00003940


	//   ....[3]....
        /*0184*/ 	.word	0x00003990


	//----- nvinfo : EIATTR_MAX_THREADS
	.align		4
.L_654:
        /*0188*/ 	.byte	0x04, 0x05
        /*018a*/ 	.short	(.L_656 - .L_655)
.L_655:
        /*018c*/ 	.word	0x00000100
        /*0190*/ 	.word	0x00000001
        /*0194*/ 	.word	0x00000001


	//----- nvinfo : EIATTR_CRS_STACK_SIZE
	.align		4
.L_656:
        /*0198*/ 	.byte	0x04, 0x1e
        /*019a*/ 	.short	(.L_658 - .L_657)
.L_657:
        /*019c*/ 	.word	0x00000000


	//----- nvinfo : EIATTR_CBANK_PARAM_SIZE
	.align		4
.L_658:
        /*01a0*/ 	.byte	0x03, 0x19
        /*01a2*/ 	.short	0x001d


	//----- nvinfo : EIATTR_PARAM_CBANK
	.align		4
        /*01a4*/ 	.byte	0x04, 0x0a
        /*01a6*/ 	.short	(.L_660 - .L_659)
	.align		4
.L_659:
        /*01a8*/ 	.word	index@(.nv.constant0._ZN3cub18CUB_300001_SM_10006detail6reduce28DeviceReduceSingleTileKernelINS2_10policy_hubIijN4cuda3std3__44plusIiEEE10Policy1000EPiSC_iS9_iiNS7_10__identityEEEvT0_T1_T2_T3_T4_T6_)
        /*01ac*/ 	.short	0x0380
        /*01ae*/ 	.short	0x001d


	//----- nvinfo : EIATTR_SW_WAR
	.align		4
.L_660:
        /*01b0*/ 	.byte	0x04, 0x36
        /*01b2*/ 	.short	(.L_662 - .L_661)
.L_661:
        /*01b4*/ 	.word	0x00000008
.L_662:


//--------------------- .nv.info._ZN3cub18CUB_300001_SM_10006detail6reduce18DeviceReduceKernelINS2_10policy_hubIijN4cuda3std3__44plusIiEEE10Policy1000EPijS9_iNS7_10__identityEEEvT0_PT3_T1_NS0_13GridEvenShareISH_EET2_T4_ --------------------------
	.section	.nv.info._ZN3cub18CUB_300001_SM_10006detail6reduce18DeviceReduceKernelINS2_10policy_hubIijN4cuda3std3__44plusIiEEE10Policy1000EPijS9_iNS7_10__identityEEEvT0_PT3_T1_NS0_13GridEvenShareISH_EET2_T4_,"",@"SHT_CUDA_INFO"
	.sectionflags	@""
	.align	4


	//----- nvinfo : EIATTR_CUDA_API_VERSION
	.align		4
        /*0000*/ 	.byte	0x04, 0x37
        /*0002*/ 	.short	(.L_664 - .L_663)
.L_663:
        /*0004*/ 	.word	0x00000082


	//----- nvinfo : EIATTR_KPARAM_INFO
	.align		4
.L_664:
        /*0008*/ 	.byte	0x04, 0x17
        /*000a*/ 	.short	(.L_666 - .L_665)
.L_665:
        /*000c*/ 	.word	0x00000000
        /*0010*/ 	.short	0x0005
        /*0012*/ 	.short	0x003d
        /*0014*/ 	.byte	0x00, 0xf0, 0x05, 0x00


	//----- nvinfo : EIATTR_KPARAM_INFO
	.align		4
.L_666:
        /*0018*/ 	.byte	0x04, 0x17
        /*001a*/ 	.short	(.L_668 - .L_667)
.L_667:
        /*001c*/ 	.word	0x00000000
        /*0020*/ 	.short	0x0004
        /*0022*/ 	.short	0x003c
        /*0024*/ 	.byte	0x00, 0xf0, 0x05, 0x00


	//----- nvinfo : EIATTR_KPARAM_INFO
	.align		4
.L_668:
        /*0028*/ 	.byte	0x04, 0x17
        /*002a*/ 	.short	(.L_670 - .L_669)
.L_669:
        /*002c*/ 	.word	0x00000000
        /*0030*/ 	.short	0x0003
        /*0032*/ 	.short	0x0014
        /*0034*/ 	.byte	0x00, 0xf0, 0xa1, 0x00


	//----- nvinfo : EIATTR_KPARAM_INFO
	.align		4
.L_670:
        /*0038*/ 	.byte	0x04, 0x17
        /*003a*/ 	.short	(.L_672 - .L_671)
.L_671:
        /*003c*/ 	.word	0x00000000
        /*0040*/ 	.short	0x0002
        /*0042*/ 	.short	0x0010
        /*0044*/ 	.byte	0x00, 0xf0, 0x11, 0x00


	//----- nvinfo : EIATTR_KPARAM_INFO
	.align		4
.L_672:
        /*0048*/ 	.byte	0x04, 0x17
        /*004a*/ 	.short	(.L_674 - .L_673)
.L_673:
        /*004c*/ 	.word	0x00000000
        /*0050*/ 	.short	0x0001
        /*0052*/ 	.short	0x0008
        /*0054*/ 	.byte	0x00, 0xf5, 0x21, 0x00


	//----- nvinfo : EIATTR_KPARAM_INFO
	.align		4
.L_674:
        /*0058*/ 	.byte	0x04, 0x17
        /*005a*/ 	.short	(.L_676 - .L_675)
.L_675:
        /*005c*/ 	.word	0x00000000
        /*0060*/ 	.short	0x0000
        /*0062*/ 	.short	0x0000
        /*0064*/ 	.byte	0x00, 0xf5, 0x21, 0x00


	//----- nvinfo : EIATTR_SPARSE_MMA_MASK
	.align		4
.L_676:
        /*0068*/ 	.byte	0x03, 0x50
        /*006a*/ 	.short	0x0000


	//----- nvinfo : EIATTR_MAXREG_COUNT
	.align		4
        /*006c*/ 	.byte	0x03, 0x1b
        /*006e*/ 	.short	0x00ff


	//----- nvinfo : EIATTR_NUM_BARRIERS
	.align		4
        /*0070*/ 	.byte	0x02, 0x4c
        /*0072*/ 	.byte	0x01
	.zero		1


	//----- nvinfo : EIATTR_MERCURY_ISA_VERSION
	.align		4
        /*0074*/ 	.byte	0x03, 0x5f
        /*0076*/ 	.short	0x0101


	//----- nvinfo : EIATTR_COOP_GROUP_MASK_REGIDS
	.align		4
        /*0078*/ 	.byte	0x04, 0x29
        /*007a*/ 	.short	(.L_678 - .L_677)


	//   ....[0]....
.L_677:
        /*007c*/ 	.word	0xffffffff


	//   ....[1]....
        /*0080*/ 	.word	0xffffffff


	//   ....[2]....
        /*0084*/ 	.word	0xffffffff


	//   ....[3]....
        /*0088*/ 	.word	0xffffffff


	//   ....[4]....
        /*008c*/ 	.word	0xffffffff


	//   ....[5]....
        /*0090*/ 	.word	0xffffffff


	//   ....[6]....
        /*0094*/ 	.word	0xffffffff


	//   ....[7]....
        /*0098*/ 	.word	0xffffffff


	//   ....[8]....
        /*009c*/ 	.word	0xffffffff


	//   ....[9]....
        /*00a0*/ 	.word	0xffffffff


	//   ....[10]....
        /*00a4*/ 	.word	0xffffffff


	//   ....[11]....
        /*00a8*/ 	.word	0xffffffff


	//   ....[12]....
        /*00ac*/ 	.word	0xffffffff


	//   ....[13]....
        /*00b0*/ 	.word	0xffffffff


	//   ....[14]....
        /*00b4*/ 	.word	0xffffffff


	//   ....[15]....
        /*00b8*/ 	.word	0xffffffff


	//   ....[16]....
        /*00bc*/ 	.word	0xffffffff


	//   ....[17]....
        /*00c0*/ 	.word	0xffffffff


	//   ....[18]....
        /*00c4*/ 	.word	0xffffffff


	//   ....[19]....
        /*00c8*/ 	.word	0xffffffff


	//   ....[20]....
        /*00cc*/ 	.word	0xffffffff


	//   ....[21]....
        /*00d0*/ 	.word	0xffffffff


	//   ....[22]....
        /*00d4*/ 	.word	0xffffffff


	//   ....[23]....
        /*00d8*/ 	.word	0xffffffff


	//   ....[24]....
        /*00dc*/ 	.word	0xffffffff


	//   ....[25]....
        /*00e0*/ 	.word	0xffffffff


	//   ....[26]....
        /*00e4*/ 	.word	0xffffffff


	//   ....[27]....
        /*00e8*/ 	.word	0xffffffff


	//   ....[28]....
        /*00ec*/ 	.word	0xffffffff


	//   ....[29]....
        /*00f0*/ 	.word	0xffffffff


	//----- nvinfo : EIATTR_COOP_GROUP_INSTR_OFFSETS
	.align		4
.L_678:
        /*00f4*/ 	.byte	0x04, 0x28
        /*00f6*/ 	.short	(.L_680 - .L_679)


	//   ....[0]....
.L_679:
        /*00f8*/ 	.word	0x000004d0


	//   ....[1]....
        /*00fc*/ 	.word	0x00000530


	//   ....[2]....
        /*0100*/ 	.word	0x00000580


	//   ....[3]....
        /*0104*/ 	.word	0x000005f0


	//   ....[4]....
        /*0108*/ 	.word	0x00000650


	//   ....[5]....
        /*010c*/ 	.word	0x000007e0


	//   ....[6]....
        /*0110*/ 	.word	0x00000880


	//   ....[7]....
        /*0114*/ 	.word	0x00000900


	//   ....[8]....
        /*0118*/ 	.word	0x00000960


	//   ....[9]....
        /*011c*/ 	.word	0x000009a0


	//   ....[10]....
        /*0120*/ 	.word	0x00001250


	//   ....[11]....
        /*0124*/ 	.word	0x000012b0


	//   ....[12]....
        /*0128*/ 	.word	0x00001310


	//   ....[13]....
        /*012c*/ 	.word	0x00001370


	//   ....[14]....
        /*0130*/ 	.word	0x000013d0


	//   ....[15]....
        /*0134*/ 	.word	0x00001920


	//   ....[16]....
        /*0138*/ 	.word	0x00001980


	//   ....[17]....
        /*013c*/ 	.word	0x000019e0


	//   ....[18]....
        /*0140*/ 	.word	0x00001a40


	//   ....[19]....
        /*0144*/ 	.word	0x00001aa0


	//   ....[20]....
        /*0148*/ 	.word	0x00001c30


	//   ....[21]....
        /*014c*/ 	.word	0x00001cc0


	//   ....[22]....
        /*0150*/ 	.word	0x00001d30


	//   ....[23]....
        /*0154*/ 	.word	0x00001d80


	//   ....[24]....
        /*0158*/ 	.word	0x00001dd0


	//   ....[25]....
        /*015c*/ 	.word	0x00002860


	//   ....[26]....
        /*0160*/ 	.word	0x000028c0


	//   ....[27]....
        /*0164*/ 	.word	0x00002920


	//   ....[28]....
        /*0168*/ 	.word	0x00002980


	//   ....[29]....
        /*016c*/ 	.word	0x000029e0


	//----- nvinfo : EIATTR_VRC_CTA_INIT_COUNT
	.align		4
.L_680:
        /*0170*/ 	.byte	0x02, 0x4a
	.zero		1
	.zero		1


	//----- nvinfo : EIATTR_EXIT_INSTR_OFFSETS
	.align		4
        /*0174*/ 	.byte	0x04, 0x1c
        /*0176*/ 	.short	(.L_682 - .L_681)


	//   ....[0]....
.L_681:
        /*0178*/ 	.word	0x00002b00


	//   ....[1]....
        /*017c*/ 	.word	0x00002b40


	//----- nvinfo : EIATTR_MAX_THREADS
	.align		4
.L_682:
        /*0180*/ 	.byte	0x04, 0x05
        /*0182*/ 	.short	(.L_684 - .L_683)
.L_683:
        /*0184*/ 	.word	0x00000100
        /*0188*/ 	.word	0x00000001
        /*018c*/ 	.word	0x00000001


	//----- nvinfo : EIATTR_CRS_STACK_SIZE
	.align		4
.L_684:
        /*0190*/ 	.byte	0x04, 0x1e
        /*0192*/ 	.short	(.L_686 - .L_685)
.L_685:
        /*0194*/ 	.word	0x00000000


	//----- nvinfo : EIATTR_CBANK_PARAM_SIZE
	.align		4
.L_686:
        /*0198*/ 	.byte	0x03, 0x19
        /*019a*/ 	.short	0x003e


	//----- nvinfo : EIATTR_PARAM_CBANK
	.align		4
        /*019c*/ 	.byte	0x04, 0x0a
        /*019e*/ 	.short	(.L_688 - .L_687)
	.align		4
.L_687:
        /*01a0*/ 	.word	index@(.nv.constant0._ZN3cub18CUB_300001_SM_10006detail6reduce18DeviceReduceKernelINS2_10policy_hubIijN4cuda3std3__44plusIiEEE10Policy1000EPijS9_iNS7_10__identityEEEvT0_PT3_T1_NS0_13GridEvenShareISH_EET2_T4_)
        /*01a4*/ 	.short	0x0380
        /*01a6*/ 	.short	0x003e


	//----- nvinfo : EIATTR_SW_WAR
	.align		4
.L_688:
        /*01a8*/ 	.byte	0x04, 0x36
        /*01aa*/ 	.short	(.L_690 - .L_689)
.L_689:
        /*01ac*/ 	.word	0x00000008
.L_690:


//--------------------- .nv.info._ZN3cub18CUB_300001_SM_10006detail6reduce28DeviceReduceSingleTileKernelINS2_10policy_hubIijN4cuda3std3__44plusIiEEE10Policy1000EPiSC_jS9_iiNS7_10__identityEEEvT0_T1_T2_T3_T4_T6_ --------------------------
	.section	.nv.info._ZN3cub18CUB_300001_SM_10006detail6reduce28DeviceReduceSingleTileKernelINS2_10policy_hubIijN4cuda3std3__44plusIiEEE10Policy1000EPiSC_jS9_iiNS7_10__identityEEEvT0_T1_T2_T3_T4_T6_,"",@"SHT_CUDA_INFO"
	.sectionflags	@""
	.align	4


	//----- nvinfo : EIATTR_CUDA_API_VERSION
	.align		4
        /*0000*/ 	.byte	0x04, 0x37
        /*0002*/ 	.short	(.L_692 - .L_691)
.L_691:
        /*0004*/ 	.word	0x00000082


	//----- nvinfo : EIATTR_KPARAM_INFO
	.align		4
.L_692:
        /*0008*/ 	.byte	0x04, 0x17
        /*000a*/ 	.short	(.L_694 - .L_693)
.L_693:
        /*000c*/ 	.word	0x00000000
        /*0010*/ 	.short	0x0005
        /*0012*/ 	.short	0x001c
        /*0014*/ 	.byte	0x00, 0xf0, 0x05, 0x00


	//----- nvinfo : EIATTR_KPARAM_INFO
	.align		4
.L_694:
        /*0018*/ 	.byte	0x04, 0x17
        /*001a*/ 	.short	(.L_696 - .L_695)
.L_695:
        /*001c*/ 	.word	0x00000000
        /*0020*/ 	.short	0x0004
        /*0022*/ 	.short	0x0018
        /*0024*/ 	.byte	0x00, 0xf0, 0x11, 0x00


	//----- nvinfo : EIATTR_KPARAM_INFO
	.align		4
.L_696:
        /*0028*/ 	.byte	0x04, 0x17
        /*002a*/ 	.short	(.L_698 - .L_697)
.L_697:
        /*002c*/ 	.word	0x00000000
        /*0030*/ 	.short	0x0003
        /*0032*/ 	.short	0x0014
        /*0034*/ 	.byte	0x00, 0xf0, 0x05, 0x00


	//----- nvinfo : EIATTR_KPARAM_INFO
	.align		4
.L_698:
        /*0038*/ 	.byte	0x04, 0x17
        /*003a*/ 	.short	(.L_700 - .L_699)
.L_699:
        /*003c*/ 	.word	0x00000000
        /*0040*/ 	.short	0x0002
        /*0042*/ 	.short	0x0010
        /*0044*/ 	.byte	0x00, 0xf0, 0x11, 0x00


	//----- nvinfo : EIATTR_KPARAM_INFO
	.align		4
.L_700:
        /*0048*/ 	.byte	0x04, 0x17
        /*004a*/ 	.short	(.L_702 - .L_701)
.L_701:
        /*004c*/ 	.word	0x00000000
        /*0050*/ 	.short	0x0001
        /*0052*/ 	.short	0x0008
        /*0054*/ 	.byte	0x00, 0xf5, 0x21, 0x00


	//----- nvinfo : EIATTR_KPARAM_INFO
	.align		4
.L_702:
        /*0058*/ 	.byte	0x04, 0x17
        /*005a*/ 	.short	(.L_704 - .L_703)
.L_703:
        /*005c*/ 	.word	0x00000000
        /*0060*/ 	.short	0x0000
        /*0062*/ 	.short	0x0000
        /*0064*/ 	.byte	0x00, 0xf5, 0x21, 0x00


	//----- nvinfo : EIATTR_SPARSE_MMA_MASK
	.align		4
.L_704:
        /*0068*/ 	.byte	0x03, 0x50
        /*006a*/ 	.short	0x0000


	//----- nvinfo : EIATTR_MAXREG_COUNT
	.align		4
        /*006c*/ 	.byte	0x03, 0x1b
        /*006e*/ 	.short	0x00ff


	//----- nvinfo : EIATTR_NUM_BARRIERS
	.align		4
        /*0070*/ 	.byte	0x02, 0x4c
        /*0072*/ 	.byte	0x01
	.zero		1


	//----- nvinfo : EIATTR_MERCURY_ISA_VERSION
	.align		4
        /*0074*/ 	.byte	0x03, 0x5f
        /*0076*/ 	.short	0x0101


	//----- nvinfo : EIATTR_COOP_GROUP_MASK_REGIDS
	.align		4
        /*0078*/ 	.byte	0x04, 0x29
        /*007a*/ 	.short	(.L_706 - .L_705)


	//   ....[0]....
.L_705:
        /*007c*/ 	.word	0xffffffff


	//   ....[1]....
        /*0080*/ 	.word	0xffffffff


	//   ....[2]....
        /*0084*/ 	.word	0xffffffff


	//   ....[3]....
        /*0088*/ 	.word	0xffffffff


	//   ....[4]....
        /*008c*/ 	.word	0xffffffff


	//   ....[5]....
        /*0090*/ 	.word	0xffffffff


	//   ....[6]....
        /*0094*/ 	.word	0xffffffff


	//   ....[7]....
        /*0098*/ 	.word	0xffffffff


	//   ....[8]....
        /*009c*/ 	.word	0xffffffff


	//   ....[9]....
        /*00a0*/ 	.word	0xffffffff


	//   ....[10]....
        /*00a4*/ 	.word	0xffffffff


	//   ....[11]....
        /*00a8*/ 	.word	0xffffffff


	//   ....[12]....
        /*00ac*/ 	.word	0xffffffff


	//   ....[13]....
        /*00b0*/ 	.word	0xffffffff


	//   ....[14]....
        /*00b4*/ 	.word	0xffffffff


	//   ....[15]....
        /*00b8*/ 	.word	0xffffffff


	//   ....[16]....
        /*00bc*/ 	.word	0xffffffff


	//   ....[17]....
        /*00c0*/ 	.word	0xffffffff


	//   ....[18]....
        /*00c4*/ 	.word	0xffffffff


	//   ....[19]....
        /*00c8*/ 	.word	0xffffffff


	//   ....[20]....
        /*00cc*/ 	.word	0xffffffff


	//   ....[21]....
        /*00d0*/ 	.word	0xffffffff


	//   ....[22]....
        /*00d4*/ 	.word	0xffffffff


	//   ....[23]....
        /*00d8*/ 	.word	0xffffffff


	//   ....[24]....
        /*00dc*/ 	.word	0xffffffff


	//   ....[25]....
        /*00e0*/ 	.word	0xffffffff


	//   ....[26]....
        /*00e4*/ 	.word	0xffffffff


	//   ....[27]....
        /*00e8*/ 	.word	0xffffffff


	//   ....[28]....
        /*00ec*/ 	.word	0xffffffff


	//   ....[29]....
        /*00f0*/ 	.word	0xffffffff


	//----- nvinfo : EIATTR_COOP_GROUP_INSTR_OFFSETS
	.align		4
.L_706:
        /*00f4*/ 	.byte	0x04, 0x28
        /*00f6*/ 	.short	(.L_708 - .L_707)


	//   ....[0]....
.L_707:
        /*00f8*/ 	.word	0x00000840


	//   ....[1]....
        /*00fc*/ 	.word	0x000008a0


	//   ....[2]....
        /*0100*/ 	.word	0x00000900


	//   ....[3]....
        /*0104*/ 	.word	0x00000960


	//   ....[4]....
        /*0108*/ 	.word	0x000009c0


	//   ....[5]....
        /*010c*/ 	.word	0x00000b50


	//   ....[6]....
        /*0110*/ 	.word	0x00000bf0


	//   ....[7]....
        /*0114*/ 	.word	0x00000c60


	//   ....[8]....
        /*0118*/ 	.word	0x00000ca0


	//   ....[9]....
        /*011c*/ 	.word	0x00000cf0


	//   ....[10]....
        /*0120*/ 	.word	0x00001510


	//   ....[11]....
        /*0124*/ 	.word	0x00001570


	//   ....[12]....
        /*0128*/ 	.word	0x000015d0


	//   ....[13]....
        /*012c*/ 	.word	0x00001630


	//   ....[14]....
        /*0130*/ 	.word	0x00001690


	//   ....[15]....
        /*0134*/ 	.word	0x00001ee0


	//   ....[16]....
        /*0138*/ 	.word	0x00001f40


	//   ....[17]....
        /*013c*/ 	.word	0x00001fa0


	//   ....[18]....
        /*0140*/ 	.word	0x00002000


	//   ....[19]....
        /*0144*/ 	.word	0x00002060


	//   ....[20]....
        /*0148*/ 	.word	0x000021f0


	//   ....[21]....
        /*014c*/ 	.word	0x00002280


	//   ....[22]....
        /*0150*/ 	.word	0x000022d0


	//   ....[23]....
        /*0154*/ 	.word	0x00002350


	//   ....[24]....
        /*0158*/ 	.word	0x000023b0


	//   ....[25]....
        /*015c*/ 	.word	0x00002d30


	//   ....[26]....
        /*0160*/ 	.word	0x00002d90


	//   ....[27]....
        /*0164*/ 	.word	0x00002df0


	//   ....[28]....
        /*0168*/ 	.word	0x00002e50


	//   ....[29]....
        /*016c*/ 	.word	0x00002eb0


	//----- nvinfo : EIATTR_VRC_CTA_INIT_COUNT
	.align		4
.L_708:
        /*0170*/ 	.byte	0x02, 0x4a
	.zero		1
	.zero		1


	//----- nvinfo : EIATTR_EXIT_INSTR_OFFSETS
	.align		4
        /*0174*/ 	.byte	0x04, 0x1c
        /*0176*/ 	.short	(.L_710 - .L_709)


	//   ....[0]....
.L_709:
        /*0178*/ 	.word	0x00000080


	//   ....[1]....
        /*017c*/ 	.word	0x000000c0


	//   ....[2]....
        /*0180*/ 	.word	0x00002fd0


	//   ....[3]....
        /*0184*/ 	.word	0x00003020


	//----- nvinfo : EIATTR_MAX_THREADS
	.align		4
.L_710:
        /*0188*/ 	.byte	0x04, 0x05
        /*018a*/ 	.short	(.L_712 - .L_711)
.L_711:
        /*018c*/ 	.word	0x00000100
        /*0190*/ 	.word	0x00000001
        /*0194*/ 	.word	0x00000001


	//----- nvinfo : EIATTR_CRS_STACK_SIZE
	.align		4
.L_712:
        /*0198*/ 	.byte	0x04, 0x1e
        /*019a*/ 	.short	(.L_714 - .L_713)
.L_713:
        /*019c*/ 	.word	0x00000000


	//----- nvinfo : EIATTR_CBANK_PARAM_SIZE
	.align		4
.L_714:
        /*01a0*/ 	.byte	0x03, 0x19
        /*01a2*/ 	.short	0x001d


	//----- nvinfo : EIATTR_PARAM_CBANK
	.align		4
        /*01a4*/ 	.byte	0x04, 0x0a
        /*01a6*/ 	.short	(.L_716 - .L_715)
	.align		4
.L_715:
        /*01a8*/ 	.word	index@(.nv.constant0._ZN3cub18CUB_300001_SM_10006detail6reduce28DeviceReduceSingleTileKernelINS2_10policy_hubIijN4cuda3std3__44plusIiEEE10Policy1000EPiSC_jS9_iiNS7_10__identityEEEvT0_T1_T2_T3_T4_T6_)
        /*01ac*/ 	.short	0x0380
        /*01ae*/ 	.short	0x001d


	//----- nvinfo : EIATTR_SW_WAR
	.align		4
.L_716:
        /*01b0*/ 	.byte	0x04, 0x36
        /*01b2*/ 	.short	(.L_718 - .L_717)
.L_717:
        /*01b4*/ 	.word	0x00000008
.L_718:


//--------------------- .nv.info._ZN3cub18CUB_300001_SM_10006detail11EmptyKernelIvEEvv --------------------------
	.section	.nv.info._ZN3cub18CUB_300001_SM_10006detail11EmptyKernelIvEEvv,"",@"SHT_CUDA_INFO"
	.sectionflags	@""
	.align	4


	//----- nvinfo : EIATTR_CUDA_API_VERSION
	.align		4
        /*0000*/ 	.byte	0x04, 0x37
        /*0002*/ 	.short	(.L_720 - .L_719)
.L_719:
        /*0004*/ 	.word	0x00000082


	//----- nvinfo : EIATTR_SPARSE_MMA_MASK
	.align		4
.L_720:
        /*0008*/ 	.byte	0x03, 0x50
        /*000a*/ 	.short	0x0000


	//----- nvinfo : EIATTR_MAXREG_COUNT
	.align		4
        /*000c*/ 	.byte	0x03, 0x1b
        /*000e*/ 	.short	0x00ff


	//----- nvinfo : EIATTR_MERCURY_ISA_VERSION
	.align		4
        /*0010*/ 	.byte	0x03, 0x5f
        /*0012*/ 	.short	0x0101


	//----- nvinfo : EIATTR_VRC_CTA_INIT_COUNT
	.align		4
        /*0014*/ 	.byte	0x02, 0x4a
	.zero		1
	.zero		1


	//----- nvinfo : EIATTR_EXIT_INSTR_OFFSETS
	.align		4
        /*0018*/ 	.byte	0x04, 0x1c
        /*001a*/ 	.short	(.L_722 - .L_721)


	//   ....[0]....
.L_721:
        /*001c*/ 	.word	0x00000010


	//----- nvinfo : EIATTR_SW_WAR
	.align		4
.L_722:
        /*0020*/ 	.byte	0x04, 0x36
        /*0022*/ 	.short	(.L_724 - .L_723)
.L_723:
        /*0024*/ 	.word	0x00000008
.L_724:


//--------------------- .nv.info._ZN6thrust24THRUST_300001_SM_1000_NS8cuda_cub4core6detail13_kernel_agentINS1_15__reduce_by_key16ReduceByKeyAgentIPiPfNS0_16discard_iteratorINS0_11use_defaultEEES8_N4cuda3std3__48equal_toIiEENSE_4plusIfEEPllEEJS7_S8_SB_S8_SJ_N3cub18CUB_300001_SM_100024ReduceByKeyScanTileStateIflLb1EEESG_SI_llEEEvDpT0_ --------------------------
	.section	.nv.info._ZN6thrust24THRUST_300001_SM_1000_NS8cuda_cub4core6detail13_kernel_agentINS1_15__reduce_by_key16ReduceByKeyAgentIPiPfNS0_16discard_iteratorINS0_11use_defaultEEES8_N4cuda3std3__48equal_toIiEENSE_4plusIfEEPllEEJS7_S8_SB_S8_SJ_N3cub18CUB_300001_SM_100024ReduceByKeyScanTileStateIflLb1EEESG_SI_llEEEvDpT0_,"",@"SHT_CUDA_INFO"
	.sectionflags	@""
	.align	4


	//----- nvinfo : EIATTR_CUDA_API_VERSION
	.align		4
        /*0000*/ 	.byte	0x04, 0x37
        /*0002*/ 	.short	(.L_726 - .L_725)
.L_725:
        /*0004*/ 	.word	0x00000082


	//----- nvinfo : EIATTR_KPARAM_INFO
	.align		4
.L_726:
        /*0008*/ 	.byte	0x04, 0x17
        /*000a*/ 	.short	(.L_728 - .L_727)
.L_727:
        /*000c*/ 	.word	0x00000000
        /*0010*/ 	.short	0x0009
        /*0012*/ 	.short	0x0048
        /*0014*/ 	.byte	0x00, 0xf0, 0x21, 0x00


	//----- nvinfo : EIATTR_KPARAM_INFO
	.align		4
.L_728:
        /*0018*/ 	.byte	0x04, 0x17
        /*001a*/ 	.short	(.L_730 - .L_729)
.L_729:
        /*001c*/ 	.word	0x00000000
        /*0020*/ 	.short	0x0008
        /*0022*/ 	.short	0x0040
        /*0024*/ 	.byte	0x00, 0xf0, 0x21, 0x00


	//----- nvinfo : EIATTR_KPARAM_INFO
	.align		4
.L_730:
        /*0028*/ 	.byte	0x04, 0x17
        /*002a*/ 	.short	(.L_732 - .L_731)
.L_731:
        /*002c*/ 	.word	0x00000000
        /*0030*/ 	.short	0x0007
        /*0032*/ 	.short	0x0039
        /*0034*/ 	.byte	0x00, 0xf0, 0x05, 0x00


	//----- nvinfo : EIATTR_KPARAM_INFO
	.align		4
.L_732:
        /*0038*/ 	.byte	0x04, 0x17
        /*003a*/ 	.short	(.L_734 - .L_733)
.L_733:
        /*003c*/ 	.word	0x00000000
        /*0040*/ 	.short	0x0006
        /*0042*/ 	.short	0x0038
        /*0044*/ 	.byte	0x00, 0xf0, 0x05, 0x00


	//----- nvinfo : EIATTR_KPARAM_INFO
	.align		4
.L_734:
        /*0048*/ 	.byte	0x04, 0x17
        /*004a*/ 	.short	(.L_736 - .L_735)
.L_735:
        /*004c*/ 	.word	0x00000000
        /*0050*/ 	.short	0x0005
        /*0052*/ 	.short	0x0030
        /*0054*/ 	.byte	0x00, 0xf0, 0x21, 0x00


	//----- nvinfo : EIATTR_KPARAM_INFO
	.align		4
.L_736:
        /*0058*/ 	.byte	0x04, 0x17
        /*005a*/ 	.short	(.L_738 - .L_737)
.L_737:
        /*005c*/ 	.word	0x00000000
        /*0060*/ 	.short	0x0004
        /*0062*/ 	.short	0x0028
        /*0064*/ 	.byte	0x00, 0xf5, 0x21, 0x00


	//----- nvinfo : EIATTR_KPARAM_INFO
	.align		4
.L_738:
        /*0068*/ 	.byte	0x04, 0x17
        /*006a*/ 	.short	(.L_740 - .L_739)
.L_739:
        /*006c*/ 	.word	0x00000000
        /*0070*/ 	.short	0x0003
        /*0072*/ 	.short	0x0020
        /*0074*/ 	.byte	0x00, 0xf5, 0x21, 0x00


	//----- nvinfo : EIATTR_KPARAM_INFO
	.align		4
.L_740:
        /*0078*/ 	.byte	0x04, 0x17
        /*007a*/ 	.short	(.L_742 - .L_741)
.L_741:
        /*007c*/ 	.word	0x00000000
        /*0080*/ 	.short	0x0002
        /*0082*/ 	.short	0x0010
        /*0084*/ 	.byte	0x00, 0xf0, 0x41, 0x00


	//----- nvinfo : EIATTR_KPARAM_INFO
	.align		4
.L_742:
        /*0088*/ 	.byte	0x04, 0x17
        /*008a*/ 	.short	(.L_744 - .L_743)
.L_743:
        /*008c*/ 	.word	0x00000000
        /*0090*/ 	.short	0x0001
        /*0092*/ 	.short	0x0008
        /*0094*/ 	.byte	0x00, 0xf5, 0x21, 0x00


	//----- nvinfo : EIATTR_KPARAM_INFO
	.align		4
.L_744:
        /*0098*/ 	.byte	0x04, 0x17
        /*009a*/ 	.short	(.L_746 - .L_745)
.L_745:
        /*009c*/ 	.word	0x00000000
        /*00a0*/ 	.short	0x0000
        /*00a2*/ 	.short	0x0000
        /*00a4*/ 	.byte	0x00, 0xf5, 0x21, 0x00


	//----- nvinfo : EIATTR_SPARSE_MMA_MASK
	.align		4
.L_746:
        /*00a8*/ 	.byte	0x03, 0x50
        /*00aa*/ 	.short	0x0000


	//----- nvinfo : EIATTR_MAXREG_COUNT
	.align		4
        /*00ac*/ 	.byte	0x03, 0x1b
        /*00ae*/ 	.short	0x00ff


	//----- nvinfo : EIATTR_NUM_BARRIERS
	.align		4
        /*00b0*/ 	.byte	0x02, 0x4c
        /*00b2*/ 	.byte	0x01
	.zero		1


	//----- nvinfo : EIATTR_MERCURY_ISA_VERSION
	.align		4
        /*00b4*/ 	.byte	0x03, 0x5f
        /*00b6*/ 	.short	0x0101


	//----- nvinfo : EIATTR_COOP_GROUP_MASK_REGIDS
	.align		4
        /*00b8*/ 	.byte	0x04, 0x29
        /*00ba*/ 	.short	(.L_748 - .L_747)


	//   ....[0]....
.L_747:
        /*00bc*/ 	.word	0xffffffff


	//   ....[1]....
        /*00c0*/ 	.word	0xffffffff


	//   ....[2]....
        /*00c4*/ 	.word	0xffffffff


	//   ....[3]....
        /*00c8*/ 	.word	0xffffffff


	//   ....[4]....
        /*00cc*/ 	.word	0xffffffff


	//   ....[5]....
        /*00d0*/ 	.word	0xffffffff


	//   ....[6]....
        /*00d4*/ 	.word	0xffffffff


	//   ....[7]....
        /*00d8*/ 	.word	0xffffffff


	//   ....[8]....
        /*00dc*/ 	.word	0xffffffff


	//   ....[9]....
        /*00e0*/ 	.word	0xffffffff


	//   ....[10]....
        /*00e4*/ 	.word	0xffffffff


	//   ....[11]....
        /*00e8*/ 	.word	0xffffffff


	//   ....[12]....
        /*00ec*/ 	.word	0xffffffff


	//   ....[13]....
        /*00f0*/ 	.word	0xffffffff


	//   ....[14]....
        /*00f4*/ 	.word	0xffffffff


	//   ....[15]....
        /*00f8*/ 	.word	0xffffffff


	//   ....[16]....
        /*00fc*/ 	.word	0xffffffff


	//   ....[17]....
        /*0100*/ 	.word	0xffffffff


	//   ....[18]....
        /*0104*/ 	.word	0xffffffff


	//   ....[19]....
        /*0108*/ 	.word	0xffffffff


	//   ....[20]....
        /*010c*/ 	.word	0xffffffff


	//   ....[21]....
        /*0110*/ 	.word	0xffffffff


	//   ....[22]....
        /*0114*/ 	.word	0xffffffff


	//   ....[23]....
        /*0118*/ 	.word	0xffffffff


	//   ....[24]....
        /*011c*/ 	.word	0xffffffff


	//   ....[25]....
        /*0120*/ 	.word	0xffffffff


	//   ....[26]....
        /*0124*/ 	.word	0xffffffff


	//   ....[27]....
        /*0128*/ 	.word	0xffffffff


	//   ....[28]....
        /*012c*/ 	.word	0xffffffff


	//   ....[29]....
        /*0130*/ 	.word	0xffffffff


	//   ....[30]....
        /*0134*/ 	.word	0xffffffff


	//   ....[31]....
        /*0138*/ 	.word	0xffffffff


	//   ....[32]....
        /*013c*/ 	.word	0xffffffff


	//   ....[33]....
        /*0140*/ 	.word	0xffffffff


	//   ....[34]....
        /*0144*/ 	.word	0xffffffff


	//   ....[35]....
        /*0148*/ 	.word	0xffffffff


	//   ....[36]....
        /*014c*/ 	.word	0xffffffff


	//   ....[37]....
        /*0150*/ 	.word	0xffffffff


	//   ....[38]....
        /*0154*/ 	.word	0xffffffff


	//   ....[39]....
        /*0158*/ 	.word	0xffffffff


	//   ....[40]....
        /*015c*/ 	.word	0xffffffff


	//   ....[41]....
        /*0160*/ 	.word	0xffffffff


	//   ....[42]....
        /*0164*/ 	.word	0xffffffff


	//   ....[43]....
        /*0168*/ 	.word	0xffffffff


	//   ....[44]....
        /*016c*/ 	.word	0xffffffff


	//   ....[45]....
        /*0170*/ 	.word	0xffffffff


	//   ....[46]....
        /*0174*/ 	.word	0xffffffff


	//   ....[47]....
        /*0178*/ 	.word	0xffffffff


	//   ....[48]....
        /*017c*/ 	.word	0xffffffff


	//   ....[49]....
        /*0180*/ 	.word	0xffffffff


	//   ....[50]....
        /*0184*/ 	.word	0xffffffff


	//   ....[51]....
        /*0188*/ 	.word	0xffffffff


	//   ....[52]....
        /*018c*/ 	.word	0xffffffff


	//   ....[53]....
        /*0190*/ 	.word	0xffffffff


	//   ....[54]....
        /*0194*/ 	.word	0xffffffff


	//   ....[55]....
        /*0198*/ 	.word	0xffffffff


	//   ....[56]....
        /*019c*/ 	.word	0xffffffff


	//   ....[57]....
        /*01a0*/ 	.word	0xffffffff


	//   ....[58]....
        /*01a4*/ 	.word	0xffffffff


	//   ....[59]....
        /*01a8*/ 	.word	0xffffffff


	//   ....[60]....
        /*01ac*/ 	.word	0xffffffff


	//   ....[61]....
        /*01b0*/ 	.word	0xffffffff


	//   ....[62]....
        /*01b4*/ 	.word	0xffffffff


	//   ....[63]....
        /*01b8*/ 	.word	0xffffffff


	//   ....[64]....
        /*01bc*/ 	.word	0xffffffff


	//   ....[65]....
        /*01c0*/ 	.word	0xffffffff


	//   ....[66]....
        /*01c4*/ 	.word	0xffffffff


	//   ....[67]....
        /*01c8*/ 	.word	0xffffffff


	//   ....[68]....
        /*01cc*/ 	.word	0xffffffff


	//   ....[69]....
        /*01d0*/ 	.word	0xffffffff


	//   ....[70]....
        /*01d4*/ 	.word	0xffffffff


	//   ....[71]....
        /*01d8*/ 	.word	0xffffffff


	//   ....[72]....
        /*01dc*/ 	.word	0xffffffff


	//   ....[73]....
        /*01e0*/ 	.word	0xffffffff


	//   ....[74]....
        /*01e4*/ 	.word	0xffffffff


	//   ....[75]....
        /*01e8*/ 	.word	0xffffffff


	//   ....[76]....
        /*01ec*/ 	.word	0xffffffff


	//   ....[77]....
        /*01f0*/ 	.word	0xffffffff


	//   ....[78]....
        /*01f4*/ 	.word	0xffffffff


	//   ....[79]....
        /*01f8*/ 	.word	0xffffffff


	//   ....[80]....
        /*01fc*/ 	.word	0xffffffff


	//   ....[81]....
        /*0200*/ 	.word	0xffffffff


	//   ....[82]....
        /*0204*/ 	.word	0xffffffff


	//   ....[83]....
        /*0208*/ 	.word	0xffffffff


	//   ....[84]....
        /*020c*/ 	.word	0xffffffff


	//   ....[85]....
        /*0210*/ 	.word	0xffffffff


	//   ....[86]....
        /*0214*/ 	.word	0xffffffff


	//   ....[87]....
        /*0218*/ 	.word	0xffffffff


	//   ....[88]....
        /*021c*/ 	.word	0xffffffff


	//   ....[89]....
        /*0220*/ 	.word	0xffffffff


	//   ....[90]....
        /*0224*/ 	.word	0xffffffff


	//   ....[91]....
        /*0228*/ 	.word	0xffffffff


	//   ....[92]....
        /*022c*/ 	.word	0xffffffff


	//   ....[93]....
        /*0230*/ 	.word	0xffffffff


	//   ....[94]....
        /*0234*/ 	.word	0xffffffff


	//   ....[95]....
        /*0238*/ 	.word	0xffffffff


	//   ....[96]....
        /*023c*/ 	.word	0xffffffff


	//   ....[97]....
        /*0240*/ 	.word	0xffffffff


	//   ....[98]....
        /*0244*/ 	.word	0xffffffff


	//   ....[99]....
        /*0248*/ 	.word	0xffffffff


	//   ....[100]....
        /*024c*/ 	.word	0xffffffff


	//   ....[101]....
        /*0250*/ 	.word	0xffffffff


	//   ....[102]....
        /*0254*/ 	.word	0xffffffff


	//   ....[103]....
        /*0258*/ 	.word	0xffffffff


	//   ....[104]....
        /*025c*/ 	.word	0xffffffff


	//   ....[105]....
        /*0260*/ 	.word	0xffffffff


	//   ....[106]....
        /*0264*/ 	.word	0xffffffff


	//   ....[107]....
        /*0268*/ 	.word	0xffffffff


	//   ....[108]....
        /*026c*/ 	.word	0xffffffff


	//   ....[109]....
        /*0270*/ 	.word	0xffffffff


	//   ....[110]....
        /*0274*/ 	.word	0xffffffff


	//   ....[111]....
        /*0278*/ 	.word	0xffffffff


	//   ....[112]....
        /*027c*/ 	.word	0xffffffff


	//   ....[113]....
        /*0280*/ 	.word	0xffffffff


	//   ....[114]....
        /*0284*/ 	.word	0xffffffff


	//   ....[115]....
        /*0288*/ 	.word	0xffffffff


	//   ....[116]....
        /*028c*/ 	.word	0xffffffff


	//   ....[117]....
        /*0290*/ 	.word	0xffffffff


	//   ....[118]....
        /*0294*/ 	.word	0xffffffff


	//   ....[119]....
        /*0298*/ 	.word	0xffffffff


	//   ....[120]....
        /*029c*/ 	.word	0xffffffff


	//   ....[121]....
        /*02a0*/ 	.word	0xffffffff


	//   ....[122]....
        /*02a4*/ 	.word	0xffffffff


	//   ....[123]....
        /*02a8*/ 	.word	0xffffffff


	//   ....[124]....
        /*02ac*/ 	.word	0xffffffff


	//   ....[125]....
        /*02b0*/ 	.word	0xffffffff


	//   ....[126]....
        /*02b4*/ 	.word	0xffffffff


	//   ....[127]....
        /*02b8*/ 	.word	0xffffffff


	//   ....[128]....
        /*02bc*/ 	.word	0xffffffff


	//   ....[129]....
        /*02c0*/ 	.word	0xffffffff


	//   ....[130]....
        /*02c4*/ 	.word	0xffffffff


	//   ....[131]....
        /*02c8*/ 	.word	0xffffffff


	//   ....[132]....
        /*02cc*/ 	.word	0xffffffff


	//   ....[133]....
        /*02d0*/ 	.word	0xffffffff


	//   ....[134]....
        /*02d4*/ 	.word	0xffffffff


	//   ....[135]....
        /*02d8*/ 	.word	0xffffffff


	//   ....[136]....
        /*02dc*/ 	.word	0xffffffff


	//   ....[137]....
        /*02e0*/ 	.word	0xffffffff


	//   ....[138]....
        /*02e4*/ 	.word	0xffffffff


	//   ....[139]....
        /*02e8*/ 	.word	0xffffffff


	//   ....[140]....
        /*02ec*/ 	.word	0xffffffff


	//   ....[141]....
        /*02f0*/ 	.word	0xffffffff


	//   ....[142]....
        /*02f4*/ 	.word	0xffffffff


	//   ....[143]....
        /*02f8*/ 	.word	0xffffffff


	//   ....[144]....
        /*02fc*/ 	.word	0xffffffff


	//   ....[145]....
        /*0300*/ 	.word	0xffffffff


	//   ....[146]....
        /*0304*/ 	.word	0xffffffff


	//   ....[147]....
        /*0308*/ 	.word	0xffffffff


	//   ....[148]....
        /*030c*/ 	.word	0xffffffff


	//   ....[149]....
        /*0310*/ 	.word	0xffffffff


	//   ....[150]....
        /*0314*/ 	.word	0xffffffff


	//   ....[151]....
        /*0318*/ 	.word	0xffffffff


	//   ....[152]....
        /*031c*/ 	.word	0x0500000d


	//   ....[153]....
        /*0320*/ 	.word	0x0500000d


	//   ....[154]....
        /*0324*/ 	.word	0x0500000d


	//   ....[155]....
        /*0328*/ 	.word	0x0500000d


	//   ....[156]....
        /*032c*/ 	.word	0x0500000d


	//   ....[157]....
        /*0330*/ 	.word	0x0500000d


	//   ....[158]....
        /*0334*/ 	.word	0x0500000d


	//   ....[159]....
        /*0338*/ 	.word	0x0500000d


	//   ....[160]....
        /*033c*/ 	.word	0x0500000d


	//   ....[161]....
        /*0340*/ 	.word	0x0500000d


	//   ....[162]....
        /*0344*/ 	.word	0x0500000d


	//   ....[163]....
        /*0348*/ 	.word	0x0500000d


	//   ....[164]....
        /*034c*/ 	.word	0x0500000d


	//   ....[165]....
        /*0350*/ 	.word	0x0500000d


	//   ....[166]....
        /*0354*/ 	.word	0x0500000d


	//   ....[167]....
        /*0358*/ 	.word	0x0500000d


	//   ....[168]....
        /*035c*/ 	.word	0x0500000d


	//   ....[169]....
        /*0360*/ 	.word	0x0500000d


	//   ....[170]....
        /*0364*/ 	.word	0x0500000d


	//   ....[171]....
        /*0368*/ 	.word	0x0500000d


	//   ....[172]....
        /*036c*/ 	.word	0x0500000d


	//   ....[173]....
        /*0370*/ 	.word	0x0500000d


	//   ....[174]....
        /*0374*/ 	.word	0x0500000d


	//   ....[175]....
        /*0378*/ 	.word	0x0500000d


	//   ....[176]....
        /*037c*/ 	.word	0x0500000d


	//   ....[177]....
        /*0380*/ 	.word	0x0500000d


	//   ....[178]....
        /*0384*/ 	.word	0x0500000d


	//   ....[179]....
        /*0388*/ 	.word	0x0500000d


	//   ....[180]....
        /*038c*/ 	.word	0x0500000d


	//   ....[181]....
        /*0390*/ 	.word	0x0500000d


	//   ....[182]....
        /*0394*/ 	.word	0x0500000d


	//   ....[183]....
        /*0398*/ 	.word	0x0500000d


	//   ....[184]....
        /*039c*/ 	.word	0x0500000d


	//   ....[185]....
        /*03a0*/ 	.word	0x0500000d


	//   ....[186]....
        /*03a4*/ 	.word	0x0500000d


	//   ....[187]....
        /*03a8*/ 	.word	0x0500000d


	//   ....[188]....
        /*03ac*/ 	.word	0x0500000d


	//   ....[189]....
        /*03b0*/ 	.word	0x0500000d


	//   ....[190]....
        /*03b4*/ 	.word	0x0500000d


	//   ....[191]....
        /*03b8*/ 	.word	0x0500000d


	//   ....[192]....
        /*03bc*/ 	.word	0x0500000d


	//   ....[193]....
        /*03c0*/ 	.word	0x0500000d


	//   ....[194]....
        /*03c4*/ 	.word	0x0500000d


	//   ....[195]....
        /*03c8*/ 	.word	0x0500000d


	//   ....[196]....
        /*03cc*/ 	.word	0x0500000d


	//   ....[197]....
        /*03d0*/ 	.word	0x0500000d


	//   ....[198]....
        /*03d4*/ 	.word	0x0500000d


	//   ....[199]....
        /*03d8*/ 	.word	0x0500000d


	//   ....[200]....
        /*03dc*/ 	.word	0x0500000d


	//   ....[201]....
        /*03e0*/ 	.word	0x0500000d


	//   ....[202]....
        /*03e4*/ 	.word	0x0500000d


	//   ....[203]....
        /*03e8*/ 	.word	0x0500000d


	//   ....[204]....
        /*03ec*/ 	.word	0x0500000d


	//   ....[205]....
        /*03f0*/ 	.word	0x0500000d


	//   ....[206]....
        /*03f4*/ 	.word	0x0500000d


	//   ....[207]....
        /*03f8*/ 	.word	0x0500000d


	//   ....[208]....
        /*03fc*/ 	.word	0x0500000d


	//   ....[209]....
        /*0400*/ 	.word	0x0500000d


	//   ....[210]....
        /*0404*/ 	.word	0x0500000d


	//   ....[211]....
        /*0408*/ 	.word	0x0500000d


	//   ....[212]....
        /*040c*/ 	.word	0x0500000d


	//   ....[213]....
        /*0410*/ 	.word	0x0500000d


	//   ....[214]....
        /*0414*/ 	.word	0x0500000d


	//   ....[215]....
        /*0418*/ 	.word	0x0500000d


	//   ....[216]....
        /*041c*/ 	.word	0x0500000d


	//   ....[217]....
        /*0420*/ 	.word	0x0500000d


	//   ....[218]....
        /*0424*/ 	.word	0x0500000d


	//   ....[219]....
        /*0428*/ 	.word	0x0500000d


	//   ....[220]....
        /*042c*/ 	.word	0x0500000d


	//   ....[221]....
        /*0430*/ 	.word	0x0500000d


	//   ....[222]....
        /*0434*/ 	.word	0x0500000d


	//   ....[223]....
        /*0438*/ 	.word	0x0500000d


	//   ....[224]....
        /*043c*/ 	.word	0x0500000d


	//   ....[225]....
        /*0440*/ 	.word	0x0500000d


	//   ....[226]....
        /*0444*/ 	.word	0x0500000d


	//   ....[227]....
        /*0448*/ 	.word	0x0500000d


	//   ....[228]....
        /*044c*/ 	.word	0x0500000d


	//   ....[229]....
        /*0450*/ 	.word	0x0500000d


	//   ....[230]....
        /*0454*/ 	.word	0x0500000d


	//   ....[231]....
        /*0458*/ 	.word	0x0500000d


	//   ....[232]....
        /*045c*/ 	.word	0x0500000d


	//   ....[233]....
        /*0460*/ 	.word	0x0500000d


	//   ....[234]....
        /*0464*/ 	.word	0x0500000d


	//   ....[235]....
        /*0468*/ 	.word	0x0500000d


	//   ....[236]....
        /*046c*/ 	.word	0x0500000d


	//   ....[237]....
        /*0470*/ 	.word	0x0500000d


	//   ....[238]....
        /*0474*/ 	.word	0x0500000d


	//   ....[239]....
        /*0478*/ 	.word	0x0500000d


	//   ....[240]....
        /*047c*/ 	.word	0x0500000d


	//   ....[241]....
        /*0480*/ 	.word	0x0500000d


	//   ....[242]....
        /*0484*/ 	.word	0x0500000d


	//   ....[243]....
        /*0488*/ 	.word	0x0500000d


	//----- nvinfo : EIATTR_COOP_GROUP_INSTR_OFFSETS
	.align		4
.L_748:
        /*048c*/ 	.byte	0x04, 0x28
        /*048e*/ 	.short	(.L_750 - .L_749)


	//   ....[0]....
.L_749:
        /*0490*/ 	.word	0x00000400


	//   ....[1]....
        /*0494*/ 	.word	0x000005c0


	//   ....[2]....
        /*0498*/ 	.word	0x00000960


	//   ....[3]....
        /*049c*/ 	.word	0x00000990


	//   ....[4]....
        /*04a0*/ 	.word	0x000009e0


	//   ....[5]....
        /*04a4*/ 	.word	0x00000a00


	//   ....[6]....
        /*04a8*/ 	.word	0x00000a50


	//   ....[7]....
        /*04ac*/ 	.word	0x00000aa0


	//   ....[8]....
        /*04b0*/ 	.word	0x00000ac0


	//   ....[9]....
        /*04b4*/ 	.word	0x00000b10


	//   ....[10]....
        /*04b8*/ 	.word	0x00000b60


	//   ....[11]....
        /*04bc*/ 	.word	0x00000b80


	//   ....[12]....
        /*04c0*/ 	.word	0x00000bd0


	//   ....[13]....
        /*04c4*/ 	.word	0x00000c20


	//   ....[14]....
        /*04c8*/ 	.word	0x00000c40


	//   ....[15]....
        /*04cc*/ 	.word	0x00000c90


	//   ....[16]....
        /*04d0*/ 	.word	0x00000ce0


	//   ....[17]....
        /*04d4*/ 	.word	0x00000d90


	//   ....[18]....
        /*04d8*/ 	.word	0x00001180


	//   ....[19]....
        /*04dc*/ 	.word	0x000011e0


	//   ....[20]....
        /*04e0*/ 	.word	0x000021d0


	//   ....[21]....
        /*04e4*/ 	.word	0x00002350


	//   ....[22]....
        /*04e8*/ 	.word	0x000026d0


	//   ....[23]....
        /*04ec*/ 	.word	0x00002710


	//   ....[24]....
        /*04f0*/ 	.word	0x00002740


	//   ....[25]....
        /*04f4*/ 	.word	0x000027a0


	//   ....[26]....
        /*04f8*/ 	.word	0x000027e0


	//   ....[27]....
        /*04fc*/ 	.word	0x00002800


	//   ....[28]....
        /*0500*/ 	.word	0x00002850


	//   ....[29]....
        /*0504*/ 	.word	0x00002890


	//   ....[30]....
        /*0508*/ 	.word	0x000028c0


	//   ....[31]....
        /*050c*/ 	.word	0x00002910


	//   ....[32]....
        /*0510*/ 	.word	0x00002950


	//   ....[33]....
        /*0514*/ 	.word	0x00002980


	//   ....[34]....
        /*0518*/ 	.word	0x000029d0


	//   ....[35]....
        /*051c*/ 	.word	0x00002a10


	//   ....[36]....
        /*0520*/ 	.word	0x00002a40


	//   ....[37]....
        /*0524*/ 	.word	0x00002e10


	//   ....[38]....
        /*0528*/ 	.word	0x00002e50


	//   ....[39]....
        /*052c*/ 	.word	0x00002e70


	//   ....[40]....
        /*0530*/ 	.word	0x00003210


	//   ....[41]....
        /*0534*/ 	.word	0x00003290


	//   ....[42]....
        /*0538*/ 	.word	0x000032f0


	//   ....[43]....
        /*053c*/ 	.word	0x00003300


	//   ....[44]....
        /*0540*/ 	.word	0x00003310


	//   ....[45]....
        /*0544*/ 	.word	0x00003400


	//   ....[46]....
        /*0548*/ 	.word	0x00003410


	//   ....[47]....
        /*054c*/ 	.word	0x00003420


	//   ....[48]....
        /*0550*/ 	.word	0x00003520


	//   ....[49]....
        /*0554*/ 	.word	0x00003530


	//   ....[50]....
        /*0558*/ 	.word	0x00003540


	//   ....[51]....
        /*055c*/ 	.word	0x00003640


	//   ....[52]....
        /*0560*/ 	.word	0x00003650


	//   ....[53]....
        /*0564*/ 	.word	0x00003660


	//   ....[54]....
        /*0568*/ 	.word	0x00003760


	//   ....[55]....
        /*056c*/ 	.word	0x00003770


	//   ....[56]....
        /*0570*/ 	.word	0x00003780


	//   ....[57]....
        /*0574*/ 	.word	0x000038d0


	//   ....[58]....
        /*0578*/ 	.word	0x00003950


	//   ....[59]....
        /*057c*/ 	.word	0x000039a0


	//   ....[60]....
        /*0580*/ 	.word	0x000039f0


	//   ....[61]....
        /*0584*/ 	.word	0x00003a00


	//   ....[62]....
        /*0588*/ 	.word	0x00003a10


	//   ....[63]....
        /*058c*/ 	.word	0x00003b00


	//   ....[64]....
        /*0590*/ 	.word	0x00003b10


	//   ....[65]....
        /*0594*/ 	.word	0x00003b20


	//   ....[66]....
        /*0598*/ 	.word	0x00003c10


	//   ....[67]....
        /*059c*/ 	.word	0x00003c20


	//   ....[68]....
        /*05a0*/ 	.word	0x00003c30


	//   ....[69]....
        /*05a4*/ 	.word	0x00003d20


	//   ....[70]....
        /*05a8*/ 	.word	0x00003d30


	//   ....[71]....
        /*05ac*/ 	.word	0x00003d40


	//   ....[72]....
        /*05b0*/ 	.word	0x00003e30


	//   ....[73]....
        /*05b4*/ 	.word	0x00003e40


	//   ....[74]....
        /*05b8*/ 	.word	0x00003e50


	//   ....[75]....
        /*05bc*/ 	.word	0x00003fb0


	//   ....[76]....
        /*05c0*/ 	.word	0x00005520


	//   ....[77]....
        /*05c4*/ 	.word	0x00005670


	//   ....[78]....
        /*05c8*/ 	.word	0x00005d00


	//   ....[79]....
        /*05cc*/ 	.word	0x00005d50


	//   ....[80]....
        /*05d0*/ 	.word	0x00005d80


	//   ....[81]....
        /*05d4*/ 	.word	0x00005dc0


	//   ....[82]....
        /*05d8*/ 	.word	0x00005de0


	//   ....[83]....
        /*05dc*/ 	.word	0x00005e10


	//   ....[84]....
        /*05e0*/ 	.word	0x00005e70


	//   ....[85]....
        /*05e4*/ 	.word	0x00005ef0


	//   ....[86]....
        /*05e8*/ 	.word	0x00005f00


	//   ....[87]....
        /*05ec*/ 	.word	0x00005f30


	//   ....[88]....
        /*05f0*/ 	.word	0x00005fb0


	//   ....[89]....
        /*05f4*/ 	.word	0x00005fc0


	//   ....[90]....
        /*05f8*/ 	.word	0x00005ff0


	//   ....[91]....
        /*05fc*/ 	.word	0x00006040


	//   ....[92]....
        /*0600*/ 	.word	0x00006070


	//   ....[93]....
        /*0604*/ 	.word	0x00006510


	//   ....[94]....
        /*0608*/ 	.word	0x00006530


	//   ....[95]....
        /*060c*/ 	.word	0x00006690


	//   ....[96]....
        /*0610*/ 	.word	0x00007860


	//   ....[97]....
        /*0614*/ 	.word	0x000079b0


	//   ....[98]....
        /*0618*/ 	.word	0x00007fa0


	//   ....[99]....
        /*061c*/ 	.word	0x00007fd0


	//   ....[100]....
        /*0620*/ 	.word	0x00008010


	//   ....[101]....
        /*0624*/ 	.word	0x00008070


	//   ....[102]....
        /*0628*/ 	.word	0x000080a0


	//   ....[103]....
        /*062c*/ 	.word	0x000080e0


	//   ....[104]....
        /*0630*/ 	.word	0x00008150


	//   ....[105]....
        /*0634*/ 	.word	0x00008180


	//   ....[106]....
        /*0638*/ 	.word	0x000081c0


	//   ....[107]....
        /*063c*/ 	.word	0x00008210


	//   ....[108]....
        /*0640*/ 	.word	0x00008240


	//   ....[109]....
        /*0644*/ 	.word	0x00008280


	//   ....[110]....
        /*0648*/ 	.word	0x000082b0


	//   ....[111]....
        /*064c*/ 	.word	0x000082e0


	//   ....[112]....
        /*0650*/ 	.word	0x000082f0


	//   ....[113]....
        /*0654*/ 	.word	0x00008890


	//   ....[114]....
        /*0658*/ 	.word	0x000088a0


	//   ....[115]....
        /*065c*/ 	.word	0x000088b0


	//   ....[116]....
        /*0660*/ 	.word	0x00008b00


	//   ....[117]....
        /*0664*/ 	.word	0x00008b80


	//   ....[118]....
        /*0668*/ 	.word	0x00008be0


	//   ....[119]....
        /*066c*/ 	.word	0x00008bf0


	//   ....[120]....
        /*0670*/ 	.word	0x00008c00


	//   ....[121]....
        /*0674*/ 	.word	0x00008cf0


	//   ....[122]....
        /*0678*/ 	.word	0x00008d00


	//   ....[123]....
        /*067c*/ 	.word	0x00008d10


	//   ....[124]....
        /*0680*/ 	.word	0x00008e10


	//   ....[125]....
        /*0684*/ 	.word	0x00008e20


	//   ....[126]....
        /*0688*/ 	.word	0x00008e30


	//   ....[127]....
        /*068c*/ 	.word	0x00008f30


	//   ....[128]....
        /*0690*/ 	.word	0x00008f40


	//   ....[129]....
        /*0694*/ 	.word	0x00008f50


	//   ....[130]....
        /*0698*/ 	.word	0x00009050


	//   ....[131]....
        /*069c*/ 	.word	0x00009060


	//   ....[132]....
        /*06a0*/ 	.word	0x00009070


	//   ....[133]....
        /*06a4*/ 	.word	0x000091c0


	//   ....[134]....
        /*06a8*/ 	.word	0x00009240


	//   ....[135]....
        /*06ac*/ 	.word	0x000092b0


	//   ....[136]....
        /*06b0*/ 	.word	0x00009300


	//   ....[137]....
        /*06b4*/ 	.word	0x00009310


	//   ....[138]....
        /*06b8*/ 	.word	0x00009320


	//   ....[139]....
        /*06bc*/ 	.word	0x00009410


	//   ....[140]....
        /*06c0*/ 	.word	0x00009420


	//   ....[141]....
        /*06c4*/ 	.word	0x00009430


	//   ....[142]....
        /*06c8*/ 	.word	0x00009520


	//   ....[143]....
        /*06cc*/ 	.word	0x00009530


	//   ....[144]....
        /*06d0*/ 	.word	0x00009540


	//   ....[145]....
        /*06d4*/ 	.word	0x00009630


	//   ....[146]....
        /*06d8*/ 	.word	0x00009650


	//   ....[147]....
        /*06dc*/ 	.word	0x00009660


	//   ....[148]....
        /*06e0*/ 	.word	0x00009760


	//   ....[149]....
        /*06e4*/ 	.word	0x00009770


	//   ....[150]....
        /*06e8*/ 	.word	0x00009780


	//   ....[151]....
        /*06ec*/ 	.word	0x00009900


	//   ....[152]....
        /*06f0*/ 	.word	0x0000a9f0


	//   ....[153]....
        /*06f4*/ 	.word	0x0000aa80


	//   ....[154]....
        /*06f8*/ 	.word	0x0000ab40


	//   ....[155]....
        /*06fc*/ 	.word	0x0000ab90


	//   ....[156]....
        /*0700*/ 	.word	0x0000abe0


	//   ....[157]....
        /*0704*/ 	.word	0x0000ac50


	//   ....[158]....
        /*0708*/ 	.word	0x0000ace0


	//   ....[159]....
        /*070c*/ 	.word	0x0000ad60


	//   ....[160]....
        /*0710*/ 	.word	0x0000adb0


	//   ....[161]....
        /*0714*/ 	.word	0x0000ae20


	//   ....[162]....
        /*0718*/ 	.word	0x0000aeb0


	//   ....[163]....
        /*071c*/ 	.word	0x0000af30


	//   ....[164]....
        /*0720*/ 	.word	0x0000af80


	//   ....[165]....
        /*0724*/ 	.word	0x0000aff0


	//   ....[166]....
        /*0728*/ 	.word	0x0000b080


	//   ....[167]....
        /*072c*/ 	.word	0x0000b100


	//   ....[168]....
        /*0730*/ 	.word	0x0000b150


	//   ....[169]....
        /*0734*/ 	.word	0x0000b1d0


	//   ....[170]....
        /*0738*/ 	.word	0x0000b260


	//   ....[171]....
        /*073c*/ 	.word	0x0000b2e0


	//   ....[172]....
        /*0740*/ 	.word	0x0000b330


	//   ....[173]....
        /*0744*/ 	.word	0x0000b3b0


	//   ....[174]....
        /*0748*/ 	.word	0x0000b430


	//   ....[175]....
        /*074c*/ 	.word	0x0000b4b0


	//   ....[176]....
        /*0750*/ 	.word	0x0000b530


	//   ....[177]....
        /*0754*/ 	.word	0x0000b5e0


	//   ....[178]....
        /*0758*/ 	.word	0x0000b630


	//   ....[179]....
        /*075c*/ 	.word	0x0000b680


	//   ....[180]....
        /*0760*/ 	.word	0x0000b700


	//   ....[181]....
        /*0764*/ 	.word	0x0000b790


	//   ....[182]....
        /*0768*/ 	.word	0x0000b810


	//   ....[183]....
        /*076c*/ 	.word	0x0000b860


	//   ....[184]....
        /*0770*/ 	.word	0x0000b8e0


	//   ....[185]....
        /*0774*/ 	.word	0x0000b970


	//   ....[186]....
        /*0778*/ 	.word	0x0000b9f0


	//   ....[187]....
        /*077c*/ 	.word	0x0000ba40


	//   ....[188]....
        /*0780*/ 	.word	0x0000bac0


	//   ....[189]....
        /*0784*/ 	.word	0x0000bb50


	//   ....[190]....
        /*0788*/ 	.word	0x0000bbd0


	//   ....[191]....
        /*078c*/ 	.word	0x0000bc20


	//   ....[192]....
        /*0790*/ 	.word	0x0000bca0


	//   ....[193]....
        /*0794*/ 	.word	0x0000bd30


	//   ....[194]....
        /*0798*/ 	.word	0x0000bdb0


	//   ....[195]....
        /*079c*/ 	.word	0x0000be00


	//   ....[196]....
        /*07a0*/ 	.word	0x0000be80


	//   ....[197]....
        /*07a4*/ 	.word	0x0000bef0


	//   ....[198]....
        /*07a8*/ 	.word	0x0000bf70


	//   ....[199]....
        /*07ac*/ 	.word	0x0000bff0


	//   ....[200]....
        /*07b0*/ 	.word	0x0000c0c0


	//   ....[201]....
        /*07b4*/ 	.word	0x0000c110


	//   ....[202]....
        /*07b8*/ 	.word	0x0000c160


	//   ....[203]....
        /*07bc*/ 	.word	0x0000c1d0


	//   ....[204]....
        /*07c0*/ 	.word	0x0000c260


	//   ....[205]....
        /*07c4*/ 	.word	0x0000c2e0


	//   ....[206]....
        /*07c8*/ 	.word	0x0000c330


	//   ....[207]....
        /*07cc*/ 	.word	0x0000c3a0


	//   ....[208]....
        /*07d0*/ 	.word	0x0000c430


	//   ....[209]....
        /*07d4*/ 	.word	0x0000c4b0


	//   ....[210]....
        /*07d8*/ 	.word	0x0000c500


	//   ....[211]....
        /*07dc*/ 	.word	0x0000c570


	//   ....[212]....
        /*07e0*/ 	.word	0x0000c600


	//   ....[213]....
        /*07e4*/ 	.word	0x0000c680


	//   ....[214]....
        /*07e8*/ 	.word	0x0000c6d0


	//   ....[215]....
        /*07ec*/ 	.word	0x0000c740


	//   ....[216]....
        /*07f0*/ 	.word	0x0000c7d0


	//   ....[217]....
        /*07f4*/ 	.word	0x0000c850


	//   ....[218]....
        /*07f8*/ 	.word	0x0000c8a0


	//   ....[219]....
        /*07fc*/ 	.word	0x0000c910


	//   ....[220]....
        /*0800*/ 	.word	0x0000c980


	//   ....[221]....
        /*0804*/ 	.word	0x0000ca00


	//   ....[222]....
        /*0808*/ 	.word	0x0000ca80


	//   ....[223]....
        /*080c*/ 	.word	0x0000cb30


	//   ....[224]....
        /*0810*/ 	.word	0x0000cb80


	//   ....[225]....
        /*0814*/ 	.word	0x0000cbd0


	//   ....[226]....
        /*0818*/ 	.word	0x0000cc40


	//   ....[227]....
        /*081c*/ 	.word	0x0000ccd0


	//   ....[228]....
        /*0820*/ 	.word	0x0000cd50


	//   ....[229]....
        /*0824*/ 	.word	0x0000cda0


	//   ....[230]....
        /*0828*/ 	.word	0x0000ce10


	//   ....[231]....
        /*082c*/ 	.word	0x0000cea0


	//   ....[232]....
        /*0830*/ 	.word	0x0000cf20


	//   ....[233]....
        /*0834*/ 	.word	0x0000cf70


	//   ....[234]....
        /*0838*/ 	.word	0x0000cfe0


	//   ....[235]....
        /*083c*/ 	.word	0x0000d070


	//   ....[236]....
        /*0840*/ 	.word	0x0000d100


	//   ....[237]....
        /*0844*/ 	.word	0x0000d150


	//   ....[238]....
        /*0848*/ 	.word	0x0000d1c0


	//   ....[239]....
        /*084c*/ 	.word	0x0000d250


	//   ....[240]....
        /*0850*/ 	.word	0x0000d2d0


	//   ....[241]....
        /*0854*/ 	.word	0x0000d320


	//   ....[242]....
        /*0858*/ 	.word	0x0000d390


	//   ....[243]....
        /*085c*/ 	.word	0x0000d400


	//----- nvinfo : EIATTR_VRC_CTA_INIT_COUNT
	.align		4
.L_750:
        /*0860*/ 	.byte	0x02, 0x4a
	.zero		1
	.zero		1


	//----- nvinfo : EIATTR_EXIT_INSTR_OFFSETS
	.align		4
        /*0864*/ 	.byte	0x04, 0x1c
        /*0866*/ 	.short	(.L_752 - .L_751)


	//   ....[0]....
.L_751:
        /*0868*/ 	.word	0x00001780


	//   ....[1]....
        /*086c*/ 	.word	0x000019f0


	//   ....[2]....
        /*0870*/ 	.word	0x00001b60


	//   ....[3]....
        /*0874*/ 	.word	0x00001df0


	//   ....[4]....
        /*0878*/ 	.word	0x00001e40


	//   ....[5]....
        /*087c*/ 	.word	0x00004890


	//   ....[6]....
        /*0880*/ 	.word	0x00004b20


	//   ....[7]....
        /*0884*/ 	.word	0x00004c80


	//   ....[8]....
        /*0888*/ 	.word	0x00004f20


	//   ....[9]....
        /*088c*/ 	.word	0x00004f70


	//   ....[10]....
        /*0890*/ 	.word	0x00004fa0


	//   ....[11]....
        /*0894*/ 	.word	0x000071e0


	//   ....[12]....
        /*0898*/ 	.word	0x000072d0


	//   ....[13]....
        /*089c*/ 	.word	0x0000a8e0


	//   ....[14]....
        /*08a0*/ 	.word	0x0000a9a0


	//----- nvinfo : EIATTR_MAX_THREADS
	.align		4
.L_752:
        /*08a4*/ 	.byte	0x04, 0x05
        /*08a6*/ 	.short	(.L_754 - .L_753)
.L_753:
        /*08a8*/ 	.word	0x00000100
        /*08ac*/ 	.word	0x00000001
        /*08b0*/ 	.word	0x00000001


	//----- nvinfo : EIATTR_CRS_STACK_SIZE
	.align		4
.L_754:
        /*08b4*/ 	.byte	0x04, 0x1e
        /*08b6*/ 	.short	(.L_756 - .L_755)
.L_755:
        /*08b8*/ 	.word	0x00000000


	//----- nvinfo : EIATTR_CBANK_PARAM_SIZE
	.align		4
.L_756:
        /*08bc*/ 	.byte	0x03, 0x19
        /*08be*/ 	.short	0x0050


	//----- nvinfo : EIATTR_PARAM_CBANK
	.align		4
        /*08c0*/ 	.byte	0x04, 0x0a
        /*08c2*/ 	.short	(.L_758 - .L_757)
	.align		4
.L_757:
        /*08c4*/ 	.word	index@(.nv.constant0._ZN6thrust24THRUST_300001_SM_1000_NS8cuda_cub4core6detail13_kernel_agentINS1_15__reduce_by_key16ReduceByKeyAgentIPiPfNS0_16discard_iteratorINS0_11use_defaultEEES8_N4cuda3std3__48equal_toIiEENSE_4plusIfEEPllEEJS7_S8_SB_S8_SJ_N3cub18CUB_300001_SM_100024ReduceByKeyScanTileStateIflLb1EEESG_SI_llEEEvDpT0_)
        /*08c8*/ 	.short	0x0380
        /*08ca*/ 	.short	0x0050


	//----- nvinfo : EIATTR_SW_WAR
	.align		4
.L_758:
        /*08cc*/ 	.byte	0x04, 0x36
        /*08ce*/ 	.short	(.L_760 - .L_759)
.L_759:
        /*08d0*/ 	.word	0x00000008
.L_760:


//--------------------- .nv.info._ZN6thrust24THRUST_300001_SM_1000_NS8cuda_cub4core6detail13_kernel_agentINS1_15__reduce_by_key9InitAgentIN3cub18CUB_300001_SM_100024ReduceByKeyScanTileStateIflLb1EEElPlEEJSA_lSB_EEEvDpT0_ --------------------------
	.section	.nv.info._ZN6thrust24THRUST_300001_SM_1000_NS8cuda_cub4core6detail13_kernel_agentINS1_15__reduce_by_key9InitAgentIN3cub18CUB_300001_SM_100024ReduceByKeyScanTileStateIflLb1EEElPlEEJSA_lSB_EEEvDpT0_,"",@"SHT_CUDA_INFO"
	.sectionflags	@""
	.align	4


	//----- nvinfo : EIATTR_CUDA_API_VERSION
	.align		4
        /*0000*/ 	.byte	0x04, 0x37
        /*0002*/ 	.short	(.L_762 - .L_761)
.L_761:
        /*0004*/ 	.word	0x00000082


	//----- nvinfo : EIATTR_KPARAM_INFO
	.align		4
.L_762:
        /*0008*/ 	.byte	0x04, 0x17
        /*000a*/ 	.short	(.L_764 - .L_763)
.L_763:
        /*000c*/ 	.word	0x00000000
        /*0010*/ 	.short	0x0002
        /*0012*/ 	.short	0x0010
        /*0014*/ 	.byte	0x00, 0xf5, 0x21, 0x00


	//----- nvinfo : EIATTR_KPARAM_INFO
	.align		4
.L_764:
        /*0018*/ 	.byte	0x04, 0x17
        /*001a*/ 	.short	(.L_766 - .L_765)
.L_765:
        /*001c*/ 	.word	0x00000000
        /*0020*/ 	.short	0x0001
        /*0022*/ 	.short	0x0008
        /*0024*/ 	.byte	0x00, 0xf0, 0x21, 0x00


	//----- nvinfo : EIATTR_KPARAM_INFO
	.align		4
.L_766:
        /*0028*/ 	.byte	0x04, 0x17
        /*002a*/ 	.short	(.L_768 - .L_767)
.L_767:
        /*002c*/ 	.word	0x00000000
        /*0030*/ 	.short	0x0000
        /*0032*/ 	.short	0x0000
        /*0034*/ 	.byte	0x00, 0xf0, 0x21, 0x00


	//----- nvinfo : EIATTR_SPARSE_MMA_MASK
	.align		4
.L_768:
        /*0038*/ 	.byte	0x03, 0x50
        /*003a*/ 	.short	0x0000


	//----- nvinfo : EIATTR_MAXREG_COUNT
	.align		4
        /*003c*/ 	.byte	0x03, 0x1b
        /*003e*/ 	.short	0x00ff


	//----- nvinfo : EIATTR_MERCURY_ISA_VERSION
	.align		4
        /*0040*/ 	.byte	0x03, 0x5f
        /*0042*/ 	.short	0x0101


	//----- nvinfo : EIATTR_VRC_CTA_INIT_COUNT
	.align		4
        /*0044*/ 	.byte	0x02, 0x4a
	.zero		1
	.zero		1


	//----- nvinfo : EIATTR_EXIT_INSTR_OFFSETS
	.align		4
        /*0048*/ 	.byte	0x04, 0x1c
        /*004a*/ 	.short	(.L_770 - .L_769)


	//   ....[0]....
.L_769:
        /*004c*/ 	.word	0x00000140


	//   ....[1]....
        /*0050*/ 	.word	0x00000170


	//----- nvinfo : EIATTR_MAX_THREADS
	.align		4
.L_770:
        /*0054*/ 	.byte	0x04, 0x05
        /*0056*/ 	.short	(.L_772 - .L_771)
.L_771:
        /*0058*/ 	.word	0x00000080
        /*005c*/ 	.word	0x00000001
        /*0060*/ 	.word	0x00000001


	//----- nvinfo : EIATTR_CBANK_PARAM_SIZE
	.align		4
.L_772:
        /*0064*/ 	.byte	0x03, 0x19
        /*0066*/ 	.short	0x0018


	//----- nvinfo : EIATTR_PARAM_CBANK
	.align		4
        /*0068*/ 	.byte	0x04, 0x0a
        /*006a*/ 	.short	(.L_774 - .L_773)
	.align		4
.L_773:
        /*006c*/ 	.word	index@(.nv.constant0._ZN6thrust24THRUST_300001_SM_1000_NS8cuda_cub4core6detail13_kernel_agentINS1_15__reduce_by_key9InitAgentIN3cub18CUB_300001_SM_100024ReduceByKeyScanTileStateIflLb1EEElPlEEJSA_lSB_EEEvDpT0_)
        /*0070*/ 	.short	0x0380
        /*0072*/ 	.short	0x0018


	//----- nvinfo : EIATTR_SW_WAR
	.align		4
.L_774:
        /*0074*/ 	.byte	0x04, 0x36
        /*0076*/ 	.short	(.L_776 - .L_775)
.L_775:
        /*0078*/ 	.word	0x00000008
.L_776:


//--------------------- .nv.info._ZN6thrust24THRUST_300001_SM_1000_NS8cuda_cub4core6detail13_kernel_agentINS1_15__reduce_by_key16ReduceByKeyAgentIPiPfNS0_16discard_iteratorINS0_11use_defaultEEES8_N4cuda3std3__48equal_toIiEENSE_4plusIfEES7_iEEJS7_S8_SB_S8_S7_N3cub18CUB_300001_SM_100024ReduceByKeyScanTileStateIfiLb1EEESG_SI_iiEEEvDpT0_ --------------------------
	.section	.nv.info._ZN6thrust24THRUST_300001_SM_1000_NS8cuda_cub4core6detail13_kernel_agentINS1_15__reduce_by_key16ReduceByKeyAgentIPiPfNS0_16discard_iteratorINS0_11use_defaultEEES8_N4cuda3std3__48equal_toIiEENSE_4plusIfEES7_iEEJS7_S8_SB_S8_S7_N3cub18CUB_300001_SM_100024ReduceByKeyScanTileStateIfiLb1EEESG_SI_iiEEEvDpT0_,"",@"SHT_CUDA_INFO"
	.sectionflags	@""
	.align	4


	//----- nvinfo : EIATTR_CUDA_API_VERSION
	.align		4
        /*0000*/ 	.byte	0x04, 0x37
        /*0002*/ 	.short	(.L_778 - .L_777)
.L_777:
        /*0004*/ 	.word	0x00000082


	//----- nvinfo : EIATTR_KPARAM_INFO
	.align		4
.L_778:
        /*0008*/ 	.byte	0x04, 0x17
        /*000a*/ 	.short	(.L_780 - .L_779)
.L_779:
        /*000c*/ 	.word	0x00000000
        /*0010*/ 	.short	0x0009
        /*0012*/ 	.short	0x0040
        /*0014*/ 	.byte	0x00, 0xf0, 0x11, 0x00


	//----- nvinfo : EIATTR_KPARAM_INFO
	.align		4
.L_780:
        /*0018*/ 	.byte	0x04, 0x17
        /*001a*/ 	.short	(.L_782 - .L_781)
.L_781:
        /*001c*/ 	.word	0x00000000
        /*0020*/ 	.short	0x0008
        /*0022*/ 	.short	0x003c
        /*0024*/ 	.byte	0x00, 0xf0, 0x11, 0x00


	//----- nvinfo : EIATTR_KPARAM_INFO
	.align		4
.L_782:
        /*0028*/ 	.byte	0x04, 0x17
        /*002a*/ 	.short	(.L_784 - .L_783)
.L_783:
        /*002c*/ 	.word	0x00000000
        /*0030*/ 	.short	0x0007
        /*0032*/ 	.short	0x0039
        /*0034*/ 	.byte	0x00, 0xf0, 0x05, 0x00


	//----- nvinfo : EIATTR_KPARAM_INFO
	.align		4
.L_784:
        /*0038*/ 	.byte	0x04, 0x17
        /*003a*/ 	.short	(.L_786 - .L_785)
.L_785:
        /*003c*/ 	.word	0x00000000
        /*0040*/ 	.short	0x0006
        /*0042*/ 	.short	0x0038
        /*0044*/ 	.byte	0x00, 0xf0, 0x05, 0x00


	//----- nvinfo : EIATTR_KPARAM_INFO
	.align		4
.L_786:
        /*0048*/ 	.byte	0x04, 0x17
        /*004a*/ 	.short	(.L_788 - .L_787)
.L_787:
        /*004c*/ 	.word	0x00000000
        /*0050*/ 	.short	0x0005
        /*0052*/ 	.short	0x0030
        /*0054*/ 	.byte	0x00, 0xf0, 0x21, 0x00


	//----- nvinfo : EIATTR_KPARAM_INFO
	.align		4
.L_788:
        /*0058*/ 	.byte	0x04, 0x17
        /*005a*/ 	.short	(.L_790 - .L_789)
.L_789:
        /*005c*/ 	.word	0x00000000
        /*0060*/ 	.short	0x0004
        /*0062*/ 	.short	0x0028
        /*0064*/ 	.byte	0x00, 0xf5, 0x21, 0x00


	//----- nvinfo : EIATTR_KPARAM_INFO
	.align		4
.L_790:
        /*0068*/ 	.byte	0x04, 0x17
        /*006a*/ 	.short	(.L_792 - .L_791)
.L_791:
        /*006c*/ 	.word	0x00000000
        /*0070*/ 	.short	0x0003
        /*0072*/ 	.short	0x0020
        /*0074*/ 	.byte	0x00, 0xf5, 0x21, 0x00


	//----- nvinfo : EIATTR_KPARAM_INFO
	.align		4
.L_792:
        /*0078*/ 	.byte	0x04, 0x17
        /*007a*/ 	.short	(.L_794 - .L_793)
.L_793:
        /*007c*/ 	.word	0x00000000
        /*0080*/ 	.short	0x0002
        /*0082*/ 	.short	0x0010
        /*0084*/ 	.byte	0x00, 0xf0, 0x41, 0x00


	//----- nvinfo : EIATTR_KPARAM_INFO
	.align		4
.L_794:
        /*0088*/ 	.byte	0x04, 0x17
        /*008a*/ 	.short	(.L_796 - .L_795)
.L_795:
        /*008c*/ 	.word	0x00000000
        /*0090*/ 	.short	0x0001
        /*0092*/ 	.short	0x0008
        /*0094*/ 	.byte	0x00, 0xf5, 0x21, 0x00


	//----- nvinfo : EIATTR_KPARAM_INFO
	.align		4
.L_796:
        /*0098*/ 	.byte	0x04, 0x17
        /*009a*/ 	.short	(.L_798 - .L_797)
.L_797:
        /*009c*/ 	.word	0x00000000
        /*00a0*/ 	.short	0x0000
        /*00a2*/ 	.short	0x0000
        /*00a4*/ 	.byte	0x00, 0xf5, 0x21, 0x00


	//----- nvinfo : EIATTR_SPARSE_MMA_MASK
	.align		4
.L_798:
        /*00a8*/ 	.byte	0x03, 0x50
        /*00aa*/ 	.short	0x0000


	//----- nvinfo : EIATTR_MAXREG_COUNT
	.align		4
        /*00ac*/ 	.byte	0x03, 0x1b
        /*00ae*/ 	.short	0x00ff


	//----- nvinfo : EIATTR_NUM_BARRIERS
	.align		4
        /*00b0*/ 	.byte	0x02, 0x4c
        /*00b2*/ 	.byte	0x01
	.zero		1


	//----- nvinfo : EIATTR_MERCURY_ISA_VERSION
	.align		4
        /*00b4*/ 	.byte	0x03, 0x5f
        /*00b6*/ 	.short	0x0101


	//----- nvinfo : EIATTR_COOP_GROUP_MASK_REGIDS
	.align		4
        /*00b8*/ 	.byte	0x04, 0x29
        /*00ba*/ 	.short	(.L_800 - .L_799)


	//   ....[0]....
.L_799:
        /*00bc*/ 	.word	0xffffffff


	//   ....[1]....
        /*00c0*/ 	.word	0xffffffff


	//   ....[2]....
        /*00c4*/ 	.word	0xffffffff


	//   ....[3]....
        /*00c8*/ 	.word	0xffffffff


	//   ....[4]....
        /*00cc*/ 	.word	0xffffffff


	//   ....[5]....
        /*00d0*/ 	.word	0xffffffff


	//   ....[6]....
        /*00d4*/ 	.word	0xffffffff


	//   ....[7]....
        /*00d8*/ 	.word	0xffffffff


	//   ....[8]....
        /*00dc*/ 	.word	0xffffffff


	//   ....[9]....
        /*00e0*/ 	.word	0xffffffff


	//   ....[10]....
        /*00e4*/ 	.word	0xffffffff


	//   ....[11]....
        /*00e8*/ 	.word	0xffffffff


	//   ....[12]....
        /*00ec*/ 	.word	0xffffffff


	//   ....[13]....
        /*00f0*/ 	.word	0xffffffff


	//   ....[14]....
        /*00f4*/ 	.word	0xffffffff


	//   ....[15]....
        /*00f8*/ 	.word	0xffffffff


	//   ....[16]....
        /*00fc*/ 	.word	0xffffffff


	//   ....[17]....
        /*0100*/ 	.word	0xffffffff


	//   ....[18]....
        /*0104*/ 	.word	0xffffffff


	//   ....[19]....
        /*0108*/ 	.word	0xffffffff


	//   ....[20]....
        /*010c*/ 	.word	0xffffffff


	//   ....[21]....
        /*0110*/ 	.word	0xffffffff


	//   ....[22]....
        /*0114*/ 	.word	0xffffffff


	//   ....[23]....
        /*0118*/ 	.word	0xffffffff


	//   ....[24]....
        /*011c*/ 	.word	0xffffffff


	//   ....[25]....
        /*0120*/ 	.word	0xffffffff


	//   ....[26]....
        /*0124*/ 	.word	0xffffffff


	//   ....[27]....
        /*0128*/ 	.word	0xffffffff


	//   ....[28]....
        /*012c*/ 	.word	0xffffffff


	//   ....[29]....
        /*0130*/ 	.word	0xffffffff


	//   ....[30]....
        /*0134*/ 	.word	0xffffffff


	//   ....[31]....
        /*0138*/ 	.word	0xffffffff


	//   ....[32]....
        /*013c*/ 	.word	0xffffffff


	//   ....[33]....
        /*0140*/ 	.word	0xffffffff


	//   ....[34]....
        /*0144*/ 	.word	0xffffffff


	//   ....[35]....
        /*0148*/ 	.word	0xffffffff


	//   ....[36]....
        /*014c*/ 	.word	0xffffffff


	//   ....[37]....
        /*0150*/ 	.word	0xffffffff


	//   ....[38]....
        /*0154*/ 	.word	0xffffffff


	//   ....[39]....
        /*0158*/ 	.word	0xffffffff


	//   ....[40]....
        /*015c*/ 	.word	0xffffffff


	//   ....[41]....
        /*0160*/ 	.word	0xffffffff


	//   ....[42]....
        /*0164*/ 	.word	0xffffffff


	//   ....[43]....
        /*0168*/ 	.word	0xffffffff


	//   ....[44]....
        /*016c*/ 	.word	0xffffffff


	//   ....[45]....
        /*0170*/ 	.word	0xffffffff


	//   ....[46]....
        /*0174*/ 	.word	0xffffffff


	//   ....[47]....
        /*0178*/ 	.word	0xffffffff


	//   ....[48]....
        /*017c*/ 	.word	0xffffffff


	//   ....[49]....
        /*0180*/ 	.word	0xffffffff


	//   ....[50]....
        /*0184*/ 	.word	0xffffffff


	//   ....[51]....
        /*0188*/ 	.word	0xffffffff


	//   ....[52]....
        /*018c*/ 	.word	0xffffffff


	//   ....[53]....
        /*0190*/ 	.word	0xffffffff


	//   ....[54]....
        /*0194*/ 	.word	0xffffffff


	//   ....[55]....
        /*0198*/ 	.word	0xffffffff


	//   ....[56]....
        /*019c*/ 	.word	0xffffffff


	//   ....[57]....
        /*01a0*/ 	.word	0xffffffff


	//   ....[58]....
        /*01a4*/ 	.word	0xffffffff


	//   ....[59]....
        /*01a8*/ 	.word	0xffffffff


	//   ....[60]....
        /*01ac*/ 	.word	0xffffffff


	//   ....[61]....
        /*01b0*/ 	.word	0xffffffff


	//   ....[62]....
        /*01b4*/ 	.word	0xffffffff


	//   ....[63]....
        /*01b8*/ 	.word	0xffffffff


	//   ....[64]....
        /*01bc*/ 	.word	0xffffffff


	//   ....[65]....
        /*01c0*/ 	.word	0xffffffff


	//   ....[66]....
        /*01c4*/ 	.word	0xffffffff


	//   ....[67]....
        /*01c8*/ 	.word	0xffffffff


	//   ....[68]....
        /*01cc*/ 	.word	0xffffffff


	//   ....[69]....
        /*01d0*/ 	.word	0xffffffff


	//   ....[70]....
        /*01d4*/ 	.word	0xffffffff


	//   ....[71]....
        /*01d8*/ 	.word	0xffffffff


	//   ....[72]....
        /*01dc*/ 	.word	0xffffffff


	//   ....[73]....
        /*01e0*/ 	.word	0xffffffff


	//   ....[74]....
        /*01e4*/ 	.word	0xffffffff


	//   ....[75]....
        /*01e8*/ 	.word	0xffffffff


	//   ....[76]....
        /*01ec*/ 	.word	0xffffffff


	//   ....[77]....
        /*01f0*/ 	.word	0xffffffff


	//   ....[78]....
        /*01f4*/ 	.word	0xffffffff


	//   ....[79]....
        /*01f8*/ 	.word	0xffffffff


	//   ....[80]....
        /*01fc*/ 	.word	0xffffffff


	//   ....[81]....
        /*0200*/ 	.word	0xffffffff


	//   ....[82]....
        /*0204*/ 	.word	0xffffffff


	//   ....[83]....
        /*0208*/ 	.word	0xffffffff


	//   ....[84]....
        /*020c*/ 	.word	0xffffffff


	//   ....[85]....
        /*0210*/ 	.word	0xffffffff


	//   ....[86]....
        /*0214*/ 	.word	0xffffffff


	//   ....[87]....
        /*0218*/ 	.word	0xffffffff


	//   ....[88]....
        /*021c*/ 	.word	0xffffffff


	//   ....[89]....
        /*0220*/ 	.word	0xffffffff


	//   ....[90]....
        /*0224*/ 	.word	0xffffffff


	//   ....[91]....
        /*0228*/ 	.word	0xffffffff


	//   ....[92]....
        /*022c*/ 	.word	0xffffffff


	//   ....[93]....
        /*0230*/ 	.word	0xffffffff


	//   ....[94]....
        /*0234*/ 	.word	0xffffffff


	//   ....[95]....
        /*0238*/ 	.word	0xffffffff


	//   ....[96]....
        /*023c*/ 	.word	0xffffffff


	//   ....[97]....
        /*0240*/ 	.word	0xffffffff


	//   ....[98]....
        /*0244*/ 	.word	0xffffffff


	//   ....[99]....
        /*0248*/ 	.word	0xffffffff


	//   ....[100]....
        /*024c*/ 	.word	0xffffffff


	//   ....[101]....
        /*0250*/ 	.word	0xffffffff


	//   ....[102]....
        /*0254*/ 	.word	0xffffffff


	//   ....[103]....
        /*0258*/ 	.word	0xffffffff


	//   ....[104]....
        /*025c*/ 	.word	0xffffffff


	//   ....[105]....
        /*0260*/ 	.word	0xffffffff


	//   ....[106]....
        /*0264*/ 	.word	0xffffffff


	//   ....[107]....
        /*0268*/ 	.word	0xffffffff


	//   ....[108]....
        /*026c*/ 	.word	0x05000004


	//   ....[109]....
        /*0270*/ 	.word	0x05000004


	//   ....[110]....
        /*0274*/ 	.word	0x05000004


	//   ....[111]....
        /*0278*/ 	.word	0x05000004


	//   ....[112]....
        /*027c*/ 	.word	0x05000004


	//   ....[113]....
        /*0280*/ 	.word	0x05000004


	//   ....[114]....
        /*0284*/ 	.word	0x05000004


	//   ....[115]....
        /*0288*/ 	.word	0x05000004


	//   ....[116]....
        /*028c*/ 	.word	0x05000004


	//   ....[117]....
        /*0290*/ 	.word	0x05000004


	//   ....[118]....
        /*0294*/ 	.word	0x05000004


	//   ....[119]....
        /*0298*/ 	.word	0x05000004


	//   ....[120]....
        /*029c*/ 	.word	0x05000004


	//   ....[121]....
        /*02a0*/ 	.word	0x05000004


	//   ....[122]....
        /*02a4*/ 	.word	0x05000004


	//   ....[123]....
        /*02a8*/ 	.word	0x05000004


	//   ....[124]....
        /*02ac*/ 	.word	0x05000004


	//   ....[125]....
        /*02b0*/ 	.word	0x05000004


	//   ....[126]....
        /*02b4*/ 	.word	0x05000004


	//   ....[127]....
        /*02b8*/ 	.word	0x05000004


	//   ....[128]....
        /*02bc*/ 	.word	0x05000004


	//   ....[129]....
        /*02c0*/ 	.word	0x05000004


	//   ....[130]....
        /*02c4*/ 	.word	0x05000004


	//   ....[131]....
        /*02c8*/ 	.word	0x05000004


	//   ....[132]....
        /*02cc*/ 	.word	0x05000004


	//   ....[133]....
        /*02d0*/ 	.word	0x05000004


	//   ....[134]....
        /*02d4*/ 	.word	0x05000004


	//   ....[135]....
        /*02d8*/ 	.word	0x05000004


	//   ....[136]....
        /*02dc*/ 	.word	0x05000004


	//   ....[137]....
        /*02e0*/ 	.word	0x05000004


	//   ....[138]....
        /*02e4*/ 	.word	0x05000004


	//   ....[139]....
        /*02e8*/ 	.word	0x05000004


	//   ....[140]....
        /*02ec*/ 	.word	0x05000004


	//   ....[141]....
        /*02f0*/ 	.word	0x05000004


	//   ....[142]....
        /*02f4*/ 	.word	0x05000004


	//   ....[143]....
        /*02f8*/ 	.word	0x05000004


	//   ....[144]....
        /*02fc*/ 	.word	0x05000004


	//   ....[145]....
        /*0300*/ 	.word	0x05000004


	//   ....[146]....
        /*0304*/ 	.word	0x05000004


	//   ....[147]....
        /*0308*/ 	.word	0x05000004


	//   ....[148]....
        /*030c*/ 	.word	0x05000004


	//   ....[149]....
        /*0310*/ 	.word	0x05000004


	//   ....[150]....
        /*0314*/ 	.word	0x05000004


	//   ....[151]....
        /*0318*/ 	.word	0x05000004


	//   ....[152]....
        /*031c*/ 	.word	0x05000004


	//   ....[153]....
        /*0320*/ 	.word	0x05000004


	//   ....[154]....
        /*0324*/ 	.word	0x05000004


	//   ....[155]....
        /*0328*/ 	.word	0x05000004


	//   ....[156]....
        /*032c*/ 	.word	0x05000004


	//   ....[157]....
        /*0330*/ 	.word	0x05000004


	//   ....[158]....
        /*0334*/ 	.word	0x05000004


	//   ....[159]....
        /*0338*/ 	.word	0x05000004


	//----- nvinfo : EIATTR_COOP_GROUP_INSTR_OFFSETS
	.align		4
.L_800:
        /*033c*/ 	.byte	0x04, 0x28
        /*033e*/ 	.short	(.L_802 - .L_801)


	//   ....[0]....
.L_801:
        /*0340*/ 	.word	0x00000380


	//   ....[1]....
        /*0344*/ 	.word	0x00000520


	//   ....[2]....
        /*0348*/ 	.word	0x00000880


	//   ....[3]....
        /*034c*/ 	.word	0x000008c0


	//   ....[4]....
        /*0350*/ 	.word	0x000008e0


	//   ....[5]....
        /*0354*/ 	.word	0x00000940


	//   ....[6]....
        /*0358*/ 	.word	0x00000950


	//   ....[7]....
        /*035c*/ 	.word	0x000009a0


	//   ....[8]....
        /*0360*/ 	.word	0x000009e0


	//   ....[9]....
        /*0364*/ 	.word	0x00000a40


	//   ....[10]....
        /*0368*/ 	.word	0x00000a50


	//   ....[11]....
        /*036c*/ 	.word	0x00000a90


	//   ....[12]....
        /*0370*/ 	.word	0x00000b50


	//   ....[13]....
        /*0374*/ 	.word	0x00000e00


	//   ....[14]....
        /*0378*/ 	.word	0x00001ff0


	//   ....[15]....
        /*037c*/ 	.word	0x00002150


	//   ....[16]....
        /*0380*/ 	.word	0x000024c0


	//   ....[17]....
        /*0384*/ 	.word	0x000024e0


	//   ....[18]....
        /*0388*/ 	.word	0x00002560


	//   ....[19]....
        /*038c*/ 	.word	0x00002580


	//   ....[20]....
        /*0390*/ 	.word	0x000025e0


	//   ....[21]....
        /*0394*/ 	.word	0x00002600


	//   ....[22]....
        /*0398*/ 	.word	0x00002660


	//   ....[23]....
        /*039c*/ 	.word	0x00002680


	//   ....[24]....
        /*03a0*/ 	.word	0x000026e0


	//   ....[25]....
        /*03a4*/ 	.word	0x00002700


	//   ....[26]....
        /*03a8*/ 	.word	0x00002790


	//   ....[27]....
        /*03ac*/ 	.word	0x00002830


	//   ....[28]....
        /*03b0*/ 	.word	0x00002c90


	//   ....[29]....
        /*03b4*/ 	.word	0x00002d00


	//   ....[30]....
        /*03b8*/ 	.word	0x00002d80


	//   ....[31]....
        /*03bc*/ 	.word	0x00002db0


	//   ....[32]....
        /*03c0*/ 	.word	0x00002e30


	//   ....[33]....
        /*03c4*/ 	.word	0x00002e50


	//   ....[34]....
        /*03c8*/ 	.word	0x00002ea0


	//   ....[35]....
        /*03cc*/ 	.word	0x00002ee0


	//   ....[36]....
        /*03d0*/ 	.word	0x00002f30


	//   ....[37]....
        /*03d4*/ 	.word	0x00002f60


	//   ....[38]....
        /*03d8*/ 	.word	0x00002fd0


	//   ....[39]....
        /*03dc*/ 	.word	0x00003010


	//   ....[40]....
        /*03e0*/ 	.word	0x00003050


	//   ....[41]....
        /*03e4*/ 	.word	0x00003150


	//   ....[42]....
        /*03e8*/ 	.word	0x000031b0


	//   ....[43]....
        /*03ec*/ 	.word	0x00003240


	//   ....[44]....
        /*03f0*/ 	.word	0x00003260


	//   ....[45]....
        /*03f4*/ 	.word	0x000032d0


	//   ....[46]....
        /*03f8*/ 	.word	0x00003300


	//   ....[47]....
        /*03fc*/ 	.word	0x00003360


	//   ....[48]....
        /*0400*/ 	.word	0x00003390


	//   ....[49]....
        /*0404*/ 	.word	0x000033f0


	//   ....[50]....
        /*0408*/ 	.word	0x00003420


	//   ....[51]....
        /*040c*/ 	.word	0x00003490


	//   ....[52]....
        /*0410*/ 	.word	0x000034b0


	//   ....[53]....
        /*0414*/ 	.word	0x00003510


	//   ....[54]....
        /*0418*/ 	.word	0x00004c80


	//   ....[55]....
        /*041c*/ 	.word	0x00004dd0


	//   ....[56]....
        /*0420*/ 	.word	0x00005220


	//   ....[57]....
        /*0424*/ 	.word	0x000052f0


	//   ....[58]....
        /*0428*/ 	.word	0x00005310


	//   ....[59]....
        /*042c*/ 	.word	0x00005380


	//   ....[60]....
        /*0430*/ 	.word	0x000053a0


	//   ....[61]....
        /*0434*/ 	.word	0x000053c0


	//   ....[62]....
        /*0438*/ 	.word	0x00005420


	//   ....[63]....
        /*043c*/ 	.word	0x00005440


	//   ....[64]....
        /*0440*/ 	.word	0x000054a0


	//   ....[65]....
        /*0444*/ 	.word	0x000054f0


	//   ....[66]....
        /*0448*/ 	.word	0x00005770


	//   ....[67]....
        /*044c*/ 	.word	0x00005820


	//   ....[68]....
        /*0450*/ 	.word	0x00006c90


	//   ....[69]....
        /*0454*/ 	.word	0x00006de0


	//   ....[70]....
        /*0458*/ 	.word	0x00007230


	//   ....[71]....
        /*045c*/ 	.word	0x00007300


	//   ....[72]....
        /*0460*/ 	.word	0x00007320


	//   ....[73]....
        /*0464*/ 	.word	0x00007390


	//   ....[74]....
        /*0468*/ 	.word	0x000073b0


	//   ....[75]....
        /*046c*/ 	.word	0x000073d0


	//   ....[76]....
        /*0470*/ 	.word	0x00007430


	//   ....[77]....
        /*0474*/ 	.word	0x00007450


	//   ....[78]....
        /*0478*/ 	.word	0x000074b0


	//   ....[79]....
        /*047c*/ 	.word	0x00007500


	//   ....[80]....
        /*0480*/ 	.word	0x000075d0


	//   ....[81]....
        /*0484*/ 	.word	0x00007860


	//   ....[82]....
        /*0488*/ 	.word	0x00007ae0


	//   ....[83]....
        /*048c*/ 	.word	0x00007b50


	//   ....[84]....
        /*0490*/ 	.word	0x00007c20


	//   ....[85]....
        /*0494*/ 	.word	0x00007c30


	//   ....[86]....
        /*0498*/ 	.word	0x00007ca0


	//   ....[87]....
        /*049c*/ 	.word	0x00007cd0


	//   ....[88]....
        /*04a0*/ 	.word	0x00007d20


	//   ....[89]....
        /*04a4*/ 	.word	0x00007d60


	//   ....[90]....
        /*04a8*/ 	.word	0x00007db0


	//   ....[91]....
        /*04ac*/ 	.word	0x00007de0


	//   ....[92]....
        /*04b0*/ 	.word	0x00007e30


	//   ....[93]....
        /*04b4*/ 	.word	0x00007e60


	//   ....[94]....
        /*04b8*/ 	.word	0x00007ec0


	//   ....[95]....
        /*04bc*/ 	.word	0x00007f80


	//   ....[96]....
        /*04c0*/ 	.word	0x00007fe0


	//   ....[97]....
        /*04c4*/ 	.word	0x00008060


	//   ....[98]....
        /*04c8*/ 	.word	0x00008090


	//   ....[99]....
        /*04cc*/ 	.word	0x000080c0


	//   ....[100]....
        /*04d0*/ 	.word	0x00008130


	//   ....[101]....
        /*04d4*/ 	.word	0x00008160


	//   ....[102]....
        /*04d8*/ 	.word	0x000081c0


	//   ....[103]....
        /*04dc*/ 	.word	0x000081f0


	//   ....[104]....
        /*04e0*/ 	.word	0x00008240


	//   ....[105]....
        /*04e4*/ 	.word	0x00008270


	//   ....[106]....
        /*04e8*/ 	.word	0x000082a0


	//   ....[107]....
        /*04ec*/ 	.word	0x00008340


	//   ....[108]....
        /*04f0*/ 	.word	0x00009590


	//   ....[109]....
        /*04f4*/ 	.word	0x00009620


	//   ....[110]....
        /*04f8*/ 	.word	0x000096e0


	//   ....[111]....
        /*04fc*/ 	.word	0x00009730


	//   ....[112]....
        /*0500*/ 	.word	0x00009810


	//   ....[113]....
        /*0504*/ 	.word	0x00009860


	//   ....[114]....
        /*0508*/ 	.word	0x000098d0


	//   ....[115]....
        /*050c*/ 	.word	0x000099a0


	//   ....[116]....
        /*0510*/ 	.word	0x00009a60


	//   ....[117]....
        /*0514*/ 	.word	0x00009ab0


	//   ....[118]....
        /*0518*/ 	.word	0x00009b60


	//   ....[119]....
        /*051c*/ 	.word	0x00009bb0


	//   ....[120]....
        /*0520*/ 	.word	0x00009c90


	//   ....[121]....
        /*0524*/ 	.word	0x00009d00


	//   ....[122]....
        /*0528*/ 	.word	0x00009d80


	//   ....[123]....
        /*052c*/ 	.word	0x00009e50


	//   ....[124]....
        /*0530*/ 	.word	0x00009ea0


	//   ....[125]....
        /*0534*/ 	.word	0x00009f80


	//   ....[126]....
        /*0538*/ 	.word	0x00009fd0


	//   ....[127]....
        /*053c*/ 	.word	0x0000a050


	//   ....[128]....
        /*0540*/ 	.word	0x0000a110


	//   ....[129]....
        /*0544*/ 	.word	0x0000a190


	//   ....[130]....
        /*0548*/ 	.word	0x0000a220


	//   ....[131]....
        /*054c*/ 	.word	0x0000a290


	//   ....[132]....
        /*0550*/ 	.word	0x0000a310


	//   ....[133]....
        /*0554*/ 	.word	0x0000a3c0


	//   ....[134]....
        /*0558*/ 	.word	0x0000a440


	//   ....[135]....
        /*055c*/ 	.word	0x0000a4c0


	//   ....[136]....
        /*0560*/ 	.word	0x0000a5d0


	//   ....[137]....
        /*0564*/ 	.word	0x0000a640


	//   ....[138]....
        /*0568*/ 	.word	0x0000a700


	//   ....[139]....
        /*056c*/ 	.word	0x0000a750


	//   ....[140]....
        /*0570*/ 	.word	0x0000a800


	//   ....[141]....
        /*0574*/ 	.word	0x0000a850


	//   ....[142]....
        /*0578*/ 	.word	0x0000a910


	//   ....[143]....
        /*057c*/ 	.word	0x0000a960


	//   ....[144]....
        /*0580*/ 	.word	0x0000aa10


	//   ....[145]....
        /*0584*/ 	.word	0x0000aa60


	//   ....[146]....
        /*0588*/ 	.word	0x0000ab30


	//   ....[147]....
        /*058c*/ 	.word	0x0000aba0


	//   ....[148]....
        /*0590*/ 	.word	0x0000ac40


	//   ....[149]....
        /*0594*/ 	.word	0x0000ad10


	//   ....[150]....
        /*0598*/ 	.word	0x0000ad60


	//   ....[151]....
        /*059c*/ 	.word	0x0000ae50


	//   ....[152]....
        /*05a0*/ 	.word	0x0000aea0


	//   ....[153]....
        /*05a4*/ 	.word	0x0000af10


	//   ....[154]....
        /*05a8*/ 	.word	0x0000af90


	//   ....[155]....
        /*05ac*/ 	.word	0x0000b010


	//   ....[156]....
        /*05b0*/ 	.word	0x0000b090


	//   ....[157]....
        /*05b4*/ 	.word	0x0000b100


	//   ....[158]....
        /*05b8*/ 	.word	0x0000b170


	//   ....[159]....
        /*05bc*/ 	.word	0x0000b230


	//----- nvinfo : EIATTR_VRC_CTA_INIT_COUNT
	.align		4
.L_802:
        /*05c0*/ 	.byte	0x02, 0x4a
	.zero		1
	.zero		1


	//----- nvinfo : EIATTR_EXIT_INSTR_OFFSETS
	.align		4
        /*05c4*/ 	.byte	0x04, 0x1c
        /*05c6*/ 	.short	(.L_804 - .L_803)


	//   ....[0]....
.L_803:
        /*05c8*/ 	.word	0x00001290


	//   ....[1]....
        /*05cc*/ 	.word	0x00001470


	//   ....[2]....
        /*05d0*/ 	.word	0x000019b0


	//   ....[3]....
        /*05d4*/ 	.word	0x00001a40


	//   ....[4]....
        /*05d8*/ 	.word	0x00001c50


	//   ....[5]....
        /*05dc*/ 	.word	0x00001c90


	//   ....[6]....
        /*05e0*/ 	.word	0x00003c60


	//   ....[7]....
        /*05e4*/ 	.word	0x00003e10


	//   ....[8]....
        /*05e8*/ 	.word	0x000043b0


	//   ....[9]....
        /*05ec*/ 	.word	0x00004450


	//   ....[10]....
        /*05f0*/ 	.word	0x00004670


	//   ....[11]....
        /*05f4*/ 	.word	0x000046b0


	//   ....[12]....
        /*05f8*/ 	.word	0x000046d0


	//   ....[13]....
        /*05fc*/ 	.word	0x00006650


	//   ....[14]....
        /*0600*/ 	.word	0x000066d0


	//   ....[15]....
        /*0604*/ 	.word	0x000094c0


	//   ....[16]....
        /*0608*/ 	.word	0x00009540


	//----- nvinfo : EIATTR_MAX_THREADS
	.align		4
.L_804:
        /*060c*/ 	.byte	0x04, 0x05
        /*060e*/ 	.short	(.L_806 - .L_805)
.L_805:
        /*0610*/ 	.word	0x00000100
        /*0614*/ 	.word	0x00000001
        /*0618*/ 	.word	0x00000001


	//----- nvinfo : EIATTR_CRS_STACK_SIZE
	.align		4
.L_806:
        /*061c*/ 	.byte	0x04, 0x1e
        /*061e*/ 	.short	(.L_808 - .L_807)
.L_807:
        /*0620*/ 	.word	0x00000000


	//----- nvinfo : EIATTR_CBANK_PARAM_SIZE
	.align		4
.L_808:
        /*0624*/ 	.byte	0x03, 0x19
        /*0626*/ 	.short	0x0044


	//----- nvinfo : EIATTR_PARAM_CBANK
	.align		4
        /*0628*/ 	.byte	0x04, 0x0a
        /*062a*/ 	.short	(.L_810 - .L_809)
	.align		4
.L_809:
        /*062c*/ 	.word	index@(.nv.constant0._ZN6thrust24THRUST_300001_SM_1000_NS8cuda_cub4core6detail13_kernel_agentINS1_15__reduce_by_key16ReduceByKeyAgentIPiPfNS0_16discard_iteratorINS0_11use_defaultEEES8_N4cuda3std3__48equal_toIiEENSE_4plusIfEES7_iEEJS7_S8_SB_S8_S7_N3cub18CUB_300001_SM_100024ReduceByKeyScanTileStateIfiLb1EEESG_SI_iiEEEvDpT0_)
        /*0630*/ 	.short	0x0380
        /*0632*/ 	.short	0x0044


	//----- nvinfo : EIATTR_SW_WAR
	.align		4
.L_810:
        /*0634*/ 	.byte	0x04, 0x36
        /*0636*/ 	.short	(.L_812 - .L_811)
.L_811:
        /*0638*/ 	.word	0x00000008
.L_812:


//--------------------- .nv.info._ZN6thrust24THRUST_300001_SM_1000_NS8cuda_cub4core6detail13_kernel_agentINS1_15__reduce_by_key9InitAgentIN3cub18CUB_300001_SM_100024ReduceByKeyScanTileStateIfiLb1EEEiPiEEJSA_iSB_EEEvDpT0_ --------------------------
	.section	.nv.info._ZN6thrust24THRUST_300001_SM_1000_NS8cuda_cub4core6detail13_kernel_agentINS1_15__reduce_by_key9InitAgentIN3cub18CUB_300001_SM_100024ReduceByKeyScanTileStateIfiLb1EEEiPiEEJSA_iSB_EEEvDpT0_,"",@"SHT_CUDA_INFO"
	.sectionflags	@""
	.align	4


	//----- nvinfo : EIATTR_CUDA_API_VERSION
	.align		4
        /*0000*/ 	.byte	0x04, 0x37
        /*0002*/ 	.short	(.L_814 - .L_813)
.L_813:
        /*0004*/ 	.word	0x00000082


	//----- nvinfo : EIATTR_KPARAM_INFO
	.align		4
.L_814:
        /*0008*/ 	.byte	0x04, 0x17
        /*000a*/ 	.short	(.L_816 - .L_815)
.L_815:
        /*000c*/ 	.word	0x00000000
        /*0010*/ 	.short	0x0002
        /*0012*/ 	.short	0x0010
        /*0014*/ 	.byte	0x00, 0xf5, 0x21, 0x00


	//----- nvinfo : EIATTR_KPARAM_INFO
	.align		4
.L_816:
        /*0018*/ 	.byte	0x04, 0x17
        /*001a*/ 	.short	(.L_818 - .L_817)
.L_817:
        /*001c*/ 	.word	0x00000000
        /*0020*/ 	.short	0x0001
        /*0022*/ 	.short	0x0008
        /*0024*/ 	.byte	0x00, 0xf0, 0x11, 0x00


	//----- nvinfo : EIATTR_KPARAM_INFO
	.align		4
.L_818:
        /*0028*/ 	.byte	0x04, 0x17
        /*002a*/ 	.short	(.L_820 - .L_819)
.L_819:
        /*002c*/ 	.word	0x00000000
        /*0030*/ 	.short	0x0000
        /*0032*/ 	.short	0x0000
        /*0034*/ 	.byte	0x00, 0xf0, 0x21, 0x00


	//----- nvinfo : EIATTR_SPARSE_MMA_MASK
	.align		4
.L_820:
        /*0038*/ 	.byte	0x03, 0x50
        /*003a*/ 	.short	0x0000


	//----- nvinfo : EIATTR_MAXREG_COUNT
	.align		4
        /*003c*/ 	.byte	0x03, 0x1b
        /*003e*/ 	.short	0x00ff


	//----- nvinfo : EIATTR_MERCURY_ISA_VERSION
	.align		4
        /*0040*/ 	.byte	0x03, 0x5f
        /*0042*/ 	.short	0x0101


	//----- nvinfo : EIATTR_VRC_CTA_INIT_COUNT
	.align		4
        /*0044*/ 	.byte	0x02, 0x4a
	.zero		1
	.zero		1


	//----- nvinfo : EIATTR_EXIT_INSTR_OFFSETS
	.align		4
        /*0048*/ 	.byte	0x04, 0x1c
        /*004a*/ 	.short	(.L_822 - .L_821)


	//   ....[0]....
.L_821:
        /*004c*/ 	.word	0x00000140


	//   ....[1]....
        /*0050*/ 	.word	0x00000170


	//----- nvinfo : EIATTR_MAX_THREADS
	.align		4
.L_822:
        /*0054*/ 	.byte	0x04, 0x05
        /*0056*/ 	.short	(.L_824 - .L_823)
.L_823:
        /*0058*/ 	.word	0x00000080
        /*005c*/ 	.word	0x00000001
        /*0060*/ 	.word	0x00000001


	//----- nvinfo : EIATTR_CBANK_PARAM_SIZE
	.align		4
.L_824:
        /*0064*/ 	.byte	0x03, 0x19
        /*0066*/ 	.short	0x0018


	//----- nvinfo : EIATTR_PARAM_CBANK
	.align		4
        /*0068*/ 	.byte	0x04, 0x0a
        /*006a*/ 	.short	(.L_826 - .L_825)
	.align		4
.L_825:
        /*006c*/ 	.word	index@(.nv.constant0._ZN6thrust24THRUST_300001_SM_1000_NS8cuda_cub4core6detail13_kernel_agentINS1_15__reduce_by_key9InitAgentIN3cub18CUB_300001_SM_100024ReduceByKeyScanTileStateIfiLb1EEEiPiEEJSA_iSB_EEEvDpT0_)
        /*0070*/ 	.short	0x0380
        /*0072*/ 	.short	0x0018


	//----- nvinfo : EIATTR_SW_WAR
	.align		4
.L_826:
        /*0074*/ 	.byte	0x04, 0x36
        /*0076*/ 	.short	(.L_828 - .L_827)
.L_827:
        /*0078*/ 	.word	0x00000008
.L_828:


//--------------------- .nv.info._ZN6thrust24THRUST_300001_SM_1000_NS8cuda_cub4core6detail13_kernel_agentINS1_15__reduce_by_key16ReduceByKeyAgentIPiNS0_17constant_iteratorIiNS0_11use_defaultES9_EES7_S7_N4cuda3std3__48equal_toIiEENSD_4plusIiEEPllEEJS7_SA_S7_S7_SI_N3cub18CUB_300001_SM_100024ReduceByKeyScanTileStateIilLb1EEESF_SH_llEEEvDpT0_ --------------------------
	.section	.nv.info._ZN6thrust24THRUST_300001_SM_1000_NS8cuda_cub4core6detail13_kernel_agentINS1_15__reduce_by_key16ReduceByKeyAgentIPiNS0_17constant_iteratorIiNS0_11use_defaultES9_EES7_S7_N4cuda3std3__48equal_toIiEENSD_4plusIiEEPllEEJS7_SA_S7_S7_SI_N3cub18CUB_300001_SM_100024ReduceByKeyScanTileStateIilLb1EEESF_SH_llEEEvDpT0_,"",@"SHT_CUDA_INFO"
	.sectionflags	@""
	.align	4


	//----- nvinfo : EIATTR_CUDA_API_VERSION
	.align		4
        /*0000*/ 	.byte	0x04, 0x37
        /*0002*/ 	.short	(.L_830 - .L_829)
.L_829:
        /*0004*/ 	.word	0x00000082


	//----- nvinfo : EIATTR_KPARAM_INFO
	.align		4
.L_830:
        /*0008*/ 	.byte	0x04, 0x17
        /*000a*/ 	.short	(.L_832 - .L_831)
.L_831:
        /*000c*/ 	.word	0x00000000
        /*0010*/ 	.short	0x0009
        /*0012*/ 	.short	0x0048
        /*0014*/ 	.byte	0x00, 0xf0, 0x21, 0x00


	//----- nvinfo : EIATTR_KPARAM_INFO
	.align		4
.L_832:
        /*0018*/ 	.byte	0x04, 0x17
        /*001a*/ 	.short	(.L_834 - .L_833)
.L_833:
        /*001c*/ 	.word	0x00000000
        /*0020*/ 	.short	0x0008
        /*0022*/ 	.short	0x0040
        /*0024*/ 	.byte	0x00, 0xf0, 0x21, 0x00


	//----- nvinfo : EIATTR_KPARAM_INFO
	.align		4
.L_834:
        /*0028*/ 	.byte	0x04, 0x17
        /*002a*/ 	.short	(.L_836 - .L_835)
.L_835:
        /*002c*/ 	.word	0x00000000
        /*0030*/ 	.short	0x0007
        /*0032*/ 	.short	0x0039
        /*0034*/ 	.byte	0x00, 0xf0, 0x05, 0x00


	//----- nvinfo : EIATTR_KPARAM_INFO
	.align		4
.L_836:
        /*0038*/ 	.byte	0x04, 0x17
        /*003a*/ 	.short	(.L_838 - .L_837)
.L_837:
        /*003c*/ 	.word	0x00000000
        /*0040*/ 	.short	0x0006
        /*0042*/ 	.short	0x0038
        /*0044*/ 	.byte	0x00, 0xf0, 0x05, 0x00


	//----- nvinfo : EIATTR_KPARAM_INFO
	.align		4
.L_838:
        /*0048*/ 	.byte	0x04, 0x17
        /*004a*/ 	.short	(.L_840 - .L_839)
.L_839:
        /*004c*/ 	.word	0x00000000
        /*0050*/ 	.short	0x0005
        /*0052*/ 	.short	0x0030
        /*0054*/ 	.byte	0x00, 0xf0, 0x21, 0x00


	//----- nvinfo : EIATTR_KPARAM_INFO
	.align		4
.L_840:
        /*0058*/ 	.byte	0x04, 0x17
        /*005a*/ 	.short	(.L_842 - .L_841)
.L_841:
        /*005c*/ 	.word	0x00000000
        /*0060*/ 	.short	0x0004
        /*0062*/ 	.short	0x0028
        /*0064*/ 	.byte	0x00, 0xf5, 0x21, 0x00


	//----- nvinfo : EIATTR_KPARAM_INFO
	.align		4
.L_842:
        /*0068*/ 	.byte	0x04, 0x17
        /*006a*/ 	.short	(.L_844 - .L_843)
.L_843:
        /*006c*/ 	.word	0x00000000
        /*0070*/ 	.short	0x0003
        /*0072*/ 	.short	0x0020
        /*0074*/ 	.byte	0x00, 0xf5, 0x21, 0x00


	//----- nvinfo : EIATTR_KPARAM_INFO
	.align		4
.L_844:
        /*0078*/ 	.byte	0x04, 0x17
        /*007a*/ 	.short	(.L_846 - .L_845)
.L_845:
        /*007c*/ 	.word	0x00000000
        /*0080*/ 	.short	0x0002
        /*0082*/ 	.short	0x0018
        /*0084*/ 	.byte	0x00, 0xf5, 0x21, 0x00


	//----- nvinfo : EIATTR_KPARAM_INFO
	.align		4
.L_846:
        /*0088*/ 	.byte	0x04, 0x17
        /*008a*/ 	.short	(.L_848 - .L_847)
.L_847:
        /*008c*/ 	.word	0x00000000
        /*0090*/ 	.short	0x0001
        /*0092*/ 	.short	0x0008
        /*0094*/ 	.byte	0x00, 0xf0, 0x41, 0x00


	//----- nvinfo : EIATTR_KPARAM_INFO
	.align		4
.L_848:
        /*0098*/ 	.byte	0x04, 0x17
        /*009a*/ 	.short	(.L_850 - .L_849)
.L_849:
        /*009c*/ 	.word	0x00000000
        /*00a0*/ 	.short	0x0000
        /*00a2*/ 	.short	0x0000
        /*00a4*/ 	.byte	0x00, 0xf5, 0x21, 0x00


	//----- nvinfo : EIATTR_SPARSE_MMA_MASK
	.align		4
.L_850:
        /*00a8*/ 	.byte	0x03, 0x50
        /*00aa*/ 	.short	0x0000


	//----- nvinfo : EIATTR_MAXREG_COUNT
	.align		4
        /*00ac*/ 	.byte	0x03, 0x1b
        /*00ae*/ 	.short	0x00ff


	//----- nvinfo : EIATTR_NUM_BARRIERS
	.align		4
        /*00b0*/ 	.byte	0x02, 0x4c
        /*00b2*/ 	.byte	0x01
	.zero		1


	//----- nvinfo : EIATTR_MERCURY_ISA_VERSION
	.align		4
        /*00b4*/ 	.byte	0x03, 0x5f
        /*00b6*/ 	.short	0x0101


	//----- nvinfo : EIATTR_COOP_GROUP_MASK_REGIDS
	.align		4
        /*00b8*/ 	.byte	0x04, 0x29
        /*00ba*/ 	.short	(.L_852 - .L_851)


	//   ....[0]....
.L_851:
        /*00bc*/ 	.word	0xffffffff


	//   ....[1]....
        /*00c0*/ 	.word	0xffffffff


	//   ....[2]....
        /*00c4*/ 	.word	0xffffffff


	//   ....[3]....
        /*00c8*/ 	.word	0xffffffff


	//   ....[4]....
        /*00cc*/ 	.word	0xffffffff


	//   ....[5]....
        /*00d0*/ 	.word	0xffffffff


	//   ....[6]....
        /*00d4*/ 	.word	0xffffffff


	//   ....[7]....
        /*00d8*/ 	.word	0xffffffff


	//   ....[8]....
        /*00dc*/ 	.word	0xffffffff


	//   ....[9]....
        /*00e0*/ 	.word	0xffffffff


	//   ....[10]....
        /*00e4*/ 	.word	0xffffffff


	//   ....[11]....
        /*00e8*/ 	.word	0xffffffff


	//   ....[12]....
        /*00ec*/ 	.word	0xffffffff


	//   ....[13]....
        /*00f0*/ 	.word	0xffffffff


	//   ....[14]....
        /*00f4*/ 	.word	0xffffffff


	//   ....[15]....
        /*00f8*/ 	.word	0xffffffff


	//   ....[16]....
        /*00fc*/ 	.word	0xffffffff


	//   ....[17]....
        /*0100*/ 	.word	0xffffffff


	//   ....[18]....
        /*0104*/ 	.word	0xffffffff


	//   ....[19]....
        /*0108*/ 	.word	0xffffffff


	//   ....[20]....
        /*010c*/ 	.word	0xffffffff


	//   ....[21]....
        /*0110*/ 	.word	0xffffffff


	//   ....[22]....
        /*0114*/ 	.word	0xffffffff


	//   ....[23]....
        /*0118*/ 	.word	0xffffffff


	//   ....[24]....
        /*011c*/ 	.word	0xffffffff


	//   ....[25]....
        /*0120*/ 	.word	0xffffffff


	//   ....[26]....
        /*0124*/ 	.word	0xffffffff


	//   ....[27]....
        /*0128*/ 	.word	0xffffffff


	//   ....[28]....
        /*012c*/ 	.word	0xffffffff


	//   ....[29]....
        /*0130*/ 	.word	0xffffffff


	//   ....[30]....
        /*0134*/ 	.word	0xffffffff


	//   ....[31]....
        /*0138*/ 	.word	0xffffffff


	//   ....[32]....
        /*013c*/ 	.word	0xffffffff


	//   ....[33]....
        /*0140*/ 	.word	0xffffffff


	//   ....[34]....
        /*0144*/ 	.word	0xffffffff


	//   ....[35]....
        /*0148*/ 	.word	0xffffffff


	//   ....[36]....
        /*014c*/ 	.word	0xffffffff


	//   ....[37]....
        /*0150*/ 	.word	0xffffffff


	//   ....[38]....
        /*0154*/ 	.word	0xffffffff


	//   ....[39]....
        /*0158*/ 	.word	0xffffffff


	//   ....[40]....
        /*015c*/ 	.word	0xffffffff


	//   ....[41]....
        /*0160*/ 	.word	0xffffffff


	//   ....[42]....
        /*0164*/ 	.word	0xffffffff


	//   ....[43]....
        /*0168*/ 	.word	0xffffffff


	//   ....[44]....
        /*016c*/ 	.word	0xffffffff


	//   ....[45]....
        /*0170*/ 	.word	0xffffffff


	//   ....[46]....
        /*0174*/ 	.word	0xffffffff


	//   ....[47]....
        /*0178*/ 	.word	0xffffffff


	//   ....[48]....
        /*017c*/ 	.word	0xffffffff


	//   ....[49]....
        /*0180*/ 	.word	0xffffffff


	//   ....[50]....
        /*0184*/ 	.word	0xffffffff


	//   ....[51]....
        /*0188*/ 	.word	0xffffffff


	//   ....[52]....
        /*018c*/ 	.word	0xffffffff


	//   ....[53]....
        /*0190*/ 	.word	0xffffffff


	//   ....[54]....
        /*0194*/ 	.word	0xffffffff


	//   ....[55]....
        /*0198*/ 	.word	0xffffffff


	//   ....[56]....
        /*019c*/ 	.word	0xffffffff


	//   ....[57]....
        /*01a0*/ 	.word	0xffffffff


	//   ....[58]....
        /*01a4*/ 	.word	0xffffffff


	//   ....[59]....
        /*01a8*/ 	.word	0xffffffff


	//   ....[60]....
        /*01ac*/ 	.word	0xffffffff


	//   ....[61]....
        /*01b0*/ 	.word	0xffffffff


	//   ....[62]....
        /*01b4*/ 	.word	0xffffffff


	//   ....[63]....
        /*01b8*/ 	.word	0xffffffff


	//   ....[64]....
        /*01bc*/ 	.word	0xffffffff


	//   ....[65]....
        /*01c0*/ 	.word	0xffffffff


	//   ....[66]....
        /*01c4*/ 	.word	0xffffffff


	//   ....[67]....
        /*01c8*/ 	.word	0xffffffff


	//   ....[68]....
        /*01cc*/ 	.word	0xffffffff


	//   ....[69]....
        /*01d0*/ 	.word	0xffffffff


	//   ....[70]....
        /*01d4*/ 	.word	0xffffffff


	//   ....[71]....
        /*01d8*/ 	.word	0xffffffff


	//   ....[72]....
        /*01dc*/ 	.word	0xffffffff


	//   ....[73]....
        /*01e0*/ 	.word	0xffffffff


	//   ....[74]....
        /*01e4*/ 	.word	0xffffffff


	//   ....[75]....
        /*01e8*/ 	.word	0xffffffff


	//   ....[76]....
        /*01ec*/ 	.word	0xffffffff


	//   ....[77]....
        /*01f0*/ 	.word	0xffffffff


	//   ....[78]....
        /*01f4*/ 	.word	0xffffffff


	//   ....[79]....
        /*01f8*/ 	.word	0xffffffff


	//   ....[80]....
        /*01fc*/ 	.word	0xffffffff


	//   ....[81]....
        /*0200*/ 	.word	0xffffffff


	//   ....[82]....
        /*0204*/ 	.word	0xffffffff


	//   ....[83]....
        /*0208*/ 	.word	0xffffffff


	//   ....[84]....
        /*020c*/ 	.word	0xffffffff


	//   ....[85]....
        /*0210*/ 	.word	0xffffffff


	//   ....[86]....
        /*0214*/ 	.word	0xffffffff


	//   ....[87]....
        /*0218*/ 	.word	0xffffffff


	//   ....[88]....
        /*021c*/ 	.word	0xffffffff


	//   ....[89]....
        /*0220*/ 	.word	0xffffffff


	//   ....[90]....
        /*0224*/ 	.word	0xffffffff


	//   ....[91]....
        /*0228*/ 	.word	0xffffffff


	//   ....[92]....
        /*022c*/ 	.word	0xffffffff


	//   ....[93]....
        /*0230*/ 	.word	0xffffffff


	//   ....[94]....
        /*0234*/ 	.word	0xffffffff


	//   ....[95]....
        /*0238*/ 	.word	0xffffffff


	//   ....[96]....
        /*023c*/ 	.word	0xffffffff


	//   ....[97]....
        /*0240*/ 	.word	0xffffffff


	//   ....[98]....
        /*0244*/ 	.word	0xffffffff


	//   ....[99]....
        /*0248*/ 	.word	0xffffffff


	//   ....[100]....
        /*024c*/ 	.word	0xffffffff


	//   ....[101]....
        /*0250*/ 	.word	0xffffffff


	//   ....[102]....
        /*0254*/ 	.word	0xffffffff


	//   ....[103]....
        /*0258*/ 	.word	0xffffffff


	//   ....[104]....
        /*025c*/ 	.word	0xffffffff


	//   ....[105]....
        /*0260*/ 	.word	0xffffffff


	//   ....[106]....
        /*0264*/ 	.word	0xffffffff


	//   ....[107]....
        /*0268*/ 	.word	0xffffffff


	//   ....[108]....
        /*026c*/ 	.word	0xffffffff


	//   ....[109]....
        /*0270*/ 	.word	0xffffffff


	//   ....[110]....
        /*0274*/ 	.word	0xffffffff


	//   ....[111]....
        /*0278*/ 	.word	0xffffffff


	//   ....[112]....
        /*027c*/ 	.word	0xffffffff


	//   ....[113]....
        /*0280*/ 	.word	0xffffffff


	//   ....[114]....
        /*0284*/ 	.word	0xffffffff


	//   ....[115]....
        /*0288*/ 	.word	0xffffffff


	//   ....[116]....
        /*028c*/ 	.word	0xffffffff


	//   ....[117]....
        /*0290*/ 	.word	0xffffffff


	//   ....[118]....
        /*0294*/ 	.word	0xffffffff


	//   ....[119]....
        /*0298*/ 	.word	0xffffffff


	//   ....[120]....
        /*029c*/ 	.word	0xffffffff


	//   ....[121]....
        /*02a0*/ 	.word	0xffffffff


	//   ....[122]....
        /*02a4*/ 	.word	0xffffffff


	//   ....[123]....
        /*02a8*/ 	.word	0xffffffff


	//   ....[124]....
        /*02ac*/ 	.word	0xffffffff


	//   ....[125]....
        /*02b0*/ 	.word	0xffffffff


	//   ....[126]....
        /*02b4*/ 	.word	0xffffffff


	//   ....[127]....
        /*02b8*/ 	.word	0xffffffff


	//   ....[128]....
        /*02bc*/ 	.word	0xffffffff


	//   ....[129]....
        /*02c0*/ 	.word	0xffffffff


	//   ....[130]....
        /*02c4*/ 	.word	0xffffffff


	//   ....[131]....
        /*02c8*/ 	.word	0xffffffff


	//   ....[132]....
        /*02cc*/ 	.word	0xffffffff


	//   ....[133]....
        /*02d0*/ 	.word	0xffffffff


	//   ....[134]....
        /*02d4*/ 	.word	0xffffffff


	//   ....[135]....
        /*02d8*/ 	.word	0xffffffff


	//   ....[136]....
        /*02dc*/ 	.word	0xffffffff


	//   ....[137]....
        /*02e0*/ 	.word	0xffffffff


	//   ....[138]....
        /*02e4*/ 	.word	0xffffffff


	//   ....[139]....
        /*02e8*/ 	.word	0xffffffff


	//   ....[140]....
        /*02ec*/ 	.word	0xffffffff


	//   ....[141]....
        /*02f0*/ 	.word	0xffffffff


	//   ....[142]....
        /*02f4*/ 	.word	0xffffffff


	//   ....[143]....
        /*02f8*/ 	.word	0xffffffff


	//   ....[144]....
        /*02fc*/ 	.word	0xffffffff


	//   ....[145]....
        /*0300*/ 	.word	0xffffffff


	//   ....[146]....
        /*0304*/ 	.word	0xffffffff


	//   ....[147]....
        /*0308*/ 	.word	0xffffffff


	//   ....[148]....
        /*030c*/ 	.word	0xffffffff


	//   ....[149]....
        /*0310*/ 	.word	0xffffffff


	//   ....[150]....
        /*0314*/ 	.word	0xffffffff


	//   ....[151]....
        /*0318*/ 	.word	0xffffffff


	//   ....[152]....
        /*031c*/ 	.word	0x05000022


	//   ....[153]....
        /*0320*/ 	.word	0x05000022


	//   ....[154]....
        /*0324*/ 	.word	0x05000022


	//   ....[155]....
        /*0328*/ 	.word	0x05000022


	//   ....[156]....
        /*032c*/ 	.word	0x05000022


	//   ....[157]....
        /*0330*/ 	.word	0x05000022


	//   ....[158]....
        /*0334*/ 	.word	0x05000022


	//   ....[159]....
        /*0338*/ 	.word	0x05000022


	//   ....[160]....
        /*033c*/ 	.word	0x05000022


	//   ....[161]....
        /*0340*/ 	.word	0x05000022


	//   ....[162]....
        /*0344*/ 	.word	0x05000022


	//   ....[163]....
        /*0348*/ 	.word	0x05000022


	//   ....[164]....
        /*034c*/ 	.word	0x05000022


	//   ....[165]....
        /*0350*/ 	.word	0x05000022


	//   ....[166]....
        /*0354*/ 	.word	0x05000022


	//   ....[167]....
        /*0358*/ 	.word	0x05000022


	//   ....[168]....
        /*035c*/ 	.word	0x05000022


	//   ....[169]....
        /*0360*/ 	.word	0x05000022


	//   ....[170]....
        /*0364*/ 	.word	0x05000022


	//   ....[171]....
        /*0368*/ 	.word	0x05000022


	//   ....[172]....
        /*036c*/ 	.word	0x05000022


	//   ....[173]....
        /*0370*/ 	.word	0x05000022


	//   ....[174]....
        /*0374*/ 	.word	0x05000022


	//   ....[175]....
        /*0378*/ 	.word	0x05000022


	//   ....[176]....
        /*037c*/ 	.word	0x05000022


	//   ....[177]....
        /*0380*/ 	.word	0x05000022


	//   ....[178]....
        /*0384*/ 	.word	0x05000022


	//   ....[179]....
        /*0388*/ 	.word	0x05000022


	//   ....[180]....
        /*038c*/ 	.word	0x05000022


	//   ....[181]....
        /*0390*/ 	.word	0x05000022


	//   ....[182]....
        /*0394*/ 	.word	0x05000022


	//   ....[183]....
        /*0398*/ 	.word	0x05000022


	//   ....[184]....
        /*039c*/ 	.word	0x05000022


	//   ....[185]....
        /*03a0*/ 	.word	0x05000022


	//   ....[186]....
        /*03a4*/ 	.word	0x05000022


	//   ....[187]....
        /*03a8*/ 	.word	0x05000022


	//   ....[188]....
        /*03ac*/ 	.word	0x05000022


	//   ....[189]....
        /*03b0*/ 	.word	0x05000022


	//   ....[190]....
        /*03b4*/ 	.word	0x05000022


	//   ....[191]....
        /*03b8*/ 	.word	0x05000022


	//   ....[192]....
        /*03bc*/ 	.word	0x05000022


	//   ....[193]....
        /*03c0*/ 	.word	0x05000022


	//   ....[194]....
        /*03c4*/ 	.word	0x05000022


	//   ....[195]....
        /*03c8*/ 	.word	0x05000022


	//   ....[196]....
        /*03cc*/ 	.word	0x05000022


	//   ....[197]....
        /*03d0*/ 	.word	0x05000022


	//   ....[198]....
        /*03d4*/ 	.word	0x05000022


	//   ....[199]....
        /*03d8*/ 	.word	0x05000022


	//   ....[200]....
        /*03dc*/ 	.word	0x05000022


	//   ....[201]....
        /*03e0*/ 	.word	0x05000022


	//   ....[202]....
        /*03e4*/ 	.word	0x05000022


	//   ....[203]....
        /*03e8*/ 	.word	0x05000022


	//   ....[204]....
        /*03ec*/ 	.word	0x05000022


	//   ....[205]....
        /*03f0*/ 	.word	0x05000022


	//   ....[206]....
        /*03f4*/ 	.word	0x05000022


	//   ....[207]....
        /*03f8*/ 	.word	0x05000022


	//   ....[208]....
        /*03fc*/ 	.word	0x05000022


	//   ....[209]....
        /*0400*/ 	.word	0x05000022


	//   ....[210]....
        /*0404*/ 	.word	0x05000022


	//   ....[211]....
        /*0408*/ 	.word	0x05000022


	//   ....[212]....
        /*040c*/ 	.word	0x05000022


	//   ....[213]....
        /*0410*/ 	.word	0x05000022


	//   ....[214]....
        /*0414*/ 	.word	0x05000022


	//   ....[215]....
        /*0418*/ 	.word	0x05000022


	//   ....[216]....
        /*041c*/ 	.word	0x05000022


	//   ....[217]....
        /*0420*/ 	.word	0x05000022


	//   ....[218]....
        /*0424*/ 	.word	0x05000022


	//   ....[219]....
        /*0428*/ 	.word	0x05000022


	//   ....[220]....
        /*042c*/ 	.word	0x05000022


	//   ....[221]....
        /*0430*/ 	.word	0x05000022


	//   ....[222]....
        /*0434*/ 	.word	0x05000022


	//   ....[223]....
        /*0438*/ 	.word	0x05000022


	//   ....[224]....
        /*043c*/ 	.word	0x05000022


	//   ....[225]....
        /*0440*/ 	.word	0x05000022


	//   ....[226]....
        /*0444*/ 	.word	0x05000022


	//   ....[227]....
        /*0448*/ 	.word	0x05000022


	//   ....[228]....
        /*044c*/ 	.word	0x05000022


	//   ....[229]....
        /*0450*/ 	.word	0x05000022


	//   ....[230]....
        /*0454*/ 	.word	0x05000022


	//   ....[231]....
        /*0458*/ 	.word	0x05000022


	//   ....[232]....
        /*045c*/ 	.word	0x05000022


	//   ....[233]....
        /*0460*/ 	.word	0x05000022


	//   ....[234]....
        /*0464*/ 	.word	0x05000022


	//   ....[235]....
        /*0468*/ 	.word	0x05000022


	//   ....[236]....
        /*046c*/ 	.word	0x05000022


	//   ....[237]....
        /*0470*/ 	.word	0x05000022


	//   ....[238]....
        /*0474*/ 	.word	0x05000022


	//   ....[239]....
        /*0478*/ 	.word	0x05000022


	//   ....[240]....
        /*047c*/ 	.word	0x05000022


	//   ....[241]....
        /*0480*/ 	.word	0x05000022


	//   ....[242]....
        /*0484*/ 	.word	0x05000022


	//   ....[243]....
        /*0488*/ 	.word	0x05000022


	//----- nvinfo : EIATTR_COOP_GROUP_INSTR_OFFSETS
	.align		4
.L_852:
        /*048c*/ 	.byte	0x04, 0x28
        /*048e*/ 	.short	(.L_854 - .L_853)


	//   ....[0]....
.L_853:
        /*0490*/ 	.word	0x00000340


	//   ....[1]....
        /*0494*/ 	.word	0x000004f0


	//   ....[2]....
        /*0498*/ 	.word	0x000008c0


	//   ....[3]....
        /*049c*/ 	.word	0x000008e0


	//   ....[4]....
        /*04a0*/ 	.word	0x00000900


	//   ....[5]....
        /*04a4*/ 	.word	0x00000950


	//   ....[6]....
        /*04a8*/ 	.word	0x000009b0


	//   ....[7]....
        /*04ac*/ 	.word	0x000009d0


	//   ....[8]....
        /*04b0*/ 	.word	0x00000a40


	//   ....[9]....
        /*04b4*/ 	.word	0x00000a80


	//   ....[10]....
        /*04b8*/ 	.word	0x00000aa0


	//   ....[11]....
        /*04bc*/ 	.word	0x00000b10


	//   ....[12]....
        /*04c0*/ 	.word	0x00000b50


	//   ....[13]....
        /*04c4*/ 	.word	0x00000b70


	//   ....[14]....
        /*04c8*/ 	.word	0x00000be0


	//   ....[15]....
        /*04cc*/ 	.word	0x00000c20


	//   ....[16]....
        /*04d0*/ 	.word	0x00000c40


	//   ....[17]....
        /*04d4*/ 	.word	0x00000d10


	//   ....[18]....
        /*04d8*/ 	.word	0x00000d20


	//   ....[19]....
        /*04dc*/ 	.word	0x00001280


	//   ....[20]....
        /*04e0*/ 	.word	0x00002770


	//   ....[21]....
        /*04e4*/ 	.word	0x00002900


	//   ....[22]....
        /*04e8*/ 	.word	0x00002c70


	//   ....[23]....
        /*04ec*/ 	.word	0x00002cd0


	//   ....[24]....
        /*04f0*/ 	.word	0x00002d00


	//   ....[25]....
        /*04f4*/ 	.word	0x00002d70


	//   ....[26]....
        /*04f8*/ 	.word	0x00002db0


	//   ....[27]....
        /*04fc*/ 	.word	0x00002dd0


	//   ....[28]....
        /*0500*/ 	.word	0x00002e50


	//   ....[29]....
        /*0504*/ 	.word	0x00002e80


	//   ....[30]....
        /*0508*/ 	.word	0x00002ea0


	//   ....[31]....
        /*050c*/ 	.word	0x00002f20


	//   ....[32]....
        /*0510*/ 	.word	0x00002f50


	//   ....[33]....
        /*0514*/ 	.word	0x00002f70


	//   ....[34]....
        /*0518*/ 	.word	0x00003000


	//   ....[35]....
        /*051c*/ 	.word	0x00003030


	//   ....[36]....
        /*0520*/ 	.word	0x00003050


	//   ....[37]....
        /*0524*/ 	.word	0x000034e0


	//   ....[38]....
        /*0528*/ 	.word	0x00003520


	//   ....[39]....
        /*052c*/ 	.word	0x00003570


	//   ....[40]....
        /*0530*/ 	.word	0x00003880


	//   ....[41]....
        /*0534*/ 	.word	0x00003910


	//   ....[42]....
        /*0538*/ 	.word	0x00003960


	//   ....[43]....
        /*053c*/ 	.word	0x00003970


	//   ....[44]....
        /*0540*/ 	.word	0x00003980


	//   ....[45]....
        /*0544*/ 	.word	0x00003a60


	//   ....[46]....
        /*0548*/ 	.word	0x00003a70


	//   ....[47]....
        /*054c*/ 	.word	0x00003a80


	//   ....[48]....
        /*0550*/ 	.word	0x00003b70


	//   ....[49]....
        /*0554*/ 	.word	0x00003b80


	//   ....[50]....
        /*0558*/ 	.word	0x00003b90


	//   ....[51]....
        /*055c*/ 	.word	0x00003c80


	//   ....[52]....
        /*0560*/ 	.word	0x00003c90


	//   ....[53]....
        /*0564*/ 	.word	0x00003ca0


	//   ....[54]....
        /*0568*/ 	.word	0x00003d90


	//   ....[55]....
        /*056c*/ 	.word	0x00003da0


	//   ....[56]....
        /*0570*/ 	.word	0x00003db0


	//   ....[57]....
        /*0574*/ 	.word	0x00003ef0


	//   ....[58]....
        /*0578*/ 	.word	0x00003f70


	//   ....[59]....
        /*057c*/ 	.word	0x00003ff0


	//   ....[60]....
        /*0580*/ 	.word	0x00004040


	//   ....[61]....
        /*0584*/ 	.word	0x00004050


	//   ....[62]....
        /*0588*/ 	.word	0x00004060


	//   ....[63]....
        /*058c*/ 	.word	0x00004140


	//   ....[64]....
        /*0590*/ 	.word	0x00004150


	//   ....[65]....
        /*0594*/ 	.word	0x00004160


	//   ....[66]....
        /*0598*/ 	.word	0x00004240


	//   ....[67]....
        /*059c*/ 	.word	0x00004250


	//   ....[68]....
        /*05a0*/ 	.word	0x00004260


	//   ....[69]....
        /*05a4*/ 	.word	0x00004340


	//   ....[70]....
        /*05a8*/ 	.word	0x00004350


	//   ....[71]....
        /*05ac*/ 	.word	0x00004360


	//   ....[72]....
        /*05b0*/ 	.word	0x00004440


	//   ....[73]....
        /*05b4*/ 	.word	0x00004450


	//   ....[74]....
        /*05b8*/ 	.word	0x00004460


	//   ....[75]....
        /*05bc*/ 	.word	0x000045c0


	//   ....[76]....
        /*05c0*/ 	.word	0x00006180


	//   ....[77]....
        /*05c4*/ 	.word	0x000062d0


	//   ....[78]....
        /*05c8*/ 	.word	0x00006890


	//   ....[79]....
        /*05cc*/ 	.word	0x00006940


	//   ....[80]....
        /*05d0*/ 	.word	0x00006950


	//   ....[81]....
        /*05d4*/ 	.word	0x00006990


	//   ....[82]....
        /*05d8*/ 	.word	0x00006a00


	//   ....[83]....
        /*05dc*/ 	.word	0x00006a20


	//   ....[84]....
        /*05e0*/ 	.word	0x00006a90


	//   ....[85]....
        /*05e4*/ 	.word	0x00006ad0


	//   ....[86]....
        /*05e8*/ 	.word	0x00006af0


	//   ....[87]....
        /*05ec*/ 	.word	0x00006b60


	//   ....[88]....
        /*05f0*/ 	.word	0x00006ba0


	//   ....[89]....
        /*05f4*/ 	.word	0x00006bc0


	//   ....[90]....
        /*05f8*/ 	.word	0x00006c30


	//   ....[91]....
        /*05fc*/ 	.word	0x00006c70


	//   ....[92]....
        /*0600*/ 	.word	0x00006ca0


	//   ....[93]....
        /*0604*/ 	.word	0x00007130


	//   ....[94]....
        /*0608*/ 	.word	0x000071c0


	//   ....[95]....
        /*060c*/ 	.word	0x000072b0


	//   ....[96]....
        /*0610*/ 	.word	0x00008be0


	//   ....[97]....
        /*0614*/ 	.word	0x00008d30


	//   ....[98]....
        /*0618*/ 	.word	0x000092e0


	//   ....[99]....
        /*061c*/ 	.word	0x00009300


	//   ....[100]....
        /*0620*/ 	.word	0x00009320


	//   ....[101]....
        /*0624*/ 	.word	0x00009380


	//   ....[102]....
        /*0628*/ 	.word	0x000093c0


	//   ....[103]....
        /*062c*/ 	.word	0x000093e0


	//   ....[104]....
        /*0630*/ 	.word	0x00009460


	//   ....[105]....
        /*0634*/ 	.word	0x00009490


	//   ....[106]....
        /*0638*/ 	.word	0x000094b0


	//   ....[107]....
        /*063c*/ 	.word	0x00009540


	//   ....[108]....
        /*0640*/ 	.word	0x00009560


	//   ....[109]....
        /*0644*/ 	.word	0x00009570


	//   ....[110]....
        /*0648*/ 	.word	0x00009610


	//   ....[111]....
        /*064c*/ 	.word	0x00009630


	//   ....[112]....
        /*0650*/ 	.word	0x00009640


	//   ....[113]....
        /*0654*/ 	.word	0x00009c60


	//   ....[114]....
        /*0658*/ 	.word	0x00009c70


	//   ....[115]....
        /*065c*/ 	.word	0x00009c90


	//   ....[116]....
        /*0660*/ 	.word	0x00009f10


	//   ....[117]....
        /*0664*/ 	.word	0x00009fa0


	//   ....[118]....
        /*0668*/ 	.word	0x00009ff0


	//   ....[119]....
        /*066c*/ 	.word	0x0000a000


	//   ....[120]....
        /*0670*/ 	.word	0x0000a010


	//   ....[121]....
        /*0674*/ 	.word	0x0000a0f0


	//   ....[122]....
        /*0678*/ 	.word	0x0000a100


	//   ....[123]....
        /*067c*/ 	.word	0x0000a110


	//   ....[124]....
        /*0680*/ 	.word	0x0000a200


	//   ....[125]....
        /*0684*/ 	.word	0x0000a210


	//   ....[126]....
        /*0688*/ 	.word	0x0000a220


	//   ....[127]....
        /*068c*/ 	.word	0x0000a310


	//   ....[128]....
        /*0690*/ 	.word	0x0000a320


	//   ....[129]....
        /*0694*/ 	.word	0x0000a330


	//   ....[130]....
        /*0698*/ 	.word	0x0000a420


	//   ....[131]....
        /*069c*/ 	.word	0x0000a430


	//   ....[132]....
        /*06a0*/ 	.word	0x0000a440


	//   ....[133]....
        /*06a4*/ 	.word	0x0000a590


	//   ....[134]....
        /*06a8*/ 	.word	0x0000a610


	//   ....[135]....
        /*06ac*/ 	.word	0x0000a690


	//   ....[136]....
        /*06b0*/ 	.word	0x0000a6e0


	//   ....[137]....
        /*06b4*/ 	.word	0x0000a6f0


	//   ....[138]....
        /*06b8*/ 	.word	0x0000a700


	//   ....[139]....
        /*06bc*/ 	.word	0x0000a7e0


	//   ....[140]....
        /*06c0*/ 	.word	0x0000a7f0


	//   ....[141]....
        /*06c4*/ 	.word	0x0000a800


	//   ....[142]....
        /*06c8*/ 	.word	0x0000a8e0


	//   ....[143]....
        /*06cc*/ 	.word	0x0000a8f0


	//   ....[144]....
        /*06d0*/ 	.word	0x0000a900


	//   ....[145]....
        /*06d4*/ 	.word	0x0000a9e0


	//   ....[146]....
        /*06d8*/ 	.word	0x0000a9f0


	//   ....[147]....
        /*06dc*/ 	.word	0x0000aa00


	//   ....[148]....
        /*06e0*/ 	.word	0x0000aae0


	//   ....[149]....
        /*06e4*/ 	.word	0x0000ab00


	//   ....[150]....
        /*06e8*/ 	.word	0x0000ab10


	//   ....[151]....
        /*06ec*/ 	.word	0x0000ac70


	//   ....[152]....
        /*06f0*/ 	.word	0x0000c5d0


	//   ....[153]....
        /*06f4*/ 	.word	0x0000c670


	//   ....[154]....
        /*06f8*/ 	.word	0x0000c720


	//   ....[155]....
        /*06fc*/ 	.word	0x0000c770


	//   ....[156]....
        /*0700*/ 	.word	0x0000c7c0


	//   ....[157]....
        /*0704*/ 	.word	0x0000c830


	//   ....[158]....
        /*0708*/ 	.word	0x0000c8c0


	//   ....[159]....
        /*070c*/ 	.word	0x0000c940


	//   ....[160]....
        /*0710*/ 	.word	0x0000c990


	//   ....[161]....
        /*0714*/ 	.word	0x0000ca00


	//   ....[162]....
        /*0718*/ 	.word	0x0000ca90


	//   ....[163]....
        /*071c*/ 	.word	0x0000cb10


	//   ....[164]....
        /*0720*/ 	.word	0x0000cb60


	//   ....[165]....
        /*0724*/ 	.word	0x0000cbd0


	//   ....[166]....
        /*0728*/ 	.word	0x0000cc60


	//   ....[167]....
        /*072c*/ 	.word	0x0000cce0


	//   ....[168]....
        /*0730*/ 	.word	0x0000cd30


	//   ....[169]....
        /*0734*/ 	.word	0x0000cda0


	//   ....[170]....
        /*0738*/ 	.word	0x0000ce30


	//   ....[171]....
        /*073c*/ 	.word	0x0000ceb0


	//   ....[172]....
        /*0740*/ 	.word	0x0000cf00


	//   ....[173]....
        /*0744*/ 	.word	0x0000cf70


	//   ....[174]....
        /*0748*/ 	.word	0x0000cff0


	//   ....[175]....
        /*074c*/ 	.word	0x0000d080


	//   ....[176]....
        /*0750*/ 	.word	0x0000d110


	//   ....[177]....
        /*0754*/ 	.word	0x0000d1c0


	//   ....[178]....
        /*0758*/ 	.word	0x0000d210


	//   ....[179]....
        /*075c*/ 	.word	0x0000d260


	//   ....[180]....
        /*0760*/ 	.word	0x0000d2e0


	//   ....[181]....
        /*0764*/ 	.word	0x0000d370


	//   ....[182]....
        /*0768*/ 	.word	0x0000d3f0


	//   ....[183]....
        /*076c*/ 	.word	0x0000d440


	//   ....[184]....
        /*0770*/ 	.word	0x0000d4c0


	//   ....[185]....
        /*0774*/ 	.word	0x0000d550


	//   ....[186]....
        /*0778*/ 	.word	0x0000d5d0


	//   ....[187]....
        /*077c*/ 	.word	0x0000d620


	//   ....[188]....
        /*0780*/ 	.word	0x0000d6a0


	//   ....[189]....
        /*0784*/ 	.word	0x0000d730


	//   ....[190]....
        /*0788*/ 	.word	0x0000d7b0


	//   ....[191]....
        /*078c*/ 	.word	0x0000d800


	//   ....[192]....
        /*0790*/ 	.word	0x0000d880


	//   ....[193]....
        /*0794*/ 	.word	0x0000d910


	//   ....[194]....
        /*0798*/ 	.word	0x0000d990


	//   ....[195]....
        /*079c*/ 	.word	0x0000d9e0


	//   ....[196]....
        /*07a0*/ 	.word	0x0000da50


	//   ....[197]....
        /*07a4*/ 	.word	0x0000dad0


	//   ....[198]....
        /*07a8*/ 	.word	0x0000db60


	//   ....[199]....
        /*07ac*/ 	.word	0x0000dbf0


	//   ....[200]....
        /*07b0*/ 	.word	0x0000dca0


	//   ....[201]....
        /*07b4*/ 	.word	0x0000dcf0


	//   ....[202]....
        /*07b8*/ 	.word	0x0000dd40


	//   ....[203]....
        /*07bc*/ 	.word	0x0000ddb0


	//   ....[204]....
        /*07c0*/ 	.word	0x0000de40


	//   ....[205]....
        /*07c4*/ 	.word	0x0000dec0


	//   ....[206]....
        /*07c8*/ 	.word	0x0000df10


	//   ....[207]....
        /*07cc*/ 	.word	0x0000df80


	//   ....[208]....
        /*07d0*/ 	.word	0x0000e010


	//   ....[209]....
        /*07d4*/ 	.word	0x0000e090


	//   ....[210]....
        /*07d8*/ 	.word	0x0000e0e0


	//   ....[211]....
        /*07dc*/ 	.word	0x0000e150


	//   ....[212]....
        /*07e0*/ 	.word	0x0000e1e0


	//   ....[213]....
        /*07e4*/ 	.word	0x0000e260


	//   ....[214]....
        /*07e8*/ 	.word	0x0000e2b0


	//   ....[215]....
        /*07ec*/ 	.word	0x0000e320


	//   ....[216]....
        /*07f0*/ 	.word	0x0000e3b0


	//   ....[217]....
        /*07f4*/ 	.word	0x0000e430


	//   ....[218]....
        /*07f8*/ 	.word	0x0000e480


	//   ....[219]....
        /*07fc*/ 	.word	0x0000e4f0


	//   ....[220]....
        /*0800*/ 	.word	0x0000e560


	//   ....[221]....
        /*0804*/ 	.word	0x0000e5e0


	//   ....[222]....
        /*0808*/ 	.word	0x0000e660


	//   ....[223]....
        /*080c*/ 	.word	0x0000e710


	//   ....[224]....
        /*0810*/ 	.word	0x0000e760


	//   ....[225]....
        /*0814*/ 	.word	0x0000e7b0


	//   ....[226]....
        /*0818*/ 	.word	0x0000e820


	//   ....[227]....
        /*081c*/ 	.word	0x0000e8b0


	//   ....[228]....
        /*0820*/ 	.word	0x0000e930


	//   ....[229]....
        /*0824*/ 	.word	0x0000e980


	//   ....[230]....
        /*0828*/ 	.word	0x0000e9f0


	//   ....[231]....
        /*082c*/ 	.word	0x0000ea80


	//   ....[232]....
        /*0830*/ 	.word	0x0000eb00


	//   ....[233]....
        /*0834*/ 	.word	0x0000eb50


	//   ....[234]....
        /*0838*/ 	.word	0x0000ebc0


	//   ....[235]....
        /*083c*/ 	.word	0x0000ec50


	//   ....[236]....
        /*0840*/ 	.word	0x0000ecd0


	//   ....[237]....
        /*0844*/ 	.word	0x0000ed20


	//   ....[238]....
        /*0848*/ 	.word	0x0000ed90


	//   ....[239]....
        /*084c*/ 	.word	0x0000ee20


	//   ....[240]....
        /*0850*/ 	.word	0x0000eeb0


	//   ....[241]....
        /*0854*/ 	.word	0x0000ef00


	//   ....[242]....
        /*0858*/ 	.word	0x0000ef70


	//   ....[243]....
        /*085c*/ 	.word	0x0000efe0


	//----- nvinfo : EIATTR_VRC_CTA_INIT_COUNT
	.align		4
.L_854:
        /*0860*/ 	.byte	0x02, 0x4a
	.zero		1
	.zero		1


	//----- nvinfo : EIATTR_EXIT_INSTR_OFFSETS
	.align		4
        /*0864*/ 	.byte	0x04, 0x1c
        /*0866*/ 	.short	(.L_856 - .L_855)


	//   ....[0]....
.L_855:
        /*0868*/ 	.word	0x000017f0


	//   ....[1]....
        /*086c*/ 	.word	0x00001b00


	//   ....[2]....
        /*0870*/ 	.word	0x00001cf0


	//   ....[3]....
        /*0874*/ 	.word	0x00002400


	//   ....[4]....
        /*0878*/ 	.word	0x000024b0


	//   ....[5]....
        /*087c*/ 	.word	0x00005020


	//   ....[6]....
        /*0880*/ 	.word	0x00005350


	//   ....[7]....
        /*0884*/ 	.word	0x00005560


	//   ....[8]....
        /*0888*/ 	.word	0x00005c80


	//   ....[9]....
        /*088c*/ 	.word	0x00005d30


	//   ....[10]....
        /*0890*/ 	.word	0x00005d60


	//   ....[11]....
        /*0894*/ 	.word	0x00008680


	//   ....[12]....
        /*0898*/ 	.word	0x000087b0


	//   ....[13]....
        /*089c*/ 	.word	0x0000c460


	//   ....[14]....
        /*08a0*/ 	.word	0x0000c580


	//----- nvinfo : EIATTR_MAX_THREADS
	.align		4
.L_856:
        /*08a4*/ 	.byte	0x04, 0x05
        /*08a6*/ 	.short	(.L_858 - .L_857)
.L_857:
        /*08a8*/ 	.word	0x00000100
        /*08ac*/ 	.word	0x00000001
        /*08b0*/ 	.word	0x00000001


	//----- nvinfo : EIATTR_CRS_STACK_SIZE
	.align		4
.L_858:
        /*08b4*/ 	.byte	0x04, 0x1e
        /*08b6*/ 	.short	(.L_860 - .L_859)
.L_859:
        /*08b8*/ 	.word	0x00000000


	//----- nvinfo : EIATTR_CBANK_PARAM_SIZE
	.align		4
.L_860:
        /*08bc*/ 	.byte	0x03, 0x19
        /*08be*/ 	.short	0x0050


	//----- nvinfo : EIATTR_PARAM_CBANK
	.align		4
        /*08c0*/ 	.byte	0x04, 0x0a
        /*08c2*/ 	.short	(.L_862 - .L_861)
	.align		4
.L_861:
        /*08c4*/ 	.word	index@(.nv.constant0._ZN6thrust24THRUST_300001_SM_1000_NS8cuda_cub4core6detail13_kernel_agentINS1_15__reduce_by_key16ReduceByKeyAgentIPiNS0_17constant_iteratorIiNS0_11use_defaultES9_EES7_S7_N4cuda3std3__48equal_toIiEENSD_4plusIiEEPllEEJS7_SA_S7_S7_SI_N3cub18CUB_300001_SM_100024ReduceByKeyScanTileStateIilLb1EEESF_SH_llEEEvDpT0_)
        /*08c8*/ 	.short	0x0380
        /*08ca*/ 	.short	0x0050


	//----- nvinfo : EIATTR_SW_WAR
	.align		4
.L_862:
        /*08cc*/ 	.byte	0x04, 0x36
        /*08ce*/ 	.short	(.L_864 - .L_863)
.L_863:
        /*08d0*/ 	.word	0x00000008
.L_864:


//--------------------- .nv.info._ZN6thrust24THRUST_300001_SM_1000_NS8cuda_cub4core6detail13_kernel_agentINS1_15__reduce_by_key9InitAgentIN3cub18CUB_300001_SM_100024ReduceByKeyScanTileStateIilLb1EEElPlEEJSA_lSB_EEEvDpT0_ --------------------------
	.section	.nv.info._ZN6thrust24THRUST_300001_SM_1000_NS8cuda_cub4core6detail13_kernel_agentINS1_15__reduce_by_key9InitAgentIN3cub18CUB_300001_SM_100024ReduceByKeyScanTileStateIilLb1EEElPlEEJSA_lSB_EEEvDpT0_,"",@"SHT_CUDA_INFO"
	.sectionflags	@""
	.align	4


	//----- nvinfo : EIATTR_CUDA_API_VERSION
	.align		4
        /*0000*/ 	.byte	0x04, 0x37
        /*0002*/ 	.short	(.L_866 - .L_865)
.L_865:
        /*0004*/ 	.word	0x00000082


	//----- nvinfo : EIATTR_KPARAM_INFO
	.align		4
.L_866:
        /*0008*/ 	.byte	0x04, 0x17
        /*000a*/ 	.short	(.L_868 - .L_867)
.L_867:
        /*000c*/ 	.word	0x00000000
        /*0010*/ 	.short	0x0002
        /*0012*/ 	.short	0x0010
        /*0014*/ 	.byte	0x00, 0xf5, 0x21, 0x00


	//----- nvinfo : EIATTR_KPARAM_INFO
	.align		4
.L_868:
        /*0018*/ 	.byte	0x04, 0x17
        /*001a*/ 	.short	(.L_870 - .L_869)
.L_869:
        /*001c*/ 	.word	0x00000000
        /*0020*/ 	.short	0x0001
        /*0022*/ 	.short	0x0008
        /*0024*/ 	.byte	0x00, 0xf0, 0x21, 0x00


	//----- nvinfo : EIATTR_KPARAM_INFO
	.align		4
.L_870:
        /*0028*/ 	.byte	0x04, 0x17
        /*002a*/ 	.short	(.L_872 - .L_871)
.L_871:
        /*002c*/ 	.word	0x00000000
        /*0030*/ 	.short	0x0000
        /*0032*/ 	.short	0x0000
        /*0034*/ 	.byte	0x00, 0xf0, 0x21, 0x00


	//----- nvinfo : EIATTR_SPARSE_MMA_MASK
	.align		4
.L_872:
        /*0038*/ 	.byte	0x03, 0x50
        /*003a*/ 	.short	0x0000


	//----- nvinfo : EIATTR_MAXREG_COUNT
	.align		4
        /*003c*/ 	.byte	0x03, 0x1b
        /*003e*/ 	.short	0x00ff


	//----- nvinfo : EIATTR_MERCURY_ISA_VERSION
	.align		4
        /*0040*/ 	.byte	0x03, 0x5f
        /*0042*/ 	.short	0x0101


	//----- nvinfo : EIATTR_VRC_CTA_INIT_COUNT
	.align		4
        /*0044*/ 	.byte	0x02, 0x4a
	.zero		1
	.zero		1


	//----- nvinfo : EIATTR_EXIT_INSTR_OFFSETS
	.align		4
        /*0048*/ 	.byte	0x04, 0x1c
        /*004a*/ 	.short	(.L_874 - .L_873)


	//   ....[0]....
.L_873:
        /*004c*/ 	.word	0x00000140


	//   ....[1]....
        /*0050*/ 	.word	0x00000170


	//----- nvinfo : EIATTR_MAX_THREADS
	.align		4
.L_874:
        /*0054*/ 	.byte	0x04, 0x05
        /*0056*/ 	.short	(.L_876 - .L_875)
.L_875:
        /*0058*/ 	.word	0x00000080
        /*005c*/ 	.word	0x00000001
        /*0060*/ 	.word	0x00000001


	//----- nvinfo : EIATTR_CBANK_PARAM_SIZE
	.align		4
.L_876:
        /*0064*/ 	.byte	0x03, 0x19
        /*0066*/ 	.short	0x0018


	//----- nvinfo : EIATTR_PARAM_CBANK
	.align		4
        /*0068*/ 	.byte	0x04, 0x0a
        /*006a*/ 	.short	(.L_878 - .L_877)
	.align		4
.L_877:
        /*006c*/ 	.word	index@(.nv.constant0._ZN6thrust24THRUST_300001_SM_1000_NS8cuda_cub4core6detail13_kernel_agentINS1_15__reduce_by_key9InitAgentIN3cub18CUB_300001_SM_100024ReduceByKeyScanTileStateIilLb1EEElPlEEJSA_lSB_EEEvDpT0_)
        /*0070*/ 	.short	0x0380
        /*0072*/ 	.short	0x0018


	//----- nvinfo : EIATTR_SW_WAR
	.align		4
.L_878:
        /*0074*/ 	.byte	0x04, 0x36
        /*0076*/ 	.short	(.L_880 - .L_879)
.L_879:
        /*0078*/ 	.word	0x00000008
.L_880:


//--------------------- .nv.info._ZN6thrust24THRUST_300001_SM_1000_NS8cuda_cub4core6detail13_kernel_agentINS1_15__reduce_by_key16ReduceByKeyAgentIPiNS0_17constant_iteratorIiNS0_11use_defaultES9_EES7_S7_N4cuda3std3__48equal_toIiEENSD_4plusIiEES7_iEEJS7_SA_S7_S7_S7_N3cub18CUB_300001_SM_100024ReduceByKeyScanTileStateIiiLb1EEESF_SH_iiEEEvDpT0_ --------------------------
	.section	.nv.info._ZN6thrust24THRUST_300001_SM_1000_NS8cuda_cub4core6detail13_kernel_agentINS1_15__reduce_by_key16ReduceByKeyAgentIPiNS0_17constant_iteratorIiNS0_11use_defaultES9_EES7_S7_N4cuda3std3__48equal_toIiEENSD_4plusIiEES7_iEEJS7_SA_S7_S7_S7_N3cub18CUB_300001_SM_100024ReduceByKeyScanTileStateIiiLb1EEESF_SH_iiEEEvDpT0_,"",@"SHT_CUDA_INFO"
	.sectionflags	@""
	.align	4


	//----- nvinfo : EIATTR_CUDA_API_VERSION
	.align		4
        /*0000*/ 	.byte	0x04, 0x37
        /*0002*/ 	.short	(.L_882 - .L_881)
.L_881:
        /*0004*/ 	.word	0x00000082


	//----- nvinfo : EIATTR_KPARAM_INFO
	.align		4
.L_882:
        /*0008*/ 	.byte	0x04, 0x17
        /*000a*/ 	.short	(.L_884 - .L_883)
.L_883:
        /*000c*/ 	.word	0x00000000
        /*0010*/ 	.short	0x0009
        /*0012*/ 	.short	0x0040
        /*0014*/ 	.byte	0x00, 0xf0, 0x11, 0x00


	//----- nvinfo : EIATTR_KPARAM_INFO
	.align		4
.L_884:
        /*0018*/ 	.byte	0x04, 0x17
        /*001a*/ 	.short	(.L_886 - .L_885)
.L_885:
        /*001c*/ 	.word	0x00000000
        /*0020*/ 	.short	0x0008
        /*0022*/ 	.short	0x003c
        /*0024*/ 	.byte	0x00, 0xf0, 0x11, 0x00


	//----- nvinfo : EIATTR_KPARAM_INFO
	.align		4
.L_886:
        /*0028*/ 	.byte	0x04, 0x17
        /*002a*/ 	.short	(.L_888 - .L_887)
.L_887:
        /*002c*/ 	.word	0x00000000
        /*0030*/ 	.short	0x0007
        /*0032*/ 	.short	0x0039
        /*0034*/ 	.byte	0x00, 0xf0, 0x05, 0x00


	//----- nvinfo : EIATTR_KPARAM_INFO
	.align		4
.L_888:
        /*0038*/ 	.byte	0x04, 0x17
        /*003a*/ 	.short	(.L_890 - .L_889)
.L_889:
        /*003c*/ 	.word	0x00000000
        /*0040*/ 	.short	0x0006
        /*0042*/ 	.short	0x0038
        /*0044*/ 	.byte	0x00, 0xf0, 0x05, 0x00


	//----- nvinfo : EIATTR_KPARAM_INFO
	.align		4
.L_890:
        /*0048*/ 	.byte	0x04, 0x17
        /*004a*/ 	.short	(.L_892 - .L_891)
.L_891:
        /*004c*/ 	.word	0x00000000
        /*0050*/ 	.short	0x0005
        /*0052*/ 	.short	0x0030
        /*0054*/ 	.byte	0x00, 0xf0, 0x21, 0x00


	//----- nvinfo : EIATTR_KPARAM_INFO
	.align		4
.L_892:
        /*0058*/ 	.byte	0x04, 0x17
        /*005a*/ 	.short	(.L_894 - .L_893)
.L_893:
        /*005c*/ 	.word	0x00000000
        /*0060*/ 	.short	0x0004
        /*0062*/ 	.short	0x0028
        /*0064*/ 	.byte	0x00, 0xf5, 0x21, 0x00


	//----- nvinfo : EIATTR_KPARAM_INFO
	.align		4
.L_894:
        /*0068*/ 	.byte	0x04, 0x17
        /*006a*/ 	.short	(.L_896 - .L_895)
.L_895:
        /*006c*/ 	.word	0x00000000
        /*0070*/ 	.short	0x0003
        /*0072*/ 	.short	0x0020
        /*0074*/ 	.byte	0x00, 0xf5, 0x21, 0x00


	//----- nvinfo : EIATTR_KPARAM_INFO
	.align		4
.L_896:
        /*0078*/ 	.byte	0x04, 0x17
        /*007a*/ 	.short	(.L_898 - .L_897)
.L_897:
        /*007c*/ 	.word	0x00000000
        /*0080*/ 	.short	0x0002
        /*0082*/ 	.short	0x0018
        /*0084*/ 	.byte	0x00, 0xf5, 0x21, 0x00


	//----- nvinfo : EIATTR_KPARAM_INFO
	.align		4
.L_898:
        /*0088*/ 	.byte	0x04, 0x17
        /*008a*/ 	.short	(.L_900 - .L_899)
.L_899:
        /*008c*/ 	.word	0x00000000
        /*0090*/ 	.short	0x0001
        /*0092*/ 	.short	0x0008
        /*0094*/ 	.byte	0x00, 0xf0, 0x41, 0x00


	//----- nvinfo : EIATTR_KPARAM_INFO
	.align		4
.L_900:
        /*0098*/ 	.byte	0x04, 0x17
        /*009a*/ 	.short	(.L_902 - .L_901)
.L_901:
        /*009c*/ 	.word	0x00000000
        /*00a0*/ 	.short	0x0000
        /*00a2*/ 	.short	0x0000
        /*00a4*/ 	.byte	0x00, 0xf5, 0x21, 0x00


	//----- nvinfo : EIATTR_SPARSE_MMA_MASK
	.align		4
.L_902:
        /*00a8*/ 	.byte	0x03, 0x50
        /*00aa*/ 	.short	0x0000


	//----- nvinfo : EIATTR_MAXREG_COUNT
	.align		4
        /*00ac*/ 	.byte	0x03, 0x1b
        /*00ae*/ 	.short	0x00ff


	//----- nvinfo : EIATTR_NUM_BARRIERS
	.align		4
        /*00b0*/ 	.byte	0x02, 0x4c
        /*00b2*/ 	.byte	0x01
	.zero		1


	//----- nvinfo : EIATTR_MERCURY_ISA_VERSION
	.align		4
        /*00b4*/ 	.byte	0x03, 0x5f
        /*00b6*/ 	.short	0x0101


	//----- nvinfo : EIATTR_COOP_GROUP_MASK_REGIDS
	.align		4
        /*00b8*/ 	.byte	0x04, 0x29
        /*00ba*/ 	.short	(.L_904 - .L_903)


	//   ....[0]....
.L_903:
        /*00bc*/ 	.word	0xffffffff


	//   ....[1]....
        /*00c0*/ 	.word	0xffffffff


	//   ....[2]....
        /*00c4*/ 	.word	0xffffffff


	//   ....[3]....
        /*00c8*/ 	.word	0xffffffff


	//   ....[4]....
        /*00cc*/ 	.word	0xffffffff


	//   ....[5]....
        /*00d0*/ 	.word	0xffffffff


	//   ....[6]....
        /*00d4*/ 	.word	0xffffffff


	//   ....[7]....
        /*00d8*/ 	.word	0xffffffff


	//   ....[8]....
        /*00dc*/ 	.word	0xffffffff


	//   ....[9]....
        /*00e0*/ 	.word	0xffffffff


	//   ....[10]....
        /*00e4*/ 	.word	0xffffffff


	//   ....[11]....
        /*00e8*/ 	.word	0xffffffff


	//   ....[12]....
        /*00ec*/ 	.word	0xffffffff


	//   ....[13]....
        /*00f0*/ 	.word	0xffffffff


	//   ....[14]....
        /*00f4*/ 	.word	0xffffffff


	//   ....[15]....
        /*00f8*/ 	.word	0xffffffff


	//   ....[16]....
        /*00fc*/ 	.word	0xffffffff


	//   ....[17]....
        /*0100*/ 	.word	0xffffffff


	//   ....[18]....
        /*0104*/ 	.word	0xffffffff


	//   ....[19]....
        /*0108*/ 	.word	0xffffffff


	//   ....[20]....
        /*010c*/ 	.word	0xffffffff


	//   ....[21]....
        /*0110*/ 	.word	0xffffffff


	//   ....[22]....
        /*0114*/ 	.word	0xffffffff


	//   ....[23]....
        /*0118*/ 	.word	0xffffffff


	//   ....[24]....
        /*011c*/ 	.word	0xffffffff


	//   ....[25]....
        /*0120*/ 	.word	0xffffffff


	//   ....[26]....
        /*0124*/ 	.word	0xffffffff


	//   ....[27]....
        /*0128*/ 	.word	0xffffffff


	//   ....[28]....
        /*012c*/ 	.word	0xffffffff


	//   ....[29]....
        /*0130*/ 	.word	0xffffffff


	//   ....[30]....
        /*0134*/ 	.word	0xffffffff


	//   ....[31]....
        /*0138*/ 	.word	0xffffffff


	//   ....[32]....
        /*013c*/ 	.word	0xffffffff


	//   ....[33]....
        /*0140*/ 	.word	0xffffffff


	//   ....[34]....
        /*0144*/ 	.word	0xffffffff


	//   ....[35]....
        /*0148*/ 	.word	0xffffffff


	//   ....[36]....
        /*014c*/ 	.word	0xffffffff


	//   ....[37]....
        /*0150*/ 	.word	0xffffffff


	//   ....[38]....
        /*0154*/ 	.word	0xffffffff


	//   ....[39]....
        /*0158*/ 	.word	0xffffffff


	//   ....[40]....
        /*015c*/ 	.word	0xffffffff


	//   ....[41]....
        /*0160*/ 	.word	0xffffffff


	//   ....[42]....
        /*0164*/ 	.word	0xffffffff


	//   ....[43]....
        /*0168*/ 	.word	0xffffffff


	//   ....[44]....
        /*016c*/ 	.word	0xffffffff


	//   ....[45]....
        /*0170*/ 	.word	0xffffffff


	//   ....[46]....
        /*0174*/ 	.word	0xffffffff


	//   ....[47]....
        /*0178*/ 	.word	0xffffffff


	//   ....[48]....
        /*017c*/ 	.word	0xffffffff


	//   ....[49]....
        /*0180*/ 	.word	0xffffffff


	//   ....[50]....
        /*0184*/ 	.word	0xffffffff


	//   ....[51]....
        /*0188*/ 	.word	0xffffffff


	//   ....[52]....
        /*018c*/ 	.word	0xffffffff


	//   ....[53]....
        /*0190*/ 	.word	0xffffffff


	//   ....[54]....
        /*0194*/ 	.word	0xffffffff


	//   ....[55]....
        /*0198*/ 	.word	0xffffffff


	//   ....[56]....
        /*019c*/ 	.word	0xffffffff


	//   ....[57]....
        /*01a0*/ 	.word	0xffffffff


	//   ....[58]....
        /*01a4*/ 	.word	0xffffffff


	//   ....[59]....
        /*01a8*/ 	.word	0xffffffff


	//   ....[60]....
        /*01ac*/ 	.word	0xffffffff


	//   ....[61]....
        /*01b0*/ 	.word	0xffffffff


	//   ....[62]....
        /*01b4*/ 	.word	0xffffffff


	//   ....[63]....
        /*01b8*/ 	.word	0xffffffff


	//   ....[64]....
        /*01bc*/ 	.word	0xffffffff


	//   ....[65]....
        /*01c0*/ 	.word	0xffffffff


	//   ....[66]....
        /*01c4*/ 	.word	0xffffffff


	//   ....[67]....
        /*01c8*/ 	.word	0xffffffff


	//   ....[68]....
        /*01cc*/ 	.word	0xffffffff


	//   ....[69]....
        /*01d0*/ 	.word	0xffffffff


	//   ....[70]....
        /*01d4*/ 	.word	0xffffffff


	//   ....[71]....
        /*01d8*/ 	.word	0xffffffff


	//   ....[72]....
        /*01dc*/ 	.word	0xffffffff


	//   ....[73]....
        /*01e0*/ 	.word	0xffffffff


	//   ....[74]....
        /*01e4*/ 	.word	0xffffffff


	//   ....[75]....
        /*01e8*/ 	.word	0xffffffff


	//   ....[76]....
        /*01ec*/ 	.word	0xffffffff


	//   ....[77]....
        /*01f0*/ 	.word	0xffffffff


	//   ....[78]....
        /*01f4*/ 	.word	0xffffffff


	//   ....[79]....
        /*01f8*/ 	.word	0xffffffff


	//   ....[80]....
        /*01fc*/ 	.word	0xffffffff


	//   ....[81]....
        /*0200*/ 	.word	0xffffffff


	//   ....[82]....
        /*0204*/ 	.word	0xffffffff


	//   ....[83]....
        /*0208*/ 	.word	0xffffffff


	//   ....[84]....
        /*020c*/ 	.word	0xffffffff


	//   ....[85]....
        /*0210*/ 	.word	0xffffffff


	//   ....[86]....
        /*0214*/ 	.word	0xffffffff


	//   ....[87]....
        /*0218*/ 	.word	0xffffffff


	//   ....[88]....
        /*021c*/ 	.word	0xffffffff


	//   ....[89]....
        /*0220*/ 	.word	0xffffffff


	//   ....[90]....
        /*0224*/ 	.word	0xffffffff


	//   ....[91]....
        /*0228*/ 	.word	0xffffffff


	//   ....[92]....
        /*022c*/ 	.word	0xffffffff


	//   ....[93]....
        /*0230*/ 	.word	0xffffffff


	//   ....[94]....
        /*0234*/ 	.word	0xffffffff


	//   ....[95]....
        /*0238*/ 	.word	0xffffffff


	//   ....[96]....
        /*023c*/ 	.word	0xffffffff


	//   ....[97]....
        /*0240*/ 	.word	0xffffffff


	//   ....[98]....
        /*0244*/ 	.word	0xffffffff


	//   ....[99]....
        /*0248*/ 	.word	0xffffffff


	//   ....[100]....
        /*024c*/ 	.word	0xffffffff


	//   ....[101]....
        /*0250*/ 	.word	0xffffffff


	//   ....[102]....
        /*0254*/ 	.word	0xffffffff


	//   ....[103]....
        /*0258*/ 	.word	0xffffffff


	//   ....[104]....
        /*025c*/ 	.word	0xffffffff


	//   ....[105]....
        /*0260*/ 	.word	0xffffffff


	//   ....[106]....
        /*0264*/ 	.word	0xffffffff


	//   ....[107]....
        /*0268*/ 	.word	0xffffffff


	//   ....[108]....
        /*026c*/ 	.word	0x05000015


	//   ....[109]....
        /*0270*/ 	.word	0x05000015


	//   ....[110]....
        /*0274*/ 	.word	0x05000015


	//   ....[111]....
        /*0278*/ 	.word	0x05000015


	//   ....[112]....
        /*027c*/ 	.word	0x05000015


	//   ....[113]....
        /*0280*/ 	.word	0x05000015


	//   ....[114]....
        /*0284*/ 	.word	0x05000015


	//   ....[115]....
        /*0288*/ 	.word	0x05000015


	//   ....[116]....
        /*028c*/ 	.word	0x05000015


	//   ....[117]....
        /*0290*/ 	.word	0x05000015


	//   ....[118]....
        /*0294*/ 	.word	0x05000015


	//   ....[119]....
        /*0298*/ 	.word	0x05000015


	//   ....[120]....
        /*029c*/ 	.word	0x05000015


	//   ....[121]....
        /*02a0*/ 	.word	0x05000015


	//   ....[122]....
        /*02a4*/ 	.word	0x05000015


	//   ....[123]....
        /*02a8*/ 	.word	0x05000015


	//   ....[124]....
        /*02ac*/ 	.word	0x05000015


	//   ....[125]....
        /*02b0*/ 	.word	0x05000015


	//   ....[126]....
        /*02b4*/ 	.word	0x05000015


	//   ....[127]....
        /*02b8*/ 	.word	0x05000015


	//   ....[128]....
        /*02bc*/ 	.word	0x05000015


	//   ....[129]....
        /*02c0*/ 	.word	0x05000015


	//   ....[130]....
        /*02c4*/ 	.word	0x05000015


	//   ....[131]....
        /*02c8*/ 	.word	0x05000015


	//   ....[132]....
        /*02cc*/ 	.word	0x05000015


	//   ....[133]....
        /*02d0*/ 	.word	0x05000015


	//   ....[134]....
        /*02d4*/ 	.word	0x05000015


	//   ....[135]....
        /*02d8*/ 	.word	0x05000015


	//   ....[136]....
        /*02dc*/ 	.word	0x05000015


	//   ....[137]....
        /*02e0*/ 	.word	0x05000015


	//   ....[138]....
        /*02e4*/ 	.word	0x05000015


	//   ....[139]....
        /*02e8*/ 	.word	0x05000015


	//   ....[140]....
        /*02ec*/ 	.word	0x05000015


	//   ....[141]....
        /*02f0*/ 	.word	0x05000015


	//   ....[142]....
        /*02f4*/ 	.word	0x05000015


	//   ....[143]....
        /*02f8*/ 	.word	0x05000015


	//   ....[144]....
        /*02fc*/ 	.word	0x05000015


	//   ....[145]....
        /*0300*/ 	.word	0x05000015


	//   ....[146]....
        /*0304*/ 	.word	0x05000015


	//   ....[147]....
        /*0308*/ 	.word	0x05000015


	//   ....[148]....
        /*030c*/ 	.word	0x05000015


	//   ....[149]....
        /*0310*/ 	.word	0x05000015


	//   ....[150]....
        /*0314*/ 	.word	0x05000015


	//   ....[151]....
        /*0318*/ 	.word	0x05000015


	//   ....[152]....
        /*031c*/ 	.word	0x05000015


	//   ....[153]....
        /*0320*/ 	.word	0x05000015


	//   ....[154]....
        /*0324*/ 	.word	0x05000015


	//   ....[155]....
        /*0328*/ 	.word	0x05000015


	//   ....[156]....
        /*032c*/ 	.word	0x05000015


	//   ....[157]....
        /*0330*/ 	.word	0x05000015


	//   ....[158]....
        /*0334*/ 	.word	0x05000015


	//   ....[159]....
        /*0338*/ 	.word	0x05000015


	//----- nvinfo : EIATTR_COOP_GROUP_INSTR_OFFSETS
	.align		4
.L_904:
        /*033c*/ 	.byte	0x04, 0x28
        /*033e*/ 	.short	(.L_906 - .L_905)


	//   ....[0]....
.L_905:
        /*0340*/ 	.word	0x000002f0


	//   ....[1]....
        /*0344*/ 	.word	0x00000490


	//   ....[2]....
        /*0348*/ 	.word	0x00000800


	//   ....[3]....
        /*034c*/ 	.word	0x00000820


	//   ....[4]....
        /*0350*/ 	.word	0x00000860


	//   ....[5]....
        /*0354*/ 	.word	0x00000890


	//   ....[6]....
        /*0358*/ 	.word	0x00000900


	//   ....[7]....
        /*035c*/ 	.word	0x00000940


	//   ....[8]....
        /*0360*/ 	.word	0x00000980


	//   ....[9]....
        /*0364*/ 	.word	0x000009d0


	//   ....[10]....
        /*0368*/ 	.word	0x00000a20


	//   ....[11]....
        /*036c*/ 	.word	0x00000a40


	//   ....[12]....
        /*0370*/ 	.word	0x00000b00


	//   ....[13]....
        /*0374*/ 	.word	0x00000e00


	//   ....[14]....
        /*0378*/ 	.word	0x00002510


	//   ....[15]....
        /*037c*/ 	.word	0x00002680


	//   ....[16]....
        /*0380*/ 	.word	0x000029f0


	//   ....[17]....
        /*0384*/ 	.word	0x00002a40


	//   ....[18]....
        /*0388*/ 	.word	0x00002ab0


	//   ....[19]....
        /*038c*/ 	.word	0x00002ad0


	//   ....[20]....
        /*0390*/ 	.word	0x00002b50


	//   ....[21]....
        /*0394*/ 	.word	0x00002b70


	//   ....[22]....
        /*0398*/ 	.word	0x00002be0


	//   ....[23]....
        /*039c*/ 	.word	0x00002c00


	//   ....[24]....
        /*03a0*/ 	.word	0x00002c70


	//   ....[25]....
        /*03a4*/ 	.word	0x00002c90


	//   ....[26]....
        /*03a8*/ 	.word	0x00002d10


	//   ....[27]....
        /*03ac*/ 	.word	0x00002eb0


	//   ....[28]....
        /*03b0*/ 	.word	0x000032a0


	//   ....[29]....
        /*03b4*/ 	.word	0x00003310


	//   ....[30]....
        /*03b8*/ 	.word	0x00003370


	//   ....[31]....
        /*03bc*/ 	.word	0x000033c0


	//   ....[32]....
        /*03c0*/ 	.word	0x000033e0


	//   ....[33]....
        /*03c4*/ 	.word	0x00003440


	//   ....[34]....
        /*03c8*/ 	.word	0x00003460


	//   ....[35]....
        /*03cc*/ 	.word	0x000034e0


	//   ....[36]....
        /*03d0*/ 	.word	0x00003510


	//   ....[37]....
        /*03d4*/ 	.word	0x00003590


	//   ....[38]....
        /*03d8*/ 	.word	0x000035b0


	//   ....[39]....
        /*03dc*/ 	.word	0x00003630


	//   ....[40]....
        /*03e0*/ 	.word	0x00003650


	//   ....[41]....
        /*03e4*/ 	.word	0x00003770


	//   ....[42]....
        /*03e8*/ 	.word	0x000037d0


	//   ....[43]....
        /*03ec*/ 	.word	0x00003870


	//   ....[44]....
        /*03f0*/ 	.word	0x00003890


	//   ....[45]....
        /*03f4*/ 	.word	0x000038b0


	//   ....[46]....
        /*03f8*/ 	.word	0x00003930


	//   ....[47]....
        /*03fc*/ 	.word	0x00003950


	//   ....[48]....
        /*0400*/ 	.word	0x000039c0


	//   ....[49]....
        /*0404*/ 	.word	0x000039e0


	//   ....[50]....
        /*0408*/ 	.word	0x00003a50


	//   ....[51]....
        /*040c*/ 	.word	0x00003a70


	//   ....[52]....
        /*0410*/ 	.word	0x00003af0


	//   ....[53]....
        /*0414*/ 	.word	0x00003b10


	//   ....[54]....
        /*0418*/ 	.word	0x00005650


	//   ....[55]....
        /*041c*/ 	.word	0x000057a0


	//   ....[56]....
        /*0420*/ 	.word	0x00005c50


	//   ....[57]....
        /*0424*/ 	.word	0x00005ce0


	//   ....[58]....
        /*0428*/ 	.word	0x00005d20


	//   ....[59]....
        /*042c*/ 	.word	0x00005d50


	//   ....[60]....
        /*0430*/ 	.word	0x00005dc0


	//   ....[61]....
        /*0434*/ 	.word	0x00005e00


	//   ....[62]....
        /*0438*/ 	.word	0x00005e40


	//   ....[63]....
        /*043c*/ 	.word	0x00005e90


	//   ....[64]....
        /*0440*/ 	.word	0x00005ed0


	//   ....[65]....
        /*0444*/ 	.word	0x00005f00


	//   ....[66]....
        /*0448*/ 	.word	0x000061e0


	//   ....[67]....
        /*044c*/ 	.word	0x000062b0


	//   ....[68]....
        /*0450*/ 	.word	0x00007c70


	//   ....[69]....
        /*0454*/ 	.word	0x00007db0


	//   ....[70]....
        /*0458*/ 	.word	0x00008200


	//   ....[71]....
        /*045c*/ 	.word	0x00008270


	//   ....[72]....
        /*0460*/ 	.word	0x000082d0


	//   ....[73]....
        /*0464*/ 	.word	0x00008300


	//   ....[74]....
        /*0468*/ 	.word	0x00008360


	//   ....[75]....
        /*046c*/ 	.word	0x00008390


	//   ....[76]....
        /*0470*/ 	.word	0x00008400


	//   ....[77]....
        /*0474*/ 	.word	0x00008420


	//   ....[78]....
        /*0478*/ 	.word	0x000084a0


	//   ....[79]....
        /*047c*/ 	.word	0x000084b0


	//   ....[80]....
        /*0480*/ 	.word	0x00008720


	//   ....[81]....
        /*0484*/ 	.word	0x000087d0


	//   ....[82]....
        /*0488*/ 	.word	0x00008b10


	//   ....[83]....
        /*048c*/ 	.word	0x00008b80


	//   ....[84]....
        /*0490*/ 	.word	0x00008bf0


	//   ....[85]....
        /*0494*/ 	.word	0x00008c10


	//   ....[86]....
        /*0498*/ 	.word	0x00008c80


	//   ....[87]....
        /*049c*/ 	.word	0x00008ca0


	//   ....[88]....
        /*04a0*/ 	.word	0x00008d20


	//   ....[89]....
        /*04a4*/ 	.word	0x00008d40


	//   ....[90]....
        /*04a8*/ 	.word	0x00008dc0


	//   ....[91]....
        /*04ac*/ 	.word	0x00008de0


	//   ....[92]....
        /*04b0*/ 	.word	0x00008e90


	//   ....[93]....
        /*04b4*/ 	.word	0x00008eb0


	//   ....[94]....
        /*04b8*/ 	.word	0x00008ec0


	//   ....[95]....
        /*04bc*/ 	.word	0x00008fe0


	//   ....[96]....
        /*04c0*/ 	.word	0x00009040


	//   ....[97]....
        /*04c4*/ 	.word	0x000090c0


	//   ....[98]....
        /*04c8*/ 	.word	0x000090e0


	//   ....[99]....
        /*04cc*/ 	.word	0x00009160


	//   ....[100]....
        /*04d0*/ 	.word	0x00009180


	//   ....[101]....
        /*04d4*/ 	.word	0x000091f0


	//   ....[102]....
        /*04d8*/ 	.word	0x00009210


	//   ....[103]....
        /*04dc*/ 	.word	0x00009280


	//   ....[104]....
        /*04e0*/ 	.word	0x000092a0


	//   ....[105]....
        /*04e4*/ 	.word	0x00009350


	//   ....[106]....
        /*04e8*/ 	.word	0x00009370


	//   ....[107]....
        /*04ec*/ 	.word	0x00009380


	//   ....[108]....
        /*04f0*/ 	.word	0x0000ac10


	//   ....[109]....
        /*04f4*/ 	.word	0x0000aca0


	//   ....[110]....
        /*04f8*/ 	.word	0x0000ad90


	//   ....[111]....
        /*04fc*/ 	.word	0x0000ade0


	//   ....[112]....
        /*0500*/ 	.word	0x0000aeb0


	//   ....[113]....
        /*0504*/ 	.word	0x0000af00


	//   ....[114]....
        /*0508*/ 	.word	0x0000aff0


	//   ....[115]....
        /*050c*/ 	.word	0x0000b040


	//   ....[116]....
        /*0510*/ 	.word	0x0000b100


	//   ....[117]....
        /*0514*/ 	.word	0x0000b150


	//   ....[118]....
        /*0518*/ 	.word	0x0000b220


	//   ....[119]....
        /*051c*/ 	.word	0x0000b270


	//   ....[120]....
        /*0520*/ 	.word	0x0000b2a0


	//   ....[121]....
        /*0524*/ 	.word	0x0000b3c0


	//   ....[122]....
        /*0528*/ 	.word	0x0000b460


	//   ....[123]....
        /*052c*/ 	.word	0x0000b540


	//   ....[124]....
        /*0530*/ 	.word	0x0000b590


	//   ....[125]....
        /*0534*/ 	.word	0x0000b660


	//   ....[126]....
        /*0538*/ 	.word	0x0000b6b0


	//   ....[127]....
        /*053c*/ 	.word	0x0000b780


	//   ....[128]....
        /*0540*/ 	.word	0x0000b7f0


	//   ....[129]....
        /*0544*/ 	.word	0x0000b860


	//   ....[130]....
        /*0548*/ 	.word	0x0000b910


	//   ....[131]....
        /*054c*/ 	.word	0x0000b980


	//   ....[132]....
        /*0550*/ 	.word	0x0000ba10


	//   ....[133]....
        /*0554*/ 	.word	0x0000ba40


	//   ....[134]....
        /*0558*/ 	.word	0x0000bb50


	//   ....[135]....
        /*055c*/ 	.word	0x0000bc00


	//   ....[136]....
        /*0560*/ 	.word	0x0000bcd0


	//   ....[137]....
        /*0564*/ 	.word	0x0000bd20


	//   ....[138]....
        /*0568*/ 	.word	0x0000bde0


	//   ....[139]....
        /*056c*/ 	.word	0x0000be40


	//   ....[140]....
        /*0570*/ 	.word	0x0000bf00


	//   ....[141]....
        /*0574*/ 	.word	0x0000bf80


	//   ....[142]....
        /*0578*/ 	.word	0x0000c010


	//   ....[143]....
        /*057c*/ 	.word	0x0000c0b0


	//   ....[144]....
        /*0580*/ 	.word	0x0000c130


	//   ....[145]....
        /*0584*/ 	.word	0x0000c200


	//   ....[146]....
        /*0588*/ 	.word	0x0000c230


	//   ....[147]....
        /*058c*/ 	.word	0x0000c320


	//   ....[148]....
        /*0590*/ 	.word	0x0000c3c0


	//   ....[149]....
        /*0594*/ 	.word	0x0000c4a0


	//   ....[150]....
        /*0598*/ 	.word	0x0000c4f0


	//   ....[151]....
        /*059c*/ 	.word	0x0000c5c0


	//   ....[152]....
        /*05a0*/ 	.word	0x0000c610


	//   ....[153]....
        /*05a4*/ 	.word	0x0000c6e0


	//   ....[154]....
        /*05a8*/ 	.word	0x0000c730


	//   ....[155]....
        /*05ac*/ 	.word	0x0000c810


	//   ....[156]....
        /*05b0*/ 	.word	0x0000c860


	//   ....[157]....
        /*05b4*/ 	.word	0x0000c920


	//   ....[158]....
        /*05b8*/ 	.word	0x0000c970


	//   ....[159]....
        /*05bc*/ 	.word	0x0000c9a0


	//----- nvinfo : EIATTR_VRC_CTA_INIT_COUNT
	.align		4
.L_906:
        /*05c0*/ 	.byte	0x02, 0x4a
	.zero		1
	.zero		1


	//----- nvinfo : EIATTR_EXIT_INSTR_OFFSETS
	.align		4
        /*05c4*/ 	.byte	0x04, 0x1c
        /*05c6*/ 	.short	(.L_908 - .L_907)


	//   ....[0]....
.L_907:
        /*05c8*/ 	.word	0x00001370


	//   ....[1]....
        /*05cc*/ 	.word	0x00001610


	//   ....[2]....
        /*05d0*/ 	.word	0x00001da0


	//   ....[3]....
        /*05d4*/ 	.word	0x00001e70


	//   ....[4]....
        /*05d8*/ 	.word	0x00002200


	//   ....[5]....
        /*05dc*/ 	.word	0x00002270


	//   ....[6]....
        /*05e0*/ 	.word	0x00004340


	//   ....[7]....
        /*05e4*/ 	.word	0x00004510


	//   ....[8]....
        /*05e8*/ 	.word	0x00004ce0


	//   ....[9]....
        /*05ec*/ 	.word	0x00004dd0


	//   ....[10]....
        /*05f0*/ 	.word	0x00005170


	//   ....[11]....
        /*05f4*/ 	.word	0x000051e0


	//   ....[12]....
        /*05f8*/ 	.word	0x00005210


	//   ....[13]....
        /*05fc*/ 	.word	0x00007710


	//   ....[14]....
        /*0600*/ 	.word	0x000077d0


	//   ....[15]....
        /*0604*/ 	.word	0x0000ab00


	//   ....[16]....
        /*0608*/ 	.word	0x0000abc0


	//----- nvinfo : EIATTR_MAX_THREADS
	.align		4
.L_908:
        /*060c*/ 	.byte	0x04, 0x05
        /*060e*/ 	.short	(.L_910 - .L_909)
.L_909:
        /*0610*/ 	.word	0x00000100
        /*0614*/ 	.word	0x00000001
        /*0618*/ 	.word	0x00000001


	//----- nvinfo : EIATTR_CRS_STACK_SIZE
	.align		4
.L_910:
        /*061c*/ 	.byte	0x04, 0x1e
        /*061e*/ 	.short	(.L_912 - .L_911)
.L_911:
        /*0620*/ 	.word	0x00000000


	//----- nvinfo : EIATTR_CBANK_PARAM_SIZE
	.align		4
.L_912:
        /*0624*/ 	.byte	0x03, 0x19
        /*0626*/ 	.short	0x0044


	//----- nvinfo : EIATTR_PARAM_CBANK
	.align		4
        /*0628*/ 	.byte	0x04, 0x0a
        /*062a*/ 	.short	(.L_914 - .L_913)
	.align		4
.L_913:
        /*062c*/ 	.word	index@(.nv.constant0._ZN6thrust24THRUST_300001_SM_1000_NS8cuda_cub4core6detail13_kernel_agentINS1_15__reduce_by_key16ReduceByKeyAgentIPiNS0_17constant_iteratorIiNS0_11use_defaultES9_EES7_S7_N4cuda3std3__48equal_toIiEENSD_4plusIiEES7_iEEJS7_SA_S7_S7_S7_N3cub18CUB_300001_SM_100024ReduceByKeyScanTileStateIiiLb1EEESF_SH_iiEEEvDpT0_)
        /*0630*/ 	.short	0x0380
        /*0632*/ 	.short	0x0044


	//----- nvinfo : EIATTR_SW_WAR
	.align		4
.L_914:
        /*0634*/ 	.byte	0x04, 0x36
        /*0636*/ 	.short	(.L_916 - .L_915)
.L_915:
        /*0638*/ 	.word	0x00000008
.L_916:


//--------------------- .nv.info._ZN6thrust24THRUST_300001_SM_1000_NS8cuda_cub4core6detail13_kernel_agentINS1_15__reduce_by_key9InitAgentIN3cub18CUB_300001_SM_100024ReduceByKeyScanTileStateIiiLb1EEEiPiEEJSA_iSB_EEEvDpT0_ --------------------------
	.section	.nv.info._ZN6thrust24THRUST_300001_SM_1000_NS8cuda_cub4core6detail13_kernel_agentINS1_15__reduce_by_key9InitAgentIN3cub18CUB_300001_SM_100024ReduceByKeyScanTileStateIiiLb1EEEiPiEEJSA_iSB_EEEvDpT0_,"",@"SHT_CUDA_INFO"
	.sectionflags	@""
	.align	4


	//----- nvinfo : EIATTR_CUDA_API_VERSION
	.align		4
        /*0000*/ 	.byte	0x04, 0x37
        /*0002*/ 	.short	(.L_918 - .L_917)
.L_917:
        /*0004*/ 	.word	0x00000082


	//----- nvinfo : EIATTR_KPARAM_INFO
	.align		4
.L_918:
        /*0008*/ 	.byte	0x04, 0x17
        /*000a*/ 	.short	(.L_920 - .L_919)
.L_919:
        /*000c*/ 	.word	0x00000000
        /*0010*/ 	.short	0x0002
        /*0012*/ 	.short	0x0010
        /*0014*/ 	.byte	0x00, 0xf5, 0x21, 0x00


	//----- nvinfo : EIATTR_KPARAM_INFO
	.align		4
.L_920:
        /*0018*/ 	.byte	0x04, 0x17
        /*001a*/ 	.short	(.L_922 - .L_921)
.L_921:
        /*001c*/ 	.word	0x00000000
        /*0020*/ 	.short	0x0001
        /*0022*/ 	.short	0x0008
        /*0024*/ 	.byte	0x00, 0xf0, 0x11, 0x00


	//----- nvinfo : EIATTR_KPARAM_INFO
	.align		4
.L_922:
        /*0028*/ 	.byte	0x04, 0x17
        /*002a*/ 	.short	(.L_924 - .L_923)
.L_923:
        /*002c*/ 	.word	0x00000000
        /*0030*/ 	.short	0x0000
        /*0032*/ 	.short	0x0000
        /*0034*/ 	.byte	0x00, 0xf0, 0x21, 0x00


	//----- nvinfo : EIATTR_SPARSE_MMA_MASK
	.align		4
.L_924:
        /*0038*/ 	.byte	0x03, 0x50
        /*003a*/ 	.short	0x0000


	//----- nvinfo : EIATTR_MAXREG_COUNT
	.align		4
        /*003c*/ 	.byte	0x03, 0x1b
        /*003e*/ 	.short	0x00ff


	//----- nvinfo : EIATTR_MERCURY_ISA_VERSION
	.align		4
        /*0040*/ 	.byte	0x03, 0x5f
        /*0042*/ 	.short	0x0101


	//----- nvinfo : EIATTR_VRC_CTA_INIT_COUNT
	.align		4
        /*0044*/ 	.byte	0x02, 0x4a
	.zero		1
	.zero		1


	//----- nvinfo : EIATTR_EXIT_INSTR_OFFSETS
	.align		4
        /*0048*/ 	.byte	0x04, 0x1c
        /*004a*/ 	.short	(.L_926 - .L_925)


	//   ....[0]....
.L_925:
        /*004c*/ 	.word	0x00000140


	//   ....[1]....
        /*0050*/ 	.word	0x00000170


	//----- nvinfo : EIATTR_MAX_THREADS
	.align		4
.L_926:
        /*0054*/ 	.byte	0x04, 0x05
        /*0056*/ 	.short	(.L_928 - .L_927)
.L_927:
        /*0058*/ 	.word	0x00000080
        /*005c*/ 	.word	0x00000001
        /*0060*/ 	.word	0x00000001


	//----- nvinfo : EIATTR_CBANK_PARAM_SIZE
	.align		4
.L_928:
        /*0064*/ 	.byte	0x03, 0x19
        /*0066*/ 	.short	0x0018


	//----- nvinfo : EIATTR_PARAM_CBANK
	.align		4
        /*0068*/ 	.byte	0x04, 0x0a
        /*006a*/ 	.short	(.L_930 - .L_929)
	.align		4
.L_929:
        /*006c*/ 	.word	index@(.nv.constant0._ZN6thrust24THRUST_300001_SM_1000_NS8cuda_cub4core6detail13_kernel_agentINS1_15__reduce_by_key9InitAgentIN3cub18CUB_300001_SM_100024ReduceByKeyScanTileStateIiiLb1EEEiPiEEJSA_iSB_EEEvDpT0_)
        /*0070*/ 	.short	0x0380
        /*0072*/ 	.short	0x0018


	//----- nvinfo : EIATTR_SW_WAR
	.align		4
.L_930:
        /*0074*/ 	.byte	0x04, 0x36
        /*0076*/ 	.short	(.L_932 - .L_931)
.L_931:
        /*0078*/ 	.word	0x00000008
.L_932:


//--------------------- .nv.info._Z14updateClustersPfS_PiS0_iii --------------------------
	.section	.nv.info._Z14updateClustersPfS_PiS0_iii,"",@"SHT_CUDA_INFO"
	.sectionflags	@""
	.align	4


	//----- nvinfo : EIATTR_CUDA_API_VERSION
	.align		4
        /*0000*/ 	.byte	0x04, 0x37
        /*0002*/ 	.short	(.L_934 - .L_933)
.L_933:
        /*0004*/ 	.word	0x00000082


	//----- nvinfo : EIATTR_KPARAM_INFO
	.align		4
.L_934:
        /*0008*/ 	.byte	0x04, 0x17
        /*000a*/ 	.short	(.L_936 - .L_935)
.L_935:
        /*000c*/ 	.word	0x00000000
        /*0010*/ 	.short	0x0006
        /*0012*/ 	.short	0x0028
        /*0014*/ 	.byte	0x00, 0xf0, 0x11, 0x00


	//----- nvinfo : EIATTR_KPARAM_INFO
	.align		4
.L_936:
        /*0018*/ 	.byte	0x04, 0x17
        /*001a*/ 	.short	(.L_938 - .L_937)
.L_937:
        /*001c*/ 	.word	0x00000000
        /*0020*/ 	.short	0x0005
        /*0022*/ 	.short	0x0024
        /*0024*/ 	.byte	0x00, 0xf0, 0x11, 0x00


	//----- nvinfo : EIATTR_KPARAM_INFO
	.align		4
.L_938:
        /*0028*/ 	.byte	0x04, 0x17
        /*002a*/ 	.short	(.L_940 - .L_939)
.L_939:
        /*002c*/ 	.word	0x00000000
        /*0030*/ 	.short	0x0004
        /*0032*/ 	.short	0x0020
        /*0034*/ 	.byte	0x00, 0xf0, 0x11, 0x00


	//----- nvinfo : EIATTR_KPARAM_INFO
	.align		4
.L_940:
        /*0038*/ 	.byte	0x04, 0x17
        /*003a*/ 	.short	(.L_942 - .L_941)
.L_941:
        /*003c*/ 	.word	0x00000000
        /*0040*/ 	.short	0x0003
        /*0042*/ 	.short	0x0018
        /*0044*/ 	.byte	0x00, 0xf5, 0x21, 0x00


	//----- nvinfo : EIATTR_KPARAM_INFO
	.align		4
.L_942:
        /*0048*/ 	.byte	0x04, 0x17
        /*004a*/ 	.short	(.L_944 - .L_943)
.L_943:
        /*004c*/ 	.word	0x00000000
        /*0050*/ 	.short	0x0002
        /*0052*/ 	.short	0x0010
        /*0054*/ 	.byte	0x00, 0xf5, 0x21, 0x00


	//----- nvinfo : EIATTR_KPARAM_INFO
	.align		4
.L_944:
        /*0058*/ 	.byte	0x04, 0x17
        /*005a*/ 	.short	(.L_946 - .L_945)
.L_945:
        /*005c*/ 	.word	0x00000000
        /*0060*/ 	.short	0x0001
        /*0062*/ 	.short	0x0008
        /*0064*/ 	.byte	0x00, 0xf5, 0x21, 0x00


	//----- nvinfo : EIATTR_KPARAM_INFO
	.align		4
.L_946:
        /*0068*/ 	.byte	0x04, 0x17
        /*006a*/ 	.short	(.L_948 - .L_947)
.L_947:
        /*006c*/ 	.word	0x00000000
        /*0070*/ 	.short	0x0000
        /*0072*/ 	.short	0x0000
        /*0074*/ 	.byte	0x00, 0xf5, 0x21, 0x00


	//----- nvinfo : EIATTR_SPARSE_MMA_MASK
	.align		4
.L_948:
        /*0078*/ 	.byte	0x03, 0x50
        /*007a*/ 	.short	0x0000


	//----- nvinfo : EIATTR_MAXREG_COUNT
	.align		4
        /*007c*/ 	.byte	0x03, 0x1b
        /*007e*/ 	.short	0x00ff


	//----- nvinfo : EIATTR_MERCURY_ISA_VERSION
	.align		4
        /*0080*/ 	.byte	0x03, 0x5f
        /*0082*/ 	.short	0x0101


	//----- nvinfo : EIATTR_VRC_CTA_INIT_COUNT
	.align		4
        /*0084*/ 	.byte	0x02, 0x4a
	.zero		1
	.zero		1


	//----- nvinfo : EIATTR_EXIT_INSTR_OFFSETS
	.align		4
        /*0088*/ 	.byte	0x04, 0x1c
        /*008a*/ 	.short	(.L_950 - .L_949)


	//   ....[0]....
.L_949:
        /*008c*/ 	.word	0x00000080


	//   ....[1]....
        /*0090*/ 	.word	0x000000b0


	//   ....[2]....
        /*0094*/ 	.word	0x00000da0


	//   ....[3]....
        /*0098*/ 	.word	0x00001460


	//   ....[4]....
        /*009c*/ 	.word	0x00001890


	//   ....[5]....
        /*00a0*/ 	.word	0x00001ae0


	//----- nvinfo : EIATTR_CRS_STACK_SIZE
	.align		4
.L_950:
        /*00a4*/ 	.byte	0x04, 0x1e
        /*00a6*/ 	.short	(.L_952 - .L_951)
.L_951:
        /*00a8*/ 	.word	0x00000000


	//----- nvinfo : EIATTR_CBANK_PARAM_SIZE
	.align		4
.L_952:
        /*00ac*/ 	.byte	0x03, 0x19
        /*00ae*/ 	.short	0x002c


	//----- nvinfo : EIATTR_PARAM_CBANK
	.align		4
        /*00b0*/ 	.byte	0x04, 0x0a
        /*00b2*/ 	.short	(.L_954 - .L_953)
	.align		4
.L_953:
        /*00b4*/ 	.word	index@(.nv.constant0._Z14updateClustersPfS_PiS0_iii)
        /*00b8*/ 	.short	0x0380
        /*00ba*/ 	.short	0x002c


	//----- nvinfo : EIATTR_SW_WAR
	.align		4
.L_954:
        /*00bc*/ 	.byte	0x04, 0x36
        /*00be*/ 	.short	(.L_956 - .L_955)
.L_955:
        /*00c0*/ 	.word	0x00000008
.L_956:


//--------------------- .nv.info._Z14pointsDistancePfS_PiS0_S0_iii --------------------------
	.section	.nv.info._Z14pointsDistancePfS_PiS0_S0_iii,"",@"SHT_CUDA_INFO"
	.sectionflags	@""
	.align	4


	//----- nvinfo : EIATTR_CUDA_API_VERSION
	.align		4
        /*0000*/ 	.byte	0x04, 0x37
        /*0002*/ 	.short	(.L_958 - .L_957)
.L_957:
        /*0004*/ 	.word	0x00000082


	//----- nvinfo : EIATTR_KPARAM_INFO
	.align		4
.L_958:
        /*0008*/ 	.byte	0x04, 0x17
        /*000a*/ 	.short	(.L_960 - .L_959)
.L_959:
        /*000c*/ 	.word	0x00000000
        /*0010*/ 	.short	0x0007
        /*0012*/ 	.short	0x0030
        /*0014*/ 	.byte	0x00, 0xf0, 0x11, 0x00


	//----- nvinfo : EIATTR_KPARAM_INFO
	.align		4
.L_960:
        /*0018*/ 	.byte	0x04, 0x17
        /*001a*/ 	.short	(.L_962 - .L_961)
.L_961:
        /*001c*/ 	.word	0x00000000
        /*0020*/ 	.short	0x0006
        /*0022*/ 	.short	0x002c
        /*0024*/ 	.byte	0x00, 0xf0, 0x11, 0x00


	//----- nvinfo : EIATTR_KPARAM_INFO
	.align		4
.L_962:
        /*0028*/ 	.byte	0x04, 0x17
        /*002a*/ 	.short	(.L_964 - .L_963)
.L_963:
        /*002c*/ 	.word	0x00000000
        /*0030*/ 	.short	0x0005
        /*0032*/ 	.short	0x0028
        /*0034*/ 	.byte	0x00, 0xf0, 0x11, 0x00


	//----- nvinfo : EIATTR_KPARAM_INFO
	.align		4
.L_964:
        /*0038*/ 	.byte	0x04, 0x17
        /*003a*/ 	.short	(.L_966 - .L_965)
.L_965:
        /*003c*/ 	.word	0x00000000
        /*0040*/ 	.short	0x0004
        /*0042*/ 	.short	0x0020
        /*0044*/ 	.byte	0x00, 0xf5, 0x21, 0x00


	//----- nvinfo : EIATTR_KPARAM_INFO
	.align		4
.L_966:
        /*0048*/ 	.byte	0x04, 0x17
        /*004a*/ 	.short	(.L_968 - .L_967)
.L_967:
        /*004c*/ 	.word	0x00000000
        /*0050*/ 	.short	0x0003
        /*0052*/ 	.short	0x0018
        /*0054*/ 	.byte	0x00, 0xf5, 0x21, 0x00


	//----- nvinfo : EIATTR_KPARAM_INFO
	.align		4
.L_968:
        /*0058*/ 	.byte	0x04, 0x17
        /*005a*/ 	.short	(.L_970 - .L_969)
.L_969:
        /*005c*/ 	.word	0x00000000
        /*0060*/ 	.short	0x0002
        /*0062*/ 	.short	0x0010
        /*0064*/ 	.byte	0x00, 0xf5, 0x21, 0x00


	//----- nvinfo : EIATTR_KPARAM_INFO
	.align		4
.L_970:
        /*0068*/ 	.byte	0x04, 0x17
        /*006a*/ 	.short	(.L_972 - .L_971)
.L_971:
        /*006c*/ 	.word	0x00000000
        /*0070*/ 	.short	0x0001
        /*0072*/ 	.short	0x0008
        /*0074*/ 	.byte	0x00, 0xf5, 0x21, 0x00


	//----- nvinfo : EIATTR_KPARAM_INFO
	.align		4
.L_972:
        /*0078*/ 	.byte	0x04, 0x17
        /*007a*/ 	.short	(.L_974 - .L_973)
.L_973:
        /*007c*/ 	.word	0x00000000
        /*0080*/ 	.short	0x0000
        /*0082*/ 	.short	0x0000
        /*0084*/ 	.byte	0x00, 0xf5, 0x21, 0x00


	//----- nvinfo : EIATTR_SPARSE_MMA_MASK
	.align		4
.L_974:
        /*0088*/ 	.byte	0x03, 0x50
        /*008a*/ 	.short	0x0000


	//----- nvinfo : EIATTR_MAXREG_COUNT
	.align		4
        /*008c*/ 	.byte	0x03, 0x1b
        /*008e*/ 	.short	0x00ff


	//----- nvinfo : EIATTR_NUM_BARRIERS
	.align		4
        /*0090*/ 	.byte	0x02, 0x4c
        /*0092*/ 	.byte	0x01
	.zero		1


	//----- nvinfo : EIATTR_MERCURY_ISA_VERSION
	.align		4
        /*0094*/ 	.byte	0x03, 0x5f
        /*0096*/ 	.short	0x0101


	//----- nvinfo : EIATTR_VRC_CTA_INIT_COUNT
	.align		4
        /*0098*/ 	.byte	0x02, 0x4a
	.zero		1
	.zero		1


	//----- nvinfo : EIATTR_EXIT_INSTR_OFFSETS
	.align		4
        /*009c*/ 	.byte	0x04, 0x1c
        /*009e*/ 	.short	(.L_976 - .L_975)


	//   ....[0]....
.L_975:
        /*00a0*/ 	.word	0x00000070


	//   ....[1]....
        /*00a4*/ 	.word	0x00001cd0


	//----- nvinfo : EIATTR_CBANK_PARAM_SIZE
	.align		4
.L_976:
        /*00a8*/ 	.byte	0x03, 0x19
        /*00aa*/ 	.short	0x0034


	//----- nvinfo : EIATTR_PARAM_CBANK
	.align		4
        /*00ac*/ 	.byte	0x04, 0x0a
        /*00ae*/ 	.short	(.L_978 - .L_977)
	.align		4
.L_977:
        /*00b0*/ 	.word	index@(.nv.constant0._Z14pointsDistancePfS_PiS0_S0_iii)
        /*00b4*/ 	.short	0x0380
        /*00b6*/ 	.short	0x0034


	//----- nvinfo : EIATTR_SW_WAR
	.align		4
.L_978:
        /*00b8*/ 	.byte	0x04, 0x36
        /*00ba*/ 	.short	(.L_980 - .L_979)
.L_979:
        /*00bc*/ 	.word	0x00000008
.L_980:


//--------------------- .nv.callgraph             --------------------------
	.section	.nv.callgraph,"",@"SHT_CUDA_CALLGRAPH"
	.align	4
	.sectionentsize	8
	.align		4
        /*0000*/ 	.word	0x00000000
	.align		4
        /*0004*/ 	.word	0xffffffff
	.align		4
        /*0008*/ 	.word	0x00000000
	.align		4
        /*000c*/ 	.word	0xfffffffe
	.align		4
        /*0010*/ 	.word	0x00000000
	.align		4
        /*0014*/ 	.word	0xfffffffd
	.align		4
        /*0018*/ 	.word	0x00000000
	.align		4
        /*001c*/ 	.word	0xfffffffc


//--------------------- .nv.constant4             --------------------------
	.section	.nv.constant4,"a",@progbits
	.align	8
	.align		8
.nv.constant4:
        /*0000*/ 	.dword	_ZN34_INTERNAL_7f9b2897_4_k_cu_314c78cd4cuda3std3__45__cpo5beginE
	.align		8
        /*0008*/ 	.dword	_ZN34_INTERNAL_7f9b2897_4_k_cu_314c78cd4cuda3std3__45__cpo3endE
	.align		8
        /*0010*/ 	.dword	_ZN34_INTERNAL_7f9b2897_4_k_cu_314c78cd4cuda3std3__45__cpo6cbeginE
	.align		8
        /*0018*/ 	.dword	_ZN34_INTERNAL_7f9b2897_4_k_cu_314c78cd4cuda3std3__45__cpo4cendE
	.align		8
        /*0020*/ 	.dword	_ZN34_INTERNAL_7f9b2897_4_k_cu_314c78cd4cuda3std3__45__cpo6rbeginE
	.align		8
        /*0028*/ 	.dword	_ZN34_INTERNAL_7f9b2897_4_k_cu_314c78cd4cuda3std3__45__cpo4rendE
	.align		8
        /*0030*/ 	.dword	_ZN34_INTERNAL_7f9b2897_4_k_cu_314c78cd4cuda3std3__45__cpo7crbeginE
	.align		8
        /*0038*/ 	.dword	_ZN34_INTERNAL_7f9b2897_4_k_cu_314c78cd4cuda3std3__45__cpo5crendE
	.align		8
        /*0040*/ 	.dword	_ZN34_INTERNAL_7f9b2897_4_k_cu_314c78cd4cuda3std3__436_GLOBAL__N__7f9b2897_4_k_cu_314c78cd6ignoreE
	.align		8
        /*0048*/ 	.dword	_ZN34_INTERNAL_7f9b2897_4_k_cu_314c78cd4cuda3std3__419piecewise_constructE
	.align		8
        /*0050*/ 	.dword	_ZN34_INTERNAL_7f9b2897_4_k_cu_314c78cd4cuda3std3__48in_placeE
	.align		8
        /*0058*/ 	.dword	_ZN34_INTERNAL_7f9b2897_4_k_cu_314c78cd4cuda3std3__420unreachable_sentinelE
	.align		8
        /*0060*/ 	.dword	_ZN34_INTERNAL_7f9b2897_4_k_cu_314c78cd4cuda3std3__47nulloptE
	.align		8
        /*0068*/ 	.dword	_ZN34_INTERNAL_7f9b2897_4_k_cu_314c78cd4cuda3std3__48unexpectE
	.align		8
        /*0070*/ 	.dword	_ZN34_INTERNAL_7f9b2897_4_k_cu_314c78cd4cuda3std6ranges3__45__cpo4swapE
	.align		8
        /*0078*/ 	.dword	_ZN34_INTERNAL_7f9b2897_4_k_cu_314c78cd4cuda3std6ranges3__45__cpo9iter_moveE
	.align		8
        /*0080*/ 	.dword	_ZN34_INTERNAL_7f9b2897_4_k_cu_314c78cd4cuda3std6ranges3__45__cpo5beginE
	.align		8
        /*0088*/ 	.dword	_ZN34_INTERNAL_7f9b2897_4_k_cu_314c78cd4cuda3std6ranges3__45__cpo3endE
	.align		8
        /*0090*/ 	.dword	_ZN34_INTERNAL_7f9b2897_4_k_cu_314c78cd4cuda3std6ranges3__45__cpo6cbeginE
	.align		8
        /*0098*/ 	.dword	_ZN34_INTERNAL_7f9b2897_4_k_cu_314c78cd4cuda3std6ranges3__45__cpo4cendE
	.align		8
        /*00a0*/ 	.dword	_ZN34_INTERNAL_7f9b2897_4_k_cu_314c78cd4cuda3std6ranges3__45__cpo7advanceE
	.align		8
        /*00a8*/ 	.dword	_ZN34_INTERNAL_7f9b2897_4_k_cu_314c78cd4cuda3std6ranges3__45__cpo9iter_swapE
	.align		8
        /*00b0*/ 	.dword	_ZN34_INTERNAL_7f9b2897_4_k_cu_314c78cd4cuda3std6ranges3__45__cpo4nextE
	.align		8
        /*00b8*/ 	.dword	_ZN34_INTERNAL_7f9b2897_4_k_cu_314c78cd4cuda3std6ranges3__45__cpo4prevE
	.align		8
        /*00c0*/ 	.dword	_ZN34_INTERNAL_7f9b2897_4_k_cu_314c78cd4cuda3std6ranges3__45__cpo4dataE
	.align		8
        /*00c8*/ 	.dword	_ZN34_INTERNAL_7f9b2897_4_k_cu_314c78cd4cuda3std6ranges3__45__cpo5cdataE
	.align		8
        /*00d0*/ 	.dword	_ZN34_INTERNAL_7f9b2897_4_k_cu_314c78cd4cuda3std6ranges3__45__cpo4sizeE
	.align		8
        /*00d8*/ 	.dword	_ZN34_INTERNAL_7f9b2897_4_k_cu_314c78cd4cuda3std6ranges3__45__cpo5ssizeE
	.align		8
        /*00e0*/ 	.dword	_ZN34_INTERNAL_7f9b2897_4_k_cu_314c78cd4cuda3std6ranges3__45__cpo8distanceE
	.align		8
        /*00e8*/ 	.dword	_ZN34_INTERNAL_7f9b2897_4_k_cu_314c78cd6thrust24THRUST_300001_SM_1000_NS8cuda_cub3parE
	.align		8
        /*00f0*/ 	.dword	_ZN34_INTERNAL_7f9b2897_4_k_cu_314c78cd6thrust24THRUST_300001_SM_1000_NS8cuda_cub10par_nosyncE
	.align		8
        /*00f8*/ 	.dword	_ZN34_INTERNAL_7f9b2897_4_k_cu_314c78cd6thrust24THRUST_300001_SM_1000_NS6system6detail10sequential3seqE
	.align		8
        /*0100*/ 	.dword	_ZN34_INTERNAL_7f9b2897_4_k_cu_314c78cd6thrust24THRUST_300001_SM_1000_NS6system3cpp3parE
	.align		8
        /*0108*/ 	.dword	_ZN34_INTERNAL_7f9b2897_4_k_cu_314c78cd6thrust24THRUST_300001_SM_1000_NS12placeholders2_1E
	.align		8
        /*0110*/ 	.dword	_ZN34_INTERNAL_7f9b2897_4_k_cu_314c78cd6thrust24THRUST_300001_SM_1000_NS12placeholders2_2E
	.align		8
        /*0118*/ 	.dword	_ZN34_INTERNAL_7f9b2897_4_k_cu_314c78cd6thrust24THRUST_300001_SM_1000_NS12placeholders2_3E
	.align		8
        /*0120*/ 	.dword	_ZN34_INTERNAL_7f9b2897_4_k_cu_314c78cd6thrust24THRUST_300001_SM_1000_NS12placeholders2_4E
	.align		8
        /*0128*/ 	.dword	_ZN34_INTERNAL_7f9b2897_4_k_cu_314c78cd6thrust24THRUST_300001_SM_1000_NS12placeholders2_5E
	.align		8
        /*0130*/ 	.dword	_ZN34_INTERNAL_7f9b2897_4_k_cu_314c78cd6thrust24THRUST_300001_SM_1000_NS12placeholders2_6E
	.align		8
        /*0138*/ 	.dword	_ZN34_INTERNAL_7f9b2897_4_k_cu_314c78cd6thrust24THRUST_300001_SM_1000_NS12placeholders2_7E
	.align		8
        /*0140*/ 	.dword	_ZN34_INTERNAL_7f9b2897_4_k_cu_314c78cd6thrust24THRUST_300001_SM_1000_NS12placeholders2_8E
	.align		8
        /*0148*/ 	.dword	_ZN34_INTERNAL_7f9b2897_4_k_cu_314c78cd6thrust24THRUST_300001_SM_1000_NS12placeholders2_9E
	.align		8
        /*0150*/ 	.dword	_ZN34_INTERNAL_7f9b2897_4_k_cu_314c78cd6thrust24THRUST_300001_SM_1000_NS12placeholders3_10E
	.align		8
        /*0158*/ 	.dword	_ZN34_INTERNAL_7f9b2897_4_k_cu_314c78cd6thrust24THRUST_300001_SM_1000_NS3seqE
	.align		8
        /*0160*/ 	.dword	_ZN34_INTERNAL_7f9b2897_4_k_cu_314c78cd6thrust24THRUST_300001_SM_1000_NS6deviceE


//--------------------- .text._ZN3cub18CUB_300001_SM_10006detail10radix_sort29DeviceRadixSortOnesweepKernelINS1_5radix10policy_hubIiiyE10Policy1000ELNS0_9SortOrderE0EiiyiiNS1_21identity_decomposer_tEEEvPT5_SB_PT3_PKSC_PT1_PKSG_PT2_PKSK_T4_iiT6_ --------------------------
	.section	.text._ZN3cub18CUB_300001_SM_10006detail10radix_sort29DeviceRadixSortOnesweepKernelINS1_5radix10policy_hubIiiyE10Policy1000ELNS0_9SortOrderE0EiiyiiNS1_21identity_decomposer_tEEEvPT5_SB_PT3_PKSC_PT1_PKSG_PT2_PKSK_T4_iiT6_,"ax",@progbits
	.align	128
        .global         _ZN3cub18CUB_300001_SM_10006detail10radix_sort29DeviceRadixSortOnesweepKernelINS1_5radix10policy_hubIiiyE10Policy1000ELNS0_9SortOrderE0EiiyiiNS1_21identity_decomposer_tEEEvPT5_SB_PT3_PKSC_PT1_PKSG_PT2_PKSK_T4_iiT6_
        .type           _ZN3cub18CUB_300001_SM_10006detail10radix_sort29DeviceRadixSortOnesweepKernelINS1_5radix10policy_hubIiiyE10Policy1000ELNS0_9SortOrderE0EiiyiiNS1_21identity_decomposer_tEEEvPT5_SB_PT3_PKSC_PT1_PKSG_PT2_PKSK_T4_iiT6_,@function
        .size           _ZN3cub18CUB_300001_SM_10006detail10radix_sort29DeviceRadixSortOnesweepKernelINS1_5radix10policy_hubIiiyE10Policy1000ELNS0_9SortOrderE0EiiyiiNS1_21identity_decomposer_tEEEvPT5_SB_PT3_PKSC_PT1_PKSG_PT2_PKSK_T4_iiT6_,(.L_x_1986 - _ZN3cub18CUB_300001_SM_10006detail10radix_sort29DeviceRadixSortOnesweepKernelINS1_5radix10policy_hubIiiyE10Policy1000ELNS0_9SortOrderE0EiiyiiNS1_21identity_decomposer_tEEEvPT5_SB_PT3_PKSC_PT1_PKSG_PT2_PKSK_T4_iiT6_)
        .other          _ZN3cub18CUB_300001_SM_10006detail10radix_sort29DeviceRadixSortOnesweepKernelINS1_5radix10policy_hubIiiyE10Policy1000ELNS0_9SortOrderE0EiiyiiNS1_21identity_decomposer_tEEEvPT5_SB_PT3_PKSC_PT1_PKSG_PT2_PKSK_T4_iiT6_,@"STO_CUDA_ENTRY STV_DEFAULT"
_ZN3cub18CUB_300001_SM_10006detail10radix_sort29DeviceRadixSortOnesweepKernelINS1_5radix10policy_hubIiiyE10Policy1000ELNS0_9SortOrderE0EiiyiiNS1_21identity_decomposer_tEEEvPT5_SB_PT3_PKSC_PT1_PKSG_PT2_PKSK_T4_iiT6_:
.text._ZN3cub18CUB_300001_SM_10006detail10radix_sort29DeviceRadixSortOnesweepKernelINS1_5radix10policy_hubIiiyE10Policy1000ELNS0_9SortOrderE0EiiyiiNS1_21identity_decomposer_tEEEvPT5_SB_PT3_PKSC_PT1_PKSG_PT2_PKSK_T4_iiT6_:
[----:B------:R-:W-:Y:S01]  /*0000*/  LDC R1, c[0x0][0x37c] ;  /* 0x0000df00ff017b82 */ /* 0x000fe20000000800 */
[----:B------:R-:W0:Y:S01]  /*0010*/  S2R R3, SR_TID.X ;  /* 0x0000000000037919 */ /* 0x000e220000002100 */
[----:B------:R-:W-:Y:S01]  /*0020*/  MOV R7, 0x400 ;  /* 0x0000040000077802 */ /* 0x000fe20000000f00 */
[----:B------:R-:W1:Y:S01]  /*0030*/  LDCU.64 UR6, c[0x0][0x358] ;  /* 0x00006b00ff0677ac */ /* 0x000e620008000a00 */
[----:B------:R-:W-:Y:S01]  /*0040*/  BSSY.RECONVERGENT B0, `(.L_x_0) ;  /* 0x000000c000007945 */ /* 0x000fe20003800200 */
[----:B------:R-:W2:Y:S01]  /*0050*/  S2R R0, SR_CgaCtaId ;  /* 0x0000000000007919 */ /* 0x000ea20000008800 */
[----:B0-----:R-:W-:Y:S02]  /*0060*/  ISETP.NE.AND P0, PT, R3, RZ, PT ;  /* 0x000000ff0300720c */ /* 0x001fe40003f05270 */
[----:B--2---:R-:W-:-:S11]  /*0070*/  LEA R7, R0, R7, 0x18 ;  /* 0x0000000700077211 */ /* 0x004fd600078ec0ff */
[----:B-1----:R-:W-:Y:S05]  /*0080*/  @P0 BRA `(.L_x_1) ;  /* 0x00000000001c0947 */ /* 0x002fea0003800000 */
[----:B------:R-:W0:Y:S01]  /*0090*/  LDC.64 R4, c[0x0][0x388] ;  /* 0x0000e200ff047b82 */ /* 0x000e220000000a00 */
[----:B------:R-:W-:-:S05]  /*00a0*/  IMAD.MOV.U32 R9, RZ, RZ, 0x1 ;  /* 0x00000001ff097424 */ /* 0x000fca00078e00ff */
[----:B0-----:R-:W2:Y:S02]  /*00b0*/  ATOMG.E.ADD.STRONG.GPU PT, R4, desc[UR6][R4.64], R9 ;  /* 0x80000009040479a8 */ /* 0x001ea400081ef106 */
[----:B------:R-:W0:Y:S01]  /*00c0*/  S2UR UR5, SR_CgaCtaId ;  /* 0x00000000000579c3 */ /* 0x000e220000008800 */
[----:B------:R-:W-:Y:S02]  /*00d0*/  UMOV UR4, 0x400 ;  /* 0x0000040000047882 */ /* 0x000fe40000000000 */
[----:B0-----:R-:W-:-:S09]  /*00e0*/  ULEA UR4, UR5, UR4, 0x18 ;  /* 0x0000000405047291 */ /* 0x001fd2000f8ec0ff */
[----:B--2---:R0:W-:Y:S03]  /*00f0*/  STS [UR4+0x6600], R4 ;  /* 0x00660004ff007988 */ /* 0x0041e60008000804 */
.L_x_1:
[----:B------:R-:W-:Y:S05]  /*0100*/  BSYNC.RECONVERGENT B0 ;  /* 0x0000000000007941 */ /* 0x000fea0003800200 */
.L_x_0:
[----:B------:R-:W-:Y:S06]  /*0110*/  BAR.SYNC.DEFER_BLOCKING 0x0 ;  /* 0x0000000000007b1d */ /* 0x000fec0000010000 */
[----:B------:R-:W1:Y:S01]  /*0120*/  LDCU UR4, c[0x0][0x3c0] ;  /* 0x00007800ff0477ac */ /* 0x000e620008000800 */
[----:B------:R-:W2:Y:S01]  /*0130*/  S2R R24, SR_LANEID ;  /* 0x0000000000187919 */ /* 0x000ea20000000000 */
[----:B------:R-:W3:Y:S02]  /*0140*/  LDS R42, [R7+0x6600] ;  /* 0x00660000072a7984 */ /* 0x000ee40000000800 */
[----:B---3--:R-:W-:-:S04]  /*0150*/  IMAD R0, R42, 0x1980, RZ ;  /* 0x000019802a007824 */ /* 0x008fc800078e02ff */
[----:B------:R-:W-:Y:S01]  /*0160*/  VIADD R47, R0, 0x1980 ;  /* 0x00001980002f7836 */ /* 0x000fe20000000000 */
[----:B------:R-:W-:-:S04]  /*0170*/  SHF.R.S32.HI R9, RZ, 0x1f, R0 ;  /* 0x0000001fff097819 */ /* 0x000fc80000011400 */
[----:B-1----:R-:W-:-:S13]  /*0180*/  ISETP.GT.AND P0, PT, R47, UR4, PT ;  /* 0x000000042f007c0c */ /* 0x002fda000bf04270 */
[----:B--2---:R-:W-:Y:S05]  /*0190*/  @P0 BRA `(.L_x_2) ;  /* 0x0000000000680947 */ /* 0x004fea0003800000 */
[----:B------:R-:W1:Y:S01]  /*01a0*/  LDCU.64 UR4, c[0x0][0x3a8] ;  /* 0x00007500ff0477ac */ /* 0x000e620008000a00 */
[C---:B0-----:R-:W-:Y:S02]  /*01b0*/  LOP3.LUT R4, R3.reuse, 0x1f, RZ, 0xc0, !PT ;  /* 0x0000001f03047812 */ /* 0x041fe400078ec0ff */
[----:B------:R-:W-:-:S05]  /*01c0*/  LOP3.LUT R41, R3, 0x3e0, RZ, 0xc0, !PT ;  /* 0x000003e003297812 */ /* 0x000fca00078ec0ff */
[----:B------:R-:W-:-:S05]  /*01d0*/  IMAD R5, R41, 0x11, R4 ;  /* 0x0000001129057824 */ /* 0x000fca00078e0204 */
[----:B------:R-:W-:-:S05]  /*01e0*/  IADD3 R5, P0, PT, R0, R5, RZ ;  /* 0x0000000500057210 */ /* 0x000fca0007f1e0ff */
[----:B------:R-:W-:Y:S01]  /*01f0*/  IMAD.X R0, RZ, RZ, R9, P0 ;  /* 0x000000ffff007224 */ /* 0x000fe200000e0609 */
[----:B-1----:R-:W-:-:S04]  /*0200*/  LEA R8, P0, R5, UR4, 0x2 ;  /* 0x0000000405087c11 */ /* 0x002fc8000f8010ff */
[----:B------:R-:W-:-:S05]  /*0210*/  LEA.HI.X R9, R5, UR5, R0, 0x2, P0 ;  /* 0x0000000505097c11 */ /* 0x000fca00080f1400 */
[----:B------:R0:W5:Y:S04]  /*0220*/  LDG.E R28, desc[UR6][R8.64] ;  /* 0x00000006081c7981 */ /* 0x000168000c1e1900 */
        /* <DEDUP_REMOVED lines=15> */
[----:B------:R0:W5:Y:S01]  /*0320*/  LDG.E R46, desc[UR6][R8.64+0x800] ;  /* 0x00080006082e7981 */ /* 0x000162000c1e1900 */
[----:B------:R-:W-:Y:S05]  /*0330*/  BRA `(.L_x_3) ;  /* 0x0000000400307947 */ /* 0x000fea0003800000 */
.L_x_2:
[----:B------:R-:W1:Y:S01]  /*0340*/  LDCU.64 UR8, c[0x0][0x3a8] ;  /* 0x00007500ff0877ac */ /* 0x000e620008000a00 */
[C---:B0-----:R-:W-:Y:S01]  /*0350*/  LOP3.LUT R4, R3.reuse, 0x1f, RZ, 0xc0, !PT ;  /* 0x0000001f03047812 */ /* 0x041fe200078ec0ff */
[----:B------:R-:W-:Y:S01]  /*0360*/  IMAD.MOV.U32 R28, RZ, RZ, 0x7fffffff ;  /* 0x7fffffffff1c7424 */ /* 0x000fe200078e00ff */
[----:B------:R-:W-:Y:S02]  /*0370*/  LOP3.LUT R41, R3, 0x3e0, RZ, 0xc0, !PT ;  /* 0x000003e003297812 */ /* 0x000fe400078ec0ff */
[----:B------:R-:W-:-:S03]  /*0380*/  IADD3 R5, PT, PT, -R0, UR4, RZ ;  /* 0x0000000400057c10 */ /* 0x000fc6000fffe1ff */
[----:B------:R-:W-:-:S04]  /*0390*/  IMAD R10, R41, 0x11, R4 ;  /* 0x00000011290a7824 */ /* 0x000fc800078e0204 */
[----:B------:R-:W-:Y:S01]  /*03a0*/  VIADD R8, R10, 0x40 ;  /* 0x000000400a087836 */ /* 0x000fe20000000000 */
[----:B------:R-:W-:Y:S01]  /*03b0*/  IADD3 R11, P0, PT, R0, R10, RZ ;  /* 0x0000000a000b7210 */ /* 0x000fe20007f1e0ff */
[C---:B------:R-:W-:Y:S01]  /*03c0*/  VIADD R0, R10.reuse, 0x60 ;  /* 0x000000600a007836 */ /* 0x040fe20000000000 */
[CC--:B------:R-:W-:Y:S01]  /*03d0*/  ISETP.GE.AND P2, PT, R10.reuse, R5.reuse, PT ;  /* 0x000000050a00720c */ /* 0x0c0fe20003f46270 */
[----:B------:R-:W-:Y:S01]  /*03e0*/  VIADD R6, R10, 0x20 ;  /* 0x000000200a067836 */ /* 0x000fe20000000000 */
[-C--:B------:R-:W-:Y:S01]  /*03f0*/  ISETP.GE.AND P4, PT, R8, R5.reuse, PT ;  /* 0x000000050800720c */ /* 0x080fe20003f86270 */
[----:B------:R-:W-:Y:S01]  /*0400*/  IMAD.X R12, RZ, RZ, R9, P0 ;  /* 0x000000ffff0c7224 */ /* 0x000fe200000e0609 */
[-C--:B------:R-:W-:Y:S01]  /*0410*/  ISETP.GE.AND P5, PT, R0, R5.reuse, PT ;  /* 0x000000050000720c */ /* 0x080fe20003fa6270 */
[----:B------:R-:W-:Y:S01]  /*0420*/  VIADD R0, R10, 0xa0 ;  /* 0x000000a00a007836 */ /* 0x000fe20000000000 */
[C---:B-1----:R-:W-:Y:S02]  /*0430*/  LEA R8, P0, R11.reuse, UR8, 0x2 ;  /* 0x000000080b087c11 */ /* 0x042fe4000f8010ff */
[----:B------:R-:W-:Y:S01]  /*0440*/  ISETP.GE.AND P3, PT, R6, R5, PT ;  /* 0x000000050600720c */ /* 0x000fe20003f66270 */
[----:B------:R-:W-:Y:S01]  /*0450*/  VIADD R6, R10, 0x80 ;  /* 0x000000800a067836 */ /* 0x000fe20000000000 */
[----:B------:R-:W-:-:S02]  /*0460*/  LEA.HI.X R9, R11, UR9, R12, 0x2, P0 ;  /* 0x000000090b097c11 */ /* 0x000fc400080f140c */
[-C--:B------:R-:W-:Y:S01]  /*0470*/  ISETP.GE.AND P0, PT, R0, R5.reuse, PT ;  /* 0x000000050000720c */ /* 0x080fe20003f06270 */
[----:B------:R-:W-:Y:S01]  /*0480*/  VIADD R0, R10, 0xe0 ;  /* 0x000000e00a007836 */ /* 0x000fe20000000000 */
[-C--:B------:R-:W-:Y:S01]  /*0490*/  ISETP.GE.AND P6, PT, R6, R5.reuse, PT ;  /* 0x000000050600720c */ /* 0x080fe20003fc6270 */
[----:B------:R1:W5:Y:S01]  /*04a0*/  @!P2 LDG.E R28, desc[UR6][R8.64] ;  /* 0x00000006081ca981 */ /* 0x000362000c1e1900 */
[----:B------:R-:W-:Y:S02]  /*04b0*/  IMAD.MOV.U32 R29, RZ, RZ, 0x7fffffff ;  /* 0x7fffffffff1d7424 */ /* 0x000fe400078e00ff */
[-C--:B------:R-:W-:Y:S01]  /*04c0*/  ISETP.GE.AND P2, PT, R0, R5.reuse, PT ;  /* 0x000000050000720c */ /* 0x080fe20003f46270 */
[C---:B------:R-:W-:Y:S02]  /*04d0*/  VIADD R0, R10.reuse, 0x100 ;  /* 0x000001000a007836 */ /* 0x040fe40000000000 */
[----:B------:R-:W-:Y:S01]  /*04e0*/  VIADD R6, R10, 0xc0 ;  /* 0x000000c00a067836 */ /* 0x000fe20000000000 */
[----:B------:R1:W5:Y:S01]  /*04f0*/  @!P3 LDG.E R29, desc[UR6][R8.64+0x80] ;  /* 0x00008006081db981 */ /* 0x000362000c1e1900 */
[----:B------:R-:W-:Y:S01]  /*0500*/  IMAD.MOV.U32 R31, RZ, RZ, 0x7fffffff ;  /* 0x7fffffffff1f7424 */ /* 0x000fe200078e00ff */
[-C--:B------:R-:W-:Y:S01]  /*0510*/  ISETP.GE.AND P3, PT, R0, R5.reuse, PT ;  /* 0x000000050000720c */ /* 0x080fe20003f66270 */
[----:B------:R-:W-:Y:S01]  /*0520*/  VIADD R0, R10, 0x140 ;  /* 0x000001400a007836 */ /* 0x000fe20000000000 */
[----:B------:R-:W-:Y:S01]  /*0530*/  ISETP.GE.AND P1, PT, R6, R5, PT ;  /* 0x000000050600720c */ /* 0x000fe20003f26270 */
[----:B------:R-:W-:-:S02]  /*0540*/  IMAD.MOV.U32 R32, RZ, RZ, 0x7fffffff ;  /* 0x7fffffffff207424 */ /* 0x000fc400078e00ff */
[----:B------:R1:W5:Y:S01]  /*0550*/  @!P5 LDG.E R31, desc[UR6][R8.64+0x180] ;  /* 0x00018006081fd981 */ /* 0x000362000c1e1900 */
[-C--:B------:R-:W-:Y:S01]  /*0560*/  ISETP.GE.AND P5, PT, R0, R5.reuse, PT ;  /* 0x000000050000720c */ /* 0x080fe20003fa6270 */
[C---:B------:R-:W-:Y:S02]  /*0570*/  VIADD R0, R10.reuse, 0x160 ;  /* 0x000001600a007836 */ /* 0x040fe40000000000 */
[----:B------:R-:W-:Y:S01]  /*0580*/  IMAD.MOV.U32 R30, RZ, RZ, 0x7fffffff ;  /* 0x7fffffffff1e7424 */ /* 0x000fe200078e00ff */
[----:B------:R1:W5:Y:S01]  /*0590*/  @!P6 LDG.E R32, desc[UR6][R8.64+0x200] ;  /* 0x000200060820e981 */ /* 0x000362000c1e1900 */
[----:B------:R-:W-:Y:S01]  /*05a0*/  VIADD R6, R10, 0x120 ;  /* 0x000001200a067836 */ /* 0x000fe20000000000 */
[-C--:B------:R-:W-:Y:S01]  /*05b0*/  ISETP.GE.AND P6, PT, R0, R5.reuse, PT ;  /* 0x000000050000720c */ /* 0x080fe20003fc6270 */
[----:B------:R-:W-:Y:S02]  /*05c0*/  IMAD.MOV.U32 R34, RZ, RZ, 0x7fffffff ;  /* 0x7fffffffff227424 */ /* 0x000fe400078e00ff */
[----:B------:R-:W-:Y:S01]  /*05d0*/  VIADD R0, R10, 0x1a0 ;  /* 0x000001a00a007836 */ /* 0x000fe20000000000 */
[----:B------:R1:W5:Y:S01]  /*05e0*/  @!P4 LDG.E R30, desc[UR6][R8.64+0x100] ;  /* 0x00010006081ec981 */ /* 0x000362000c1e1900 */
[----:B------:R-:W-:Y:S01]  /*05f0*/  ISETP.GE.AND P4, PT, R6, R5, PT ;  /* 0x000000050600720c */ /* 0x000fe20003f86270 */
[----:B------:R-:W-:-:S02]  /*0600*/  IMAD.MOV.U32 R33, RZ, RZ, 0x7fffffff ;  /* 0x7fffffffff217424 */ /* 0x000fc400078e00ff */
[----:B------:R1:W5:Y:S01]  /*0610*/  @!P1 LDG.E R34, desc[UR6][R8.64+0x300] ;  /* 0x0003000608229981 */ /* 0x000362000c1e1900 */
[----:B------:R-:W-:Y:S01]  /*0620*/  IMAD.MOV.U32 R35, RZ, RZ, 0x7fffffff ;  /* 0x7fffffffff237424 */ /* 0x000fe200078e00ff */
[-C--:B------:R-:W-:Y:S01]  /*0630*/  ISETP.GE.AND P1, PT, R0, R5.reuse, PT ;  /* 0x000000050000720c */ /* 0x080fe20003f26270 */
[C---:B------:R-:W-:Y:S01]  /*0640*/  VIADD R6, R10.reuse, 0x180 ;  /* 0x000001800a067836 */ /* 0x040fe20000000000 */
[----:B------:R1:W5:Y:S01]  /*0650*/  @!P0 LDG.E R33, desc[UR6][R8.64+0x280] ;  /* 0x0002800608218981 */ /* 0x000362000c1e1900 */
[----:B------:R-:W-:Y:S02]  /*0660*/  VIADD R0, R10, 0x1c0 ;  /* 0x000001c00a007836 */ /* 0x000fe40000000000 */
[----:B------:R-:W-:Y:S01]  /*0670*/  IMAD.MOV.U32 R36, RZ, RZ, 0x7fffffff ;  /* 0x7fffffffff247424 */ /* 0x000fe200078e00ff */
[----:B------:R1:W5:Y:S01]  /*0680*/  @!P2 LDG.E R35, desc[UR6][R8.64+0x380] ;  /* 0x000380060823a981 */ /* 0x000362000c1e1900 */
[----:B------:R-:W-:Y:S01]  /*0690*/  IMAD.MOV.U32 R37, RZ, RZ, 0x7fffffff ;  /* 0x7fffffffff257424 */ /* 0x000fe200078e00ff */
[-C--:B------:R-:W-:Y:S01]  /*06a0*/  ISETP.GE.AND P0, PT, R6, R5.reuse, PT ;  /* 0x000000050600720c */ /* 0x080fe20003f06270 */
[----:B------:R-:W-:Y:S01]  /*06b0*/  VIADD R6, R10, 0x1e0 ;  /* 0x000001e00a067836 */ /* 0x000fe20000000000 */
[-C--:B------:R-:W-:Y:S01]  /*06c0*/  ISETP.GE.AND P2, PT, R0, R5.reuse, PT ;  /* 0x000000050000720c */ /* 0x080fe20003f46270 */
[----:B------:R-:W-:Y:S01]  /*06d0*/  VIADD R0, R10, 0x200 ;  /* 0x000002000a007836 */ /* 0x000fe20000000000 */
[----:B------:R1:W5:Y:S02]  /*06e0*/  @!P3 LDG.E R36, desc[UR6][R8.64+0x400] ;  /* 0x000400060824b981 */ /* 0x000364000c1e1900 */
[----:B------:R-:W-:-:S02]  /*06f0*/  ISETP.GE.AND P3, PT, R6, R5, PT ;  /* 0x000000050600720c */ /* 0x000fc40003f66270 */
[----:B------:R1:W5:Y:S01]  /*0700*/  @!P4 LDG.E R37, desc[UR6][R8.64+0x480] ;  /* 0x000480060825c981 */ /* 0x000362000c1e1900 */
[----:B------:R-:W-:Y:S01]  /*0710*/  ISETP.GE.AND P4, PT, R0, R5, PT ;  /* 0x000000050000720c */ /* 0x000fe20003f86270 */
[----:B------:R-:W-:Y:S02]  /*0720*/  IMAD.MOV.U32 R38, RZ, RZ, 0x7fffffff ;  /* 0x7fffffffff267424 */ /* 0x000fe400078e00ff */
[----:B------:R-:W-:Y:S02]  /*0730*/  IMAD.MOV.U32 R39, RZ, RZ, 0x7fffffff ;  /* 0x7fffffffff277424 */ /* 0x000fe400078e00ff */
[----:B------:R-:W-:Y:S02]  /*0740*/  IMAD.MOV.U32 R40, RZ, RZ, 0x7fffffff ;  /* 0x7fffffffff287424 */ /* 0x000fe400078e00ff */
[----:B------:R-:W-:Y:S01]  /*0750*/  IMAD.MOV.U32 R43, RZ, RZ, 0x7fffffff ;  /* 0x7fffffffff2b7424 */ /* 0x000fe200078e00ff */
[----:B------:R1:W5:Y:S01]  /*0760*/  @!P5 LDG.E R38, desc[UR6][R8.64+0x500] ;  /* 0x000500060826d981 */ /* 0x000362000c1e1900 */
[----:B------:R-:W-:-:S02]  /*0770*/  IMAD.MOV.U32 R44, RZ, RZ, 0x7fffffff ;  /* 0x7fffffffff2c7424 */ /* 0x000fc400078e00ff */
[----:B------:R-:W-:Y:S01]  /*0780*/  IMAD.MOV.U32 R45, RZ, RZ, 0x7fffffff ;  /* 0x7fffffffff2d7424 */ /* 0x000fe200078e00ff */
[----:B------:R1:W5:Y:S01]  /*0790*/  @!P6 LDG.E R39, desc[UR6][R8.64+0x580] ;  /* 0x000580060827e981 */ /* 0x000362000c1e1900 */
[----:B------:R-:W-:-:S03]  /*07a0*/  IMAD.MOV.U32 R46, RZ, RZ, 0x7fffffff ;  /* 0x7fffffffff2e7424 */ /* 0x000fc600078e00ff */
[----:B------:R1:W5:Y:S04]  /*07b0*/  @!P0 LDG.E R40, desc[UR6][R8.64+0x600] ;  /* 0x0006000608288981 */ /* 0x000368000c1e1900 */
[----:B------:R1:W5:Y:S04]  /*07c0*/  @!P1 LDG.E R43, desc[UR6][R8.64+0x680] ;  /* 0x00068006082b9981 */ /* 0x000368000c1e1900 */
[----:B------:R1:W5:Y:S04]  /*07d0*/  @!P2 LDG.E R44, desc[UR6][R8.64+0x700] ;  /* 0x00070006082ca981 */ /* 0x000368000c1e1900 */
[----:B------:R1:W5:Y:S04]  /*07e0*/  @!P3 LDG.E R45, desc[UR6][R8.64+0x780] ;  /* 0x00078006082db981 */ /* 0x000368000c1e1900 */
[----:B------:R1:W5:Y:S02]  /*07f0*/  @!P4 LDG.E R46, desc[UR6][R8.64+0x800] ;  /* 0x00080006082ec981 */ /* 0x000364000c1e1900 */
.L_x_3:
[----:B------:R-:W-:Y:S01]  /*0800*/  VIMNMX R5, PT, PT, R24, 0xe0, !PT ;  /* 0x000000e018057848 */ /* 0x000fe20007fe0100 */
[----:B------:R-:W2:Y:S01]  /*0810*/  LDCU UR4, c[0x0][0x3c8] ;  /* 0x00007900ff0477ac */ /* 0x000ea20008000800 */
[----:B------:R-:W-:Y:S01]  /*0820*/  SHF.R.U32.HI R0, RZ, 0x5, R3 ;  /* 0x00000005ff007819 */ /* 0x000fe20000011603 */
[----:B------:R-:W-:Y:S01]  /*0830*/  BSSY.RECONVERGENT B0, `(.L_x_4) ;  /* 0x0000025000007945 */ /* 0x000fe20003800200 */
[--C-:B------:R-:W-:Y:S01]  /*0840*/  IADD3 R5, PT, PT, R5, 0x1f, -R24.reuse ;  /* 0x0000001f05057810 */ /* 0x100fe20007ffe818 */
[----:B------:R-:W-:Y:S01]  /*0850*/  UMOV UR5, 0xffffffff ;  /* 0xffffffff00057882 */ /* 0x000fe20000000000 */
[----:B01----:R-:W-:Y:S02]  /*0860*/  IMAD.MOV.U32 R8, RZ, RZ, R24 ;  /* 0x000000ffff087224 */ /* 0x003fe400078e0018 */
[C---:B------:R-:W-:Y:S01]  /*0870*/  ISETP.GE.U32.AND P0, PT, R5.reuse, 0x1e0, PT ;  /* 0x000001e00500780c */ /* 0x040fe20003f06070 */
[----:B------:R-:W-:Y:S01]  /*0880*/  IMAD.SHL.U32 R0, R0, 0x400, RZ ;  /* 0x0000040000007824 */ /* 0x000fe200078e00ff */
[----:B------:R-:W-:-:S04]  /*0890*/  LEA.HI R6, R5, 0x1, RZ, 0x1b ;  /* 0x0000000105067811 */ /* 0x000fc800078fd8ff */
[----:B------:R-:W-:-:S04]  /*08a0*/  LOP3.LUT R9, R6, 0xf, RZ, 0xc0, !PT ;  /* 0x0000000f06097812 */ /* 0x000fc800078ec0ff */
[----:B------:R-:W-:Y:S01]  /*08b0*/  ISETP.NE.AND P1, PT, R9, RZ, PT ;  /* 0x000000ff0900720c */ /* 0x000fe20003f25270 */
[----:B--2---:R-:W-:Y:S02]  /*08c0*/  USHF.L.U32 UR4, UR5, UR4, URZ ;  /* 0x0000000405047299 */ /* 0x004fe400080006ff */
[----:B------:R-:W-:Y:S10]  /*08d0*/  @!P0 BRA `(.L_x_5) ;  /* 0x0000000000688947 */ /* 0x000ff40003800000 */
[----:B------:R-:W-:Y:S01]  /*08e0*/  IMAD R10, R24, 0x4, R0 ;  /* 0x00000004180a7824 */ /* 0x000fe200078e0200 */
[----:B------:R-:W-:Y:S01]  /*08f0*/  LOP3.LUT R5, R6, 0xffffff0, RZ, 0xc0, !PT ;  /* 0x0ffffff006057812 */ /* 0x000fe200078ec0ff */
[----:B------:R-:W-:-:S03]  /*0900*/  IMAD.MOV.U32 R8, RZ, RZ, R24 ;  /* 0x000000ffff087224 */ /* 0x000fc600078e0018 */
[----:B------:R-:W-:Y:S01]  /*0910*/  IADD3 R10, PT, PT, R10, 0x400, R7 ;  /* 0x000004000a0a7810 */ /* 0x000fe20007ffe007 */
[----:B------:R-:W-:-:S07]  /*0920*/  IMAD.MOV R5, RZ, RZ, -R5 ;  /* 0x000000ffff057224 */ /* 0x000fce00078e0a05 */
.L_x_6:
[----:B------:R-:W-:Y:S01]  /*0930*/  VIADD R5, R5, 0x10 ;  /* 0x0000001005057836 */ /* 0x000fe20000000000 */
[----:B------:R-:W-:Y:S01]  /*0940*/  STS [R10+-0x400], RZ ;  /* 0xfffc00ff0a007388 */ /* 0x000fe20000000800 */
[----:B------:R-:W-:-:S03]  /*0950*/  VIADD R8, R8, 0x200 ;  /* 0x0000020008087836 */ /* 0x000fc60000000000 */
[----:B------:R-:W-:Y:S01]  /*0960*/  ISETP.NE.AND P0, PT, R5, RZ, PT ;  /* 0x000000ff0500720c */ /* 0x000fe20003f05270 */
[----:B------:R-:W-:Y:S04]  /*0970*/  STS [R10+-0x380], RZ ;  /* 0xfffc80ff0a007388 */ /* 0x000fe80000000800 */
[----:B------:R-:W-:Y:S04]  /*0980*/  STS [R10+-0x300], RZ ;  /* 0xfffd00ff0a007388 */ /* 0x000fe80000000800 */
[----:B------:R-:W-:Y:S04]  /*0990*/  STS [R10+-0x280], RZ ;  /* 0xfffd80ff0a007388 */ /* 0x000fe80000000800 */
[----:B------:R-:W-:Y:S04]  /*09a0*/  STS [R10+-0x200], RZ ;  /* 0xfffe00ff0a007388 */ /* 0x000fe80000000800 */
[----:B------:R-:W-:Y:S04]  /*09b0*/  STS [R10+-0x180], RZ ;  /* 0xfffe80ff0a007388 */ /* 0x000fe80000000800 */
[----:B------:R-:W-:Y:S04]  /*09c0*/  STS [R10+-0x100], RZ ;  /* 0xffff00ff0a007388 */ /* 0x000fe80000000800 */
[----:B------:R-:W-:Y:S04]  /*09d0*/  STS [R10+-0x80], RZ ;  /* 0xffff80ff0a007388 */ /* 0x000fe80000000800 */
[----:B------:R-:W-:Y:S04]  /*09e0*/  STS [R10], RZ ;  /* 0x000000ff0a007388 */ /* 0x000fe80000000800 */
[----:B------:R-:W-:Y:S04]  /*09f0*/  STS [R10+0x80], RZ ;  /* 0x000080ff0a007388 */ /* 0x000fe80000000800 */
[----:B------:R-:W-:Y:S04]  /*0a00*/  STS [R10+0x100], RZ ;  /* 0x000100ff0a007388 */ /* 0x000fe80000000800 */
[----:B------:R-:W-:Y:S04]  /*0a10*/  STS [R10+0x180], RZ ;  /* 0x000180ff0a007388 */ /* 0x000fe80000000800 */
[----:B------:R-:W-:Y:S04]  /*0a20*/  STS [R10+0x200], RZ ;  /* 0x000200ff0a007388 */ /* 0x000fe80000000800 */
[----:B------:R-:W-:Y:S04]  /*0a30*/  STS [R10+0x280], RZ ;  /* 0x000280ff0a007388 */ /* 0x000fe80000000800 */
[----:B------:R-:W-:Y:S04]  /*0a40*/  STS [R10+0x300], RZ ;  /* 0x000300ff0a007388 */ /* 0x000fe80000000800 */
[----:B------:R0:W-:Y:S02]  /*0a50*/  STS [R10+0x380], RZ ;  /* 0x000380ff0a007388 */ /* 0x0001e40000000800 */
[----:B0-----:R-:W-:Y:S01]  /*0a60*/  VIADD R10, R10, 0x800 ;  /* 0x000008000a0a7836 */ /* 0x001fe20000000000 */
[----:B------:R-:W-:Y:S06]  /*0a70*/  @P0 BRA `(.L_x_6) ;  /* 0xfffffffc00ac0947 */ /* 0x000fec000383ffff */
.L_x_5:
[----:B------:R-:W-:Y:S05]  /*0a80*/  BSYNC.RECONVERGENT B0 ;  /* 0x0000000000007941 */ /* 0x000fea0003800200 */
.L_x_4:
[----:B------:R-:W-:Y:S01]  /*0a90*/  BSSY.RECONVERGENT B0, `(.L_x_7) ;  /* 0x0000026000007945 */ /* 0x000fe20003800200 */
[----:B------:R-:W-:-:S03]  /*0aa0*/  IMAD.IADD R5, R7, 0x1, R0 ;  /* 0x0000000107057824 */ /* 0x000fc600078e0200 */
[----:B------:R-:W-:Y:S05]  /*0ab0*/  @!P1 BRA `(.L_x_8) ;  /* 0x00000000008c9947 */ /* 0x000fea0003800000 */
[----:B------:R-:W-:Y:S01]  /*0ac0*/  ISETP.GE.U32.AND P0, PT, R9, 0x8, PT ;  /* 0x000000080900780c */ /* 0x000fe20003f06070 */
[----:B------:R-:W-:Y:S01]  /*0ad0*/  BSSY.RECONVERGENT B1, `(.L_x_9) ;  /* 0x000000e000017945 */ /* 0x000fe20003800200 */
[----:B------:R-:W-:-:S04]  /*0ae0*/  LOP3.LUT R10, R6, 0x7, RZ, 0xc0, !PT ;  /* 0x00000007060a7812 */ /* 0x000fc800078ec0ff */
[----:B------:R-:W-:-:S07]  /*0af0*/  ISETP.NE.AND P1, PT, R10, RZ, PT ;  /* 0x000000ff0a00720c */ /* 0x000fce0003f25270 */
[----:B------:R-:W-:Y:S06]  /*0b00*/  @!P0 BRA `(.L_x_10) ;  /* 0x0000000000288947 */ /* 0x000fec0003800000 */
[C---:B------:R-:W-:Y:S02]  /*0b10*/  IMAD R9, R8.reuse, 0x4, R5 ;  /* 0x0000000408097824 */ /* 0x040fe400078e0205 */
[----:B------:R-:W-:-:S03]  /*0b20*/  VIADD R8, R8, 0x100 ;  /* 0x0000010008087836 */ /* 0x000fc60000000000 */
[----:B------:R0:W-:Y:S04]  /*0b30*/  STS [R9], RZ ;  /* 0x000000ff09007388 */ /* 0x0001e80000000800 */
[----:B------:R0:W-:Y:S04]  /*0b40*/  STS [R9+0x80], RZ ;  /* 0x000080ff09007388 */ /* 0x0001e80000000800 */
[----:B------:R0:W-:Y:S04]  /*0b50*/  STS [R9+0x100], RZ ;  /* 0x000100ff09007388 */ /* 0x0001e80000000800 */
[----:B------:R0:W-:Y:S04]  /*0b60*/  STS [R9+0x180], RZ ;  /* 0x000180ff09007388 */ /* 0x0001e80000000800 */
[----:B------:R0:W-:Y:S04]  /*0b70*/  STS [R9+0x200], RZ ;  /* 0x000200ff09007388 */ /* 0x0001e80000000800 */
[----:B------:R0:W-:Y:S04]  /*0b80*/  STS [R9+0x280], RZ ;  /* 0x000280ff09007388 */ /* 0x0001e80000000800 */
[----:B------:R0:W-:Y:S04]  /*0b90*/  STS [R9+0x300], RZ ;  /* 0x000300ff09007388 */ /* 0x0001e80000000800 */
[----:B------:R0:W-:Y:S02]  /*0ba0*/  STS [R9+0x380], RZ ;  /* 0x000380ff09007388 */ /* 0x0001e40000000800 */
.L_x_10:
[----:B------:R-:W-:Y:S05]  /*0bb0*/  BSYNC.RECONVERGENT B1 ;  /* 0x0000000000017941 */ /* 0x000fea0003800200 */
.L_x_9:
[----:B------:R-:W-:Y:S05]  /*0bc0*/  @!P1 BRA `(.L_x_8) ;  /* 0x0000000000489947 */ /* 0x000fea0003800000 */
[----:B------:R-:W-:Y:S02]  /*0bd0*/  ISETP.GE.U32.AND P0, PT, R10, 0x4, PT ;  /* 0x000000040a00780c */ /* 0x000fe40003f06070 */
[----:B------:R-:W-:-:S04]  /*0be0*/  LOP3.LUT R6, R6, 0x3, RZ, 0xc0, !PT ;  /* 0x0000000306067812 */ /* 0x000fc800078ec0ff */
[----:B------:R-:W-:-:S07]  /*0bf0*/  ISETP.NE.AND P1, PT, R6, RZ, PT ;  /* 0x000000ff0600720c */ /* 0x000fce0003f25270 */
[C---:B0-----:R-:W-:Y:S02]  /*0c00*/  @P0 IMAD R9, R8.reuse, 0x4, R5 ;  /* 0x0000000408090824 */ /* 0x041fe400078e0205 */
[----:B------:R-:W-:-:S03]  /*0c10*/  @P0 VIADD R8, R8, 0x80 ;  /* 0x0000008008080836 */ /* 0x000fc60000000000 */
[----:B------:R1:W-:Y:S04]  /*0c20*/  @P0 STS [R9], RZ ;  /* 0x000000ff09000388 */ /* 0x0003e80000000800 */
[----:B------:R1:W-:Y:S04]  /*0c30*/  @P0 STS [R9+0x80], RZ ;  /* 0x000080ff09000388 */ /* 0x0003e80000000800 */
[----:B------:R1:W-:Y:S04]  /*0c40*/  @P0 STS [R9+0x100], RZ ;  /* 0x000100ff09000388 */ /* 0x0003e80000000800 */
[----:B------:R1:W-:Y:S01]  /*0c50*/  @P0 STS [R9+0x180], RZ ;  /* 0x000180ff09000388 */ /* 0x0003e20000000800 */
[----:B------:R-:W-:Y:S05]  /*0c60*/  @!P1 BRA `(.L_x_8) ;  /* 0x0000000000209947 */ /* 0x000fea0003800000 */
[----:B------:R-:W-:Y:S02]  /*0c70*/  IMAD R0, R8, 0x4, R0 ;  /* 0x0000000408007824 */ /* 0x000fe400078e0200 */
[----:B------:R-:W-:Y:S02]  /*0c80*/  IMAD.MOV R6, RZ, RZ, -R6 ;  /* 0x000000ffff067224 */ /* 0x000fe400078e0a06 */
[----:B------:R-:W-:-:S07]  /*0c90*/  IMAD.IADD R0, R7, 0x1, R0 ;  /* 0x0000000107007824 */ /* 0x000fce00078e0200 */
.L_x_11:
[----:B------:R-:W-:Y:S01]  /*0ca0*/  VIADD R6, R6, 0x1 ;  /* 0x0000000106067836 */ /* 0x000fe20000000000 */
[----:B------:R0:W-:Y:S04]  /*0cb0*/  STS [R0], RZ ;  /* 0x000000ff00007388 */ /* 0x0001e80000000800 */
[----:B------:R-:W-:Y:S01]  /*0cc0*/  ISETP.NE.AND P0, PT, R6, RZ, PT ;  /* 0x000000ff0600720c */ /* 0x000fe20003f05270 */
[----:B0-----:R-:W-:-:S12]  /*0cd0*/  VIADD R0, R0, 0x80 ;  /* 0x0000008000007836 */ /* 0x001fd80000000000 */
[----:B------:R-:W-:Y:S05]  /*0ce0*/  @P0 BRA `(.L_x_11) ;  /* 0xfffffffc00ec0947 */ /* 0x000fea000383ffff */
.L_x_8:
[----:B------:R-:W-:Y:S05]  /*0cf0*/  BSYNC.RECONVERGENT B0 ;  /* 0x0000000000007941 */ /* 0x000fea0003800200 */
.L_x_7:
[----:B------:R-:W2:Y:S01]  /*0d00*/  LDCU UR5, c[0x0][0x3c4] ;  /* 0x00007880ff0577ac */ /* 0x000ea20008000800 */
[----:B-----5:R-:W-:Y:S01]  /*0d10*/  LOP3.LUT R27, R28, 0x80000000, RZ, 0x3c, !PT ;  /* 0x800000001c1b7812 */ /* 0x020fe200078e3cff */
[----:B------:R-:W-:Y:S01]  /*0d20*/  BSSY.RECONVERGENT B0, `(.L_x_12) ;  /* 0x0000080000007945 */ /* 0x000fe20003800200 */
[----:B------:R-:W-:Y:S02]  /*0d30*/  LOP3.LUT R22, R29, 0x80000000, RZ, 0x3c, !PT ;  /* 0x800000001d167812 */ /* 0x000fe400078e3cff */
[----:B------:R-:W-:Y:S02]  /*0d40*/  LOP3.LUT R21, R30, 0x80000000, RZ, 0x3c, !PT ;  /* 0x800000001e157812 */ /* 0x000fe400078e3cff */
[----:B------:R-:W-:Y:S02]  /*0d50*/  LOP3.LUT R18, R31, 0x80000000, RZ, 0x3c, !PT ;  /* 0x800000001f127812 */ /* 0x000fe400078e3cff */
[----:B------:R-:W-:Y:S02]  /*0d60*/  LOP3.LUT R20, R33, 0x80000000, RZ, 0x3c, !PT ;  /* 0x8000000021147812 */ /* 0x000fe400078e3cff */
[----:B------:R-:W-:-:S02]  /*0d70*/  LOP3.LUT R23, R32, 0x80000000, RZ, 0x3c, !PT ;  /* 0x8000000020177812 */ /* 0x000fc400078e3cff */
[----:B------:R-:W-:Y:S02]  /*0d80*/  LOP3.LUT R25, R34, 0x80000000, RZ, 0x3c, !PT ;  /* 0x8000000022197812 */ /* 0x000fe400078e3cff */
[----:B------:R-:W-:Y:S02]  /*0d90*/  LOP3.LUT R17, R36, 0x80000000, RZ, 0x3c, !PT ;  /* 0x8000000024117812 */ /* 0x000fe400078e3cff */
[----:B------:R-:W-:Y:S02]  /*0da0*/  LOP3.LUT R19, R38, 0x80000000, RZ, 0x3c, !PT ;  /* 0x8000000026137812 */ /* 0x000fe400078e3cff */
[----:B--2---:R-:W-:Y:S02]  /*0db0*/  SHF.R.U32.HI R49, RZ, UR5, R27 ;  /* 0x00000005ff317c19 */ /* 0x004fe4000801161b */
[----:B------:R-:W-:Y:S02]  /*0dc0*/  SHF.R.U32.HI R52, RZ, UR5, R22 ;  /* 0x00000005ff347c19 */ /* 0x000fe40008011616 */
[----:B------:R-:W-:-:S02]  /*0dd0*/  LOP3.LUT R49, R49, UR4, RZ, 0x30, !PT ;  /* 0x0000000431317c12 */ /* 0x000fc4000f8e30ff */
[----:B------:R-:W-:Y:S02]  /*0de0*/  LOP3.LUT R52, R52, UR4, RZ, 0x30, !PT ;  /* 0x0000000434347c12 */ /* 0x000fe4000f8e30ff */
[----:B------:R-:W-:Y:S01]  /*0df0*/  SHF.R.U32.HI R56, RZ, UR5, R21 ;  /* 0x00000005ff387c19 */ /* 0x000fe20008011615 */
[--C-:B------:R-:W-:Y:S01]  /*0e00*/  IMAD R0, R49, 0x4, R5.reuse ;  /* 0x0000000431007824 */ /* 0x100fe200078e0205 */
[----:B------:R-:W-:Y:S01]  /*0e10*/  SHF.R.U32.HI R48, RZ, UR5, R18 ;  /* 0x00000005ff307c19 */ /* 0x000fe20008011612 */
[----:B------:R-:W-:Y:S01]  /*0e20*/  IMAD R6, R52, 0x4, R5 ;  /* 0x0000000434067824 */ /* 0x000fe200078e0205 */
[----:B------:R-:W-:Y:S01]  /*0e30*/  LOP3.LUT R56, R56, UR4, RZ, 0x30, !PT ;  /* 0x0000000438387c12 */ /* 0x000fe2000f8e30ff */
[----:B------:R-:W-:Y:S01]  /*0e40*/  NOP ;  /* 0x0000000000007918 */ /* 0x000fe20000000000 */
[----:B01----:R-:W-:Y:S01]  /*0e50*/  SHF.R.U32.HI R9, RZ, UR5, R20 ;  /* 0x00000005ff097c19 */ /* 0x003fe20008011614 */
[----:B------:R0:W-:Y:S01]  /*0e60*/  ATOMS.POPC.INC.32 RZ, [R0+URZ] ;  /* 0x0000000000ff7f8c */ /* 0x0001e2000d8000ff */
[----:B------:R-:W-:-:S02]  /*0e70*/  LOP3.LUT R48, R48, UR4, RZ, 0x30, !PT ;  /* 0x0000000430307c12 */ /* 0x000fc4000f8e30ff */
[----:B------:R-:W-:Y:S01]  /*0e80*/  SHF.R.U32.HI R8, RZ, UR5, R23 ;  /* 0x00000005ff087c19 */ /* 0x000fe20008011617 */
[----:B------:R1:W-:Y:S01]  /*0e90*/  ATOMS.POPC.INC.32 RZ, [R6+URZ] ;  /* 0x0000000006ff7f8c */ /* 0x0003e2000d8000ff */
[----:B------:R-:W-:Y:S02]  /*0ea0*/  SHF.R.U32.HI R11, RZ, UR5, R25 ;  /* 0x00000005ff0b7c19 */ /* 0x000fe40008011619 */
[----:B------:R-:W-:Y:S01]  /*0eb0*/  LOP3.LUT R10, R9, UR4, RZ, 0x30, !PT ;  /* 0x00000004090a7c12 */ /* 0x000fe2000f8e30ff */
[--C-:B0-----:R-:W-:Y:S01]  /*0ec0*/  IMAD R0, R56, 0x4, R5.reuse ;  /* 0x0000000438007824 */ /* 0x101fe200078e0205 */
[----:B------:R-:W-:Y:S02]  /*0ed0*/  LOP3.LUT R8, R8, UR4, RZ, 0x30, !PT ;  /* 0x0000000408087c12 */ /* 0x000fe4000f8e30ff */
[----:B------:R-:W-:Y:S01]  /*0ee0*/  LOP3.LUT R12, R11, UR4, RZ, 0x30, !PT ;  /* 0x000000040b0c7c12 */ /* 0x000fe2000f8e30ff */
[--C-:B-1----:R-:W-:Y:S01]  /*0ef0*/  IMAD R6, R48, 0x4, R5.reuse ;  /* 0x0000000430067824 */ /* 0x102fe200078e0205 */
[----:B------:R0:W-:Y:S01]  /*0f00*/  ATOMS.POPC.INC.32 RZ, [R0+URZ] ;  /* 0x0000000000ff7f8c */ /* 0x0001e2000d8000ff */
[--C-:B------:R-:W-:Y:S01]  /*0f10*/  IMAD R9, R10, 0x4, R5.reuse ;  /* 0x000000040a097824 */ /* 0x100fe200078e0205 */
[----:B------:R-:W-:Y:S01]  /*0f20*/  LOP3.LUT R10, R35, 0x80000000, RZ, 0x3c, !PT ;  /* 0x80000000230a7812 */ /* 0x000fe200078e3cff */
[--C-:B------:R-:W-:Y:S01]  /*0f30*/  IMAD R8, R8, 0x4, R5.reuse ;  /* 0x0000000408087824 */ /* 0x100fe200078e0205 */
[----:B------:R1:W-:Y:S01]  /*0f40*/  ATOMS.POPC.INC.32 RZ, [R6+URZ] ;  /* 0x0000000006ff7f8c */ /* 0x0003e2000d8000ff */
[----:B------:R-:W-:Y:S01]  /*0f50*/  IMAD R11, R12, 0x4, R5 ;  /* 0x000000040c0b7824 */ /* 0x000fe200078e0205 */
[----:B------:R-:W-:-:S02]  /*0f60*/  LOP3.LUT R12, R37, 0x80000000, RZ, 0x3c, !PT ;  /* 0x80000000250c7812 */ /* 0x000fc400078e3cff */
[----:B------:R-:W-:Y:S01]  /*0f70*/  LOP3.LUT R16, R39, 0x80000000, RZ, 0x3c, !PT ;  /* 0x8000000027107812 */ /* 0x000fe200078e3cff */
[----:B------:R-:W-:Y:S01]  /*0f80*/  ATOMS.POPC.INC.32 RZ, [R8+URZ] ;  /* 0x0000000008ff7f8c */ /* 0x000fe2000d8000ff */
[----:B0-----:R-:W-:Y:S02]  /*0f90*/  SHF.R.U32.HI R0, RZ, UR5, R10 ;  /* 0x00000005ff007c19 */ /* 0x001fe4000801160a */
[----:B-1----:R-:W-:Y:S01]  /*0fa0*/  SHF.R.U32.HI R6, RZ, UR5, R17 ;  /* 0x00000005ff067c19 */ /* 0x002fe20008011611 */
[----:B------:R0:W-:Y:S01]  /*0fb0*/  ATOMS.POPC.INC.32 RZ, [R9+URZ] ;  /* 0x0000000009ff7f8c */ /* 0x0001e2000d8000ff */
[----:B------:R-:W-:Y:S02]  /*0fc0*/  SHF.R.U32.HI R14, RZ, UR5, R19 ;  /* 0x00000005ff0e7c19 */ /* 0x000fe40008011613 */
[----:B------:R-:W-:Y:S01]  /*0fd0*/  LOP3.LUT R6, R6, UR4, RZ, 0x30, !PT ;  /* 0x0000000406067c12 */ /* 0x000fe2000f8e30ff */
[----:B------:R1:W-:Y:S01]  /*0fe0*/  ATOMS.POPC.INC.32 RZ, [R11+URZ] ;  /* 0x000000000bff7f8c */ /* 0x0003e2000d8000ff */
[----:B------:R-:W-:-:S02]  /*0ff0*/  SHF.R.U32.HI R13, RZ, UR5, R12 ;  /* 0x00000005ff0d7c19 */ /* 0x000fc4000801160c */
[----:B------:R-:W-:Y:S02]  /*1000*/  LOP3.LUT R0, R0, UR4, RZ, 0x30, !PT ;  /* 0x0000000400007c12 */ /* 0x000fe4000f8e30ff */
[----:B0-----:R-:W-:Y:S02]  /*1010*/  SHF.R.U32.HI R9, RZ, UR5, R16 ;  /* 0x00000005ff097c19 */ /* 0x001fe40008011610 */
[----:B------:R-:W-:Y:S01]  /*1020*/  LOP3.LUT R50, R14, UR4, RZ, 0x30, !PT ;  /* 0x000000040e327c12 */ /* 0x000fe2000f8e30ff */
[--C-:B------:R-:W-:Y:S01]  /*1030*/  IMAD R14, R6, 0x4, R5.reuse ;  /* 0x00000004060e7824 */ /* 0x100fe200078e0205 */
[----:B------:R-:W-:Y:S01]  /*1040*/  LOP3.LUT R8, R13, UR4, RZ, 0x30, !PT ;  /* 0x000000040d087c12 */ /* 0x000fe2000f8e30ff */
[--C-:B------:R-:W-:Y:S01]  /*1050*/  IMAD R0, R0, 0x4, R5.reuse ;  /* 0x0000000400007824 */ /* 0x100fe200078e0205 */
[----:B------:R-:W-:Y:S01]  /*1060*/  LOP3.LUT R6, R9, UR4, RZ, 0x30, !PT ;  /* 0x0000000409067c12 */ /* 0x000fe2000f8e30ff */
[--C-:B------:R-:W-:Y:S01]  /*1070*/  IMAD R50, R50, 0x4, R5.reuse ;  /* 0x0000000432327824 */ /* 0x100fe200078e0205 */
[----:B------:R-:W-:Y:S01]  /*1080*/  LOP3.LUT R9, R40, 0x80000000, RZ, 0x3c, !PT ;  /* 0x8000000028097812 */ /* 0x000fe200078e3cff */
[--C-:B------:R-:W-:Y:S01]  /*1090*/  IMAD R26, R8, 0x4, R5.reuse ;  /* 0x00000004081a7824 */ /* 0x100fe200078e0205 */
[----:B------:R0:W-:Y:S01]  /*10a0*/  ATOMS.POPC.INC.32 RZ, [R0+URZ] ;  /* 0x0000000000ff7f8c */ /* 0x0001e2000d8000ff */
[----:B------:R-:W-:Y:S01]  /*10b0*/  IMAD R51, R6, 0x4, R5 ;  /* 0x0000000406337824 */ /* 0x000fe200078e0205 */
[----:B------:R-:W-:-:S02]  /*10c0*/  LOP3.LUT R6, R43, 0x80000000, RZ, 0x3c, !PT ;  /* 0x800000002b067812 */ /* 0x000fc400078e3cff */
[----:B-1----:R-:W-:Y:S01]  /*10d0*/  LOP3.LUT R11, R44, 0x80000000, RZ, 0x3c, !PT ;  /* 0x800000002c0b7812 */ /* 0x002fe200078e3cff */
[----:B------:R1:W-:Y:S01]  /*10e0*/  ATOMS.POPC.INC.32 RZ, [R14+URZ] ;  /* 0x000000000eff7f8c */ /* 0x0003e2000d8000ff */
[----:B------:R-:W-:Y:S02]  /*10f0*/  LOP3.LUT R8, R45, 0x80000000, RZ, 0x3c, !PT ;  /* 0x800000002d087812 */ /* 0x000fe400078e3cff */
[----:B------:R-:W-:Y:S01]  /*1100*/  LOP3.LUT R13, R46, 0x80000000, RZ, 0x3c, !PT ;  /* 0x800000002e0d7812 */ /* 0x000fe200078e3cff */
[----:B------:R2:W-:Y:S01]  /*1110*/  ATOMS.POPC.INC.32 RZ, [R26+URZ] ;  /* 0x000000001aff7f8c */ /* 0x0005e2000d8000ff */
[----:B0-----:R-:W-:Y:S02]  /*1120*/  SHF.R.U32.HI R0, RZ, UR5, R9 ;  /* 0x00000005ff007c19 */ /* 0x001fe40008011609 */
[----:B------:R-:W-:Y:S01]  /*1130*/  SHF.R.U32.HI R53, RZ, UR5, R11 ;  /* 0x00000005ff357c19 */ /* 0x000fe2000801160b */
[----:B-1----:R-:W0:Y:S01]  /*1140*/  LDC.64 R14, c[0x0][0x380] ;  /* 0x0000e000ff0e7b82 */ /* 0x002e220000000a00 */
[----:B------:R-:W-:Y:S01]  /*1150*/  SHF.R.U32.HI R55, RZ, UR5, R8 ;  /* 0x00000005ff377c19 */ /* 0x000fe20008011608 */
[----:B------:R1:W-:Y:S01]  /*1160*/  ATOMS.POPC.INC.32 RZ, [R50+URZ] ;  /* 0x0000000032ff7f8c */ /* 0x0003e2000d8000ff */
[----:B------:R-:W-:-:S02]  /*1170*/  SHF.R.U32.HI R57, RZ, UR5, R13 ;  /* 0x00000005ff397c19 */ /* 0x000fc4000801160d */
[----:B--2---:R-:W-:Y:S01]  /*1180*/  SHF.R.U32.HI R26, RZ, UR5, R6 ;  /* 0x00000005ff1a7c19 */ /* 0x004fe20008011606 */
[----:B------:R2:W-:Y:S01]  /*1190*/  ATOMS.POPC.INC.32 RZ, [R51+URZ] ;  /* 0x0000000033ff7f8c */ /* 0x0005e2000d8000ff */
[----:B------:R-:W-:Y:S02]  /*11a0*/  LOP3.LUT R0, R0, UR4, RZ, 0x30, !PT ;  /* 0x0000000400007c12 */ /* 0x000fe4000f8e30ff */
[----:B------:R-:W-:Y:S02]  /*11b0*/  LOP3.LUT R54, R26, UR4, RZ, 0x30, !PT ;  /* 0x000000041a367c12 */ /* 0x000fe4000f8e30ff */
[----:B------:R-:W-:Y:S01]  /*11c0*/  LOP3.LUT R58, R53, UR4, RZ, 0x30, !PT ;  /* 0x00000004353a7c12 */ /* 0x000fe2000f8e30ff */
[--C-:B------:R-:W-:Y:S01]  /*11d0*/  IMAD R53, R0, 0x4, R5.reuse ;  /* 0x0000000400357824 */ /* 0x100fe200078e0205 */
[----:B------:R-:W-:Y:S01]  /*11e0*/  ISETP.GT.U32.AND P2, PT, R3, 0xff, PT ;  /* 0x000000ff0300780c */ /* 0x000fe20003f44070 */
[--C-:B------:R-:W-:Y:S01]  /*11f0*/  IMAD R54, R54, 0x4, R5.reuse ;  /* 0x0000000436367824 */ /* 0x100fe200078e0205 */
[----:B------:R-:W-:Y:S01]  /*1200*/  LOP3.LUT R60, R55, UR4, RZ, 0x30, !PT ;  /* 0x00000004373c7c12 */ /* 0x000fe2000f8e30ff */
[--C-:B------:R-:W-:Y:S01]  /*1210*/  IMAD R58, R58, 0x4, R5.reuse ;  /* 0x000000043a3a7824 */ /* 0x100fe200078e0205 */
[----:B------:R-:W-:Y:S01]  /*1220*/  LOP3.LUT R26, R57, UR4, RZ, 0x30, !PT ;  /* 0x00000004391a7c12 */ /* 0x000fe2000f8e30ff */
[----:B------:R3:W-:Y:S01]  /*1230*/  ATOMS.POPC.INC.32 RZ, [R53+URZ] ;  /* 0x0000000035ff7f8c */ /* 0x0007e2000d8000ff */
[----:B-1----:R-:W-:Y:S01]  /*1240*/  P2R R50, PR, RZ, 0x4 ;  /* 0x00000004ff327803 */ /* 0x002fe20000000000 */
[----:B------:R-:W-:-:S02]  /*1250*/  IMAD R60, R60, 0x4, R5 ;  /* 0x000000043c3c7824 */ /* 0x000fc400078e0205 */
[----:B------:R-:W-:Y:S01]  /*1260*/  IMAD R5, R26, 0x4, R5 ;  /* 0x000000041a057824 */ /* 0x000fe200078e0205 */
[----:B------:R3:W-:Y:S01]  /*1270*/  ATOMS.POPC.INC.32 RZ, [R54+URZ] ;  /* 0x0000000036ff7f8c */ /* 0x0007e2000d8000ff */
[----:B--2---:R-:W-:Y:S02]  /*1280*/  IMAD R51, R3, 0x4, R7 ;  /* 0x0000000403337824 */ /* 0x004fe400078e0207 */
[----:B------:R-:W-:Y:S01]  /*1290*/  IMAD.MOV.U32 R0, RZ, RZ, RZ ;  /* 0x000000ffff007224 */ /* 0x000fe200078e00ff */
[----:B------:R3:W-:Y:S04]  /*12a0*/  ATOMS.POPC.INC.32 RZ, [R58+URZ] ;  /* 0x000000003aff7f8c */ /* 0x0007e8000d8000ff */
[----:B------:R3:W-:Y:S04]  /*12b0*/  ATOMS.POPC.INC.32 RZ, [R60+URZ] ;  /* 0x000000003cff7f8c */ /* 0x0007e8000d8000ff */
[----:B------:R3:W-:Y:S01]  /*12c0*/  ATOMS.POPC.INC.32 RZ, [R5+URZ] ;  /* 0x0000000005ff7f8c */ /* 0x0007e2000d8000ff */
[----:B------:R-:W-:Y:S06]  /*12d0*/  BAR.SYNC.DEFER_BLOCKING 0x0 ;  /* 0x0000000000007b1d */ /* 0x000fec0000010000 */
[----:B------:R-:W-:Y:S05]  /*12e0*/  @P2 BRA `(.L_x_13) ;  /* 0x00000000008c2947 */ /* 0x000fea0003800000 */
[----:B------:R-:W1:Y:S04]  /*12f0*/  LDS R0, [R51] ;  /* 0x0000000033007984 */ /* 0x000e680000000800 */
[----:B---3--:R-:W2:Y:S04]  /*1300*/  LDS R5, [R51+0x400] ;  /* 0x0004000033057984 */ /* 0x008ea80000000800 */
[----:B------:R-:W3:Y:S04]  /*1310*/  LDS R53, [R51+0x800] ;  /* 0x0008000033357984 */ /* 0x000ee80000000800 */
[----:B------:R-:W4:Y:S04]  /*1320*/  LDS R55, [R51+0xc00] ;  /* 0x000c000033377984 */ /* 0x000f280000000800 */
[----:B------:R-:W5:Y:S04]  /*1330*/  LDS R57, [R51+0x1000] ;  /* 0x0010000033397984 */ /* 0x000f680000000800 */
[----:B------:R-:W0:Y:S04]  /*1340*/  LDS R59, [R51+0x1400] ;  /* 0x00140000333b7984 */ /* 0x000e280000000800 */
[----:B------:R-:W-:Y:S04]  /*1350*/  LDS R61, [R51+0x2000] ;  /* 0x00200000333d7984 */ /* 0x000fe80000000800 */
[----:B------:R-:W-:Y:S04]  /*1360*/  LDS R63, [R51+0x2400] ;  /* 0x00240000333f7984 */ /* 0x000fe80000000800 */
[----:B------:R-:W-:Y:S04]  /*1370*/  LDS R65, [R51+0x2800] ;  /* 0x0028000033417984 */ /* 0x000fe80000000800 */
[----:B------:R-:W-:Y:S04]  /*1380*/  STS [R51], RZ ;  /* 0x000000ff33007388 */ /* 0x000fe80000000800 */
[----:B-1----:R-:W-:Y:S01]  /*1390*/  STS [R51+0x400], R0 ;  /* 0x0004000033007388 */ /* 0x002fe20000000800 */
[----:B--2---:R-:W-:-:S03]  /*13a0*/  IMAD.IADD R54, R0, 0x1, R5 ;  /* 0x0000000100367824 */ /* 0x004fc600078e0205 */
[----:B------:R-:W1:Y:S01]  /*13b0*/  LDS R5, [R51+0x1800] ;  /* 0x0018000033057984 */ /* 0x000e620000000800 */
[----:B---3--:R-:W-:-:S03]  /*13c0*/  IMAD.IADD R58, R54, 0x1, R53 ;  /* 0x00000001363a7824 */ /* 0x008fc600078e0235 */
[----:B------:R-:W2:Y:S01]  /*13d0*/  LDS R53, [R51+0x1c00] ;  /* 0x001c000033357984 */ /* 0x000ea20000000800 */
[----:B----4-:R-:W-:-:S03]  /*13e0*/  IMAD.IADD R60, R58, 0x1, R55 ;  /* 0x000000013a3c7824 */ /* 0x010fc600078e0237 */
[----:B------:R1:W-:Y:S01]  /*13f0*/  STS [R51+0x800], R54 ;  /* 0x0008003633007388 */ /* 0x0003e20000000800 */
[----:B-----5:R-:W-:-:S03]  /*1400*/  IMAD.IADD R62, R60, 0x1, R57 ;  /* 0x000000013c3e7824 */ /* 0x020fc600078e0239 */
[----:B------:R-:W3:Y:S01]  /*1410*/  LDS R55, [R51+0x2c00] ;  /* 0x002c000033377984 */ /* 0x000ee20000000800 */
[----:B0-----:R-:W-:-:S03]  /*1420*/  IMAD.IADD R64, R62, 0x1, R59 ;  /* 0x000000013e407824 */ /* 0x001fc600078e023b */
[----:B------:R0:W-:Y:S04]  /*1430*/  STS [R51+0xc00], R58 ;  /* 0x000c003a33007388 */ /* 0x0001e80000000800 */
[----:B------:R4:W-:Y:S04]  /*1440*/  STS [R51+0x1000], R60 ;  /* 0x0010003c33007388 */ /* 0x0009e80000000800 */
[----:B------:R4:W-:Y:S04]  /*1450*/  STS [R51+0x1400], R62 ;  /* 0x0014003e33007388 */ /* 0x0009e80000000800 */
[----:B------:R4:W-:Y:S01]  /*1460*/  STS [R51+0x1800], R64 ;  /* 0x0018004033007388 */ /* 0x0009e20000000800 */
[----:B-1----:R-:W-:-:S04]  /*1470*/  IMAD.IADD R54, R64, 0x1, R5 ;  /* 0x0000000140367824 */ /* 0x002fc800078e0205 */
[----:B--2---:R-:W-:Y:S01]  /*1480*/  IMAD.IADD R66, R54, 0x1, R53 ;  /* 0x0000000136427824 */ /* 0x004fe200078e0235 */
[----:B------:R4:W-:Y:S03]  /*1490*/  STS [R51+0x1c00], R54 ;  /* 0x001c003633007388 */ /* 0x0009e60000000800 */
[----:B------:R-:W-:Y:S01]  /*14a0*/  IMAD.IADD R68, R66, 0x1, R61 ;  /* 0x0000000142447824 */ /* 0x000fe200078e023d */
[----:B------:R4:W-:Y:S03]  /*14b0*/  STS [R51+0x2000], R66 ;  /* 0x0020004233007388 */ /* 0x0009e60000000800 */
[----:B------:R-:W-:Y:S01]  /*14c0*/  IMAD.IADD R70, R68, 0x1, R63 ;  /* 0x0000000144467824 */ /* 0x000fe200078e023f */
[----:B------:R4:W-:Y:S03]  /*14d0*/  STS [R51+0x2400], R68 ;  /* 0x0024004433007388 */ /* 0x0009e60000000800 */
[----:B0-----:R-:W-:Y:S01]  /*14e0*/  IMAD.IADD R58, R70, 0x1, R65 ;  /* 0x00000001463a7824 */ /* 0x001fe200078e0241 */
[----:B------:R4:W-:Y:S03]  /*14f0*/  STS [R51+0x2800], R70 ;  /* 0x0028004633007388 */ /* 0x0009e60000000800 */
[----:B---3--:R-:W-:Y:S01]  /*1500*/  IMAD.IADD R0, R58, 0x1, R55 ;  /* 0x000000013a007824 */ /* 0x008fe200078e0237 */
[----:B------:R4:W-:Y:S06]  /*1510*/  STS [R51+0x2c00], R58 ;  /* 0x002c003a33007388 */ /* 0x0009ec0000000800 */
.L_x_13:
[----:B------:R-:W-:Y:S05]  /*1520*/  BSYNC.RECONVERGENT B0 ;  /* 0x0000000000007941 */ /* 0x000fea0003800200 */
.L_x_12:
[----:B------:R-:W-:Y:S01]  /*1530*/  ISETP.NE.AND P0, PT, R0, 0x1980, PT ;  /* 0x000019800000780c */ /* 0x000fe20003f05270 */
[----:B---3--:R-:W-:Y:S01]  /*1540*/  IMAD R5, R42, 0x100, R3 ;  /* 0x000001002a057824 */ /* 0x008fe200078e0203 */
[----:B------:R-:W-:Y:S01]  /*1550*/  @!P2 LOP3.LUT R53, R0, 0x40000000, RZ, 0xfc, !PT ;  /* 0x400000000035a812 */ /* 0x000fe200078efcff */
[----:B------:R-:W-:Y:S01]  /*1560*/  IMAD R41, R41, 0x11, RZ ;  /* 0x0000001129297824 */ /* 0x000fe200078e02ff */
[----:B------:R-:W-:Y:S01]  /*1570*/  ISETP.LT.U32.AND P0, PT, R3, 0x100, !P0 ;  /* 0x000001000300780c */ /* 0x000fe20004701070 */
[----:B0-----:R-:W-:-:S03]  /*1580*/  IMAD.WIDE R14, R5, 0x4, R14 ;  /* 0x00000004050e7825 */ /* 0x001fc600078e020e */
[----:B------:R-:W-:Y:S01]  /*1590*/  LOP3.LUT R57, R41, R4, RZ, 0xfc, !PT ;  /* 0x0000000429397212 */ /* 0x000fe200078efcff */
[----:B----4-:R-:W-:Y:S01]  /*15a0*/  IMAD R54, R42, 0x1980, RZ ;  /* 0x000019802a367824 */ /* 0x010fe200078e02ff */
[----:B------:R0:W-:Y:S07]  /*15b0*/  @!P2 STG.E.STRONG.SYS desc[UR6][R14.64], R53 ;  /* 0x000000350e00a986 */ /* 0x0001ee000c115906 */
[----:B------:R-:W-:Y:S06]  /*15c0*/  BAR.RED.OR.DEFER_BLOCKING 0x0, P0 ;  /* 0x0000000000007b1d */ /* 0x000fec0000014800 */
[----:B------:R-:W1:Y:S01]  /*15d0*/  B2R.RESULT RZ, P0 ;  /* 0x0000000000ff731c */ /* 0x000e620000004000 */
[----:B------:R-:W-:-:S04]  /*15e0*/  IADD3 R4, P1, PT, R54, R57, RZ ;  /* 0x0000003936047210 */ /* 0x000fc80007f3e0ff */
[----:B------:R-:W-:Y:S01]  /*15f0*/  LEA.HI.X.SX32 R55, R54, RZ, 0x1, P1 ;  /* 0x000000ff36377211 */ /* 0x000fe200008f0eff */
[----:B------:R-:W-:-:S03]  /*1600*/  IMAD.SHL.U32 R5, R4, 0x4, RZ ;  /* 0x0000000404057824 */ /* 0x000fc600078e00ff */
[----:B------:R-:W-:Y:S01]  /*1610*/  SHF.L.U64.HI R4, R4, 0x2, R55 ;  /* 0x0000000204047819 */ /* 0x000fe20000010237 */
[----:B01----:R-:W-:Y:S06]  /*1620*/  @!P0 BRA `(.L_x_14) ;  /* 0x0000001000b48947 */ /* 0x003fec0003800000 */
[----:B------:R-:W0:Y:S01]  /*1630*/  LDCU.64 UR8, c[0x0][0x3b8] ;  /* 0x00007700ff0877ac */ /* 0x000e220008000a00 */
[----:B------:R-:W-:Y:S01]  /*1640*/  BSSY B1, `(.L_x_15) ;  /* 0x0000032000017945 */ /* 0x000fe20003800000 */
[----:B------:R-:W-:Y:S01]  /*1650*/  IMAD R13, R3, 0x8, R7 ;  /* 0x00000008030d7824 */ /* 0x000fe200078e0207 */
[----:B0-----:R-:W-:-:S04]  /*1660*/  IADD3 R8, P0, PT, R5, UR8, RZ ;  /* 0x0000000805087c10 */ /* 0x001fc8000ff1e0ff */
[----:B------:R-:W-:Y:S01]  /*1670*/  IADD3.X R9, PT, PT, R4, UR9, RZ, P0, !PT ;  /* 0x0000000904097c10 */ /* 0x000fe200087fe4ff */
[----:B------:R-:W-:Y:S08]  /*1680*/  @P2 BRA `(.L_x_16) ;  /* 0x0000000000b42947 */ /* 0x000ff00003800000 */
[----:B------:R-:W0:Y:S02]  /*1690*/  LDCU.64 UR8, c[0x0][0x398] ;  /* 0x00007300ff0877ac */ /* 0x000e240008000a00 */
[----:B0-----:R-:W-:-:S04]  /*16a0*/  LEA R10, P0, R3, UR8, 0x3 ;  /* 0x00000008030a7c11 */ /* 0x001fc8000f8018ff */
[----:B------:R-:W-:-:S05]  /*16b0*/  LEA.HI.X R11, R3, UR9, RZ, 0x3, P0 ;  /* 0x00000009030b7c11 */ /* 0x000fca00080f1cff */
[----:B------:R-:W2:Y:S01]  /*16c0*/  LDG.E.64 R4, desc[UR6][R10.64] ;  /* 0x000000060a047981 */ /* 0x000ea2000c1e1b00 */
[----:B------:R-:W-:-:S04]  /*16d0*/  ISETP.GT.U32.AND P0, PT, R3, R49, PT ;  /* 0x000000310300720c */ /* 0x000fc80003f04070 */
[----:B------:R-:W-:-:S04]  /*16e0*/  SEL R17, RZ, 0x1980, !P0 ;  /* 0x00001980ff117807 */ /* 0x000fc80004000000 */
[----:B--2---:R-:W-:Y:S01]  /*16f0*/  IADD3 R4, P0, PT, R4, -R17, RZ ;  /* 0x8000001104047210 */ /* 0x004fe20007f1e0ff */
[----:B------:R-:W-:-:S03]  /*1700*/  IMAD.MOV.U32 R17, RZ, RZ, R0 ;  /* 0x000000ffff117224 */ /* 0x000fc600078e0000 */
[----:B------:R-:W-:Y:S02]  /*1710*/  IADD3.X R5, PT, PT, R5, -0x1, RZ, P0, !PT ;  /* 0xffffffff05057810 */ /* 0x000fe400007fe4ff */
[----:B------:R-:W-:-:S03]  /*1720*/  ISETP.GE.AND P0, PT, R42, 0x1, PT ;  /* 0x000000012a00780c */ /* 0x000fc60003f06270 */
[----:B------:R0:W-:Y:S10]  /*1730*/  STS.64 [R13+0x6600], R4 ;  /* 0x006600040d007388 */ /* 0x0001f40000000a00 */
[----:B------:R-:W-:Y:S05]  /*1740*/  @!P0 BRA `(.L_x_17) ;  /* 0x00000000006c8947 */ /* 0x000fea0003800000 */
[----:B------:R-:W-:Y:S01]  /*1750*/  BSSY B0, `(.L_x_18) ;  /* 0x0000019000007945 */ /* 0x000fe20003800000 */
[----:B------:R-:W-:Y:S02]  /*1760*/  IMAD.MOV.U32 R6, RZ, RZ, -0x1 ;  /* 0xffffffffff067424 */ /* 0x000fe400078e00ff */
[----:B------:R-:W-:Y:S02]  /*1770*/  IMAD.MOV.U32 R10, RZ, RZ, R42 ;  /* 0x000000ffff0a7224 */ /* 0x000fe400078e002a */
[----:B------:R-:W-:-:S07]  /*1780*/  IMAD.MOV.U32 R17, RZ, RZ, R0 ;  /* 0x000000ffff117224 */ /* 0x000fce00078e0000 */
.L_x_22:
[----:B0-----:R-:W0:Y:S01]  /*1790*/  LDC.64 R4, c[0x0][0x380] ;  /* 0x0000e000ff047b82 */ /* 0x001e220000000a00 */
[----:B------:R-:W-:Y:S01]  /*17a0*/  VIADD R19, R10, 0xffffffff ;  /* 0xffffffff0a137836 */ /* 0x000fe20000000000 */
[----:B------:R-:W-:Y:S03]  /*17b0*/  BSSY B2, `(.L_x_19) ;  /* 0x0000008000027945 */ /* 0x000fe60003800000 */
[----:B------:R-:W-:-:S04]  /*17c0*/  IMAD R11, R19, 0x100, R3 ;  /* 0x00000100130b7824 */ /* 0x000fc800078e0203 */
[----:B0-----:R-:W-:-:S07]  /*17d0*/  IMAD.WIDE R4, R11, 0x4, R4 ;  /* 0x000000040b047825 */ /* 0x001fce00078e0204 */
.L_x_20:
[----:B------:R-:W-:Y:S05]  /*17e0*/  YIELD ;  /* 0x0000000000007946 */ /* 0x000fea0003800000 */
[----:B------:R0:W-:Y:S06]  /*17f0*/  MEMBAR.SC.CTA ;  /* 0x0000000000007992 */ /* 0x0001ec0000000000 */
[----:B0-----:R-:W2:Y:S02]  /*1800*/  LDG.E.STRONG.SYS R11, desc[UR6][R4.64] ;  /* 0x00000006040b7981 */ /* 0x001ea4000c1f5900 */
[----:B--2---:R-:W-:-:S13]  /*1810*/  ISETP.NE.AND P0, PT, R11, RZ, PT ;  /* 0x000000ff0b00720c */ /* 0x004fda0003f05270 */
[----:B------:R-:W-:Y:S05]  /*1820*/  @!P0 BRA `(.L_x_20) ;  /* 0xfffffffc00ec8947 */ /* 0x000fea000383ffff */
[----:B------:R-:W-:Y:S05]  /*1830*/  BSYNC B2 ;  /* 0x0000000000027941 */ /* 0x000fea0003800000 */
.L_x_19:
[----:B------:R-:W-:Y:S01]  /*1840*/  BSSY.RECONVERGENT B2, `(.L_x_21) ;  /* 0x0000006000027945 */ /* 0x000fe20003800200 */
[C---:B------:R-:W-:Y:S02]  /*1850*/  ISETP.GT.AND P0, PT, R11.reuse, -0x1, PT ;  /* 0xffffffff0b00780c */ /* 0x040fe40003f04270 */
[----:B------:R-:W-:Y:S01]  /*1860*/  LOP3.LUT R4, R11, 0x3fffffff, RZ, 0xc0, !PT ;  /* 0x3fffffff0b047812 */ /* 0x000fe200078ec0ff */
[----:B------:R-:W-:Y:S05]  /*1870*/  WARPSYNC.EXCLUSIVE R6 ;  /* 0x0000000006007348 */ /* 0x000fea0003a00000 */
[----:B------:R-:W-:-:S05]  /*1880*/  IMAD.IADD R17, R4, 0x1, R17 ;  /* 0x0000000104117824 */ /* 0x000fca00078e0211 */
[----:B------:R-:W-:-:S07]  /*1890*/  VOTE.ANY R6, PT, P0 ;  /* 0x0000000000067806 */ /* 0x000fce00000e0100 */
[----:B------:R-:W-:Y:S05]  /*18a0*/  BSYNC.RECONVERGENT B2 ;  /* 0x0000000000027941 */ /* 0x000fea0003800200 */
.L_x_21:
[----:B------:R-:W-:Y:S01]  /*18b0*/  ISETP.GT.U32.AND P1, PT, R10, 0x1, PT ;  /* 0x000000010a00780c */ /* 0x000fe20003f24070 */
[----:B------:R-:W-:-:S12]  /*18c0*/  IMAD.MOV.U32 R10, RZ, RZ, R19 ;  /* 0x000000ffff0a7224 */ /* 0x000fd800078e0013 */
[----:B------:R-:W-:Y:S05]  /*18d0*/  @P0 BRA P1, `(.L_x_22) ;  /* 0xfffffffc00ac0947 */ /* 0x000fea000083ffff */
[----:B------:R-:W-:Y:S05]  /*18e0*/  BSYNC B0 ;  /* 0x0000000000007941 */ /* 0x000fea0003800000 */
.L_x_18:
[----:B------:R1:W2:Y:S02]  /*18f0*/  LDS.64 R4, [R13+0x6600] ;  /* 0x006600000d047984 */ /* 0x0002a40000000a00 */
.L_x_17:
[C---:B------:R-:W-:Y:S01]  /*1900*/  IMAD.IADD R19, R17.reuse, 0x1, -R0 ;  /* 0x0000000111137824 */ /* 0x040fe200078e0a00 */
[----:B------:R-:W-:-:S04]  /*1910*/  LOP3.LUT R11, R17, 0x80000000, RZ, 0xfc, !PT ;  /* 0x80000000110b7812 */ /* 0x000fc800078efcff */
[C---:B0-2---:R-:W-:Y:S01]  /*1920*/  IADD3 R4, P0, PT, R19.reuse, R4, RZ ;  /* 0x0000000413047210 */ /* 0x045fe20007f1e0ff */
[----:B------:R0:W-:Y:S03]  /*1930*/  STG.E.STRONG.SYS desc[UR6][R14.64], R11 ;  /* 0x0000000b0e007986 */ /* 0x0001e6000c115906 */
[----:B------:R-:W-:-:S05]  /*1940*/  LEA.HI.X.SX32 R5, R19, R5, 0x1, P0 ;  /* 0x0000000513057211 */ /* 0x000fca00000f0eff */
[----:B------:R0:W-:Y:S04]  /*1950*/  STS.64 [R13+0x6600], R4 ;  /* 0x006600040d007388 */ /* 0x0001e80000000a00 */
.L_x_16:
[----:B------:R-:W-:Y:S05]  /*1960*/  BSYNC B1 ;  /* 0x0000000000017941 */ /* 0x000fea0003800000 */
.L_x_15:
[----:B0-----:R-:W0:Y:S01]  /*1970*/  LDC R5, c[0x0][0x3c0] ;  /* 0x0000f000ff057b82 */ /* 0x001e220000000800 */
[----:B------:R-:W-:-:S07]  /*1980*/  IMAD R4, R49, 0x8, R7 ;  /* 0x0000000831047824 */ /* 0x000fce00078e0207 */
[----:B------:R-:W2:Y:S01]  /*1990*/  LDC.64 R16, c[0x0][0x390] ;  /* 0x0000e400ff107b82 */ /* 0x000ea20000000a00 */
[----:B0-----:R-:W-:Y:S02]  /*19a0*/  ISETP.GE.AND P0, PT, R47, R5, PT ;  /* 0x000000052f00720c */ /* 0x001fe40003f06270 */
[----:B--2---:R-:W-:-:S04]  /*19b0*/  ISETP.EQ.U32.AND P1, PT, R16, RZ, PT ;  /* 0x000000ff1000720c */ /* 0x004fc80003f22070 */
[----:B------:R-:W-:-:S04]  /*19c0*/  ISETP.EQ.OR.EX P0, PT, R17, RZ, !P0, P1 ;  /* 0x000000ff1100720c */ /* 0x000fc80004702710 */
[----:B------:R-:W-:-:S13]  /*19d0*/  ISETP.GT.U32.OR P0, PT, R3, 0xff, P0 ;  /* 0x000000ff0300780c */ /* 0x000fda0000704470 */
[----:B------:R-:W-:Y:S05]  /*19e0*/  @P0 BRA `(.L_x_23) ;  /* 0x0000000000240947 */ /* 0x000fea0003800000 */
[----:B------:R-:W0:Y:S01]  /*19f0*/  LDS.64 R10, [R13+0x6600] ;  /* 0x006600000d0a7984 */ /* 0x000e220000000a00 */
[C---:B------:R-:W-:Y:S02]  /*1a00*/  ISETP.GT.U32.AND P0, PT, R3.reuse, R49, PT ;  /* 0x000000310300720c */ /* 0x040fe40003f04070 */
[C---:B------:R-:W-:Y:S02]  /*1a10*/  LEA R6, P2, R3.reuse, R16, 0x3 ;  /* 0x0000001003067211 */ /* 0x040fe400078418ff */
[----:B------:R-:W-:Y:S02]  /*1a20*/  SEL R7, RZ, 0x1980, !P0 ;  /* 0x00001980ff077807 */ /* 0x000fe40004000000 */
[--C-:B------:R-:W-:Y:S02]  /*1a30*/  SHF.R.S32.HI R15, RZ, 0x1f, R0.reuse ;  /* 0x0000001fff0f7819 */ /* 0x100fe40000011400 */
[----:B0-----:R-:W-:Y:S02]  /*1a40*/  IADD3 R2, P0, P1, R10, R7, R0 ;  /* 0x000000070a027210 */ /* 0x001fe4000791e000 */
[----:B------:R-:W-:-:S02]  /*1a50*/  LEA.HI.X R7, R3, R17, RZ, 0x3, P2 ;  /* 0x0000001103077211 */ /* 0x000fc400010f1cff */
[----:B------:R-:W-:-:S05]  /*1a60*/  IADD3.X R3, PT, PT, R11, RZ, R15, P0, P1 ;  /* 0x000000ff0b037210 */ /* 0x000fca00007e240f */
[----:B------:R0:W-:Y:S04]  /*1a70*/  STG.E.64 desc[UR6][R6.64], R2 ;  /* 0x0000000206007986 */ /* 0x0001e8000c101b06 */
.L_x_23:
[----:B------:R-:W-:Y:S05]  /*1a80*/  WARPSYNC.ALL ;  /* 0x0000000000007948 */ /* 0x000fea0003800000 */
[----:B------:R-:W-:Y:S01]  /*1a90*/  BAR.SYNC.DEFER_BLOCKING 0x0 ;  /* 0x0000000000007b1d */ /* 0x000fe20000010000 */
[----:B------:R-:W-:-:S05]  /*1aa0*/  ISETP.GT.AND P0, PT, R47, R5, PT ;  /* 0x000000052f00720c */ /* 0x000fca0003f04270 */
[----:B0-----:R0:W2:Y:S08]  /*1ab0*/  LDS.64 R2, [R4+0x6600] ;  /* 0x0066000004027984 */ /* 0x0010b00000000a00 */
[----:B0-----:R-:W-:Y:S05]  /*1ac0*/  @P0 BRA `(.L_x_24) ;  /* 0x00000000005c0947 */ /* 0x001fea0003800000 */
[----:B------:R-:W0:Y:S01]  /*1ad0*/  LDCU.64 UR4, c[0x0][0x3a0] ;  /* 0x00007400ff0477ac */ /* 0x000e220008000a00 */
[----:B--2---:R-:W-:-:S05]  /*1ae0*/  IADD3 R0, P1, PT, R57, R2, RZ ;  /* 0x0000000239007210 */ /* 0x004fca0007f3e0ff */
[----:B------:R-:W-:Y:S01]  /*1af0*/  IMAD.X R7, RZ, RZ, R3, P1 ;  /* 0x000000ffff077224 */ /* 0x000fe200008e0603 */
[----:B0-----:R-:W-:-:S04]  /*1b00*/  LEA R2, P1, R0, UR4, 0x2 ;  /* 0x0000000400027c11 */ /* 0x001fc8000f8210ff */
[----:B------:R-:W-:-:S05]  /*1b10*/  LEA.HI.X R3, R0, UR5, R7, 0x2, P1 ;  /* 0x0000000500037c11 */ /* 0x000fca00088f1407 */
[----:B------:R2:W-:Y:S04]  /*1b20*/  STG.E desc[UR6][R2.64], R28 ;  /* 0x0000001c02007986 */ /* 0x0005e8000c101906 */
        /* <DEDUP_REMOVED lines=15> */
[----:B------:R2:W-:Y:S01]  /*1c20*/  STG.E desc[UR6][R2.64+0x800], R46 ;  /* 0x0008002e02007986 */ /* 0x0005e2000c101906 */
[----:B------:R-:W-:Y:S05]  /*1c30*/  BRA `(.L_x_25) ;  /* 0x0000000000e07947 */ /* 0x000fea0003800000 */
.L_x_24:
[----:B------:R-:W0:Y:S01]  /*1c40*/  LDCU.64 UR4, c[0x0][0x3a0] ;  /* 0x00007400ff0477ac */ /* 0x000e220008000a00 */
[----:B------:R-:W-:Y:S01]  /*1c50*/  IMAD R4, R42, -0x1980, R5 ;  /* 0xffffe6802a047824 */ /* 0x000fe200078e0205 */
[C---:B--2---:R-:W-:Y:S01]  /*1c60*/  IADD3 R0, P1, PT, R57.reuse, R2, RZ ;  /* 0x0000000239007210 */ /* 0x044fe20007f3e0ff */
[C---:B------:R-:W-:Y:S02]  /*1c70*/  VIADD R11, R57.reuse, 0x20 ;  /* 0x00000020390b7836 */ /* 0x040fe40000000000 */
[C---:B-1----:R-:W-:Y:S01]  /*1c80*/  VIADD R13, R57.reuse, 0x40 ;  /* 0x00000040390d7836 */ /* 0x042fe20000000000 */
[-C--:B------:R-:W-:Y:S01]  /*1c90*/  ISETP.GE.AND P5, PT, R57, R4.reuse, PT ;  /* 0x000000043900720c */ /* 0x080fe20003fa6270 */
[----:B------:R-:W-:Y:S01]  /*1ca0*/  IMAD.X R7, RZ, RZ, R3, P1 ;  /* 0x000000ffff077224 */ /* 0x000fe200008e0603 */
[-C--:B------:R-:W-:Y:S01]  /*1cb0*/  ISETP.GE.AND P4, PT, R11, R4.reuse, PT ;  /* 0x000000040b00720c */ /* 0x080fe20003f86270 */
[----:B------:R-:W-:Y:S01]  /*1cc0*/  VIADD R11, R57, 0x60 ;  /* 0x00000060390b7836 */ /* 0x000fe20000000000 */
[----:B------:R-:W-:Y:S01]  /*1cd0*/  ISETP.GE.AND P3, PT, R13, R4, PT ;  /* 0x000000040d00720c */ /* 0x000fe20003f66270 */
[----:B------:R-:W-:-:S02]  /*1ce0*/  VIADD R13, R57, 0x80 ;  /* 0x00000080390d7836 */ /* 0x000fc40000000000 */
[----:B------:R-:W-:Y:S01]  /*1cf0*/  VIADD R15, R57, 0xa0 ;  /* 0x000000a0390f7836 */ /* 0x000fe20000000000 */
[-C--:B------:R-:W-:Y:S01]  /*1d00*/  ISETP.GE.AND P2, PT, R11, R4.reuse, PT ;  /* 0x000000040b00720c */ /* 0x080fe20003f46270 */
[----:B------:R-:W-:Y:S01]  /*1d10*/  VIADD R11, R57, 0xc0 ;  /* 0x000000c0390b7836 */ /* 0x000fe20000000000 */
[C---:B0-----:R-:W-:Y:S02]  /*1d20*/  LEA R2, P1, R0.reuse, UR4, 0x2 ;  /* 0x0000000400027c11 */ /* 0x041fe4000f8210ff */
[-C--:B------:R-:W-:Y:S02]  /*1d30*/  ISETP.GE.AND P6, PT, R15, R4.reuse, PT ;  /* 0x000000040f00720c */ /* 0x080fe40003fc6270 */
[----:B------:R-:W-:Y:S02]  /*1d40*/  LEA.HI.X R3, R0, UR5, R7, 0x2, P1 ;  /* 0x0000000500037c11 */ /* 0x000fe400088f1407 */
[----:B------:R-:W-:Y:S01]  /*1d50*/  ISETP.GE.AND P1, PT, R13, R4, PT ;  /* 0x000000040d00720c */ /* 0x000fe20003f26270 */
[----:B------:R-:W-:-:S02]  /*1d60*/  VIADD R13, R57, 0xe0 ;  /* 0x000000e0390d7836 */ /* 0x000fc40000000000 */
[----:B------:R0:W-:Y:S01]  /*1d70*/  @!P5 STG.E desc[UR6][R2.64], R28 ;  /* 0x0000001c0200d986 */ /* 0x0001e2000c101906 */
[-C--:B------:R-:W-:Y:S01]  /*1d80*/  ISETP.GE.AND P5, PT, R11, R4.reuse, PT ;  /* 0x000000040b00720c */ /* 0x080fe20003fa6270 */
[----:B------:R-:W-:Y:S02]  /*1d90*/  VIADD R11, R57, 0x100 ;  /* 0x00000100390b7836 */ /* 0x000fe40000000000 */
[----:B------:R0:W-:Y:S01]  /*1da0*/  @!P4 STG.E desc[UR6][R2.64+0x80], R29 ;  /* 0x0000801d0200c986 */ /* 0x0001e2000c101906 */
[-C--:B------:R-:W-:Y:S01]  /*1db0*/  ISETP.GE.AND P4, PT, R13, R4.reuse, PT ;  /* 0x000000040d00720c */ /* 0x080fe20003f86270 */
[----:B------:R-:W-:Y:S02]  /*1dc0*/  VIADD R13, R57, 0x120 ;  /* 0x00000120390d7836 */ /* 0x000fe40000000000 */
[----:B------:R0:W-:Y:S01]  /*1dd0*/  @!P3 STG.E desc[UR6][R2.64+0x100], R30 ;  /* 0x0001001e0200b986 */ /* 0x0001e2000c101906 */
        /* <DEDUP_REMOVED lines=21> */
[----:B------:R-:W-:-:S03]  /*1f30*/  ISETP.GE.AND P2, PT, R13, R4, PT ;  /* 0x000000040d00720c */ /* 0x000fc60003f46270 */
[----:B------:R0:W-:Y:S01]  /*1f40*/  @!P1 STG.E desc[UR6][R2.64+0x500], R38 ;  /* 0x0005002602009986 */ /* 0x0001e2000c101906 */
[----:B------:R-:W-:-:S03]  /*1f50*/  ISETP.GE.AND P1, PT, R11, R4, PT ;  /* 0x000000040b00720c */ /* 0x000fc60003f26270 */
[----:B------:R0:W-:Y:S04]  /*1f60*/  @!P6 STG.E desc[UR6][R2.64+0x580], R39 ;  /* 0x000580270200e986 */ /* 0x0001e8000c101906 */
[----:B------:R0:W-:Y:S04]  /*1f70*/  @!P5 STG.E desc[UR6][R2.64+0x600], R40 ;  /* 0x000600280200d986 */ /* 0x0001e8000c101906 */
[----:B------:R0:W-:Y:S04]  /*1f80*/  @!P4 STG.E desc[UR6][R2.64+0x680], R43 ;  /* 0x0006802b0200c986 */ /* 0x0001e8000c101906 */
[----:B------:R0:W-:Y:S04]  /*1f90*/  @!P3 STG.E desc[UR6][R2.64+0x700], R44 ;  /* 0x0007002c0200b986 */ /* 0x0001e8000c101906 */
[----:B------:R0:W-:Y:S04]  /*1fa0*/  @!P2 STG.E desc[UR6][R2.64+0x780], R45 ;  /* 0x0007802d0200a986 */ /* 0x0001e8000c101906 */
[----:B------:R0:W-:Y:S02]  /*1fb0*/  @!P1 STG.E desc[UR6][R2.64+0x800], R46 ;  /* 0x0008002e02009986 */ /* 0x0001e4000c101906 */
.L_x_25:
[----:B------:R-:W-:Y:S05]  /*1fc0*/  @P0 BRA `(.L_x_26) ;  /* 0x0000000000480947 */ /* 0x000fea0003800000 */
[----:B------:R3:W5:Y:S04]  /*1fd0*/  LDG.E R11, desc[UR6][R8.64] ;  /* 0x00000006080b7981 */ /* 0x000768000c1e1900 */
[----:B-1----:R3:W5:Y:S04]  /*1fe0*/  LDG.E R13, desc[UR6][R8.64+0x80] ;  /* 0x00008006080d7981 */ /* 0x002768000c1e1900 */
[----:B------:R3:W5:Y:S04]  /*1ff0*/  LDG.E R15, desc[UR6][R8.64+0x100] ;  /* 0x00010006080f7981 */ /* 0x000768000c1e1900 */
[----:B------:R3:W5:Y:S04]  /*2000*/  LDG.E R17, desc[UR6][R8.64+0x180] ;  /* 0x0001800608117981 */ /* 0x000768000c1e1900 */
[----:B------:R3:W5:Y:S04]  /*2010*/  LDG.E R19, desc[UR6][R8.64+0x200] ;  /* 0x0002000608137981 */ /* 0x000768000c1e1900 */
[----:B------:R3:W5:Y:S04]  /*2020*/  LDG.E R21, desc[UR6][R8.64+0x280] ;  /* 0x0002800608157981 */ /* 0x000768000c1e1900 */
[----:B------:R3:W5:Y:S04]  /*2030*/  LDG.E R23, desc[UR6][R8.64+0x300] ;  /* 0x0003000608177981 */ /* 0x000768000c1e1900 */
[----:B------:R3:W5:Y:S04]  /*2040*/  LDG.E R25, desc[UR6][R8.64+0x380] ;  /* 0x0003800608197981 */ /* 0x000768000c1e1900 */
[----:B------:R3:W5:Y:S04]  /*2050*/  LDG.E R27, desc[UR6][R8.64+0x400] ;  /* 0x00040006081b7981 */ /* 0x000768000c1e1900 */
[----:B0-2---:R3:W5:Y:S04]  /*2060*/  LDG.E R29, desc[UR6][R8.64+0x480] ;  /* 0x00048006081d7981 */ /* 0x005768000c1e1900 */
        /* <DEDUP_REMOVED lines=8> */
.L_x_26:
[----:B------:R-:W-:Y:S02]  /*20f0*/  IMAD.IADD R54, R5, 0x1, -R54 ;  /* 0x0000000105367824 */ /* 0x000fe400078e0a36 */
[C---:B0-2---:R-:W-:Y:S02]  /*2100*/  VIADD R3, R57.reuse, 0x20 ;  /* 0x0000002039037836 */ /* 0x045fe40000000000 */
[C---:B------:R-:W-:Y:S01]  /*2110*/  VIADD R45, R57.reuse, 0x40 ;  /* 0x00000040392d7836 */ /* 0x040fe20000000000 */
[CC--:B------:R-:W-:Y:S01]  /*2120*/  ISETP.GE.AND P5, PT, R57.reuse, R54.reuse, PT ;  /* 0x000000363900720c */ /* 0x0c0fe20003fa6270 */
[----:B------:R-:W-:Y:S01]  /*2130*/  VIADD R47, R57, 0x80 ;  /* 0x00000080392f7836 */ /* 0x000fe20000000000 */
[-C--:B------:R-:W-:Y:S01]  /*2140*/  ISETP.GE.AND P4, PT, R3, R54.reuse, PT ;  /* 0x000000360300720c */ /* 0x080fe20003f86270 */
[----:B------:R-:W-:Y:S01]  /*2150*/  VIADD R3, R57, 0x60 ;  /* 0x0000006039037836 */ /* 0x000fe20000000000 */
[-C--:B------:R-:W-:Y:S01]  /*2160*/  ISETP.GE.AND P3, PT, R45, R54.reuse, PT ;  /* 0x000000362d00720c */ /* 0x080fe20003f66270 */
[----:B------:R-:W-:Y:S01]  /*2170*/  VIADD R45, R57, 0xa0 ;  /* 0x000000a0392d7836 */ /* 0x000fe20000000000 */
[----:B------:R-:W-:-:S02]  /*2180*/  ISETP.GE.AND P1, PT, R47, R54, PT ;  /* 0x000000362f00720c */ /* 0x000fc40003f26270 */
[-C--:B------:R-:W-:Y:S01]  /*2190*/  ISETP.GE.AND P2, PT, R3, R54.reuse, PT ;  /* 0x000000360300720c */ /* 0x080fe20003f46270 */
[----:B------:R-:W-:Y:S01]  /*21a0*/  VIADD R3, R57, 0xc0 ;  /* 0x000000c039037836 */ /* 0x000fe20000000000 */
[-C--:B------:R-:W-:Y:S01]  /*21b0*/  ISETP.GE.AND P6, PT, R45, R54.reuse, PT ;  /* 0x000000362d00720c */ /* 0x080fe20003fc6270 */
[----:B------:R-:W-:Y:S02]  /*21c0*/  VIADD R45, R57, 0xe0 ;  /* 0x000000e0392d7836 */ /* 0x000fe40000000000 */
[----:B------:R0:W5:Y:S01]  /*21d0*/  @!P5 LDG.E R11, desc[UR6][R8.64] ;  /* 0x00000006080bd981 */ /* 0x000162000c1e1900 */
[-C--:B------:R-:W-:Y:S01]  /*21e0*/  ISETP.GE.AND P5, PT, R3, R54.reuse, PT ;  /* 0x000000360300720c */ /* 0x080fe20003fa6270 */
[----:B------:R-:W-:Y:S02]  /*21f0*/  VIADD R3, R57, 0x100 ;  /* 0x0000010039037836 */ /* 0x000fe40000000000 */
[----:B-1----:R0:W5:Y:S01]  /*2200*/  @!P4 LDG.E R13, desc[UR6][R8.64+0x80] ;  /* 0x00008006080dc981 */ /* 0x002162000c1e1900 */
[----:B------:R-:W-:Y:S01]  /*2210*/  ISETP.GE.AND P4, PT, R45, R54, PT ;  /* 0x000000362d00720c */ /* 0x000fe20003f86270 */
[----:B------:R-:W-:-:S02]  /*2220*/  VIADD R45, R57, 0x120 ;  /* 0x00000120392d7836 */ /* 0x000fc40000000000 */
[----:B------:R0:W5:Y:S01]  /*2230*/  @!P3 LDG.E R15, desc[UR6][R8.64+0x100] ;  /* 0x00010006080fb981 */ /* 0x000162000c1e1900 */
[-C--:B------:R-:W-:Y:S01]  /*2240*/  ISETP.GE.AND P3, PT, R3, R54.reuse, PT ;  /* 0x000000360300720c */ /* 0x080fe20003f66270 */
[----:B------:R-:W-:Y:S02]  /*2250*/  VIADD R3, R57, 0x140 ;  /* 0x0000014039037836 */ /* 0x000fe40000000000 */
[----:B------:R0:W5:Y:S01]  /*2260*/  @!P2 LDG.E R17, desc[UR6][R8.64+0x180] ;  /* 0x000180060811a981 */ /* 0x000162000c1e1900 */
[-C--:B------:R-:W-:Y:S01]  /*2270*/  ISETP.GE.AND P2, PT, R45, R54.reuse, PT ;  /* 0x000000362d00720c */ /* 0x080fe20003f46270 */
[----:B------:R-:W-:Y:S02]  /*2280*/  VIADD R45, R57, 0x160 ;  /* 0x00000160392d7836 */ /* 0x000fe40000000000 */
[----:B------:R0:W5:Y:S01]  /*2290*/  @!P1 LDG.E R19, desc[UR6][R8.64+0x200] ;  /* 0x0002000608139981 */ /* 0x000162000c1e1900 */
        /* <DEDUP_REMOVED lines=15> */
[----:B------:R-:W-:-:S03]  /*2390*/  ISETP.GE.AND P2, PT, R45, R54, PT ;  /* 0x000000362d00720c */ /* 0x000fc60003f46270 */
[----:B------:R0:W5:Y:S01]  /*23a0*/  @!P1 LDG.E R31, desc[UR6][R8.64+0x500] ;  /* 0x00050006081f9981 */ /* 0x000162000c1e1900 */
[----:B------:R-:W-:-:S03]  /*23b0*/  ISETP.GE.AND P1, PT, R3, R54, PT ;  /* 0x000000360300720c */ /* 0x000fc60003f26270 */
[----:B------:R0:W5:Y:S04]  /*23c0*/  @!P6 LDG.E R33, desc[UR6][R8.64+0x580] ;  /* 0x000580060821e981 */ /* 0x000168000c1e1900 */
[----:B------:R0:W5:Y:S04]  /*23d0*/  @!P5 LDG.E R35, desc[UR6][R8.64+0x600] ;  /* 0x000600060823d981 */ /* 0x000168000c1e1900 */
[----:B------:R0:W5:Y:S04]  /*23e0*/  @!P4 LDG.E R37, desc[UR6][R8.64+0x680] ;  /* 0x000680060825c981 */ /* 0x000168000c1e1900 */
[----:B------:R0:W5:Y:S04]  /*23f0*/  @!P3 LDG.E R39, desc[UR6][R8.64+0x700] ;  /* 0x000700060827b981 */ /* 0x000168000c1e1900 */
[----:B------:R0:W5:Y:S04]  /*2400*/  @!P2 LDG.E R41, desc[UR6][R8.64+0x780] ;  /* 0x000780060829a981 */ /* 0x000168000c1e1900 */
[----:B------:R0:W5:Y:S02]  /*2410*/  @!P1 LDG.E R43, desc[UR6][R8.64+0x800] ;  /* 0x00080006082b9981 */ /* 0x000164000c1e1900 */
.L_x_27:
[----:B------:R-:W-:Y:S05]  /*2420*/  @P0 BRA `(.L_x_28) ;  /* 0x0000000000540947 */ /* 0x000fea0003800000 */
[----:B------:R-:W1:Y:S02]  /*2430*/  LDCU.64 UR4, c[0x0][0x3b0] ;  /* 0x00007600ff0477ac */ /* 0x000e640008000a00 */
[----:B-1----:R-:W-:-:S04]  /*2440*/  LEA R2, P0, R0, UR4, 0x2 ;  /* 0x0000000400027c11 */ /* 0x002fc8000f8010ff */
[----:B------:R-:W-:-:S05]  /*2450*/  LEA.HI.X R3, R0, UR5, R7, 0x2, P0 ;  /* 0x0000000500037c11 */ /* 0x000fca00080f1407 */
[----:B-----5:R-:W-:Y:S04]  /*2460*/  STG.E desc[UR6][R2.64], R11 ;  /* 0x0000000b02007986 */ /* 0x020fe8000c101906 */
[----:B------:R-:W-:Y:S04]  /*2470*/  STG.E desc[UR6][R2.64+0x80], R13 ;  /* 0x0000800d02007986 */ /* 0x000fe8000c101906 */
        /* <DEDUP_REMOVED lines=14> */
[----:B------:R-:W-:Y:S01]  /*2560*/  STG.E desc[UR6][R2.64+0x800], R43 ;  /* 0x0008002b02007986 */ /* 0x000fe2000c101906 */
[----:B------:R-:W-:Y:S05]  /*2570*/  EXIT ;  /* 0x000000000000794d */ /* 0x000fea0003800000 */
.L_x_28:
[----:B------:R-:W1:Y:S01]  /*2580*/  LDCU.64 UR4, c[0x0][0x3b0] ;  /* 0x00007600ff0477ac */ /* 0x000e620008000a00 */
[----:B------:R-:W-:Y:S02]  /*2590*/  IMAD R42, R42, -0x1980, R5 ;  /* 0xffffe6802a2a7824 */ /* 0x000fe400078e0205 */
[C---:B------:R-:W-:Y:S02]  /*25a0*/  VIADD R5, R57.reuse, 0x40 ;  /* 0x0000004039057836 */ /* 0x040fe40000000000 */
[C---:B------:R-:W-:Y:S01]  /*25b0*/  VIADD R3, R57.reuse, 0x20 ;  /* 0x0000002039037836 */ /* 0x040fe20000000000 */
[CC--:B------:R-:W-:Y:S01]  /*25c0*/  ISETP.GE.AND P3, PT, R57.reuse, R42.reuse, PT ;  /* 0x0000002a3900720c */ /* 0x0c0fe20003f66270 */
[----:B0--3--:R-:W-:Y:S01]  /*25d0*/  VIADD R9, R57, 0x60 ;  /* 0x0000006039097836 */ /* 0x009fe20000000000 */
[-C--:B------:R-:W-:Y:S01]  /*25e0*/  ISETP.GE.AND P1, PT, R5, R42.reuse, PT ;  /* 0x0000002a0500720c */ /* 0x080fe20003f26270 */
[----:B------:R-:W-:Y:S01]  /*25f0*/  VIADD R5, R57, 0x80 ;  /* 0x0000008039057836 */ /* 0x000fe20000000000 */
[-C--:B------:R-:W-:Y:S01]  /*2600*/  ISETP.GE.AND P2, PT, R3, R42.reuse, PT ;  /* 0x0000002a0300720c */ /* 0x080fe20003f46270 */
[----:B------:R-:W-:Y:S01]  /*2610*/  VIADD R45, R57, 0xc0 ;  /* 0x000000c0392d7836 */ /* 0x000fe20000000000 */
[-C--:B------:R-:W-:Y:S01]  /*2620*/  ISETP.GE.AND P0, PT, R9, R42.reuse, PT ;  /* 0x0000002a0900720c */ /* 0x080fe20003f06270 */
[----:B------:R-:W-:Y:S01]  /*2630*/  VIADD R9, R57, 0xa0 ;  /* 0x000000a039097836 */ /* 0x000fe20000000000 */
[----:B------:R-:W-:Y:S01]  /*2640*/  ISETP.GE.AND P6, PT, R5, R42, PT ;  /* 0x0000002a0500720c */ /* 0x000fe20003fc6270 */
[----:B------:R-:W-:Y:S01]  /*2650*/  VIADD R5, R57, 0xe0 ;  /* 0x000000e039057836 */ /* 0x000fe20000000000 */
[----:B-1----:R-:W-:-:S02]  /*2660*/  LEA R2, P4, R0, UR4, 0x2 ;  /* 0x0000000400027c11 */ /* 0x002fc4000f8810ff */
[-C--:B------:R-:W-:Y:S02]  /*2670*/  ISETP.GE.AND P5, PT, R9, R42.reuse, PT ;  /* 0x0000002a0900720c */ /* 0x080fe40003fa6270 */
[----:B------:R-:W-:Y:S01]  /*2680*/  LEA.HI.X R3, R0, UR5, R7, 0x2, P4 ;  /* 0x0000000500037c11 */ /* 0x000fe2000a0f1407 */
[----:B------:R-:W-:Y:S01]  /*2690*/  VIADD R7, R57, 0x100 ;  /* 0x0000010039077836 */ /* 0x000fe20000000000 */
[----:B------:R-:W-:-:S03]  /*26a0*/  ISETP.GE.AND P4, PT, R45, R42, PT ;  /* 0x0000002a2d00720c */ /* 0x000fc60003f86270 */
[----:B-----5:R0:W-:Y:S01]  /*26b0*/  @!P3 STG.E desc[UR6][R2.64], R11 ;  /* 0x0000000b0200b986 */ /* 0x0201e2000c101906 */
        /* <DEDUP_REMOVED lines=19> */
[C---:B------:R-:W-:Y:S02]  /*27f0*/  VIADD R5, R57.reuse, 0x1e0 ;  /* 0x000001e039057836 */ /* 0x040fe40000000000 */
[----:B------:R-:W-:Y:S01]  /*2800*/  VIADD R57, R57, 0x200 ;  /* 0x0000020039397836 */ /* 0x000fe20000000000 */
[----:B------:R0:W-:Y:S01]  /*2810*/  @!P3 STG.E desc[UR6][R2.64+0x380], R25 ;  /* 0x000380190200b986 */ /* 0x0001e2000c101906 */
[----:B------:R-:W-:-:S03]  /*2820*/  ISETP.GE.AND P3, PT, R7, R42, PT ;  /* 0x0000002a0700720c */ /* 0x000fc60003f66270 */
        /* <DEDUP_REMOVED lines=9> */
[----:B------:R0:W-:Y:S01]  /*28c0*/  @!P2 STG.E desc[UR6][R2.64+0x780], R41 ;  /* 0x000780290200a986 */ /* 0x0001e2000c101906 */
[----:B------:R-:W-:Y:S05]  /*28d0*/  @P1 EXIT ;  /* 0x000000000000194d */ /* 0x000fea0003800000 */
[----:B------:R-:W-:Y:S01]  /*28e0*/  STG.E desc[UR6][R2.64+0x800], R43 ;  /* 0x0008002b02007986 */ /* 0x000fe2000c101906 */
[----:B------:R-:W-:Y:S05]  /*28f0*/  EXIT ;  /* 0x000000000000794d */ /* 0x000fea0003800000 */
.L_x_14:
[----:B------:R-:W-:Y:S01]  /*2900*/  IMAD.MOV.U32 R2, RZ, RZ, RZ ;  /* 0x000000ffff027224 */ /* 0x000fe200078e00ff */
[C---:B------:R-:W-:Y:S01]  /*2910*/  ISETP.GT.U32.AND P0, PT, R3.reuse, 0x1f, PT ;  /* 0x0000001f0300780c */ /* 0x040fe20003f04070 */
[----:B------:R-:W-:Y:S05]  /*2920*/  WARPSYNC.ALL ;  /* 0x0000000000007948 */ /* 0x000fea0003800000 */
[----:B------:R-:W-:-:S04]  /*2930*/  IMAD.HI.U32 R14, R3, 0x15555556, R2 ;  /* 0x15555556030e7827 */ /* 0x000fc800078e0002 */
[----:B------:R-:W-:-:S05]  /*2940*/  IMAD R15, R14, 0x4, R7 ;  /* 0x000000040e0f7824 */ /* 0x000fca00078e0207 */
[----:B------:R0:W-:Y:S01]  /*2950*/  STS [R15+0x3410], R0 ;  /* 0x003410000f007388 */ /* 0x0001e20000000800 */
[----:B------:R-:W-:Y:S06]  /*2960*/  BAR.SYNC.DEFER_BLOCKING 0x0 ;  /* 0x0000000000007b1d */ /* 0x000fec0000010000 */
[----:B------:R-:W-:Y:S05]  /*2970*/  @P0 BRA `(.L_x_29) ;  /* 0x0000000000dc0947 */ /* 0x000fea0003800000 */
[----:B------:R-:W-:Y:S01]  /*2980*/  IMAD R14, R3, 0x34, R7 ;  /* 0x00000034030e7824 */ /* 0x000fe200078e0207 */
[----:B------:R-:W-:-:S04]  /*2990*/  UMOV UR8, 0xffffffff ;  /* 0xffffffff00087882 */ /* 0x000fc80000000000 */
[----:B------:R-:W-:Y:S04]  /*29a0*/  LDS R28, [R14+0x3410] ;  /* 0x003410000e1c7984 */ /* 0x000fe80000000800 */
[----:B------:R-:W-:Y:S04]  /*29b0*/  LDS R29, [R14+0x3414] ;  /* 0x003414000e1d7984 */ /* 0x000fe80000000800 */
[----:B------:R-:W1:Y:S04]  /*29c0*/  LDS R30, [R14+0x3418] ;  /* 0x003418000e1e7984 */ /* 0x000e680000000800 */
[----:B------:R-:W-:Y:S04]  /*29d0*/  LDS R31, [R14+0x341c] ;  /* 0x00341c000e1f7984 */ /* 0x000fe80000000800 */
[----:B------:R-:W2:Y:S04]  /*29e0*/  LDS R32, [R14+0x3420] ;  /* 0x003420000e207984 */ /* 0x000ea80000000800 */
[----:B------:R-:W-:Y:S04]  /*29f0*/  LDS R33, [R14+0x3424] ;  /* 0x003424000e217984 */ /* 0x000fe80000000800 */
[----:B------:R-:W3:Y:S04]  /*2a00*/  LDS R34, [R14+0x3428] ;  /* 0x003428000e227984 */ /* 0x000ee80000000800 */
[----:B------:R-:W-:Y:S04]  /*2a10*/  LDS R35, [R14+0x342c] ;  /* 0x00342c000e237984 */ /* 0x000fe80000000800 */
[----:B------:R-:W4:Y:S04]  /*2a20*/  LDS R36, [R14+0x3430] ;  /* 0x003430000e247984 */ /* 0x000f280000000800 */
[----:B------:R-:W-:Y:S04]  /*2a30*/  LDS R37, [R14+0x3434] ;  /* 0x003434000e257984 */ /* 0x000fe80000000800 */
[----:B------:R-:W5:Y:S04]  /*2a40*/  LDS R38, [R14+0x3438] ;  /* 0x003438000e267984 */ /* 0x000f680000000800 */
[----:B------:R-:W0:Y:S01]  /*2a50*/  LDS R39, [R14+0x343c] ;  /* 0x00343c000e277984 */ /* 0x000e220000000800 */
[----:B-1----:R-:W-:-:S04]  /*2a60*/  IADD3 R40, PT, PT, R30, R29, R28 ;  /* 0x0000001d1e287210 */ /* 0x002fc80007ffe01c */
[----:B--2---:R-:W-:-:S04]  /*2a70*/  IADD3 R40, PT, PT, R32, R40, R31 ;  /* 0x0000002820287210 */ /* 0x004fc80007ffe01f */
[----:B---3--:R-:W-:-:S04]  /*2a80*/  IADD3 R40, PT, PT, R34, R40, R33 ;  /* 0x0000002822287210 */ /* 0x008fc80007ffe021 */
[----:B----4-:R-:W-:-:S04]  /*2a90*/  IADD3 R40, PT, PT, R36, R40, R35 ;  /* 0x0000002824287210 */ /* 0x010fc80007ffe023 */
[----:B-----5:R-:W-:-:S05]  /*2aa0*/  IADD3 R40, PT, PT, R38, R40, R37 ;  /* 0x0000002826287210 */ /* 0x020fca0007ffe025 */
[----:B0-----:R-:W-:Y:S01]  /*2ab0*/  IMAD.IADD R39, R39, 0x1, R40 ;  /* 0x0000000127277824 */ /* 0x001fe200078e0228 */
[----:B------:R-:W-:Y:S06]  /*2ac0*/  BRA.DIV UR8, `(.L_x_30) ;  /* 0x0000007a08547947 */ /* 0x000fec000b800000 */
[----:B------:R-:W0:Y:S02]  /*2ad0*/  SHFL.UP P0, R40, R39, 0x1, RZ ;  /* 0x0420000027287989 */ /* 0x000e2400000000ff */
[----:B0-----:R-:W-:-:S05]  /*2ae0*/  @P0 IMAD.IADD R40, R39, 0x1, R40 ;  /* 0x0000000127280824 */ /* 0x001fca00078e0228 */
[----:B------:R-:W0:Y:S02]  /*2af0*/  SHFL.UP P0, R43, R40, 0x2, RZ ;  /* 0x04400000282b7989 */ /* 0x000e2400000000ff */
[----:B0-----:R-:W-:-:S05]  /*2b00*/  @P0 IMAD.IADD R43, R40, 0x1, R43 ;  /* 0x00000001282b0824 */ /* 0x001fca00078e022b */
[----:B------:R-:W0:Y:S02]  /*2b10*/  SHFL.UP P0, R44, R43, 0x4, RZ ;  /* 0x048000002b2c7989 */ /* 0x000e2400000000ff */
[----:B0-----:R-:W-:-:S05]  /*2b20*/  @P0 IMAD.IADD R44, R43, 0x1, R44 ;  /* 0x000000012b2c0824 */ /* 0x001fca00078e022c */
[----:B------:R-:W0:Y:S02]  /*2b30*/  SHFL.UP P0, R45, R44, 0x8, RZ ;  /* 0x050000002c2d7989 */ /* 0x000e2400000000ff */
[----:B0-----:R-:W-:-:S05]  /*2b40*/  @P0 IMAD.IADD R45, R44, 0x1, R45 ;  /* 0x000000012c2d0824 */ /* 0x001fca00078e022d */
[----:B------:R0:W1:Y:S02]  /*2b50*/  SHFL.UP P0, R46, R45, 0x10, RZ ;  /* 0x060000002d2e7989 */ /* 0x00006400000000ff */
.L_x_120:
[----:B-1----:R-:W-:-:S04]  /*2b60*/  @P0 IMAD.IADD R46, R45, 0x1, R46 ;  /* 0x000000012d2e0824 */ /* 0x002fc800078e022e */
[----:B------:R-:W-:-:S04]  /*2b70*/  IMAD.IADD R39, R46, 0x1, -R39 ;  /* 0x000000012e277824 */ /* 0x000fc800078e0a27 */
[----:B------:R-:W-:Y:S01]  /*2b80*/  IMAD.IADD R28, R28, 0x1, R39 ;  /* 0x000000011c1c7824 */ /* 0x000fe200078e0227 */
[----:B------:R1:W-:Y:S03]  /*2b90*/  STS [R14+0x3410], R39 ;  /* 0x003410270e007388 */ /* 0x0003e60000000800 */
        /* <DEDUP_REMOVED lines=19> */
[----:B------:R1:W-:Y:S04]  /*2cd0*/  STS [R14+0x3438], R37 ;  /* 0x003438250e007388 */ /* 0x0003e80000000800 */
[----:B------:R1:W-:Y:S02]  /*2ce0*/  STS [R14+0x343c], R43 ;  /* 0x00343c2b0e007388 */ /* 0x0003e40000000800 */
.L_x_29:
[----:B------:R-:W-:Y:S05]  /*2cf0*/  WARPSYNC.ALL ;  /* 0x0000000000007948 */ /* 0x000fea0003800000 */
[----:B------:R-:W-:Y:S01]  /*2d00*/  BAR.SYNC.DEFER_BLOCKING 0x0 ;  /* 0x0000000000007b1d */ /* 0x000fe20000010000 */
[----:B------:R-:W-:Y:S02]  /*2d10*/  ISETP.NE.AND P0, PT, R50, RZ, PT ;  /* 0x000000ff3200720c */ /* 0x000fe40003f05270 */
[----:B-1----:R-:W-:-:S03]  /*2d20*/  SHF.R.U32.HI R28, RZ, UR5, R27 ;  /* 0x00000005ff1c7c19 */ /* 0x002fc6000801161b */
[----:B------:R-:W-:Y:S01]  /*2d30*/  BSSY.RECONVERGENT B0, `(.L_x_31) ;  /* 0x0000028000007945 */ /* 0x000fe20003800200 */
[----:B------:R-:W-:Y:S01]  /*2d40*/  LOP3.LUT R28, R28, UR4, RZ, 0x30, !PT ;  /* 0x000000041c1c7c12 */ /* 0x000fe2000f8e30ff */
[----:B0-----:R-:W0:Y:S06]  /*2d50*/  LDS R15, [R15+0x3410] ;  /* 0x003410000f0f7984 */ /* 0x001e2c0000000800 */
[----:B------:R-:W-:Y:S05]  /*2d60*/  @P0 BRA `(.L_x_32) ;  /* 0x0000000000900947 */ /* 0x000fea0003800000 */
[----:B------:R-:W0:Y:S04]  /*2d70*/  LDS R14, [R51] ;  /* 0x00000000330e7984 */ /* 0x000e280000000800 */
[----:B------:R-:W1:Y:S04]  /*2d80*/  LDS R30, [R51+0x400] ;  /* 0x00040000331e7984 */ /* 0x000e680000000800 */
[----:B------:R-:W2:Y:S04]  /*2d90*/  LDS R32, [R51+0x800] ;  /* 0x0008000033207984 */ /* 0x000ea80000000800 */
[----:B------:R-:W3:Y:S04]  /*2da0*/  LDS R34, [R51+0xc00] ;  /* 0x000c000033227984 */ /* 0x000ee80000000800 */
[----:B------:R-:W4:Y:S04]  /*2db0*/  LDS R36, [R51+0x1000] ;  /* 0x0010000033247984 */ /* 0x000f280000000800 */
[----:B------:R-:W5:Y:S04]  /*2dc0*/  LDS R38, [R51+0x1400] ;  /* 0x0014000033267984 */ /* 0x000f680000000800 */
[----:B------:R-:W5:Y:S04]  /*2dd0*/  LDS R40, [R51+0x1800] ;  /* 0x0018000033287984 */ /* 0x000f680000000800 */
[----:B------:R-:W5:Y:S04]  /*2de0*/  LDS R44, [R51+0x1c00] ;  /* 0x001c0000332c7984 */ /* 0x000f680000000800 */
[----:B------:R-:W5:Y:S04]  /*2df0*/  LDS R46, [R51+0x2000] ;  /* 0x00200000332e7984 */ /* 0x000f680000000800 */
[----:B------:R-:W5:Y:S04]  /*2e00*/  LDS R58, [R51+0x2400] ;  /* 0x00240000333a7984 */ /* 0x000f680000000800 */
[----:B------:R-:W5:Y:S01]  /*2e10*/  LDS R60, [R51+0x2800] ;  /* 0x00280000333c7984 */ /* 0x000f620000000800 */
[----:B0-----:R-:W-:-:S03]  /*2e20*/  IMAD.IADD R14, R15, 0x1, R14 ;  /* 0x000000010f0e7824 */ /* 0x001fc600078e020e */
[----:B------:R-:W0:Y:S01]  /*2e30*/  LDS R62, [R51+0x2c00] ;  /* 0x002c0000333e7984 */ /* 0x000e220000000800 */
[C---:B-1----:R-:W-:Y:S02]  /*2e40*/  IMAD.IADD R30, R15.reuse, 0x1, R30 ;  /* 0x000000010f1e7824 */ /* 0x042fe400078e021e */
[C---:B--2---:R-:W-:Y:S01]  /*2e50*/  IMAD.IADD R32, R15.reuse, 0x1, R32 ;  /* 0x000000010f207824 */ /* 0x044fe200078e0220 */
[----:B------:R1:W-:Y:S01]  /*2e60*/  STS [R51], R14 ;  /* 0x0000000e33007388 */ /* 0x0003e20000000800 */
[----:B---3--:R-:W-:-:S03]  /*2e70*/  IMAD.IADD R34, R15, 0x1, R34 ;  /* 0x000000010f227824 */ /* 0x008fc600078e0222 */
[----:B------:R1:W-:Y:S01]  /*2e80*/  STS [R51+0x400], R30 ;  /* 0x0004001e33007388 */ /* 0x0003e20000000800 */
[----:B----4-:R-:W-:-:S03]  /*2e90*/  IMAD.IADD R36, R15, 0x1, R36 ;  /* 0x000000010f247824 */ /* 0x010fc600078e0224 */
[----:B------:R1:W-:Y:S01]  /*2ea0*/  STS [R51+0x800], R32 ;  /* 0x0008002033007388 */ /* 0x0003e20000000800 */
[----:B-----5:R-:W-:-:S03]  /*2eb0*/  IMAD.IADD R38, R15, 0x1, R38 ;  /* 0x000000010f267824 */ /* 0x020fc600078e0226 */
[----:B------:R1:W-:Y:S01]  /*2ec0*/  STS [R51+0xc00], R34 ;  /* 0x000c002233007388 */ /* 0x0003e20000000800 */
[----:B------:R-:W-:-:S03]  /*2ed0*/  IMAD.IADD R40, R15, 0x1, R40 ;  /* 0x000000010f287824 */ /* 0x000fc600078e0228 */
        /* <DEDUP_REMOVED lines=9> */
[----:B0-----:R-:W-:-:S03]  /*2f70*/  IMAD.IADD R62, R15, 0x1, R62 ;  /* 0x000000010f3e7824 */ /* 0x001fc600078e023e */
[----:B------:R1:W-:Y:S04]  /*2f80*/  STS [R51+0x2400], R58 ;  /* 0x0024003a33007388 */ /* 0x0003e80000000800 */
[----:B------:R1:W-:Y:S04]  /*2f90*/  STS [R51+0x2800], R60 ;  /* 0x0028003c33007388 */ /* 0x0003e80000000800 */
[----:B------:R1:W-:Y:S02]  /*2fa0*/  STS [R51+0x2c00], R62 ;  /* 0x002c003e33007388 */ /* 0x0003e40000000800 */
.L_x_32:
[----:B------:R-:W-:Y:S05]  /*2fb0*/  BSYNC.RECONVERGENT B0 ;  /* 0x0000000000007941 */ /* 0x000fea0003800200 */
.L_x_31:
[----:B------:R-:W-:Y:S01]  /*2fc0*/  BAR.SYNC.DEFER_BLOCKING 0x0 ;  /* 0x0000000000007b1d */ /* 0x000fe20000010000 */
[----:B------:R-:W-:Y:S01]  /*2fd0*/  R2P PR, R28, 0x7f ;  /* 0x0000007f1c007804 */ /* 0x000fe20000000000 */
[----:B------:R-:W-:-:S04]  /*2fe0*/  IMAD.MOV.U32 R47, RZ, RZ, RZ ;  /* 0x000000ffff2f7224 */ /* 0x000fc800078e00ff */
[----:B------:R-:W-:Y:S08]  /*2ff0*/  BSSY.RECONVERGENT B0, `(.L_x_33) ;  /* 0x0000024000007945 */ /* 0x000ff00003800200 */
[----:B-1----:R-:W-:Y:S02]  /*3000*/  VOTE.ANY R14, PT, P0 ;  /* 0x00000000000e7806 */ /* 0x002fe400000e0100 */
[----:B------:R-:W-:-:S02]  /*3010*/  VOTE.ANY R29, PT, P1 ;  /* 0x00000000001d7806 */ /* 0x000fc400008e0100 */
[----:B------:R-:W-:Y:S02]  /*3020*/  @!P0 LOP3.LUT R14, RZ, R14, RZ, 0x33, !PT ;  /* 0x0000000eff0e8212 */ /* 0x000fe400078e33ff */
[----:B------:R-:W-:Y:S02]  /*3030*/  VOTE.ANY R31, PT, P2 ;  /* 0x00000000001f7806 */ /* 0x000fe400010e0100 */
[----:B------:R-:W-:Y:S02]  /*3040*/  @!P1 LOP3.LUT R29, RZ, R29, RZ, 0x33, !PT ;  /* 0x0000001dff1d9212 */ /* 0x000fe400078e33ff */
[----:B------:R-:W-:Y:S02]  /*3050*/  VOTE.ANY R33, PT, P3 ;  /* 0x0000000000217806 */ /* 0x000fe400018e0100 */
[----:B------:R-:W-:Y:S02]  /*3060*/  @!P2 LOP3.LUT R31, RZ, R31, RZ, 0x33, !PT ;  /* 0x0000001fff1fa212 */ /* 0x000fe400078e33ff */
[----:B------:R-:W-:-:S02]  /*3070*/  LOP3.LUT R14, R29, R14, RZ, 0xc0, !PT ;  /* 0x0000000e1d0e7212 */ /* 0x000fc400078ec0ff */
[----:B------:R-:W-:Y:S02]  /*3080*/  @!P3 LOP3.LUT R33, RZ, R33, RZ, 0x33, !PT ;  /* 0x00000021ff21b212 */ /* 0x000fe400078e33ff */
[----:B------:R-:W-:Y:S02]  /*3090*/  LOP3.LUT R14, R31, R14, RZ, 0xc0, !PT ;  /* 0x0000000e1f0e7212 */ /* 0x000fe400078ec0ff */
[----:B------:R-:W-:Y:S02]  /*30a0*/  VOTE.ANY R29, PT, P4 ;  /* 0x00000000001d7806 */ /* 0x000fe400020e0100 */
[----:B------:R-:W-:Y:S02]  /*30b0*/  LOP3.LUT R14, R33, R14, RZ, 0xc0, !PT ;  /* 0x0000000e210e7212 */ /* 0x000fe400078ec0ff */
[----:B------:R-:W-:Y:S02]  /*30c0*/  @!P4 LOP3.LUT R29, RZ, R29, RZ, 0x33, !PT ;  /* 0x0000001dff1dc212 */ /* 0x000fe400078e33ff */
[----:B------:R-:W-:-:S02]  /*30d0*/  VOTE.ANY R31, PT, P5 ;  /* 0x00000000001f7806 */ /* 0x000fc400028e0100 */
[----:B------:R-:W-:Y:S01]  /*30e0*/  LOP3.LUT R14, R29, R14, RZ, 0xc0, !PT ;  /* 0x0000000e1d0e7212 */ /* 0x000fe200078ec0ff */
[----:B------:R-:W-:Y:S01]  /*30f0*/  IMAD.SHL.U32 R29, R3, 0x20, RZ ;  /* 0x00000020031d7824 */ /* 0x000fe200078e00ff */
[----:B------:R-:W-:Y:S02]  /*3100*/  LOP3.LUT P0, RZ, R28, 0x80, RZ, 0xc0, !PT ;  /* 0x000000801cff7812 */ /* 0x000fe4000780c0ff */
[----:B------:R-:W-:Y:S02]  /*3110*/  @!P5 LOP3.LUT R31, RZ, R31, RZ, 0x33, !PT ;  /* 0x0000001fff1fd212 */ /* 0x000fe400078e33ff */
[----:B------:R-:W-:Y:S02]  /*3120*/  VOTE.ANY R30, PT, P6 ;  /* 0x00000000001e7806 */ /* 0x000fe400030e0100 */
[----:B------:R-:W-:Y:S02]  /*3130*/  LOP3.LUT R31, R31, R14, RZ, 0xc0, !PT ;  /* 0x0000000e1f1f7212 */ /* 0x000fe400078ec0ff */
[----:B------:R-:W1:Y:S01]  /*3140*/  S2R R14, SR_LEMASK ;  /* 0x00000000000e7919 */ /* 0x000e620000003a00 */
[----:B------:R-:W-:-:S04]  /*3150*/  @!P6 LOP3.LUT R30, RZ, R30, RZ, 0x33, !PT ;  /* 0x0000001eff1ee212 */ /* 0x000fc800078e33ff */
[----:B------:R-:W-:Y:S02]  /*3160*/  VOTE.ANY R32, PT, P0 ;  /* 0x0000000000207806 */ /* 0x000fe400000e0100 */
[----:B------:R-:W-:Y:S02]  /*3170*/  LOP3.LUT R31, R30, R31, RZ, 0xc0, !PT ;  /* 0x0000001f1e1f7212 */ /* 0x000fe400078ec0ff */
[----:B------:R-:W-:Y:S02]  /*3180*/  @!P0 LOP3.LUT R32, RZ, R32, RZ, 0x33, !PT ;  /* 0x00000020ff208212 */ /* 0x000fe400078e33ff */
[----:B------:R-:W-:Y:S02]  /*3190*/  LOP3.LUT R30, R29, 0x7c00, RZ, 0xc0, !PT ;  /* 0x00007c001d1e7812 */ /* 0x000fe400078ec0ff */
[----:B------:R-:W-:-:S03]  /*31a0*/  LOP3.LUT R31, R32, R31, RZ, 0xc0, !PT ;  /* 0x0000001f201f7212 */ /* 0x000fc600078ec0ff */
[----:B------:R-:W-:Y:S01]  /*31b0*/  IMAD.IADD R29, R7, 0x1, R30 ;  /* 0x00000001071d7824 */ /* 0x000fe200078e021e */
[----:B------:R-:W2:Y:S01]  /*31c0*/  FLO.U32 R32, R31 ;  /* 0x0000001f00207300 */ /* 0x000ea200000e0000 */
[----:B-1----:R-:W-:Y:S02]  /*31d0*/  LOP3.LUT R44, R14, R31, RZ, 0xc0, !PT ;  /* 0x0000001f0e2c7212 */ /* 0x002fe400078ec0ff */
[----:B--2---:R-:W-:-:S05]  /*31e0*/  ISETP.NE.AND P0, PT, R24, R32, PT ;  /* 0x000000201800720c */ /* 0x004fca0003f05270 */
[----:B------:R-:W1:Y:S08]  /*31f0*/  POPC R44, R44 ;  /* 0x0000002c002c7309 */ /* 0x000e700000000000 */
[----:B------:R-:W-:Y:S05]  /*3200*/  @P0 BRA `(.L_x_34) ;  /* 0x0000000000080947 */ /* 0x000fea0003800000 */
[----:B------:R-:W-:-:S06]  /*3210*/  IMAD R47, R28, 0x4, R29 ;  /* 0x000000041c2f7824 */ /* 0x000fcc00078e021d */
[----:B-1----:R2:W3:Y:S02]  /*3220*/  ATOMS.ADD R47, [R47], R44 ;  /* 0x0000002c2f2f738c */ /* 0x0024e40000000000 */
.L_x_34:
[----:B------:R-:W-:Y:S05]  /*3230*/  BSYNC.RECONVERGENT B0 ;  /* 0x0000000000007941 */ /* 0x000fea0003800200 */
.L_x_33:
[----:B------:R-:W-:Y:S01]  /*3240*/  R2P PR, R52, 0x7f ;  /* 0x0000007f34007804 */ /* 0x000fe20000000000 */
[----:B---3--:R3:W4:Y:S01]  /*3250*/  SHFL.IDX PT, R47, R47, R32, 0x1f ;  /* 0x00001f202f2f7589 */ /* 0x00872200000e0000 */
[----:B------:R-:W-:Y:S01]  /*3260*/  BSSY.RECONVERGENT B0, `(.L_x_35) ;  /* 0x0000021000007945 */ /* 0x000fe20003800200 */
[----:B------:R-:W-:-:S10]  /*3270*/  IMAD.MOV.U32 R49, RZ, RZ, RZ ;  /* 0x000000ffff317224 */ /* 0x000fd400078e00ff */
[----:B------:R-:W-:Y:S02]  /*3280*/  VOTE.ANY R28, PT, P0 ;  /* 0x00000000001c7806 */ /* 0x000fe400000e0100 */
[----:B------:R-:W-:Y:S02]  /*3290*/  VOTE.ANY R31, PT, P1 ;  /* 0x00000000001f7806 */ /* 0x000fe400008e0100 */
[----:B------:R-:W-:Y:S02]  /*32a0*/  @!P0 LOP3.LUT R28, RZ, R28, RZ, 0x33, !PT ;  /* 0x0000001cff1c8212 */ /* 0x000fe400078e33ff */
[----:B------:R-:W-:Y:S02]  /*32b0*/  VOTE.ANY R33, PT, P2 ;  /* 0x0000000000217806 */ /* 0x000fe400010e0100 */
[----:B------:R-:W-:Y:S02]  /*32c0*/  @!P1 LOP3.LUT R31, RZ, R31, RZ, 0x33, !PT ;  /* 0x0000001fff1f9212 */ /* 0x000fe400078e33ff */
[----:B------:R-:W-:-:S02]  /*32d0*/  @!P2 LOP3.LUT R33, RZ, R33, RZ, 0x33, !PT ;  /* 0x00000021ff21a212 */ /* 0x000fc400078e33ff */
[----:B------:R-:W-:Y:S02]  /*32e0*/  LOP3.LUT R28, R31, R28, RZ, 0xc0, !PT ;  /* 0x0000001c1f1c7212 */ /* 0x000fe400078ec0ff */
[----:B------:R-:W-:Y:S02]  /*32f0*/  VOTE.ANY R31, PT, P3 ;  /* 0x00000000001f7806 */ /* 0x000fe400018e0100 */
[----:B------:R-:W-:Y:S02]  /*3300*/  LOP3.LUT R28, R33, R28, RZ, 0xc0, !PT ;  /* 0x0000001c211c7212 */ /* 0x000fe400078ec0ff */
[----:B------:R-:W-:Y:S02]  /*3310*/  LOP3.LUT P0, RZ, R52, 0x80, RZ, 0xc0, !PT ;  /* 0x0000008034ff7812 */ /* 0x000fe4000780c0ff */
[----:B------:R-:W-:Y:S02]  /*3320*/  VOTE.ANY R33, PT, P4 ;  /* 0x0000000000217806 */ /* 0x000fe400020e0100 */
[----:B------:R-:W-:-:S02]  /*3330*/  @!P3 LOP3.LUT R31, RZ, R31, RZ, 0x33, !PT ;  /* 0x0000001fff1fb212 */ /* 0x000fc400078e33ff */
[----:B------:R-:W-:Y:S02]  /*3340*/  @!P4 LOP3.LUT R33, RZ, R33, RZ, 0x33, !PT ;  /* 0x00000021ff21c212 */ /* 0x000fe400078e33ff */
[----:B------:R-:W-:Y:S02]  /*3350*/  LOP3.LUT R28, R31, R28, RZ, 0xc0, !PT ;  /* 0x0000001c1f1c7212 */ /* 0x000fe400078ec0ff */
[----:B------:R-:W-:Y:S02]  /*3360*/  VOTE.ANY R31, PT, P5 ;  /* 0x00000000001f7806 */ /* 0x000fe400028e0100 */
[----:B------:R-:W-:Y:S02]  /*3370*/  LOP3.LUT R28, R33, R28, RZ, 0xc0, !PT ;  /* 0x0000001c211c7212 */ /* 0x000fe400078ec0ff */
[----:B------:R-:W-:Y:S02]  /*3380*/  VOTE.ANY R33, PT, P6 ;  /* 0x0000000000217806 */ /* 0x000fe400030e0100 */
[----:B------:R-:W-:-:S02]  /*3390*/  @!P5 LOP3.LUT R31, RZ, R31, RZ, 0x33, !PT ;  /* 0x0000001fff1fd212 */ /* 0x000fc400078e33ff */
[----:B------:R-:W-:Y:S02]  /*33a0*/  VOTE.ANY R35, PT, P0 ;  /* 0x0000000000237806 */ /* 0x000fe400000e0100 */
[----:B------:R-:W-:Y:S02]  /*33b0*/  @!P6 LOP3.LUT R33, RZ, R33, RZ, 0x33, !PT ;  /* 0x00000021ff21e212 */ /* 0x000fe400078e33ff */
[----:B------:R-:W-:Y:S02]  /*33c0*/  LOP3.LUT R28, R31, R28, RZ, 0xc0, !PT ;  /* 0x0000001c1f1c7212 */ /* 0x000fe400078ec0ff */
[----:B------:R-:W-:Y:S02]  /*33d0*/  @!P0 LOP3.LUT R35, RZ, R35, RZ, 0x33, !PT ;  /* 0x00000023ff238212 */ /* 0x000fe400078e33ff */
[----:B------:R-:W-:-:S04]  /*33e0*/  LOP3.LUT R28, R33, R28, RZ, 0xc0, !PT ;  /* 0x0000001c211c7212 */ /* 0x000fc800078ec0ff */
[----:B------:R-:W-:-:S04]  /*33f0*/  LOP3.LUT R35, R35, R28, RZ, 0xc0, !PT ;  /* 0x0000001c23237212 */ /* 0x000fc800078ec0ff */
[----:B------:R-:W5:Y:S01]  /*3400*/  FLO.U32 R30, R35 ;  /* 0x00000023001e7300 */ /* 0x000f6200000e0000 */
[----:B------:R-:W-:-:S07]  /*3410*/  LOP3.LUT R46, R14, R35, RZ, 0xc0, !PT ;  /* 0x000000230e2e7212 */ /* 0x000fce00078ec0ff */
[----:B------:R-:W0:Y:S01]  /*3420*/  POPC R46, R46 ;  /* 0x0000002e002e7309 */ /* 0x000e220000000000 */
[----:B-----5:R-:W-:-:S13]  /*3430*/  ISETP.NE.AND P0, PT, R24, R30, PT ;  /* 0x0000001e1800720c */ /* 0x020fda0003f05270 */
[----:B0--34-:R-:W-:Y:S05]  /*3440*/  @P0 BRA `(.L_x_36) ;  /* 0x0000000000080947 */ /* 0x019fea0003800000 */
[----:B------:R-:W-:-:S06]  /*3450*/  IMAD R49, R52, 0x4, R29 ;  /* 0x0000000434317824 */ /* 0x000fcc00078e021d */
[----:B------:R0:W3:Y:S02]  /*3460*/  ATOMS.ADD R49, [R49], R46 ;  /* 0x0000002e3131738c */ /* 0x0000e40000000000 */
.L_x_36:
[----:B------:R-:W-:Y:S05]  /*3470*/  BSYNC.RECONVERGENT B0 ;  /* 0x0000000000007941 */ /* 0x000fea0003800200 */
.L_x_35:
        /* <DEDUP_REMOVED lines=35> */
.L_x_38:
[----:B------:R-:W-:Y:S05]  /*36b0*/  BSYNC.RECONVERGENT B0 ;  /* 0x0000000000007941 */ /* 0x000fea0003800200 */
.L_x_37:
        /* <DEDUP_REMOVED lines=27> */
[----:B------:R-:W-:Y:S02]  /*3870*/  LOP3.LUT R35, R35, R28, RZ, 0xc0, !PT ;  /* 0x0000001c23237212 */ /* 0x000fe400078ec0ff */
[----:B------:R-:W-:Y:S02]  /*3880*/  SHF.R.U32.HI R28, RZ, UR5, R23 ;  /* 0x00000005ff1c7c19 */ /* 0x000fe40008011617 */
[----:B------:R-:W5:Y:S01]  /*3890*/  FLO.U32 R39, R35 ;  /* 0x0000002300277300 */ /* 0x000f6200000e0000 */
[----:B------:R-:W-:Y:S02]  /*38a0*/  LOP3.LUT R53, R14, R35, RZ, 0xc0, !PT ;  /* 0x000000230e357212 */ /* 0x000fe400078ec0ff */
[----:B------:R-:W-:-:S05]  /*38b0*/  LOP3.LUT R30, R28, UR4, RZ, 0x30, !PT ;  /* 0x000000041c1e7c12 */ /* 0x000fca000f8e30ff */
[----:B------:R-:W0:Y:S01]  /*38c0*/  POPC R53, R53 ;  /* 0x0000003500357309 */ /* 0x000e220000000000 */
[----:B-----5:R-:W-:-:S13]  /*38d0*/  ISETP.NE.AND P0, PT, R24, R39, PT ;  /* 0x000000271800720c */ /* 0x020fda0003f05270 */
[----:B0--34-:R-:W-:Y:S05]  /*38e0*/  @P0 BRA `(.L_x_40) ;  /* 0x0000000000080947 */ /* 0x019fea0003800000 */
[----:B------:R-:W-:-:S05]  /*38f0*/  IMAD R48, R48, 0x4, R29 ;  /* 0x0000000430307824 */ /* 0x000fca00078e021d */
[----:B------:R0:W3:Y:S02]  /*3900*/  ATOMS.ADD R56, [R48], R53 ;  /* 0x000000353038738c */ /* 0x0000e40000000000 */
.L_x_40:
[----:B------:R-:W-:Y:S05]  /*3910*/  BSYNC.RECONVERGENT B0 ;  /* 0x0000000000007941 */ /* 0x000fea0003800200 */
.L_x_39:
        /* <DEDUP_REMOVED lines=30> */
[----:B0-----:R-:W-:Y:S02]  /*3b00*/  LOP3.LUT R48, R14, R35, RZ, 0xc0, !PT ;  /* 0x000000230e307212 */ /* 0x001fe400078ec0ff */
[----:B------:R-:W-:-:S05]  /*3b10*/  LOP3.LUT R34, R28, UR4, RZ, 0x30, !PT ;  /* 0x000000041c227c12 */ /* 0x000fca000f8e30ff */
[----:B------:R-:W0:Y:S01]  /*3b20*/  POPC R48, R48 ;  /* 0x0000003000307309 */ /* 0x000e220000000000 */
[----:B-----5:R-:W-:-:S13]  /*3b30*/  ISETP.NE.AND P0, PT, R24, R32, PT ;  /* 0x000000201800720c */ /* 0x020fda0003f05270 */
[----:B0--34-:R-:W-:Y:S05]  /*3b40*/  @P0 BRA `(.L_x_42) ;  /* 0x0000000000080947 */ /* 0x019fea0003800000 */
[----:B------:R-:W-:-:S06]  /*3b50*/  IMAD R45, R30, 0x4, R29 ;  /* 0x000000041e2d7824 */ /* 0x000fcc00078e021d */
[----:B------:R0:W3:Y:S02]  /*3b60*/  ATOMS.ADD R45, [R45], R48 ;  /* 0x000000302d2d738c */ /* 0x0000e40000000000 */
.L_x_42:
[----:B------:R-:W-:Y:S05]  /*3b70*/  BSYNC.RECONVERGENT B0 ;  /* 0x0000000000007941 */ /* 0x000fea0003800200 */
.L_x_41:
        /* <DEDUP_REMOVED lines=35> */
[----:B------:R-:W-:-:S06]  /*3db0*/  IMAD R36, R34, 0x4, R29 ;  /* 0x0000000422247824 */ /* 0x000fcc00078e021d */
[----:B------:R0:W3:Y:S02]  /*3dc0*/  ATOMS.ADD R36, [R36], R37 ;  /* 0x000000252424738c */ /* 0x0000e40000000000 */
.L_x_44:
[----:B------:R-:W-:Y:S05]  /*3dd0*/  BSYNC.RECONVERGENT B0 ;  /* 0x0000000000007941 */ /* 0x000fea0003800200 */
.L_x_43:
        /* <DEDUP_REMOVED lines=37> */
.L_x_46:
[----:B------:R-:W-:Y:S05]  /*4030*/  BSYNC.RECONVERGENT B0 ;  /* 0x0000000000007941 */ /* 0x000fea0003800200 */
.L_x_45:
        /* <DEDUP_REMOVED lines=37> */
.L_x_48:
[----:B------:R-:W-:Y:S05]  /*4290*/  BSYNC.RECONVERGENT B0 ;  /* 0x0000000000007941 */ /* 0x000fea0003800200 */
.L_x_47:
[----:B------:R-:W-:Y:S01]  /*42a0*/  R2P PR, R40, 0x7f ;  /* 0x0000007f28007804 */ /* 0x000fe20000000000 */
[----:B---3--:R3:W4:Y:S01]  /*42b0*/  SHFL.IDX PT, R32, R32, R55, 0x1f ;  /* 0x00001f3720207589 */ /* 0x00872200000e0000 */
[----:B------:R-:W-:Y:S01]  /*42c0*/  SHF.R.U32.HI R38, RZ, UR5, R12 ;  /* 0x00000005ff267c19 */ /* 0x000fe2000801160c */
[----:B------:R-:W-:Y:S01]  /*42d0*/  BSSY.RECONVERGENT B0, `(.L_x_49) ;  /* 0x0000022000007945 */ /* 0x000fe20003800200 */
[----:B------:R-:W-:Y:S02]  /*42e0*/  IMAD.MOV.U32 R30, RZ, RZ, RZ ;  /* 0x000000ffff1e7224 */ /* 0x000fe400078e00ff */
[----:B------:R-:W-:-:S07]  /*42f0*/  LOP3.LUT R38, R38, UR4, RZ, 0x30, !PT ;  /* 0x0000000426267c12 */ /* 0x000fce000f8e30ff */
        /* <DEDUP_REMOVED lines=31> */
.L_x_50:
[----:B------:R-:W-:Y:S05]  /*44f0*/  BSYNC.RECONVERGENT B0 ;  /* 0x0000000000007941 */ /* 0x000fea0003800200 */
.L_x_49:
        /* <DEDUP_REMOVED lines=9> */
[----:B------:R-:W-:Y:S02]  /*4590*/  @!P1 LOP3.LUT R39, RZ, R39, RZ, 0x33, !PT ;  /* 0x00000027ff279212 */ /* 0x000fe400078e33ff */
[----:B------:R-:W-:Y:S02]  /*45a0*/  VOTE.ANY R55, PT, P2 ;  /* 0x0000000000377806 */ /* 0x000fe400010e0100 */
[----:B------:R-:W-:-:S02]  /*45b0*/  LOP3.LUT R28, R39, R28, RZ, 0xc0, !PT ;  /* 0x0000001c271c7212 */ /* 0x000fc400078ec0ff */
[----:B------:R-:W-:Y:S02]  /*45c0*/  VOTE.ANY R39, PT, P3 ;  /* 0x0000000000277806 */ /* 0x000fe400018e0100 */
[----:B------:R-:W-:Y:S02]  /*45d0*/  @!P2 LOP3.LUT R55, RZ, R55, RZ, 0x33, !PT ;  /* 0x00000037ff37a212 */ /* 0x000fe400078e33ff */
[----:B------:R-:W-:Y:S02]  /*45e0*/  @!P3 LOP3.LUT R39, RZ, R39, RZ, 0x33, !PT ;  /* 0x00000027ff27b212 */ /* 0x000fe400078e33ff */
[----:B------:R-:W-:Y:S02]  /*45f0*/  LOP3.LUT R28, R55, R28, RZ, 0xc0, !PT ;  /* 0x0000001c371c7212 */ /* 0x000fe400078ec0ff */
[----:B------:R-:W-:Y:S02]  /*4600*/  LOP3.LUT P0, RZ, R38, 0x80, RZ, 0xc0, !PT ;  /* 0x0000008026ff7812 */ /* 0x000fe4000780c0ff */
[----:B------:R-:W-:-:S02]  /*4610*/  VOTE.ANY R55, PT, P4 ;  /* 0x0000000000377806 */ /* 0x000fc400020e0100 */
[----:B------:R-:W-:Y:S02]  /*4620*/  LOP3.LUT R28, R39, R28, RZ, 0xc0, !PT ;  /* 0x0000001c271c7212 */ /* 0x000fe400078ec0ff */
[----:B------:R-:W-:Y:S02]  /*4630*/  VOTE.ANY R39, PT, P5 ;  /* 0x0000000000277806 */ /* 0x000fe400028e0100 */
[----:B------:R-:W-:Y:S02]  /*4640*/  @!P4 LOP3.LUT R55, RZ, R55, RZ, 0x33, !PT ;  /* 0x00000037ff37c212 */ /* 0x000fe400078e33ff */
[----:B------:R-:W-:Y:S02]  /*4650*/  @!P5 LOP3.LUT R39, RZ, R39, RZ, 0x33, !PT ;  /* 0x00000027ff27d212 */ /* 0x000fe400078e33ff */
[----:B------:R-:W-:Y:S02]  /*4660*/  LOP3.LUT R28, R55, R28, RZ, 0xc0, !PT ;  /* 0x0000001c371c7212 */ /* 0x000fe400078ec0ff */
[----:B------:R-:W-:-:S02]  /*4670*/  VOTE.ANY R55, PT, P6 ;  /* 0x0000000000377806 */ /* 0x000fc400030e0100 */
[----:B------:R-:W-:Y:S02]  /*4680*/  LOP3.LUT R28, R39, R28, RZ, 0xc0, !PT ;  /* 0x0000001c271c7212 */ /* 0x000fe400078ec0ff */
[----:B------:R-:W-:Y:S02]  /*4690*/  VOTE.ANY R39, PT, P0 ;  /* 0x0000000000277806 */ /* 0x000fe400000e0100 */
[----:B------:R-:W-:Y:S02]  /*46a0*/  @!P6 LOP3.LUT R55, RZ, R55, RZ, 0x33, !PT ;  /* 0x00000037ff37e212 */ /* 0x000fe400078e33ff */
        /* <DEDUP_REMOVED lines=8> */
[----:B------:R-:W-:-:S05]  /*4730*/  IMAD R43, R38, 0x4, R29 ;  /* 0x00000004262b7824 */ /* 0x000fca00078e021d */
[----:B------:R0:W3:Y:S02]  /*4740*/  ATOMS.ADD R60, [R43], R28 ;  /* 0x0000001c2b3c738c */ /* 0x0000e40000000000 */
.L_x_52:
[----:B------:R-:W-:Y:S05]  /*4750*/  BSYNC.RECONVERGENT B0 ;  /* 0x0000000000007941 */ /* 0x000fea0003800200 */
.L_x_51:
[----:B------:R-:W-:Y:S01]  /*4760*/  R2P PR, R40, 0x7f ;  /* 0x0000007f28007804 */ /* 0x000fe20000000000 */
[----:B---3--:R3:W4:Y:S01]  /*4770*/  SHFL.IDX PT, R39, R60, R39, 0x1f ;  /* 0x00001f273c277589 */ /* 0x00872200000e0000 */
[----:B------:R-:W-:Y:S01]  /*4780*/  SHF.R.U32.HI R58, RZ, UR5, R16 ;  /* 0x00000005ff3a7c19 */ /* 0x000fe20008011610 */
[----:B------:R-:W-:Y:S01]  /*4790*/  BSSY.RECONVERGENT B0, `(.L_x_53) ;  /* 0x0000022000007945 */ /* 0x000fe20003800200 */
[----:B------:R-:W-:Y:S02]  /*47a0*/  IMAD.MOV.U32 R64, RZ, RZ, RZ ;  /* 0x000000ffff407224 */ /* 0x000fe400078e00ff */
[----:B------:R-:W-:-:S07]  /*47b0*/  LOP3.LUT R58, R58, UR4, RZ, 0x30, !PT ;  /* 0x000000043a3a7c12 */ /* 0x000fce000f8e30ff */
[----:B------:R-:W-:Y:S02]  /*47c0*/  VOTE.ANY R38, PT, P0 ;  /* 0x0000000000267806 */ /* 0x000fe400000e0100 */
[----:B0-----:R-:W-:Y:S02]  /*47d0*/  VOTE.ANY R43, PT, P1 ;  /* 0x00000000002b7806 */ /* 0x001fe400008e0100 */
[----:B------:R-:W-:Y:S02]  /*47e0*/  @!P0 LOP3.LUT R38, RZ, R38, RZ, 0x33, !PT ;  /* 0x00000026ff268212 */ /* 0x000fe400078e33ff */
[----:B------:R-:W-:Y:S02]  /*47f0*/  @!P1 LOP3.LUT R43, RZ, R43, RZ, 0x33, !PT ;  /* 0x0000002bff2b9212 */ /* 0x000fe400078e33ff */
[----:B------:R-:W-:Y:S02]  /*4800*/  LOP3.LUT P0, RZ, R40, 0x80, RZ, 0xc0, !PT ;  /* 0x0000008028ff7812 */ /* 0x000fe4000780c0ff */
[----:B------:R-:W-:-:S02]  /*4810*/  LOP3.LUT R38, R43, R38, RZ, 0xc0, !PT ;  /* 0x000000262b267212 */ /* 0x000fc400078ec0ff */
[----:B------:R-:W-:-:S04]  /*4820*/  VOTE.ANY R43, PT, P2 ;  /* 0x00000000002b7806 */ /* 0x000fc800010e0100 */
[----:B------:R-:W-:-:S04]  /*4830*/  @!P2 LOP3.LUT R43, RZ, R43, RZ, 0x33, !PT ;  /* 0x0000002bff2ba212 */ /* 0x000fc800078e33ff */
[----:B------:R-:W-:Y:S02]  /*4840*/  LOP3.LUT R38, R43, R38, RZ, 0xc0, !PT ;  /* 0x000000262b267212 */ /* 0x000fe400078ec0ff */
        /* <DEDUP_REMOVED lines=14> */
[----:B------:R-:W-:-:S04]  /*4930*/  LOP3.LUT R55, R43, R38, RZ, 0xc0, !PT ;  /* 0x000000262b377212 */ /* 0x000fc800078ec0ff */
[----:B------:R-:W0:Y:S01]  /*4940*/  FLO.U32 R43, R55 ;  /* 0x00000037002b7300 */ /* 0x000e2200000e0000 */
[----:B------:R-:W-:-:S07]  /*4950*/  LOP3.LUT R38, R14, R55, RZ, 0xc0, !PT ;  /* 0x000000370e267212 */ /* 0x000fce00078ec0ff */
[----:B------:R-:W1:Y:S01]  /*4960*/  POPC R38, R38 ;  /* 0x0000002600267309 */ /* 0x000e620000000000 */
[----:B0-----:R-:W-:-:S13]  /*4970*/  ISETP.NE.AND P0, PT, R24, R43, PT ;  /* 0x0000002b1800720c */ /* 0x001fda0003f05270 */
[----:B-1-34-:R-:W-:Y:S05]  /*4980*/  @P0 BRA `(.L_x_54) ;  /* 0x0000000000080947 */ /* 0x01afea0003800000 */
[----:B------:R-:W-:-:S05]  /*4990*/  IMAD R55, R40, 0x4, R29 ;  /* 0x0000000428377824 */ /* 0x000fca00078e021d */
[----:B------:R0:W1:Y:S02]  /*49a0*/  ATOMS.ADD R64, [R55], R38 ;  /* 0x000000263740738c */ /* 0x0000640000000000 */
.L_x_54:
[----:B------:R-:W-:Y:S05]  /*49b0*/  BSYNC.RECONVERGENT B0 ;  /* 0x0000000000007941 */ /* 0x000fea0003800200 */
.L_x_53:
[----:B------:R-:W-:Y:S01]  /*49c0*/  R2P PR, R58, 0x7f ;  /* 0x0000007f3a007804 */ /* 0x000fe20000000000 */
[----:B-1----:R1:W3:Y:S01]  /*49d0*/  SHFL.IDX PT, R43, R64, R43, 0x1f ;  /* 0x00001f2b402b7589 */ /* 0x0022e200000e0000 */
        /* <DEDUP_REMOVED lines=30> */
[----:B------:R-:W4:Y:S01]  /*4bc0*/  POPC R40, R40 ;  /* 0x0000002800287309 */ /* 0x000f220000000000 */
[----:B0-----:R-:W-:-:S13]  /*4bd0*/  ISETP.NE.AND P0, PT, R24, R55, PT ;  /* 0x000000371800720c */ /* 0x001fda0003f05270 */
[----:B-1-34-:R-:W-:Y:S05]  /*4be0*/  @P0 BRA `(.L_x_56) ;  /* 0x0000000000080947 */ /* 0x01afea0003800000 */
[----:B------:R-:W-:-:S05]  /*4bf0*/  IMAD R59, R58, 0x4, R29 ;  /* 0x000000043a3b7824 */ /* 0x000fca00078e021d */
[----:B------:R0:W1:Y:S02]  /*4c00*/  ATOMS.ADD R62, [R59], R40 ;  /* 0x000000283b3e738c */ /* 0x0000640000000000 */
.L_x_56:
[----:B------:R-:W-:Y:S05]  /*4c10*/  BSYNC.RECONVERGENT B0 ;  /* 0x0000000000007941 */ /* 0x000fea0003800200 */
.L_x_55:
[----:B------:R-:W-:Y:S01]  /*4c20*/  R2P PR, R60, 0x7f ;  /* 0x0000007f3c007804 */ /* 0x000fe20000000000 */
[----:B--2---:R-:W-:Y:S01]  /*4c30*/  IMAD.IADD R44, R44, 0x1, R47 ;  /* 0x000000012c2c7824 */ /* 0x004fe200078e022f */
[----:B------:R-:W-:Y:S01]  /*4c40*/  BSSY.RECONVERGENT B0, `(.L_x_57) ;  /* 0x0000025000007945 */ /* 0x000fe20003800200 */
[----:B------:R-:W-:Y:S02]  /*4c50*/  IMAD.IADD R46, R46, 0x1, R49 ;  /* 0x000000012e2e7824 */ /* 0x000fe400078e0231 */
[----:B-1----:R1:W2:Y:S01]  /*4c60*/  SHFL.IDX PT, R49, R62, R55, 0x1f ;  /* 0x00001f373e317589 */ /* 0x0022a200000e0000 */
[----:B------:R-:W-:-:S07]  /*4c70*/  IMAD.MOV.U32 R64, RZ, RZ, RZ ;  /* 0x000000ffff407224 */ /* 0x000fce00078e00ff */
[----:B------:R-:W-:Y:S02]  /*4c80*/  VOTE.ANY R58, PT, P0 ;  /* 0x00000000003a7806 */ /* 0x000fe400000e0100 */
[----:B------:R-:W-:Y:S02]  /*4c90*/  VOTE.ANY R47, PT, P1 ;  /* 0x00000000002f7806 */ /* 0x000fe400008e0100 */
        /* <DEDUP_REMOVED lines=22> */
[----:B------:R-:W-:Y:S02]  /*4e00*/  SHF.R.U32.HI R58, RZ, UR5, R6 ;  /* 0x00000005ff3a7c19 */ /* 0x000fe40008011606 */
[----:B0-----:R-:W0:Y:S01]  /*4e10*/  FLO.U32 R59, R61 ;  /* 0x0000003d003b7300 */ /* 0x001e2200000e0000 */
[----:B------:R-:W-:Y:S02]  /*4e20*/  LOP3.LUT R47, R14, R61, RZ, 0xc0, !PT ;  /* 0x0000003d0e2f7212 */ /* 0x000fe400078ec0ff */
[----:B------:R-:W-:-:S05]  /*4e30*/  LOP3.LUT R58, R58, UR4, RZ, 0x30, !PT ;  /* 0x000000043a3a7c12 */ /* 0x000fca000f8e30ff */
[----:B------:R-:W3:Y:S01]  /*4e40*/  POPC R47, R47 ;  /* 0x0000002f002f7309 */ /* 0x000ee20000000000 */
[----:B0-----:R-:W-:-:S13]  /*4e50*/  ISETP.NE.AND P0, PT, R24, R59, PT ;  /* 0x0000003b1800720c */ /* 0x001fda0003f05270 */
[----:B-123--:R-:W-:Y:S05]  /*4e60*/  @P0 BRA `(.L_x_58) ;  /* 0x0000000000080947 */ /* 0x00efea0003800000 */
[----:B------:R-:W-:-:S05]  /*4e70*/  IMAD R60, R60, 0x4, R29 ;  /* 0x000000043c3c7824 */ /* 0x000fca00078e021d */
[----:B------:R0:W1:Y:S02]  /*4e80*/  ATOMS.ADD R64, [R60], R47 ;  /* 0x0000002f3c40738c */ /* 0x0000640000000000 */
.L_x_58:
[----:B------:R-:W-:Y:S05]  /*4e90*/  BSYNC.RECONVERGENT B0 ;  /* 0x0000000000007941 */ /* 0x000fea0003800200 */
.L_x_57:
[----:B------:R-:W-:Y:S01]  /*4ea0*/  R2P PR, R58, 0x7f ;  /* 0x0000007f3a007804 */ /* 0x000fe20000000000 */
[----:B------:R-:W-:Y:S01]  /*4eb0*/  IMAD.IADD R52, R51, 0x1, R52 ;  /* 0x0000000133347824 */ /* 0x000fe200078e0234 */
[----:B-1----:R1:W2:Y:S01]  /*4ec0*/  SHFL.IDX PT, R64, R64, R59, 0x1f ;  /* 0x00001f3b40407589 */ /* 0x0022a200000e0000 */
[----:B------:R-:W-:Y:S01]  /*4ed0*/  BSSY.RECONVERGENT B0, `(.L_x_59) ;  /* 0x0000024000007945 */ /* 0x000fe20003800200 */
[----:B------:R-:W-:Y:S02]  /*4ee0*/  IMAD.IADD R56, R53, 0x1, R56 ;  /* 0x0000000135387824 */ /* 0x000fe400078e0238 */
[----:B------:R-:W-:-:S07]  /*4ef0*/  IMAD.MOV.U32 R62, RZ, RZ, RZ ;  /* 0x000000ffff3e7224 */ /* 0x000fce00078e00ff */
        /* <DEDUP_REMOVED lines=25> */
[----:B------:R-:W0:Y:S01]  /*5090*/  FLO.U32 R55, R61 ;  /* 0x0000003d00377300 */ /* 0x000e2200000e0000 */
[----:B------:R-:W-:Y:S02]  /*50a0*/  LOP3.LUT R51, R14, R61, RZ, 0xc0, !PT ;  /* 0x0000003d0e337212 */ /* 0x000fe400078ec0ff */
[----:B------:R-:W-:-:S05]  /*50b0*/  LOP3.LUT R60, R60, UR4, RZ, 0x30, !PT ;  /* 0x000000043c3c7c12 */ /* 0x000fca000f8e30ff */
[----:B------:R-:W3:Y:S01]  /*50c0*/  POPC R51, R51 ;  /* 0x0000003300337309 */ /* 0x000ee20000000000 */
[----:B0-----:R-:W-:-:S13]  /*50d0*/  ISETP.NE.AND P0, PT, R24, R55, PT ;  /* 0x000000371800720c */ /* 0x001fda0003f05270 */
[----:B-123--:R-:W-:Y:S05]  /*50e0*/  @P0 BRA `(.L_x_60) ;  /* 0x0000000000080947 */ /* 0x00efea0003800000 */
[----:B------:R-:W-:-:S05]  /*50f0*/  IMAD R58, R58, 0x4, R29 ;  /* 0x000000043a3a7824 */ /* 0x000fca00078e021d */
[----:B------:R0:W1:Y:S02]  /*5100*/  ATOMS.ADD R62, [R58], R51 ;  /* 0x000000333a3e738c */ /* 0x0000640000000000 */
.L_x_60:
[----:B------:R-:W-:Y:S05]  /*5110*/  BSYNC.RECONVERGENT B0 ;  /* 0x0000000000007941 */ /* 0x000fea0003800200 */
.L_x_59:
[----:B------:R-:W-:Y:S01]  /*5120*/  R2P PR, R60, 0x7f ;  /* 0x0000007f3c007804 */ /* 0x000fe20000000000 */
[----:B------:R-:W-:Y:S01]  /*5130*/  IMAD.IADD R48, R48, 0x1, R45 ;  /* 0x0000000130307824 */ /* 0x000fe200078e022d */
[----:B-1----:R1:W2:Y:S01]  /*5140*/  SHFL.IDX PT, R62, R62, R55, 0x1f ;  /* 0x00001f373e3e7589 */ /* 0x0022a200000e0000 */
[----:B------:R-:W-:Y:S01]  /*5150*/  BSSY.RECONVERGENT B0, `(.L_x_61) ;  /* 0x0000024000007945 */ /* 0x000fe20003800200 */
[----:B------:R-:W-:-:S09]  /*5160*/  IMAD.MOV.U32 R66, RZ, RZ, RZ ;  /* 0x000000ffff427224 */ /* 0x000fd200078e00ff */
        /* <DEDUP_REMOVED lines=23> */
[----:B------:R-:W-:Y:S01]  /*52e0*/  LOP3.LUT R53, R58, R53, RZ, 0xc0, !PT ;  /* 0x000000353a357212 */ /* 0x000fe200078ec0ff */
[----:B------:R-:W-:Y:S01]  /*52f0*/  IMAD.IADD R58, R37, 0x1, R36 ;  /* 0x00000001253a7824 */ /* 0x000fe200078e0224 */
        /* <DEDUP_REMOVED lines=9> */
.L_x_62:
[----:B------:R-:W-:Y:S05]  /*5390*/  BSYNC.RECONVERGENT B0 ;  /* 0x0000000000007941 */ /* 0x000fea0003800200 */
.L_x_61:
[----:B------:R-:W-:Y:S01]  /*53a0*/  R2P PR, R36, 0x7f ;  /* 0x0000007f24007804 */ /* 0x000fe20000000000 */
[----:B------:R-:W-:Y:S01]  /*53b0*/  IMAD.IADD R34, R35, 0x1, R34 ;  /* 0x0000000123227824 */ /* 0x000fe200078e0222 */
[----:B------:R-:W-:Y:S01]  /*53c0*/  BSSY.RECONVERGENT B0, `(.L_x_63) ;  /* 0x0000022000007945 */ /* 0x000fe20003800200 */
[----:B------:R-:W-:-:S10]  /*53d0*/  IMAD.MOV.U32 R55, RZ, RZ, RZ ;  /* 0x000000ffff377224 */ /* 0x000fd400078e00ff */
        /* <DEDUP_REMOVED lines=24> */
[----:B-1----:R0:W1:Y:S02]  /*5560*/  SHFL.IDX PT, R60, R66, R45, 0x1f ;  /* 0x00001f2d423c7589 */ /* 0x00206400000e0000 */
[----:B------:R-:W2:Y:S01]  /*5570*/  FLO.U32 R59, R53 ;  /* 0x00000035003b7300 */ /* 0x000ea200000e0000 */
[----:B------:R-:W-:-:S07]  /*5580*/  LOP3.LUT R35, R14, R53, RZ, 0xc0, !PT ;  /* 0x000000350e237212 */ /* 0x000fce00078ec0ff */
[----:B------:R-:W3:Y:S01]  /*5590*/  POPC R35, R35 ;  /* 0x0000002300237309 */ /* 0x000ee20000000000 */
[----:B--2---:R-:W-:-:S13]  /*55a0*/  ISETP.NE.AND P0, PT, R24, R59, PT ;  /* 0x0000003b1800720c */ /* 0x004fda0003f05270 */
[----:B01-3--:R-:W-:Y:S05]  /*55b0*/  @P0 BRA `(.L_x_64) ;  /* 0x0000000000080947 */ /* 0x00bfea0003800000 */
[----:B------:R-:W-:-:S05]  /*55c0*/  IMAD R36, R36, 0x4, R29 ;  /* 0x0000000424247824 */ /* 0x000fca00078e021d */
[----:B------:R0:W1:Y:S02]  /*55d0*/  ATOMS.ADD R55, [R36], R35 ;  /* 0x000000232437738c */ /* 0x0000640000000000 */
.L_x_64:
[----:B------:R-:W-:Y:S05]  /*55e0*/  BSYNC.RECONVERGENT B0 ;  /* 0x0000000000007941 */ /* 0x000fea0003800200 */
.L_x_63:
[----:B------:R-:W-:Y:S01]  /*55f0*/  R2P PR, R26, 0x7f ;  /* 0x0000007f1a007804 */ /* 0x000fe20000000000 */
[----:B01----:R0:W1:Y:S01]  /*5600*/  SHFL.IDX PT, R36, R55, R59, 0x1f ;  /* 0x00001f3b37247589 */ /* 0x00306200000e0000 */
[----:B------:R-:W-:Y:S11]  /*5610*/  BSSY.RECONVERGENT B0, `(.L_x_65) ;  /* 0x0000021000007945 */ /* 0x000ff60003800200 */
[----:B------:R-:W-:-:S02]  /*5620*/  VOTE.ANY R45, PT, P0 ;  /* 0x00000000002d7806 */ /* 0x000fc400000e0100 */
[----:B------:R-:W-:Y:S02]  /*5630*/  VOTE.ANY R66, PT, P1 ;  /* 0x0000000000427806 */ /* 0x000fe400008e0100 */
[----:B------:R-:W-:Y:S02]  /*5640*/  @!P0 LOP3.LUT R45, RZ, R45, RZ, 0x33, !PT ;  /* 0x0000002dff2d8212 */ /* 0x000fe400078e33ff */
[----:B------:R-:W-:Y:S02]  /*5650*/  @!P1 LOP3.LUT R66, RZ, R66, RZ, 0x33, !PT ;  /* 0x00000042ff429212 */ /* 0x000fe400078e33ff */
[----:B------:R-:W-:Y:S02]  /*5660*/  LOP3.LUT P0, RZ, R26, 0x80, RZ, 0xc0, !PT ;  /* 0x000000801aff7812 */ /* 0x000fe4000780c0ff */
        /* <DEDUP_REMOVED lines=19> */
[----:B------:R-:W2:Y:S01]  /*57a0*/  FLO.U32 R53, R45 ;  /* 0x0000002d00357300 */ /* 0x000ea200000e0000 */
[----:B------:R-:W-:-:S07]  /*57b0*/  LOP3.LUT R14, R14, R45, RZ, 0xc0, !PT ;  /* 0x0000002d0e0e7212 */ /* 0x000fce00078ec0ff */
[----:B0-----:R0:W3:Y:S01]  /*57c0*/  POPC R55, R14 ;  /* 0x0000000e00377309 */ /* 0x0010e20000000000 */
[----:B--2---:R-:W-:Y:S01]  /*57d0*/  ISETP.NE.AND P0, PT, R24, R53, PT ;  /* 0x000000351800720c */ /* 0x004fe20003f05270 */
[----:B------:R-:W-:-:S12]  /*57e0*/  IMAD.MOV.U32 R24, RZ, RZ, RZ ;  /* 0x000000ffff187224 */ /* 0x000fd800078e00ff */
[----:B01-3--:R-:W-:Y:S05]  /*57f0*/  @P0 BRA `(.L_x_66) ;  /* 0x0000000000080947 */ /* 0x00bfea0003800000 */
[----:B------:R-:W-:-:S06]  /*5800*/  IMAD R24, R26, 0x4, R29 ;  /* 0x000000041a187824 */ /* 0x000fcc00078e021d */
[----:B------:R0:W1:Y:S02]  /*5810*/  ATOMS.ADD R24, [R24], R55 ;  /* 0x000000371818738c */ /* 0x0000640000000000 */
.L_x_66:
[----:B------:R-:W-:Y:S05]  /*5820*/  BSYNC.RECONVERGENT B0 ;  /* 0x0000000000007941 */ /* 0x000fea0003800200 */
.L_x_65:
[----:B------:R-:W-:Y:S01]  /*5830*/  BAR.SYNC.DEFER_BLOCKING 0x0 ;  /* 0x0000000000007b1d */ /* 0x000fe20000010000 */
[----:B------:R-:W-:Y:S01]  /*5840*/  IMAD.IADD R26, R40, 0x1, R49 ;  /* 0x00000001281a7824 */ /* 0x000fe200078e0231 */
[----:B------:R-:W-:Y:S01]  /*5850*/  ISETP.NE.AND P0, PT, R50, RZ, PT ;  /* 0x000000ff3200720c */ /* 0x000fe20003f05270 */
[----:B------:R-:W-:Y:S02]  /*5860*/  IMAD.IADD R28, R28, 0x1, R39 ;  /* 0x000000011c1c7824 */ /* 0x000fe400078e0227 */
[----:B------:R-:W-:Y:S01]  /*5870*/  IMAD R40, R44, 0x4, R7 ;  /* 0x000000042c287824 */ /* 0x000fe200078e0207 */
[----:B------:R-:W-:Y:S01]  /*5880*/  BSSY B1, `(.L_x_67) ;  /* 0x000005c000017945 */ /* 0x000fe20003800000 */
[----:B------:R-:W-:Y:S01]  /*5890*/  IMAD.IADD R14, R38, 0x1, R43 ;  /* 0x00000001260e7824 */ /* 0x000fe200078e022b */
[----:B-1----:R-:W1:Y:S01]  /*58a0*/  SHFL.IDX PT, R24, R24, R53, 0x1f ;  /* 0x00001f3518187589 */ /* 0x002e6200000e0000 */
[----:B------:R-:W-:Y:S02]  /*58b0*/  IMAD R39, R46, 0x4, R7 ;  /* 0x000000042e277824 */ /* 0x000fe400078e0207 */
[----:B------:R-:W-:-:S02]  /*58c0*/  IMAD.IADD R60, R37, 0x1, R60 ;  /* 0x00000001253c7824 */ /* 0x000fc400078e023c */
[--C-:B------:R-:W-:Y:S02]  /*58d0*/  IMAD R38, R52, 0x4, R7.reuse ;  /* 0x0000000434267824 */ /* 0x100fe400078e0207 */
[----:B------:R-:W-:Y:S02]  /*58e0*/  IMAD.IADD R32, R33, 0x1, R32 ;  /* 0x0000000121207824 */ /* 0x000fe400078e0220 */
[----:B------:R-:W-:Y:S02]  /*58f0*/  IMAD.IADD R44, R35, 0x1, R36 ;  /* 0x00000001232c7824 */ /* 0x000fe400078e0224 */
[--C-:B------:R-:W-:Y:S02]  /*5900*/  IMAD R37, R56, 0x4, R7.reuse ;  /* 0x0000000438257824 */ /* 0x100fe400078e0207 */
[----:B------:R-:W-:Y:S02]  /*5910*/  IMAD.IADD R30, R31, 0x1, R30 ;  /* 0x000000011f1e7824 */ /* 0x000fe400078e021e */
[--C-:B------:R-:W-:Y:S01]  /*5920*/  IMAD R36, R48, 0x4, R7.reuse ;  /* 0x0000000430247824 */ /* 0x100fe200078e0207 */
[----:B------:R2:W-:Y:S01]  /*5930*/  STS [R40+-0x4], R27 ;  /* 0xfffffc1b28007388 */ /* 0x0005e20000000800 */
[----:B------:R-:W-:-:S02]  /*5940*/  IMAD R35, R58, 0x4, R7 ;  /* 0x000000043a237824 */ /* 0x000fc400078e0207 */
[--C-:B------:R-:W-:Y:S01]  /*5950*/  IMAD R34, R34, 0x4, R7.reuse ;  /* 0x0000000422227824 */ /* 0x100fe200078e0207 */
[----:B------:R-:W-:Y:S01]  /*5960*/  STS [R39+-0x4], R22 ;  /* 0xfffffc1627007388 */ /* 0x000fe20000000800 */
[--C-:B------:R-:W-:Y:S02]  /*5970*/  IMAD R33, R32, 0x4, R7.reuse ;  /* 0x0000000420217824 */ /* 0x100fe400078e0207 */
[----:B------:R-:W-:Y:S01]  /*5980*/  IMAD.IADD R64, R47, 0x1, R64 ;  /* 0x000000012f407824 */ /* 0x000fe200078e0240 */
[----:B------:R-:W-:Y:S01]  /*5990*/  STS [R38+-0x4], R21 ;  /* 0xfffffc1526007388 */ /* 0x000fe20000000800 */
[--C-:B------:R-:W-:Y:S02]  /*59a0*/  IMAD R32, R30, 0x4, R7.reuse ;  /* 0x000000041e207824 */ /* 0x100fe400078e0207 */
[----:B------:R-:W-:Y:S01]  /*59b0*/  IMAD.IADD R62, R51, 0x1, R62 ;  /* 0x00000001333e7824 */ /* 0x000fe200078e023e */
[----:B------:R-:W-:Y:S01]  /*59c0*/  STS [R37+-0x4], R18 ;  /* 0xfffffc1225007388 */ /* 0x000fe20000000800 */
[----:B------:R-:W-:-:S02]  /*59d0*/  IMAD R31, R28, 0x4, R7 ;  /* 0x000000041c1f7824 */ /* 0x000fc400078e0207 */
[--C-:B------:R-:W-:Y:S01]  /*59e0*/  IMAD R30, R14, 0x4, R7.reuse ;  /* 0x000000040e1e7824 */ /* 0x100fe200078e0207 */
[----:B------:R-:W-:Y:S01]  /*59f0*/  STS [R36+-0x4], R23 ;  /* 0xfffffc1724007388 */ /* 0x000fe20000000800 */
[--C-:B------:R-:W-:Y:S02]  /*5a00*/  IMAD R29, R26, 0x4, R7.reuse ;  /* 0x000000041a1d7824 */ /* 0x100fe400078e0207 */
[----:B-1----:R-:W-:Y:S01]  /*5a10*/  IMAD.IADD R24, R55, 0x1, R24 ;  /* 0x0000000137187824 */ /* 0x002fe200078e0218 */
[----:B------:R-:W-:Y:S01]  /*5a20*/  STS [R35+-0x4], R20 ;  /* 0xfffffc1423007388 */ /* 0x000fe20000000800 */
[--C-:B------:R-:W-:Y:S02]  /*5a30*/  IMAD R28, R64, 0x4, R7.reuse ;  /* 0x00000004401c7824 */ /* 0x100fe400078e0207 */
[--C-:B--2---:R-:W-:Y:S01]  /*5a40*/  IMAD R27, R62, 0x4, R7.reuse ;  /* 0x000000043e1b7824 */ /* 0x104fe200078e0207 */
[----:B------:R1:W-:Y:S01]  /*5a50*/  STS [R34+-0x4], R25 ;  /* 0xfffffc1922007388 */ /* 0x0003e20000000800 */
[----:B------:R-:W-:-:S02]  /*5a60*/  IMAD R26, R60, 0x4, R7 ;  /* 0x000000043c1a7824 */ /* 0x000fc400078e0207 */
[--C-:B------:R-:W-:Y:S01]  /*5a70*/  IMAD R24, R24, 0x4, R7.reuse ;  /* 0x0000000418187824 */ /* 0x100fe200078e0207 */
[----:B------:R-:W-:Y:S04]  /*5a80*/  STS [R33+-0x4], R10 ;  /* 0xfffffc0a21007388 */ /* 0x000fe80000000800 */
[----:B------:R-:W-:Y:S01]  /*5a90*/  STS [R32+-0x4], R17 ;  /* 0xfffffc1120007388 */ /* 0x000fe20000000800 */
[----:B-1----:R-:W-:-:S03]  /*5aa0*/  IMAD R25, R44, 0x4, R7 ;  /* 0x000000042c197824 */ /* 0x002fc600078e0207 */
[----:B------:R-:W-:Y:S04]  /*5ab0*/  STS [R31+-0x4], R12 ;  /* 0xfffffc0c1f007388 */ /* 0x000fe80000000800 */
[----:B------:R1:W-:Y:S04]  /*5ac0*/  STS [R30+-0x4], R19 ;  /* 0xfffffc131e007388 */ /* 0x0003e80000000800 */
[----:B------:R2:W-:Y:S04]  /*5ad0*/  STS [R29+-0x4], R16 ;  /* 0xfffffc101d007388 */ /* 0x0005e80000000800 */
[----:B------:R2:W-:Y:S01]  /*5ae0*/  STS [R28+-0x4], R9 ;  /* 0xfffffc091c007388 */ /* 0x0005e20000000800 */
[----:B-1----:R-:W-:-:S03]  /*5af0*/  IMAD R19, R3, 0x8, R7 ;  /* 0x0000000803137824 */ /* 0x002fc600078e0207 */
[----:B------:R2:W-:Y:S04]  /*5b00*/  STS [R27+-0x4], R6 ;  /* 0xfffffc061b007388 */ /* 0x0005e80000000800 */
[----:B------:R2:W-:Y:S04]  /*5b10*/  STS [R26+-0x4], R11 ;  /* 0xfffffc0b1a007388 */ /* 0x0005e80000000800 */
[----:B------:R2:W-:Y:S04]  /*5b20*/  STS [R25+-0x4], R8 ;  /* 0xfffffc0819007388 */ /* 0x0005e80000000800 */
[----:B------:R2:W-:Y:S01]  /*5b30*/  STS [R24+-0x4], R13 ;  /* 0xfffffc0d18007388 */ /* 0x0005e20000000800 */
[----:B------:R-:W-:Y:S05]  /*5b40*/  @P0 BRA `(.L_x_68) ;  /* 0x0000000000bc0947 */ /* 0x000fea0003800000 */
[----:B------:R-:W1:Y:S02]  /*5b50*/  LDCU.64 UR8, c[0x0][0x398] ;  /* 0x00007300ff0877ac */ /* 0x000e640008000a00 */
[----:B-1----:R-:W-:-:S04]  /*5b60*/  LEA R10, P0, R3, UR8, 0x3 ;  /* 0x00000008030a7c11 */ /* 0x002fc8000f8018ff */
[----:B--2---:R-:W-:-:S05]  /*5b70*/  LEA.HI.X R11, R3, UR9, RZ, 0x3, P0 ;  /* 0x00000009030b7c11 */ /* 0x004fca00080f1cff */
[----:B------:R-:W2:Y:S01]  /*5b80*/  LDG.E.64 R8, desc[UR6][R10.64] ;  /* 0x000000060a087981 */ /* 0x000ea2000c1e1b00 */
[----:B------:R-:W-:Y:S02]  /*5b90*/  SHF.R.S32.HI R13, RZ, 0x1f, R15 ;  /* 0x0000001fff0d7819 */ /* 0x000fe4000001140f */
[----:B--2---:R-:W-:-:S05]  /*5ba0*/  IADD3 R8, P0, PT, -R15, R8, RZ ;  /* 0x000000080f087210 */ /* 0x004fca0007f1e1ff */
[----:B------:R-:W-:Y:S01]  /*5bb0*/  IMAD.X R9, R9, 0x1, ~R13, P0 ;  /* 0x0000000109097824 */ /* 0x000fe200000e0e0d */
[----:B------:R-:W-:Y:S01]  /*5bc0*/  ISETP.GE.AND P0, PT, R42, 0x1, PT ;  /* 0x000000012a00780c */ /* 0x000fe20003f06270 */
[----:B------:R-:W-:-:S03]  /*5bd0*/  IMAD.MOV.U32 R13, RZ, RZ, R0 ;  /* 0x000000ffff0d7224 */ /* 0x000fc600078e0000 */
[----:B------:R1:W-:Y:S09]  /*5be0*/  STS.64 [R19+0x6600], R8 ;  /* 0x0066000813007388 */ /* 0x0003f20000000a00 */
[----:B------:R-:W-:Y:S05]  /*5bf0*/  @!P0 BRA `(.L_x_69) ;  /* 0x00000000006c8947 */ /* 0x000fea0003800000 */
[----:B------:R-:W-:Y:S01]  /*5c00*/  BSSY B0, `(.L_x_70) ;  /* 0x0000019000007945 */ /* 0x000fe20003800000 */
[----:B------:R-:W-:Y:S02]  /*5c10*/  IMAD.MOV.U32 R6, RZ, RZ, -0x1 ;  /* 0xffffffffff067424 */ /* 0x000fe400078e00ff */
[----:B------:R-:W-:Y:S02]  /*5c20*/  IMAD.MOV.U32 R10, RZ, RZ, R42 ;  /* 0x000000ffff0a7224 */ /* 0x000fe400078e002a */
[----:B------:R-:W-:-:S07]  /*5c30*/  IMAD.MOV.U32 R13, RZ, RZ, R0 ;  /* 0x000000ffff0d7224 */ /* 0x000fce00078e0000 */
.L_x_74:
[----:B-1----:R-:W1:Y:S01]  /*5c40*/  LDC.64 R8, c[0x0][0x380] ;  /* 0x0000e000ff087b82 */ /* 0x002e620000000a00 */
[----:B------:R-:W-:Y:S01]  /*5c50*/  VIADD R17, R10, 0xffffffff ;  /* 0xffffffff0a117836 */ /* 0x000fe20000000000 */
[----:B------:R-:W-:Y:S03]  /*5c60*/  BSSY B2, `(.L_x_71) ;  /* 0x0000008000027945 */ /* 0x000fe60003800000 */
[----:B------:R-:W-:-:S04]  /*5c70*/  IMAD R11, R17, 0x100, R3 ;  /* 0x00000100110b7824 */ /* 0x000fc800078e0203 */
[----:B-1----:R-:W-:-:S07]  /*5c80*/  IMAD.WIDE R8, R11, 0x4, R8 ;  /* 0x000000040b087825 */ /* 0x002fce00078e0208 */
.L_x_72:
[----:B------:R-:W-:Y:S05]  /*5c90*/  YIELD ;  /* 0x0000000000007946 */ /* 0x000fea0003800000 */
[----:B------:R1:W-:Y:S06]  /*5ca0*/  MEMBAR.SC.CTA ;  /* 0x0000000000007992 */ /* 0x0003ec0000000000 */
[----:B-1----:R-:W2:Y:S02]  /*5cb0*/  LDG.E.STRONG.SYS R11, desc[UR6][R8.64] ;  /* 0x00000006080b7981 */ /* 0x002ea4000c1f5900 */
[----:B--2---:R-:W-:-:S13]  /*5cc0*/  ISETP.NE.AND P0, PT, R11, RZ, PT ;  /* 0x000000ff0b00720c */ /* 0x004fda0003f05270 */
[----:B------:R-:W-:Y:S05]  /*5cd0*/  @!P0 BRA `(.L_x_72) ;  /* 0xfffffffc00ec8947 */ /* 0x000fea000383ffff */
[----:B------:R-:W-:Y:S05]  /*5ce0*/  BSYNC B2 ;  /* 0x0000000000027941 */ /* 0x000fea0003800000 */
.L_x_71:
[----:B------:R-:W-:Y:S01]  /*5cf0*/  BSSY.RECONVERGENT B2, `(.L_x_73) ;  /* 0x0000006000027945 */ /* 0x000fe20003800200 */
[C---:B------:R-:W-:Y:S02]  /*5d00*/  ISETP.GT.AND P0, PT, R11.reuse, -0x1, PT ;  /* 0xffffffff0b00780c */ /* 0x040fe40003f04270 */
[----:B------:R-:W-:Y:S01]  /*5d10*/  LOP3.LUT R8, R11, 0x3fffffff, RZ, 0xc0, !PT ;  /* 0x3fffffff0b087812 */ /* 0x000fe200078ec0ff */
[----:B------:R-:W-:Y:S05]  /*5d20*/  WARPSYNC.EXCLUSIVE R6 ;  /* 0x0000000006007348 */ /* 0x000fea0003a00000 */
[----:B------:R-:W-:-:S05]  /*5d30*/  IMAD.IADD R13, R8, 0x1, R13 ;  /* 0x00000001080d7824 */ /* 0x000fca00078e020d */
[----:B------:R-:W-:-:S07]  /*5d40*/  VOTE.ANY R6, PT, P0 ;  /* 0x0000000000067806 */ /* 0x000fce00000e0100 */
[----:B------:R-:W-:Y:S05]  /*5d50*/  BSYNC.RECONVERGENT B2 ;  /* 0x0000000000027941 */ /* 0x000fea0003800200 */
.L_x_73:
[----:B------:R-:W-:Y:S01]  /*5d60*/  ISETP.GT.U32.AND P1, PT, R10, 0x1, PT ;  /* 0x000000010a00780c */ /* 0x000fe20003f24070 */
[----:B------:R-:W-:-:S12]  /*5d70*/  IMAD.MOV.U32 R10, RZ, RZ, R17 ;  /* 0x000000ffff0a7224 */ /* 0x000fd800078e0011 */
[----:B------:R-:W-:Y:S05]  /*5d80*/  @P0 BRA P1, `(.L_x_74) ;  /* 0xfffffffc00ac0947 */ /* 0x000fea000083ffff */
[----:B------:R-:W-:Y:S05]  /*5d90*/  BSYNC B0 ;  /* 0x0000000000007941 */ /* 0x000fea0003800000 */
.L_x_70:
[----:B------:R2:W3:Y:S02]  /*5da0*/  LDS.64 R8, [R19+0x6600] ;  /* 0x0066000013087984 */ /* 0x0004e40000000a00 */
.L_x_69:
[----:B------:R-:W4:Y:S01]  /*5db0*/  LDC.64 R10, c[0x0][0x380] ;  /* 0x0000e000ff0a7b82 */ /* 0x000f220000000a00 */
[C---:B------:R-:W-:Y:S01]  /*5dc0*/  IMAD.IADD R17, R13.reuse, 0x1, -R0 ;  /* 0x000000010d117824 */ /* 0x040fe200078e0a00 */
[----:B------:R-:W-:Y:S01]  /*5dd0*/  LOP3.LUT R13, R13, 0x80000000, RZ, 0xfc, !PT ;  /* 0x800000000d0d7812 */ /* 0x000fe200078efcff */
[----:B------:R-:W-:-:S03]  /*5de0*/  IMAD R21, R42, 0x100, R3 ;  /* 0x000001002a157824 */ /* 0x000fc600078e0203 */
[----:B-1-3--:R-:W-:-:S04]  /*5df0*/  IADD3 R8, P0, PT, R17, R8, RZ ;  /* 0x0000000811087210 */ /* 0x00afc80007f1e0ff */
[----:B------:R-:W-:-:S05]  /*5e00*/  LEA.HI.X.SX32 R9, R17, R9, 0x1, P0 ;  /* 0x0000000911097211 */ /* 0x000fca00000f0eff */
[----:B------:R1:W-:Y:S01]  /*5e10*/  STS.64 [R19+0x6600], R8 ;  /* 0x0066000813007388 */ /* 0x0003e20000000a00 */
[----:B----4-:R-:W-:-:S05]  /*5e20*/  IMAD.WIDE R10, R21, 0x4, R10 ;  /* 0x00000004150a7825 */ /* 0x010fca00078e020a */
[----:B------:R1:W-:Y:S02]  /*5e30*/  STG.E.STRONG.SYS desc[UR6][R10.64], R13 ;  /* 0x0000000d0a007986 */ /* 0x0003e4000c115906 */
.L_x_68:
[----:B------:R-:W-:Y:S05]  /*5e40*/  BSYNC B1 ;  /* 0x0000000000017941 */ /* 0x000fea0003800000 */
.L_x_67:
[----:B------:R-:W3:Y:S01]  /*5e50*/  LDC R23, c[0x0][0x3c0] ;  /* 0x0000f000ff177b82 */ /* 0x000ee20000000800 */
[----:B--2---:R-:W-:-:S07]  /*5e60*/  VIADD R6, R54, 0x1980 ;  /* 0x0000198036067836 */ /* 0x004fce0000000000 */
[----:B-1----:R-:W1:Y:S01]  /*5e70*/  LDC.64 R10, c[0x0][0x390] ;  /* 0x0000e400ff0a7b82 */ /* 0x002e620000000a00 */
[----:B---3--:R-:W-:Y:S02]  /*5e80*/  ISETP.GE.AND P0, PT, R6, R23, PT ;  /* 0x000000170600720c */ /* 0x008fe40003f06270 */
[----:B-1----:R-:W-:-:S04]  /*5e90*/  ISETP.EQ.U32.AND P1, PT, R10, RZ, PT ;  /* 0x000000ff0a00720c */ /* 0x002fc80003f22070 */
[----:B------:R-:W-:-:S04]  /*5ea0*/  ISETP.EQ.OR.EX P0, PT, R11, RZ, !P0, P1 ;  /* 0x000000ff0b00720c */ /* 0x000fc80004702710 */
[----:B------:R-:W-:-:S13]  /*5eb0*/  ISETP.GT.U32.OR P0, PT, R3, 0xff, P0 ;  /* 0x000000ff0300780c */ /* 0x000fda0000704470 */
[----:B------:R-:W-:Y:S05]  /*5ec0*/  @P0 BRA `(.L_x_75) ;  /* 0x0000000000200947 */ /* 0x000fea0003800000 */
[----:B------:R-:W1:Y:S01]  /*5ed0*/  LDS.64 R8, [R19+0x6600] ;  /* 0x0066000013087984 */ /* 0x000e620000000a00 */
[C---:B------:R-:W-:Y:S02]  /*5ee0*/  LEA R10, P2, R3.reuse, R10, 0x3 ;  /* 0x0000000a030a7211 */ /* 0x040fe400078418ff */
[--C-:B------:R-:W-:Y:S02]  /*5ef0*/  SHF.R.S32.HI R13, RZ, 0x1f, R0.reuse ;  /* 0x0000001fff0d7819 */ /* 0x100fe40000011400 */
[----:B------:R-:W-:Y:S02]  /*5f00*/  LEA.HI.X R11, R3, R11, RZ, 0x3, P2 ;  /* 0x0000000b030b7211 */ /* 0x000fe400010f1cff */
[----:B-1----:R-:W-:Y:S02]  /*5f10*/  IADD3 R8, P0, P1, R8, R15, R0 ;  /* 0x0000000f08087210 */ /* 0x002fe4000791e000 */
[----:B------:R-:W-:-:S04]  /*5f20*/  SHF.R.S32.HI R15, RZ, 0x1f, R15 ;  /* 0x0000001fff0f7819 */ /* 0x000fc8000001140f */
[----:B------:R-:W-:-:S05]  /*5f30*/  IADD3.X R9, PT, PT, R9, R15, R13, P0, P1 ;  /* 0x0000000f09097210 */ /* 0x000fca00007e240d */
[----:B------:R1:W-:Y:S02]  /*5f40*/  STG.E.64 desc[UR6][R10.64], R8 ;  /* 0x000000080a007986 */ /* 0x0003e4000c101b06 */
.L_x_75:
[----:B------:R-:W-:Y:S01]  /*5f50*/  ISETP.GT.AND P0, PT, R6, R23, PT ;  /* 0x000000170600720c */ /* 0x000fe20003f04270 */
[----:B------:R-:W-:Y:S05]  /*5f60*/  WARPSYNC.ALL ;  /* 0x0000000000007948 */ /* 0x000fea0003800000 */
[----:B------:R-:W-:Y:S01]  /*5f70*/  BAR.SYNC.DEFER_BLOCKING 0x0 ;  /* 0x0000000000007b1d */ /* 0x000fe20000010000 */
[----:B------:R-:W-:-:S06]  /*5f80*/  IMAD R22, R3, 0x4, R7 ;  /* 0x0000000403167824 */ /* 0x000fcc00078e0207 */
[----:B------:R-:W-:Y:S05]  /*5f90*/  @P0 BRA `(.L_x_76) ;  /* 0x0000000c003c0947 */ /* 0x000fea0003800000 */
[----:B------:R-:W2:Y:S01]  /*5fa0*/  LDS R0, [R22] ;  /* 0x0000000016007984 */ /* 0x000ea20000000800 */
[----:B------:R-:W2:Y:S01]  /*5fb0*/  LDCU UR5, c[0x0][0x3c4] ;  /* 0x00007880ff0577ac */ /* 0x000ea20008000800 */
[----:B------:R-:W3:Y:S01]  /*5fc0*/  LDCU.64 UR8, c[0x0][0x3a0] ;  /* 0x00007400ff0877ac */ /* 0x000ee20008000a00 */
[----:B--2---:R-:W-:Y:S02]  /*5fd0*/  SHF.R.U32.HI R6, RZ, UR5, R0 ;  /* 0x00000005ff067c19 */ /* 0x004fe40008011600 */
[----:B------:R-:W-:Y:S02]  /*5fe0*/  LOP3.LUT R15, R0, 0x80000000, RZ, 0x3c, !PT ;  /* 0x80000000000f7812 */ /* 0x000fe400078e3cff */
[----:B------:R-:W-:-:S05]  /*5ff0*/  LOP3.LUT R6, R6, UR4, RZ, 0x30, !PT ;  /* 0x0000000406067c12 */ /* 0x000fca000f8e30ff */
[----:B-1----:R-:W-:-:S06]  /*6000*/  IMAD R8, R6, 0x8, R7 ;  /* 0x0000000806087824 */ /* 0x002fcc00078e0207 */
[----:B------:R-:W1:Y:S02]  /*6010*/  LDS.64 R8, [R8+0x6600] ;  /* 0x0066000008087984 */ /* 0x000e640000000a00 */
[----:B-1----:R-:W-:-:S05]  /*6020*/  IADD3 R6, P1, PT, R8, R3, RZ ;  /* 0x0000000308067210 */ /* 0x002fca0007f3e0ff */
[----:B------:R-:W-:Y:S01]  /*6030*/  IMAD.X R9, RZ, RZ, R9, P1 ;  /* 0x000000ffff097224 */ /* 0x000fe200008e0609 */
[----:B---3--:R-:W-:-:S04]  /*6040*/  LEA R10, P1, R6, UR8, 0x2 ;  /* 0x00000008060a7c11 */ /* 0x008fc8000f8210ff */
[----:B------:R-:W-:-:S05]  /*6050*/  LEA.HI.X R11, R6, UR9, R9, 0x2, P1 ;  /* 0x00000009060b7c11 */ /* 0x000fca00088f1409 */
[----:B------:R-:W-:Y:S01]  /*6060*/  STG.E desc[UR6][R10.64], R15 ;  /* 0x0000000f0a007986 */ /* 0x000fe2000c101906 */
[----:B------:R-:W-:-:S03]  /*6070*/  NOP ;  /* 0x0000000000007918 */ /* 0x000fc60000000000 */
[----:B------:R-:W1:Y:S02]  /*6080*/  LDS R0, [R22+0x600] ;  /* 0x0006000016007984 */ /* 0x000e640000000800 */
[----:B-1----:R-:W-:Y:S02]  /*6090*/  SHF.R.U32.HI R6, RZ, UR5, R0 ;  /* 0x00000005ff067c19 */ /* 0x002fe40008011600 */
[----:B------:R-:W-:Y:S02]  /*60a0*/  LOP3.LUT R15, R0, 0x80000000, RZ, 0x3c, !PT ;  /* 0x80000000000f7812 */ /* 0x000fe400078e3cff */
[----:B------:R-:W-:-:S05]  /*60b0*/  LOP3.LUT R6, R6, UR4, RZ, 0x30, !PT ;  /* 0x0000000406067c12 */ /* 0x000fca000f8e30ff */
[----:B------:R-:W-:-:S06]  /*60c0*/  IMAD R8, R6, 0x8, R7 ;  /* 0x0000000806087824 */ /* 0x000fcc00078e0207 */
[----:B------:R-:W1:Y:S02]  /*60d0*/  LDS.64 R8, [R8+0x6600] ;  /* 0x0066000008087984 */ /* 0x000e640000000a00 */
[----:B-1----:R-:W-:-:S05]  /*60e0*/  IADD3 R6, P1, PT, R8, R3, RZ ;  /* 0x0000000308067210 */ /* 0x002fca0007f3e0ff */
[----:B------:R-:W-:Y:S01]  /*60f0*/  IMAD.X R9, RZ, RZ, R9, P1 ;  /* 0x000000ffff097224 */ /* 0x000fe200008e0609 */
[----:B------:R-:W-:-:S04]  /*6100*/  LEA R12, P1, R6, UR8, 0x2 ;  /* 0x00000008060c7c11 */ /* 0x000fc8000f8210ff */
        /* <DEDUP_REMOVED lines=163> */
[----:B------:R-:W-:-:S05]  /*6b40*/  IMAD R12, R6, 0x8, R7 ;  /* 0x00000008060c7824 */ /* 0x000fca00078e0207 */
        /* <DEDUP_REMOVED lines=17> */
[----:B------:R1:W-:Y:S01]  /*6c60*/  STG.E desc[UR6][R6.64+0x6000], R9 ;  /* 0x0060000906007986 */ /* 0x0003e2000c101906 */
[----:B------:R-:W-:Y:S01]  /*6c70*/  NOP ;  /* 0x0000000000007918 */ /* 0x000fe20000000000 */
[----:B------:R-:W-:Y:S05]  /*6c80*/  BRA `(.L_x_77) ;  /* 0x00000014000c7947 */ /* 0x000fea0003800000 */
.L_x_76:
[----:B-1----:R-:W-:Y:S01]  /*6c90*/  IMAD R9, R42, -0x1980, R23 ;  /* 0xffffe6802a097824 */ /* 0x002fe200078e0217 */
[----:B------:R-:W-:Y:S01]  /*6ca0*/  BSSY.RECONVERGENT B0, `(.L_x_78) ;  /* 0x000001b000007945 */ /* 0x000fe20003800200 */
[C---:B------:R-:W-:Y:S02]  /*6cb0*/  VIADD R0, R3.reuse, 0x180 ;  /* 0x0000018003007836 */ /* 0x040fe40000000000 */
[C---:B------:R-:W-:Y:S01]  /*6cc0*/  VIADD R6, R3.reuse, 0x300 ;  /* 0x0000030003067836 */ /* 0x040fe20000000000 */
[CC--:B------:R-:W-:Y:S01]  /*6cd0*/  ISETP.GE.AND P1, PT, R3.reuse, R9.reuse, PT ;  /* 0x000000090300720c */ /* 0x0c0fe20003f26270 */
[C---:B------:R-:W-:Y:S01]  /*6ce0*/  VIADD R8, R3.reuse, 0x480 ;  /* 0x0000048003087836 */ /* 0x040fe20000000000 */
[-C--:B------:R-:W-:Y:S01]  /*6cf0*/  ISETP.GE.AND P2, PT, R0, R9.reuse, PT ;  /* 0x000000090000720c */ /* 0x080fe20003f46270 */
[C---:B------:R-:W-:Y:S01]  /*6d00*/  VIADD R0, R3.reuse, 0x600 ;  /* 0x0000060003007836 */ /* 0x040fe20000000000 */
[-C--:B------:R-:W-:Y:S01]  /*6d10*/  ISETP.GE.AND P3, PT, R6, R9.reuse, PT ;  /* 0x000000090600720c */ /* 0x080fe20003f66270 */
[C---:B------:R-:W-:Y:S01]  /*6d20*/  VIADD R6, R3.reuse, 0x780 ;  /* 0x0000078003067836 */ /* 0x040fe20000000000 */
[-C--:B------:R-:W-:Y:S01]  /*6d30*/  ISETP.GE.AND P4, PT, R8, R9.reuse, PT ;  /* 0x000000090800720c */ /* 0x080fe20003f86270 */
[----:B------:R-:W-:Y:S01]  /*6d40*/  VIADD R8, R3, 0x900 ;  /* 0x0000090003087836 */ /* 0x000fe20000000000 */
[----:B------:R-:W-:-:S02]  /*6d50*/  ISETP.GE.AND P5, PT, R0, R9, PT ;  /* 0x000000090000720c */ /* 0x000fc40003fa6270 */
[----:B------:R-:W-:-:S03]  /*6d60*/  ISETP.GE.AND P6, PT, R6, R9, PT ;  /* 0x000000090600720c */ /* 0x000fc60003fc6270 */
[----:B------:R-:W-:Y:S10]  /*6d70*/  @P1 BRA `(.L_x_79) ;  /* 0x0000000000341947 */ /* 0x000ff40003800000 */
[----:B------:R-:W1:Y:S01]  /*6d80*/  LDS R0, [R22] ;  /* 0x0000000016007984 */ /* 0x000e620000000800 */
[----:B------:R-:W1:Y:S01]  /*6d90*/  LDCU UR5, c[0x0][0x3c4] ;  /* 0x00007880ff0577ac */ /* 0x000e620008000800 */
[----:B------:R-:W2:Y:S01]  /*6da0*/  LDCU.64 UR8, c[0x0][0x3a0] ;  /* 0x00007400ff0877ac */ /* 0x000ea20008000a00 */
[----:B-1----:R-:W-:Y:S02]  /*6db0*/  SHF.R.U32.HI R6, RZ, UR5, R0 ;  /* 0x00000005ff067c19 */ /* 0x002fe40008011600 */
[----:B------:R-:W-:Y:S02]  /*6dc0*/  LOP3.LUT R13, R0, 0x80000000, RZ, 0x3c, !PT ;  /* 0x80000000000d7812 */ /* 0x000fe400078e3cff */
[----:B------:R-:W-:-:S05]  /*6dd0*/  LOP3.LUT R6, R6, UR4, RZ, 0x30, !PT ;  /* 0x0000000406067c12 */ /* 0x000fca000f8e30ff */
[----:B------:R-:W-:-:S05]  /*6de0*/  IMAD R6, R6, 0x8, R7 ;  /* 0x0000000806067824 */ /* 0x000fca00078e0207 */
[----:B------:R-:W1:Y:S02]  /*6df0*/  LDS.64 R10, [R6+0x6600] ;  /* 0x00660000060a7984 */ /* 0x000e640000000a00 */
[----:B-1----:R-:W-:-:S05]  /*6e00*/  IADD3 R12, P1, PT, R10, R3, RZ ;  /* 0x000000030a0c7210 */ /* 0x002fca0007f3e0ff */
[----:B------:R-:W-:Y:S01]  /*6e10*/  IMAD.X R11, RZ, RZ, R11, P1 ;  /* 0x000000ffff0b7224 */ /* 0x000fe200008e060b */
[----:B--2---:R-:W-:-:S04]  /*6e20*/  LEA R10, P1, R12, UR8, 0x2 ;  /* 0x000000080c0a7c11 */ /* 0x004fc8000f8210ff */
[----:B------:R-:W-:-:S05]  /*6e30*/  LEA.HI.X R11, R12, UR9, R11, 0x2, P1 ;  /* 0x000000090c0b7c11 */ /* 0x000fca00088f140b */
[----:B------:R1:W-:Y:S04]  /*6e40*/  STG.E desc[UR6][R10.64], R13 ;  /* 0x0000000d0a007986 */ /* 0x0003e8000c101906 */
.L_x_79:
[----:B------:R-:W-:Y:S05]  /*6e50*/  BSYNC.RECONVERGENT B0 ;  /* 0x0000000000007941 */ /* 0x000fea0003800200 */
.L_x_78:
[----:B------:R-:W-:Y:S01]  /*6e60*/  NOP ;  /* 0x0000000000007918 */ /* 0x000fe20000000000 */
[----:B------:R-:W-:Y:S01]  /*6e70*/  BSSY.RECONVERGENT B0, `(.L_x_80) ;  /* 0x0000011000007945 */ /* 0x000fe20003800200 */
[----:B------:R-:W-:Y:S01]  /*6e80*/  ISETP.GE.AND P1, PT, R8, R9, PT ;  /* 0x000000090800720c */ /* 0x000fe20003f26270 */
[----:B------:R-:W-:Y:S02]  /*6e90*/  VIADD R8, R3, 0xa80 ;  /* 0x00000a8003087836 */ /* 0x000fe40000000000 */
[----:B------:R-:W-:Y:S10]  /*6ea0*/  @P2 BRA `(.L_x_81) ;  /* 0x0000000000342947 */ /* 0x000ff40003800000 */
[----:B------:R-:W2:Y:S01]  /*6eb0*/  LDS R0, [R22+0x600] ;  /* 0x0006000016007984 */ /* 0x000ea20000000800 */
[----:B------:R-:W2:Y:S01]  /*6ec0*/  LDCU UR5, c[0x0][0x3c4] ;  /* 0x00007880ff0577ac */ /* 0x000ea20008000800 */
[----:B------:R-:W3:Y:S01]  /*6ed0*/  LDCU.64 UR8, c[0x0][0x3a0] ;  /* 0x00007400ff0877ac */ /* 0x000ee20008000a00 */
[----:B--2---:R-:W-:Y:S02]  /*6ee0*/  SHF.R.U32.HI R6, RZ, UR5, R0 ;  /* 0x00000005ff067c19 */ /* 0x004fe40008011600 */
[----:B-1----:R-:W-:Y:S02]  /*6ef0*/  LOP3.LUT R13, R0, 0x80000000, RZ, 0x3c, !PT ;  /* 0x80000000000d7812 */ /* 0x002fe400078e3cff */
[----:B------:R-:W-:-:S05]  /*6f00*/  LOP3.LUT R6, R6, UR4, RZ, 0x30, !PT ;  /* 0x0000000406067c12 */ /* 0x000fca000f8e30ff */
[----:B------:R-:W-:-:S05]  /*6f10*/  IMAD R6, R6, 0x8, R7 ;  /* 0x0000000806067824 */ /* 0x000fca00078e0207 */
[----:B------:R-:W1:Y:S02]  /*6f20*/  LDS.64 R10, [R6+0x6600] ;  /* 0x00660000060a7984 */ /* 0x000e640000000a00 */
[----:B-1----:R-:W-:-:S05]  /*6f30*/  IADD3 R12, P2, PT, R10, R3, RZ ;  /* 0x000000030a0c7210 */ /* 0x002fca0007f5e0ff */
[----:B------:R-:W-:Y:S01]  /*6f40*/  IMAD.X R11, RZ, RZ, R11, P2 ;  /* 0x000000ffff0b7224 */ /* 0x000fe200010e060b */
[----:B---3--:R-:W-:-:S04]  /*6f50*/  LEA R10, P2, R12, UR8, 0x2 ;  /* 0x000000080c0a7c11 */ /* 0x008fc8000f8410ff */
[----:B------:R-:W-:-:S05]  /*6f60*/  LEA.HI.X R11, R12, UR9, R11, 0x2, P2 ;  /* 0x000000090c0b7c11 */ /* 0x000fca00090f140b */
[----:B------:R2:W-:Y:S04]  /*6f70*/  STG.E desc[UR6][R10.64+0x600], R13 ;  /* 0x0006000d0a007986 */ /* 0x0005e8000c101906 */
.L_x_81:
[----:B------:R-:W-:Y:S05]  /*6f80*/  BSYNC.RECONVERGENT B0 ;  /* 0x0000000000007941 */ /* 0x000fea0003800200 */
.L_x_80:
[----:B------:R-:W-:Y:S01]  /*6f90*/  NOP ;  /* 0x0000000000007918 */ /* 0x000fe20000000000 */
[----:B------:R-:W-:Y:S01]  /*6fa0*/  BSSY.RECONVERGENT B0, `(.L_x_82) ;  /* 0x0000011000007945 */ /* 0x000fe20003800200 */
[----:B------:R-:W-:Y:S02]  /*6fb0*/  ISETP.GE.AND P2, PT, R8, R9, PT ;  /* 0x000000090800720c */ /* 0x000fe40003f46270 */
[----:B------:R-:W-:Y:S01]  /*6fc0*/  LOP3.LUT R8, R3, 0xc00, RZ, 0xfc, !PT ;  /* 0x00000c0003087812 */ /* 0x000fe200078efcff */
[----:B------:R-:W-:Y:S10]  /*6fd0*/  @P3 BRA `(.L_x_83) ;  /* 0x0000000000343947 */ /* 0x000ff40003800000 */
[----:B------:R-:W3:Y:S01]  /*6fe0*/  LDS R0, [R22+0xc00] ;  /* 0x000c000016007984 */ /* 0x000ee20000000800 */
[----:B------:R-:W3:Y:S01]  /*6ff0*/  LDCU UR5, c[0x0][0x3c4] ;  /* 0x00007880ff0577ac */ /* 0x000ee20008000800 */
[----:B------:R-:W4:Y:S01]  /*7000*/  LDCU.64 UR8, c[0x0][0x3a0] ;  /* 0x00007400ff0877ac */ /* 0x000f220008000a00 */
[----:B---3--:R-:W-:Y:S02]  /*7010*/  SHF.R.U32.HI R6, RZ, UR5, R0 ;  /* 0x00000005ff067c19 */ /* 0x008fe40008011600 */
[----:B-12---:R-:W-:Y:S02]  /*7020*/  LOP3.LUT R13, R0, 0x80000000, RZ, 0x3c, !PT ;  /* 0x80000000000d7812 */ /* 0x006fe400078e3cff */
[----:B------:R-:W-:-:S05]  /*7030*/  LOP3.LUT R6, R6, UR4, RZ, 0x30, !PT ;  /* 0x0000000406067c12 */ /* 0x000fca000f8e30ff */
[----:B------:R-:W-:-:S05]  /*7040*/  IMAD R6, R6, 0x8, R7 ;  /* 0x0000000806067824 */ /* 0x000fca00078e0207 */
[----:B------:R-:W1:Y:S02]  /*7050*/  LDS.64 R10, [R6+0x6600] ;  /* 0x00660000060a7984 */ /* 0x000e640000000a00 */
[----:B-1----:R-:W-:-:S05]  /*7060*/  IADD3 R12, P3, PT, R10, R3, RZ ;  /* 0x000000030a0c7210 */ /* 0x002fca0007f7e0ff */
[----:B------:R-:W-:Y:S01]  /*7070*/  IMAD.X R11, RZ, RZ, R11, P3 ;  /* 0x000000ffff0b7224 */ /* 0x000fe200018e060b */
[----:B----4-:R-:W-:-:S04]  /*7080*/  LEA R10, P3, R12, UR8, 0x2 ;  /* 0x000000080c0a7c11 */ /* 0x010fc8000f8610ff */
[----:B------:R-:W-:-:S05]  /*7090*/  LEA.HI.X R11, R12, UR9, R11, 0x2, P3 ;  /* 0x000000090c0b7c11 */ /* 0x000fca00098f140b */
[----:B------:R3:W-:Y:S04]  /*70a0*/  STG.E desc[UR6][R10.64+0xc00], R13 ;  /* 0x000c000d0a007986 */ /* 0x0007e8000c101906 */
.L_x_83:
[----:B------:R-:W-:Y:S05]  /*70b0*/  BSYNC.RECONVERGENT B0 ;  /* 0x0000000000007941 */ /* 0x000fea0003800200 */
.L_x_82:
[----:B------:R-:W-:Y:S01]  /*70c0*/  NOP ;  /* 0x0000000000007918 */ /* 0x000fe20000000000 */
[----:B------:R-:W-:Y:S01]  /*70d0*/  BSSY.RECONVERGENT B0, `(.L_x_84) ;  /* 0x0000011000007945 */ /* 0x000fe20003800200 */
[----:B------:R-:W-:Y:S01]  /*70e0*/  ISETP.GE.AND P3, PT, R8, R9, PT ;  /* 0x000000090800720c */ /* 0x000fe20003f66270 */
[----:B------:R-:W-:Y:S02]  /*70f0*/  VIADD R8, R3, 0xd80 ;  /* 0x00000d8003087836 */ /* 0x000fe40000000000 */
[----:B------:R-:W-:Y:S10]  /*7100*/  @P4 BRA `(.L_x_85) ;  /* 0x0000000000344947 */ /* 0x000ff40003800000 */
[----:B------:R-:W4:Y:S01]  /*7110*/  LDS R0, [R22+0x1200] ;  /* 0x0012000016007984 */ /* 0x000f220000000800 */
[----:B------:R-:W4:Y:S01]  /*7120*/  LDCU UR5, c[0x0][0x3c4] ;  /* 0x00007880ff0577ac */ /* 0x000f220008000800 */
[----:B------:R-:W5:Y:S01]  /*7130*/  LDCU.64 UR8, c[0x0][0x3a0] ;  /* 0x00007400ff0877ac */ /* 0x000f620008000a00 */
[----:B----4-:R-:W-:Y:S02]  /*7140*/  SHF.R.U32.HI R6, RZ, UR5, R0 ;  /* 0x00000005ff067c19 */ /* 0x010fe40008011600 */
[----:B-123--:R-:W-:Y:S02]  /*7150*/  LOP3.LUT R13, R0, 0x80000000, RZ, 0x3c, !PT ;  /* 0x80000000000d7812 */ /* 0x00efe400078e3cff */
[----:B------:R-:W-:-:S05]  /*7160*/  LOP3.LUT R6, R6, UR4, RZ, 0x30, !PT ;  /* 0x0000000406067c12 */ /* 0x000fca000f8e30ff */
[----:B------:R-:W-:-:S05]  /*7170*/  IMAD R6, R6, 0x8, R7 ;  /* 0x0000000806067824 */ /* 0x000fca00078e0207 */
[----:B------:R-:W1:Y:S02]  /*7180*/  LDS.64 R10, [R6+0x6600] ;  /* 0x00660000060a7984 */ /* 0x000e640000000a00 */
[----:B-1----:R-:W-:-:S05]  /*7190*/  IADD3 R12, P4, PT, R10, R3, RZ ;  /* 0x000000030a0c7210 */ /* 0x002fca0007f9e0ff */
[----:B------:R-:W-:Y:S01]  /*71a0*/  IMAD.X R11, RZ, RZ, R11, P4 ;  /* 0x000000ffff0b7224 */ /* 0x000fe200020e060b */
[----:B-----5:R-:W-:-:S04]  /*71b0*/  LEA R10, P4, R12, UR8, 0x2 ;  /* 0x000000080c0a7c11 */ /* 0x020fc8000f8810ff */
[----:B------:R-:W-:-:S05]  /*71c0*/  LEA.HI.X R11, R12, UR9, R11, 0x2, P4 ;  /* 0x000000090c0b7c11 */ /* 0x000fca000a0f140b */
[----:B------:R4:W-:Y:S04]  /*71d0*/  STG.E desc[UR6][R10.64+0x1200], R13 ;  /* 0x0012000d0a007986 */ /* 0x0009e8000c101906 */
.L_x_85:
[----:B------:R-:W-:Y:S05]  /*71e0*/  BSYNC.RECONVERGENT B0 ;  /* 0x0000000000007941 */ /* 0x000fea0003800200 */
.L_x_84:
[----:B------:R-:W-:Y:S01]  /*71f0*/  NOP ;  /* 0x0000000000007918 */ /* 0x000fe20000000000 */
[----:B------:R-:W-:Y:S01]  /*7200*/  BSSY.RECONVERGENT B0, `(.L_x_86) ;  /* 0x0000011000007945 */ /* 0x000fe20003800200 */
[----:B------:R-:W-:Y:S01]  /*7210*/  ISETP.GE.AND P4, PT, R8, R9, PT ;  /* 0x000000090800720c */ /* 0x000fe20003f86270 */
[----:B------:R-:W-:Y:S02]  /*7220*/  VIADD R8, R3, 0xf00 ;  /* 0x00000f0003087836 */ /* 0x000fe40000000000 */
[----:B------:R-:W-:Y:S10]  /*7230*/  @P5 BRA `(.L_x_87) ;  /* 0x0000000000345947 */ /* 0x000ff40003800000 */
[----:B------:R-:W5:Y:S01]  /*7240*/  LDS R0, [R22+0x1800] ;  /* 0x0018000016007984 */ /* 0x000f620000000800 */
[----:B------:R-:W5:Y:S01]  /*7250*/  LDCU UR5, c[0x0][0x3c4] ;  /* 0x00007880ff0577ac */ /* 0x000f620008000800 */
[----:B------:R-:W0:Y:S01]  /*7260*/  LDCU.64 UR8, c[0x0][0x3a0] ;  /* 0x00007400ff0877ac */ /* 0x000e220008000a00 */
[----:B-----5:R-:W-:Y:S02]  /*7270*/  SHF.R.U32.HI R6, RZ, UR5, R0 ;  /* 0x00000005ff067c19 */ /* 0x020fe40008011600 */
[----:B-1234-:R-:W-:Y:S02]  /*7280*/  LOP3.LUT R13, R0, 0x80000000, RZ, 0x3c, !PT ;  /* 0x80000000000d7812 */ /* 0x01efe400078e3cff */
[----:B------:R-:W-:-:S05]  /*7290*/  LOP3.LUT R6, R6, UR4, RZ, 0x30, !PT ;  /* 0x0000000406067c12 */ /* 0x000fca000f8e30ff */
[----:B------:R-:W-:-:S05]  /*72a0*/  IMAD R6, R6, 0x8, R7 ;  /* 0x0000000806067824 */ /* 0x000fca00078e0207 */
[----:B------:R-:W1:Y:S02]  /*72b0*/  LDS.64 R10, [R6+0x6600] ;  /* 0x00660000060a7984 */ /* 0x000e640000000a00 */
[----:B-1----:R-:W-:-:S05]  /*72c0*/  IADD3 R12, P5, PT, R10, R3, RZ ;  /* 0x000000030a0c7210 */ /* 0x002fca0007fbe0ff */
[----:B------:R-:W-:Y:S01]  /*72d0*/  IMAD.X R11, RZ, RZ, R11, P5 ;  /* 0x000000ffff0b7224 */ /* 0x000fe200028e060b */
[----:B0-----:R-:W-:-:S04]  /*72e0*/  LEA R10, P5, R12, UR8, 0x2 ;  /* 0x000000080c0a7c11 */ /* 0x001fc8000f8a10ff */
[----:B------:R-:W-:-:S05]  /*72f0*/  LEA.HI.X R11, R12, UR9, R11, 0x2, P5 ;  /* 0x000000090c0b7c11 */ /* 0x000fca000a8f140b */
[----:B------:R0:W-:Y:S04]  /*7300*/  STG.E desc[UR6][R10.64+0x1800], R13 ;  /* 0x0018000d0a007986 */ /* 0x0001e8000c101906 */
.L_x_87:
[----:B------:R-:W-:Y:S05]  /*7310*/  BSYNC.RECONVERGENT B0 ;  /* 0x0000000000007941 */ /* 0x000fea0003800200 */
.L_x_86:
        /* <DEDUP_REMOVED lines=9> */
[----:B01234-:R-:W-:Y:S02]  /*73b0*/  LOP3.LUT R13, R0, 0x80000000, RZ, 0x3c, !PT ;  /* 0x80000000000d7812 */ /* 0x01ffe400078e3cff */
[----:B------:R-:W-:-:S05]  /*73c0*/  LOP3.LUT R6, R6, UR4, RZ, 0x30, !PT ;  /* 0x0000000406067c12 */ /* 0x000fca000f8e30ff */
[----:B------:R-:W-:-:S05]  /*73d0*/  IMAD R6, R6, 0x8, R7 ;  /* 0x0000000806067824 */ /* 0x000fca00078e0207 */
[----:B------:R-:W0:Y:S02]  /*73e0*/  LDS.64 R10, [R6+0x6600] ;  /* 0x00660000060a7984 */ /* 0x000e240000000a00 */
[----:B0-----:R-:W-:-:S05]  /*73f0*/  IADD3 R12, P6, PT, R10, R3, RZ ;  /* 0x000000030a0c7210 */ /* 0x001fca0007fde0ff */
[----:B------:R-:W-:Y:S01]  /*7400*/  IMAD.X R11, RZ, RZ, R11, P6 ;  /* 0x000000ffff0b7224 */ /* 0x000fe200030e060b */
[----:B------:R-:W-:-:S04]  /*7410*/  LEA R10, P6, R12, UR8, 0x2 ;  /* 0x000000080c0a7c11 */ /* 0x000fc8000f8c10ff */
[----:B------:R-:W-:-:S05]  /*7420*/  LEA.HI.X R11, R12, UR9, R11, 0x2, P6 ;  /* 0x000000090c0b7c11 */ /* 0x000fca000b0f140b */
[----:B------:R0:W-:Y:S04]  /*7430*/  STG.E desc[UR6][R10.64+0x1e00], R13 ;  /* 0x001e000d0a007986 */ /* 0x0001e8000c101906 */
.L_x_89:
[----:B------:R-:W-:Y:S05]  /*7440*/  BSYNC.RECONVERGENT B0 ;  /* 0x0000000000007941 */ /* 0x000fea0003800200 */
.L_x_88:
        /* <DEDUP_REMOVED lines=18> */
.L_x_91:
[----:B------:R-:W-:Y:S05]  /*7570*/  BSYNC.RECONVERGENT B0 ;  /* 0x0000000000007941 */ /* 0x000fea0003800200 */
.L_x_90:
        /* <DEDUP_REMOVED lines=18> */
.L_x_93:
[----:B------:R-:W-:Y:S05]  /*76a0*/  BSYNC.RECONVERGENT B0 ;  /* 0x0000000000007941 */ /* 0x000fea0003800200 */
.L_x_92:
        /* <DEDUP_REMOVED lines=18> */
.L_x_95:
[----:B------:R-:W-:Y:S05]  /*77d0*/  BSYNC.RECONVERGENT B0 ;  /* 0x0000000000007941 */ /* 0x000fea0003800200 */
.L_x_94:
        /* <DEDUP_REMOVED lines=18> */
.L_x_97:
[----:B------:R-:W-:Y:S05]  /*7900*/  BSYNC.RECONVERGENT B0 ;  /* 0x0000000000007941 */ /* 0x000fea0003800200 */
.L_x_96:
[----:B------:R-:W-:Y:S01]  /*7910*/  NOP ;  /* 0x0000000000007918 */ /* 0x000fe20000000000 */
[----:B------:R-:W-:Y:S01]  /*7920*/  BSSY.RECONVERGENT B0, `(.L_x_98) ;  /* 0x0000011000007945 */ /* 0x000fe20003800200 */
[----:B------:R-:W-:Y:S02]  /*7930*/  ISETP.GE.AND P4, PT, R8, R9, PT ;  /* 0x000000090800720c */ /* 0x000fe40003f86270 */
[----:B------:R-:W-:Y:S01]  /*7940*/  LOP3.LUT R8, R3, 0x1800, RZ, 0xfc, !PT ;  /* 0x0000180003087812 */ /* 0x000fe200078efcff */
        /* <DEDUP_REMOVED lines=14> */
.L_x_99:
[----:B------:R-:W-:Y:S05]  /*7a30*/  BSYNC.RECONVERGENT B0 ;  /* 0x0000000000007941 */ /* 0x000fea0003800200 */
.L_x_98:
[----:B------:R-:W-:Y:S01]  /*7a40*/  NOP ;  /* 0x0000000000007918 */ /* 0x000fe20000000000 */
[----:B------:R-:W-:Y:S01]  /*7a50*/  BSSY.RECONVERGENT B0, `(.L_x_100) ;  /* 0x0000010000007945 */ /* 0x000fe20003800200 */
[----:B------:R-:W-:-:S03]  /*7a60*/  ISETP.GE.AND P5, PT, R8, R9, PT ;  /* 0x000000090800720c */ /* 0x000fc60003fa6270 */
        /* <DEDUP_REMOVED lines=14> */
.L_x_101:
[----:B------:R-:W-:Y:S05]  /*7b50*/  BSYNC.RECONVERGENT B0 ;  /* 0x0000000000007941 */ /* 0x000fea0003800200 */
.L_x_100:
[----:B------:R-:W-:Y:S01]  /*7b60*/  NOP ;  /* 0x0000000000007918 */ /* 0x000fe20000000000 */
[----:B------:R-:W-:Y:S04]  /*7b70*/  BSSY.RECONVERGENT B0, `(.L_x_102) ;  /* 0x000000f000007945 */ /* 0x000fe80003800200 */
[----:B------:R-:W-:Y:S05]  /*7b80*/  @P1 BRA `(.L_x_103) ;  /* 0x0000000000341947 */ /* 0x000fea0003800000 */
        /* <DEDUP_REMOVED lines=13> */
.L_x_103:
[----:B------:R-:W-:Y:S05]  /*7c60*/  BSYNC.RECONVERGENT B0 ;  /* 0x0000000000007941 */ /* 0x000fea0003800200 */
.L_x_102:
        /* <DEDUP_REMOVED lines=16> */
.L_x_105:
[----:B------:R-:W-:Y:S05]  /*7d70*/  BSYNC.RECONVERGENT B0 ;  /* 0x0000000000007941 */ /* 0x000fea0003800200 */
.L_x_104:
        /* <DEDUP_REMOVED lines=16> */
.L_x_107:
[----:B------:R-:W-:Y:S05]  /*7e80*/  BSYNC.RECONVERGENT B0 ;  /* 0x0000000000007941 */ /* 0x000fea0003800200 */
.L_x_106:
        /* <DEDUP_REMOVED lines=16> */
.L_x_109:
[----:B------:R-:W-:Y:S05]  /*7f90*/  BSYNC.RECONVERGENT B0 ;  /* 0x0000000000007941 */ /* 0x000fea0003800200 */
.L_x_108:
[----:B------:R-:W-:Y:S01]  /*7fa0*/  NOP ;  /* 0x0000000000007918 */ /* 0x000fe20000000000 */
[----:B------:R-:W-:Y:S04]  /*7fb0*/  BSSY.RECONVERGENT B0, `(.L_x_110) ;  /* 0x000000f000007945 */ /* 0x000fe80003800200 */
[----:B------:R-:W-:Y:S05]  /*7fc0*/  @P5 BRA `(.L_x_111) ;  /* 0x0000000000345947 */ /* 0x000fea0003800000 */
[----:B------:R-:W5:Y:S01]  /*7fd0*/  LDS R0, [R22+0x6000] ;  /* 0x0060000016007984 */ /* 0x000f620000000800 */
[----:B------:R-:W5:Y:S01]  /*7fe0*/  LDCU UR5, c[0x0][0x3c4] ;  /* 0x00007880ff0577ac */ /* 0x000f620008000800 */
[----:B------:R-:W1:Y:S01]  /*7ff0*/  LDCU.64 UR8, c[0x0][0x3a0] ;  /* 0x00007400ff0877ac */ /* 0x000e620008000a00 */
[----:B-----5:R-:W-:-:S04]  /*8000*/  SHF.R.U32.HI R6, RZ, UR5, R0 ;  /* 0x00000005ff067c19 */ /* 0x020fc80008011600 */
[----:B------:R-:W-:-:S05]  /*8010*/  LOP3.LUT R6, R6, UR4, RZ, 0x30, !PT ;  /* 0x0000000406067c12 */ /* 0x000fca000f8e30ff */
[----:B0-----:R-:W-:-:S05]  /*8020*/  IMAD R8, R6, 0x8, R7 ;  /* 0x0000000806087824 */ /* 0x001fca00078e0207 */
[----:B------:R-:W0:Y:S02]  /*8030*/  LDS.64 R6, [R8+0x6600] ;  /* 0x0066000008067984 */ /* 0x000e240000000a00 */
[----:B0-----:R-:W-:-:S05]  /*8040*/  IADD3 R9, P1, PT, R6, R3, RZ ;  /* 0x0000000306097210 */ /* 0x001fca0007f3e0ff */
[----:B-1234-:R-:W-:Y:S01]  /*8050*/  IMAD.X R10, RZ, RZ, R7, P1 ;  /* 0x000000ffff0a7224 */ /* 0x01efe200008e0607 */
[----:B------:R-:W-:-:S04]  /*8060*/  LEA R6, P1, R9, UR8, 0x2 ;  /* 0x0000000809067c11 */ /* 0x000fc8000f8210ff */
[----:B------:R-:W-:Y:S02]  /*8070*/  LEA.HI.X R7, R9, UR9, R10, 0x2, P1 ;  /* 0x0000000909077c11 */ /* 0x000fe400088f140a */
[----:B------:R-:W-:-:S05]  /*8080*/  LOP3.LUT R9, R0, 0x80000000, RZ, 0x3c, !PT ;  /* 0x8000000000097812 */ /* 0x000fca00078e3cff */
[----:B------:R0:W-:Y:S02]  /*8090*/  STG.E desc[UR6][R6.64+0x6000], R9 ;  /* 0x0060000906007986 */ /* 0x0001e4000c101906 */
.L_x_111:
[----:B------:R-:W-:Y:S05]  /*80a0*/  BSYNC.RECONVERGENT B0 ;  /* 0x0000000000007941 */ /* 0x000fea0003800200 */
.L_x_110:
[----:B------:R-:W-:Y:S01]  /*80b0*/  NOP ;  /* 0x0000000000007918 */ /* 0x000fe20000000000 */
.L_x_77:
[----:B------:R-:W5:Y:S01]  /*80c0*/  LDS R0, [R22] ;  /* 0x0000000016007984 */ /* 0x000f620000000800 */
[----:B------:R-:W5:Y:S03]  /*80d0*/  LDCU UR5, c[0x0][0x3c4] ;  /* 0x00007880ff0577ac */ /* 0x000f660008000800 */
[----:B01----:R-:W0:Y:S04]  /*80e0*/  LDS R6, [R22+0x600] ;  /* 0x0006000016067984 */ /* 0x003e280000000800 */
[----:B------:R-:W1:Y:S04]  /*80f0*/  LDS R7, [R22+0xc00] ;  /* 0x000c000016077984 */ /* 0x000e680000000800 */
[----:B------:R-:W1:Y:S04]  /*8100*/  LDS R8, [R22+0x1200] ;  /* 0x0012000016087984 */ /* 0x000e680000000800 */
[----:B------:R-:W1:Y:S04]  /*8110*/  LDS R9, [R22+0x1800] ;  /* 0x0018000016097984 */ /* 0x000e680000000800 */
[----:B--234-:R-:W2:Y:S04]  /*8120*/  LDS R10, [R22+0x1e00] ;  /* 0x001e0000160a7984 */ /* 0x01cea80000000800 */
[----:B------:R-:W3:Y:S04]  /*8130*/  LDS R11, [R22+0x2400] ;  /* 0x00240000160b7984 */ /* 0x000ee80000000800 */
[----:B------:R-:W4:Y:S04]  /*8140*/  LDS R12, [R22+0x2a00] ;  /* 0x002a0000160c7984 */ /* 0x000f280000000800 */
[----:B------:R-:W4:Y:S04]  /*8150*/  LDS R13, [R22+0x3000] ;  /* 0x00300000160d7984 */ /* 0x000f280000000800 */
[----:B------:R-:W4:Y:S04]  /*8160*/  LDS R14, [R22+0x3600] ;  /* 0x00360000160e7984 */ /* 0x000f280000000800 */
[----:B------:R-:W4:Y:S01]  /*8170*/  LDS R15, [R22+0x3c00] ;  /* 0x003c0000160f7984 */ /* 0x000f220000000800 */
[----:B-----5:R-:W-:-:S03]  /*8180*/  SHF.R.U32.HI R0, RZ, UR5, R0 ;  /* 0x00000005ff007c19 */ /* 0x020fc60008011600 */
[----:B------:R-:W5:Y:S01]  /*8190*/  LDS R16, [R22+0x4200] ;  /* 0x0042000016107984 */ /* 0x000f620000000800 */
[----:B0-----:R-:W-:-:S03]  /*81a0*/  SHF.R.U32.HI R6, RZ, UR5, R6 ;  /* 0x00000005ff067c19 */ /* 0x001fc60008011606 */
[----:B------:R-:W0:Y:S01]  /*81b0*/  LDS R17, [R22+0x4800] ;  /* 0x0048000016117984 */ /* 0x000e220000000800 */
[----:B-1----:R-:W-:-:S03]  /*81c0*/  SHF.R.U32.HI R7, RZ, UR5, R7 ;  /* 0x00000005ff077c19 */ /* 0x002fc60008011607 */
[----:B------:R-:W1:Y:S01]  /*81d0*/  LDS R18, [R22+0x4e00] ;  /* 0x004e000016127984 */ /* 0x000e620000000800 */
[----:B------:R-:W-:-:S03]  /*81e0*/  SHF.R.U32.HI R8, RZ, UR5, R8 ;  /* 0x00000005ff087c19 */ /* 0x000fc60008011608 */
[----:B------:R-:W1:Y:S01]  /*81f0*/  LDS R19, [R22+0x5400] ;  /* 0x0054000016137984 */ /* 0x000e620000000800 */
[----:B------:R-:W-:-:S03]  /*8200*/  SHF.R.U32.HI R9, RZ, UR5, R9 ;  /* 0x00000005ff097c19 */ /* 0x000fc60008011609 */
[----:B------:R-:W1:Y:S01]  /*8210*/  LDS R20, [R22+0x5a00] ;  /* 0x005a000016147984 */ /* 0x000e620000000800 */
[----:B--2---:R-:W-:-:S03]  /*8220*/  SHF.R.U32.HI R10, RZ, UR5, R10 ;  /* 0x00000005ff0a7c19 */ /* 0x004fc6000801160a */
[----:B------:R-:W2:Y:S01]  /*8230*/  LDS R21, [R22+0x6000] ;  /* 0x0060000016157984 */ /* 0x000ea20000000800 */
[----:B---3--:R-:W-:Y:S02]  /*8240*/  SHF.R.U32.HI R11, RZ, UR5, R11 ;  /* 0x00000005ff0b7c19 */ /* 0x008fe4000801160b */
[----:B----4-:R-:W-:Y:S02]  /*8250*/  SHF.R.U32.HI R12, RZ, UR5, R12 ;  /* 0x00000005ff0c7c19 */ /* 0x010fe4000801160c */
[----:B------:R-:W-:Y:S02]  /*8260*/  SHF.R.U32.HI R13, RZ, UR5, R13 ;  /* 0x00000005ff0d7c19 */ /* 0x000fe4000801160d */
[----:B------:R-:W-:Y:S02]  /*8270*/  SHF.R.U32.HI R43, RZ, UR5, R14 ;  /* 0x00000005ff2b7c19 */ /* 0x000fe4000801160e */
[----:B------:R-:W-:Y:S02]  /*8280*/  LOP3.LUT R14, R12, UR4, RZ, 0x30, !PT ;  /* 0x000000040c0e7c12 */ /* 0x000fe4000f8e30ff */
[----:B------:R-:W-:-:S02]  /*8290*/  SHF.R.U32.HI R44, RZ, UR5, R15 ;  /* 0x00000005ff2c7c19 */ /* 0x000fc4000801160f */
[----:B------:R-:W-:Y:S02]  /*82a0*/  LOP3.LUT R15, R11, UR4, RZ, 0x30, !PT ;  /* 0x000000040b0f7c12 */ /* 0x000fe4000f8e30ff */
[----:B-----5:R-:W-:Y:S02]  /*82b0*/  SHF.R.U32.HI R45, RZ, UR5, R16 ;  /* 0x00000005ff2d7c19 */ /* 0x020fe40008011610 */
[----:B------:R-:W-:Y:S02]  /*82c0*/  LOP3.LUT R16, R10, UR4, RZ, 0x30, !PT ;  /* 0x000000040a107c12 */ /* 0x000fe4000f8e30ff */
[----:B0-----:R-:W-:Y:S02]  /*82d0*/  SHF.R.U32.HI R46, RZ, UR5, R17 ;  /* 0x00000005ff2e7c19 */ /* 0x001fe40008011611 */
[----:B------:R-:W-:Y:S02]  /*82e0*/  LOP3.LUT R17, R9, UR4, RZ, 0x30, !PT ;  /* 0x0000000409117c12 */ /* 0x000fe4000f8e30ff */
[----:B-1----:R-:W-:-:S02]  /*82f0*/  SHF.R.U32.HI R47, RZ, UR5, R18 ;  /* 0x00000005ff2f7c19 */ /* 0x002fc40008011612 */
[----:B------:R-:W-:Y:S02]  /*8300*/  LOP3.LUT R18, R8, UR4, RZ, 0x30, !PT ;  /* 0x0000000408127c12 */ /* 0x000fe4000f8e30ff */
[----:B------:R-:W-:Y:S02]  /*8310*/  SHF.R.U32.HI R48, RZ, UR5, R19 ;  /* 0x00000005ff307c19 */ /* 0x000fe40008011613 */
[----:B------:R-:W-:Y:S02]  /*8320*/  LOP3.LUT R19, R7, UR4, RZ, 0x30, !PT ;  /* 0x0000000407137c12 */ /* 0x000fe4000f8e30ff */
[----:B------:R-:W-:Y:S02]  /*8330*/  SHF.R.U32.HI R49, RZ, UR5, R20 ;  /* 0x00000005ff317c19 */ /* 0x000fe40008011614 */
[----:B------:R-:W-:Y:S02]  /*8340*/  LOP3.LUT R20, R6, UR4, RZ, 0x30, !PT ;  /* 0x0000000406147c12 */ /* 0x000fe4000f8e30ff */
[----:B--2---:R-:W-:-:S02]  /*8350*/  SHF.R.U32.HI R50, RZ, UR5, R21 ;  /* 0x00000005ff327c19 */ /* 0x004fc40008011615 */
[----:B------:R-:W-:Y:S02]  /*8360*/  LOP3.LUT R21, R0, UR4, RZ, 0x30, !PT ;  /* 0x0000000400157c12 */ /* 0x000fe4000f8e30ff */
[----:B------:R-:W-:Y:S02]  /*8370*/  LOP3.LUT R13, R13, UR4, RZ, 0x30, !PT ;  /* 0x000000040d0d7c12 */ /* 0x000fe4000f8e30ff */
[----:B------:R-:W-:Y:S02]  /*8380*/  LOP3.LUT R12, R43, UR4, RZ, 0x30, !PT ;  /* 0x000000042b0c7c12 */ /* 0x000fe4000f8e30ff */
[----:B------:R-:W-:Y:S02]  /*8390*/  LOP3.LUT R11, R44, UR4, RZ, 0x30, !PT ;  /* 0x000000042c0b7c12 */ /* 0x000fe4000f8e30ff */
[----:B------:R-:W-:Y:S02]  /*83a0*/  LOP3.LUT R10, R45, UR4, RZ, 0x30, !PT ;  /* 0x000000042d0a7c12 */ /* 0x000fe4000f8e30ff */
[----:B------:R-:W-:-:S02]  /*83b0*/  LOP3.LUT R9, R46, UR4, RZ, 0x30, !PT ;  /* 0x000000042e097c12 */ /* 0x000fc4000f8e30ff */
[----:B------:R-:W-:Y:S02]  /*83c0*/  LOP3.LUT R8, R47, UR4, RZ, 0x30, !PT ;  /* 0x000000042f087c12 */ /* 0x000fe4000f8e30ff */
[----:B------:R-:W-:Y:S02]  /*83d0*/  LOP3.LUT R7, R48, UR4, RZ, 0x30, !PT ;  /* 0x0000000430077c12 */ /* 0x000fe4000f8e30ff */
[----:B------:R-:W-:Y:S02]  /*83e0*/  LOP3.LUT R6, R49, UR4, RZ, 0x30, !PT ;  /* 0x0000000431067c12 */ /* 0x000fe4000f8e30ff */
[----:B------:R-:W-:Y:S01]  /*83f0*/  LOP3.LUT R0, R50, UR4, RZ, 0x30, !PT ;  /* 0x0000000432007c12 */ /* 0x000fe2000f8e30ff */
[----:B------:R-:W-:Y:S06]  /*8400*/  @P0 BRA `(.L_x_112) ;  /* 0x0000000000640947 */ /* 0x000fec0003800000 */
[----:B------:R-:W0:Y:S01]  /*8410*/  LDCU.64 UR4, c[0x0][0x3b8] ;  /* 0x00007700ff0477ac */ /* 0x000e220008000a00 */
[----:B------:R-:W-:Y:S01]  /*8420*/  IMAD R5, R42, 0x1980, RZ ;  /* 0x000019802a057824 */ /* 0x000fe200078e02ff */
[----:B------:R-:W-:-:S04]  /*8430*/  LOP3.LUT R2, R41, 0x1f, R3, 0xf8, !PT ;  /* 0x0000001f29027812 */ /* 0x000fc800078ef803 */
[----:B------:R-:W-:-:S04]  /*8440*/  IADD3 R3, P1, PT, R5, R2, RZ ;  /* 0x0000000205037210 */ /* 0x000fc80007f3e0ff */
[----:B------:R-:W-:Y:S02]  /*8450*/  LEA.HI.X.SX32 R4, R5, RZ, 0x1, P1 ;  /* 0x000000ff05047211 */ /* 0x000fe400008f0eff */
[----:B0-----:R-:W-:-:S04]  /*8460*/  LEA R2, P1, R3, UR4, 0x2 ;  /* 0x0000000403027c11 */ /* 0x001fc8000f8210ff */
        /* <DEDUP_REMOVED lines=19> */
.L_x_112:
[----:B------:R-:W-:Y:S01]  /*85a0*/  IMAD.IADD R60, R23, 0x1, -R54 ;  /* 0x00000001173c7824 */ /* 0x000fe200078e0a36 */
[----:B------:R-:W0:Y:S01]  /*85b0*/  LDCU.64 UR4, c[0x0][0x3b8] ;  /* 0x00007700ff0477ac */ /* 0x000e220008000a00 */
[----:B------:R-:W-:-:S03]  /*85c0*/  VIADD R3, R57, 0x20 ;  /* 0x0000002039037836 */ /* 0x000fc60000000000 */
[-C--:B------:R-:W-:Y:S02]  /*85d0*/  ISETP.GE.AND P2, PT, R57, R60.reuse, PT ;  /* 0x0000003c3900720c */ /* 0x080fe40003f46270 */
[----:B------:R-:W-:Y:S01]  /*85e0*/  ISETP.GE.AND P1, PT, R3, R60, PT ;  /* 0x0000003c0300720c */ /* 0x000fe20003f26270 */
[----:B------:R-:W-:-:S05]  /*85f0*/  VIADD R3, R57, 0x40 ;  /* 0x0000004039037836 */ /* 0x000fca0000000000 */
[----:B------:R-:W-:Y:S01]  /*8600*/  ISETP.GE.AND P5, PT, R3, R60, PT ;  /* 0x0000003c0300720c */ /* 0x000fe20003fa6270 */
[----:B------:R-:W-:-:S05]  /*8610*/  VIADD R3, R57, 0x60 ;  /* 0x0000006039037836 */ /* 0x000fca0000000000 */
[----:B------:R-:W-:Y:S01]  /*8620*/  ISETP.GE.AND P4, PT, R3, R60, PT ;  /* 0x0000003c0300720c */ /* 0x000fe20003f86270 */
[----:B------:R-:W-:Y:S01]  /*8630*/  VIADD R3, R57, 0x80 ;  /* 0x0000008039037836 */ /* 0x000fe20000000000 */
[----:B0-----:R-:W-:Y:S01]  /*8640*/  IADD3 R2, P6, PT, R5, UR4, RZ ;  /* 0x0000000405027c10 */ /* 0x001fe2000ffde0ff */
[----:B------:R-:W-:-:S03]  /*8650*/  VIADD R5, R57, 0xa0 ;  /* 0x000000a039057836 */ /* 0x000fc60000000000 */
[-C--:B------:R-:W-:Y:S02]  /*8660*/  ISETP.GE.AND P3, PT, R3, R60.reuse, PT ;  /* 0x0000003c0300720c */ /* 0x080fe40003f66270 */
[----:B------:R-:W-:Y:S02]  /*8670*/  IADD3.X R3, PT, PT, R4, UR5, RZ, P6, !PT ;  /* 0x0000000504037c10 */ /* 0x000fe4000b7fe4ff */
[-C--:B------:R-:W-:Y:S01]  /*8680*/  ISETP.GE.AND P6, PT, R5, R60.reuse, PT ;  /* 0x0000003c0500720c */ /* 0x080fe20003fc6270 */
[----:B------:R-:W-:Y:S02]  /*8690*/  VIADD R5, R57, 0xc0 ;  /* 0x000000c039057836 */ /* 0x000fe40000000000 */
[----:B------:R-:W5:Y:S03]  /*86a0*/  @!P2 LDG.E R41, desc[UR6][R2.64] ;  /* 0x000000060229a981 */ /* 0x000f66000c1e1900 */
[-C--:B------:R-:W-:Y:S01]  /*86b0*/  ISETP.GE.AND P2, PT, R5, R60.reuse, PT ;  /* 0x0000003c0500720c */ /* 0x080fe20003f46270 */
[----:B------:R-:W-:Y:S01]  /*86c0*/  VIADD R5, R57, 0xe0 ;  /* 0x000000e039057836 */ /* 0x000fe20000000000 */
[----:B------:R-:W5:Y:S04]  /*86d0*/  @!P1 LDG.E R44, desc[UR6][R2.64+0x80] ;  /* 0x00008006022c9981 */ /* 0x000f68000c1e1900 */
[----:B------:R-:W-:Y:S01]  /*86e0*/  ISETP.GE.AND P1, PT, R5, R60, PT ;  /* 0x0000003c0500720c */ /* 0x000fe20003f26270 */
[----:B------:R-:W-:Y:S01]  /*86f0*/  VIADD R59, R57, 0x100 ;  /* 0x00000100393b7836 */ /* 0x000fe20000000000 */
[----:B------:R-:W5:Y:S04]  /*8700*/  @!P5 LDG.E R43, desc[UR6][R2.64+0x100] ;  /* 0x00010006022bd981 */ /* 0x000f68000c1e1900 */
[----:B------:R-:W5:Y:S04]  /*8710*/  @!P4 LDG.E R46, desc[UR6][R2.64+0x180] ;  /* 0x00018006022ec981 */ /* 0x000f68000c1e1900 */
[----:B------:R-:W5:Y:S03]  /*8720*/  @!P2 LDG.E R47, desc[UR6][R2.64+0x300] ;  /* 0x00030006022fa981 */ /* 0x000f66000c1e1900 */
[C---:B------:R-:W-:Y:S01]  /*8730*/  @!P1 IADD3 R5, P2, PT, R54.reuse, R57, RZ ;  /* 0x0000003936059210 */ /* 0x040fe20007f5e0ff */
[----:B------:R-:W5:Y:S03]  /*8740*/  @!P3 LDG.E R45, desc[UR6][R2.64+0x200] ;  /* 0x00020006022db981 */ /* 0x000f66000c1e1900 */
[----:B------:R-:W-:Y:S01]  /*8750*/  @!P1 LEA.HI.X.SX32 R62, R54, RZ, 0x1, P2 ;  /* 0x000000ff363e9211 */ /* 0x000fe200010f0eff */
[----:B------:R0:W5:Y:S01]  /*8760*/  @!P6 LDG.E R48, desc[UR6][R2.64+0x280] ;  /* 0x000280060230e981 */ /* 0x000162000c1e1900 */
[----:B------:R-:W-:-:S04]  /*8770*/  @!P1 LEA R4, P2, R5, UR4, 0x2 ;  /* 0x0000000405049c11 */ /* 0x000fc8000f8410ff */
[----:B------:R-:W-:-:S05]  /*8780*/  @!P1 LEA.HI.X R5, R5, UR5, R62, 0x2, P2 ;  /* 0x0000000505059c11 */ /* 0x000fca00090f143e */
[----:B------:R1:W5:Y:S01]  /*8790*/  @!P1 LDG.E R50, desc[UR6][R4.64+0x380] ;  /* 0x0003800604329981 */ /* 0x000362000c1e1900 */
[----:B------:R-:W-:-:S13]  /*87a0*/  ISETP.GE.AND P1, PT, R59, R60, PT ;  /* 0x0000003c3b00720c */ /* 0x000fda0003f26270 */
[----:B------:R-:W-:-:S04]  /*87b0*/  @!P1 IADD3 R59, P2, PT, R54, R57, RZ ;  /* 0x00000039363b9210 */ /* 0x000fc80007f5e0ff */
[----:B------:R-:W-:Y:S02]  /*87c0*/  @!P1 LEA.HI.X.SX32 R62, R54, RZ, 0x1, P2 ;  /* 0x000000ff363e9211 */ /* 0x000fe400010f0eff */
[----:B0-----:R-:W-:-:S04]  /*87d0*/  @!P1 LEA R2, P2, R59, UR4, 0x2 ;  /* 0x000000043b029c11 */ /* 0x001fc8000f8410ff */
[----:B------:R-:W-:Y:S01]  /*87e0*/  @!P1 LEA.HI.X R3, R59, UR5, R62, 0x2, P2 ;  /* 0x000000053b039c11 */ /* 0x000fe200090f143e */
[----:B------:R-:W-:-:S04]  /*87f0*/  VIADD R59, R57, 0x120 ;  /* 0x00000120393b7836 */ /* 0x000fc80000000000 */
[----:B------:R0:W5:Y:S01]  /*8800*/  @!P1 LDG.E R49, desc[UR6][R2.64+0x400] ;  /* 0x0004000602319981 */ /* 0x000162000c1e1900 */
[----:B------:R-:W-:-:S13]  /*8810*/  ISETP.GE.AND P1, PT, R59, R60, PT ;  /* 0x0000003c3b00720c */ /* 0x000fda0003f26270 */
[----:B------:R-:W-:-:S04]  /*8820*/  @!P1 IADD3 R59, P2, PT, R54, R57, RZ ;  /* 0x00000039363b9210 */ /* 0x000fc80007f5e0ff */
[----:B------:R-:W-:Y:S02]  /*8830*/  @!P1 LEA.HI.X.SX32 R62, R54, RZ, 0x1, P2 ;  /* 0x000000ff363e9211 */ /* 0x000fe400010f0eff */
[----:B-1----:R-:W-:-:S04]  /*8840*/  @!P1 LEA R4, P2, R59, UR4, 0x2 ;  /* 0x000000043b049c11 */ /* 0x002fc8000f8410ff */
[----:B------:R-:W-:Y:S01]  /*8850*/  @!P1 LEA.HI.X R5, R59, UR5, R62, 0x2, P2 ;  /* 0x000000053b059c11 */ /* 0x000fe200090f143e */
[----:B------:R-:W-:-:S04]  /*8860*/  VIADD R59, R57, 0x140 ;  /* 0x00000140393b7836 */ /* 0x000fc80000000000 */
        /* <DEDUP_REMOVED lines=9> */
[----:B------:R-:W-:-:S05]  /*8900*/  @!P1 IMAD R62, R42, 0x1980, RZ ;  /* 0x000019802a3e9824 */ /* 0x000fca00078e02ff */
[----:B-1----:R-:W-:-:S04]  /*8910*/  @!P1 IADD3 R5, P2, PT, R62, R57, RZ ;  /* 0x000000393e059210 */ /* 0x002fc80007f5e0ff */
[----:B------:R-:W-:Y:S02]  /*8920*/  @!P1 LEA.HI.X.SX32 R62, R62, RZ, 0x1, P2 ;  /* 0x000000ff3e3e9211 */ /* 0x000fe400010f0eff */
[----:B------:R-:W-:Y:S01]  /*8930*/  @!P1 LEA R4, P2, R5, UR4, 0x2 ;  /* 0x0000000405049c11 */ /* 0x000fe2000f8410ff */
[----:B------:R-:W-:-:S03]  /*8940*/  VIADD R59, R57, 0x180 ;  /* 0x00000180393b7836 */ /* 0x000fc60000000000 */
[----:B------:R-:W-:-:S05]  /*8950*/  @!P1 LEA.HI.X R5, R5, UR5, R62, 0x2, P2 ;  /* 0x0000000505059c11 */ /* 0x000fca00090f143e */
[----:B------:R1:W5:Y:S01]  /*8960*/  @!P1 LDG.E R56, desc[UR6][R4.64+0x580] ;  /* 0x0005800604389981 */ /* 0x000362000c1e1900 */
[----:B------:R-:W-:-:S13]  /*8970*/  ISETP.GE.AND P1, PT, R59, R60, PT ;  /* 0x0000003c3b00720c */ /* 0x000fda0003f26270 */
[----:B0-----:R-:W-:-:S05]  /*8980*/  @!P1 IMAD R2, R42, 0x1980, RZ ;  /* 0x000019802a029824 */ /* 0x001fca00078e02ff */
[----:B------:R-:W-:-:S04]  /*8990*/  @!P1 IADD3 R3, P2, PT, R2, R57, RZ ;  /* 0x0000003902039210 */ /* 0x000fc80007f5e0ff */
[----:B------:R-:W-:Y:S02]  /*89a0*/  @!P1 LEA.HI.X.SX32 R62, R2, RZ, 0x1, P2 ;  /* 0x000000ff023e9211 */ /* 0x000fe400010f0eff */
[----:B------:R-:W-:Y:S01]  /*89b0*/  @!P1 LEA R2, P2, R3, UR4, 0x2 ;  /* 0x0000000403029c11 */ /* 0x000fe2000f8410ff */
[----:B------:R-:W-:-:S03]  /*89c0*/  VIADD R59, R57, 0x1a0 ;  /* 0x000001a0393b7836 */ /* 0x000fc60000000000 */
[----:B------:R-:W-:-:S05]  /*89d0*/  @!P1 LEA.HI.X R3, R3, UR5, R62, 0x2, P2 ;  /* 0x0000000503039c11 */ /* 0x000fca00090f143e */
[----:B------:R0:W5:Y:S01]  /*89e0*/  @!P1 LDG.E R53, desc[UR6][R2.64+0x600] ;  /* 0x0006000602359981 */ /* 0x000162000c1e1900 */
[----:B------:R-:W-:-:S13]  /*89f0*/  ISETP.GE.AND P1, PT, R59, R60, PT ;  /* 0x0000003c3b00720c */ /* 0x000fda0003f26270 */
[----:B-1----:R-:W-:-:S05]  /*8a00*/  @!P1 IMAD R4, R42, 0x1980, RZ ;  /* 0x000019802a049824 */ /* 0x002fca00078e02ff */
[----:B------:R-:W-:-:S04]  /*8a10*/  @!P1 IADD3 R5, P2, PT, R4, R57, RZ ;  /* 0x0000003904059210 */ /* 0x000fc80007f5e0ff */
[----:B------:R-:W-:Y:S02]  /*8a20*/  @!P1 LEA.HI.X.SX32 R62, R4, RZ, 0x1, P2 ;  /* 0x000000ff043e9211 */ /* 0x000fe400010f0eff */
[----:B------:R-:W-:Y:S01]  /*8a30*/  @!P1 LEA R4, P2, R5, UR4, 0x2 ;  /* 0x0000000405049c11 */ /* 0x000fe2000f8410ff */
[----:B------:R-:W-:-:S03]  /*8a40*/  VIADD R59, R57, 0x1c0 ;  /* 0x000001c0393b7836 */ /* 0x000fc60000000000 */
[----:B------:R-:W-:-:S05]  /*8a50*/  @!P1 LEA.HI.X R5, R5, UR5, R62, 0x2, P2 ;  /* 0x0000000505059c11 */ /* 0x000fca00090f143e */
[----:B------:R1:W5:Y:S01]  /*8a60*/  @!P1 LDG.E R54, desc[UR6][R4.64+0x680] ;  /* 0x0006800604369981 */ /* 0x000362000c1e1900 */
[----:B------:R-:W-:Y:S01]  /*8a70*/  ISETP.GE.AND P1, PT, R59, R60, PT ;  /* 0x0000003c3b00720c */ /* 0x000fe20003f26270 */
[----:B------:R-:W-:-:S05]  /*8a80*/  VIADD R59, R57, 0x200 ;  /* 0x00000200393b7836 */ /* 0x000fca0000000000 */
[----:B------:R-:W-:-:S07]  /*8a90*/  ISETP.GE.AND P3, PT, R59, R60, PT ;  /* 0x0000003c3b00720c */ /* 0x000fce0003f66270 */
[----:B0-----:R-:W-:-:S05]  /*8aa0*/  @!P1 IMAD R2, R42, 0x1980, RZ ;  /* 0x000019802a029824 */ /* 0x001fca00078e02ff */
[C---:B------:R-:W-:Y:S01]  /*8ab0*/  @!P1 IADD3 R3, P2, PT, R2.reuse, R57, RZ ;  /* 0x0000003902039210 */ /* 0x040fe20007f5e0ff */
[----:B------:R-:W0:Y:S03]  /*8ac0*/  @!P3 S2R R59, SR_TID.X ;  /* 0x00000000003bb919 */ /* 0x000e260000002100 */
[----:B------:R-:W-:Y:S02]  /*8ad0*/  @!P1 LEA.HI.X.SX32 R62, R2, RZ, 0x1, P2 ;  /* 0x000000ff023e9211 */ /* 0x000fe400010f0eff */
[----:B------:R-:W-:Y:S01]  /*8ae0*/  @!P1 LEA R2, P2, R3, UR4, 0x2 ;  /* 0x0000000403029c11 */ /* 0x000fe2000f8410ff */
[----:B-1----:R-:W-:-:S03]  /*8af0*/  VIADD R5, R57, 0x1e0 ;  /* 0x000001e039057836 */ /* 0x002fc60000000000 */
[----:B------:R-:W-:-:S05]  /*8b00*/  @!P1 LEA.HI.X R3, R3, UR5, R62, 0x2, P2 ;  /* 0x0000000503039c11 */ /* 0x000fca00090f143e */
[----:B------:R0:W5:Y:S01]  /*8b10*/  @!P1 LDG.E R51, desc[UR6][R2.64+0x700] ;  /* 0x0007000602339981 */ /* 0x000162000c1e1900 */
[----:B------:R-:W-:-:S13]  /*8b20*/  ISETP.GE.AND P1, PT, R5, R60, PT ;  /* 0x0000003c0500720c */ /* 0x000fda0003f26270 */
[----:B------:R-:W-:-:S05]  /*8b30*/  @!P1 IMAD R4, R42, 0x1980, RZ ;  /* 0x000019802a049824 */ /* 0x000fca00078e02ff */
[C---:B------:R-:W-:Y:S02]  /*8b40*/  @!P1 IADD3 R5, P2, PT, R4.reuse, R57, RZ ;  /* 0x0000003904059210 */ /* 0x040fe40007f5e0ff */
[----:B0-----:R-:W-:Y:S02]  /*8b50*/  @!P3 LOP3.LUT R2, R59, 0x3e0, RZ, 0xc0, !PT ;  /* 0x000003e03b02b812 */ /* 0x001fe400078ec0ff */
[----:B------:R-:W-:Y:S02]  /*8b60*/  @!P1 LEA.HI.X.SX32 R60, R4, RZ, 0x1, P2 ;  /* 0x000000ff043c9211 */ /* 0x000fe400010f0eff */
[----:B------:R-:W-:Y:S02]  /*8b70*/  @!P1 LEA R4, P2, R5, UR4, 0x2 ;  /* 0x0000000405049c11 */ /* 0x000fe4000f8410ff */
[----:B------:R-:W-:Y:S01]  /*8b80*/  @!P3 LOP3.LUT R59, R59, 0x1f, RZ, 0xc0, !PT ;  /* 0x0000001f3b3bb812 */ /* 0x000fe200078ec0ff */
[----:B------:R-:W-:Y:S01]  /*8b90*/  @!P3 IMAD R3, R42, 0x1980, RZ ;  /* 0x000019802a03b824 */ /* 0x000fe200078e02ff */
[----:B------:R-:W-:-:S03]  /*8ba0*/  @!P1 LEA.HI.X R5, R5, UR5, R60, 0x2, P2 ;  /* 0x0000000505059c11 */ /* 0x000fc600090f143c */
[----:B------:R-:W-:Y:S02]  /*8bb0*/  @!P3 IMAD R2, R2, 0x11, R59 ;  /* 0x000000110202b824 */ /* 0x000fe400078e023b */
[----:B------:R1:W5:Y:S03]  /*8bc0*/  @!P1 LDG.E R58, desc[UR6][R4.64+0x780] ;  /* 0x00078006043a9981 */ /* 0x000366000c1e1900 */
[----:B------:R-:W-:-:S04]  /*8bd0*/  @!P3 IADD3 R59, P1, PT, R3, R2, RZ ;  /* 0x00000002033bb210 */ /* 0x000fc80007f3e0ff */
[----:B------:R-:W-:Y:S02]  /*8be0*/  @!P3 LEA.HI.X.SX32 R60, R3, RZ, 0x1, P1 ;  /* 0x000000ff033cb211 */ /* 0x000fe400008f0eff */
[----:B------:R-:W-:-:S04]  /*8bf0*/  @!P3 LEA R2, P1, R59, UR4, 0x2 ;  /* 0x000000043b02bc11 */ /* 0x000fc8000f8210ff */
[----:B------:R-:W-:-:S05]  /*8c00*/  @!P3 LEA.HI.X R3, R59, UR5, R60, 0x2, P1 ;  /* 0x000000053b03bc11 */ /* 0x000fca00088f143c */
[----:B------:R1:W5:Y:S04]  /*8c10*/  @!P3 LDG.E R57, desc[UR6][R2.64+0x800] ;  /* 0x000800060239b981 */ /* 0x000368000c1e1900 */
.L_x_113:
[----:B------:R-:W-:Y:S08]  /*8c20*/  BAR.SYNC.DEFER_BLOCKING 0x0 ;  /* 0x0000000000007b1d */ /* 0x000ff00000010000 */
[----:B------:R-:W2:Y:S01]  /*8c30*/  S2UR UR5, SR_CgaCtaId ;  /* 0x00000000000579c3 */ /* 0x000ea20000008800 */
[----:B------:R-:W-:Y:S01]  /*8c40*/  UMOV UR4, 0x400 ;  /* 0x0000040000047882 */ /* 0x000fe20000000000 */
[----:B01----:R-:W0:Y:S01]  /*8c50*/  S2R R2, SR_TID.X ;  /* 0x0000000000027919 */ /* 0x003e220000002100 */
[----:B-----5:R1:W-:Y:S04]  /*8c60*/  STS [R40+-0x4], R41 ;  /* 0xfffffc2928007388 */ /* 0x0203e80000000800 */
[----:B------:R1:W-:Y:S01]  /*8c70*/  STS [R39+-0x4], R44 ;  /* 0xfffffc2c27007388 */ /* 0x0003e20000000800 */
[----:B--2---:R-:W-:-:S03]  /*8c80*/  ULEA UR4, UR5, UR4, 0x18 ;  /* 0x0000000405047291 */ /* 0x004fc6000f8ec0ff */
[----:B------:R1:W-:Y:S04]  /*8c90*/  STS [R38+-0x4], R43 ;  /* 0xfffffc2b26007388 */ /* 0x0003e80000000800 */
        /* <DEDUP_REMOVED lines=13> */
[----:B------:R1:W-:Y:S01]  /*8d70*/  STS [R24+-0x4], R57 ;  /* 0xfffffc3918007388 */ /* 0x0003e20000000800 */
[----:B------:R-:W-:Y:S06]  /*8d80*/  BAR.SYNC.DEFER_BLOCKING 0x0 ;  /* 0x0000000000007b1d */ /* 0x000fec0000010000 */
[----:B0-----:R-:W-:Y:S05]  /*8d90*/  @P0 BRA `(.L_x_114) ;  /* 0x00000008006c0947 */ /* 0x001fea0003800000 */
[----:B------:R-:W-:Y:S01]  /*8da0*/  LEA R21, R21, UR4, 0x3 ;  /* 0x0000000415157c11 */ /* 0x000fe2000f8e18ff */
[----:B------:R-:W-:Y:S01]  /*8db0*/  LDS R3, [R22] ;  /* 0x0000000016037984 */ /* 0x000fe20000000800 */
[----:B------:R-:W0:Y:S01]  /*8dc0*/  LDCU.64 UR8, c[0x0][0x3b0] ;  /* 0x00007600ff0877ac */ /* 0x000e220008000a00 */
[----:B-1----:R-:W-:Y:S02]  /*8dd0*/  LEA R26, R20, UR4, 0x3 ;  /* 0x00000004141a7c11 */ /* 0x002fe4000f8e18ff */
[----:B------:R-:W1:Y:S01]  /*8de0*/  LDS.64 R4, [R21+0x6600] ;  /* 0x0066000015047984 */ /* 0x000e620000000a00 */
[----:B------:R-:W-:Y:S02]  /*8df0*/  LEA R19, R19, UR4, 0x3 ;  /* 0x0000000413137c11 */ /* 0x000fe4000f8e18ff */
[----:B------:R-:W-:Y:S02]  /*8e00*/  LEA R17, R17, UR4, 0x3 ;  /* 0x0000000411117c11 */ /* 0x000fe4000f8e18ff */
[----:B------:R-:W-:-:S02]  /*8e10*/  LEA R15, R15, UR4, 0x3 ;  /* 0x000000040f0f7c11 */ /* 0x000fc4000f8e18ff */
[----:B------:R-:W-:Y:S02]  /*8e20*/  LEA R13, R13, UR4, 0x3 ;  /* 0x000000040d0d7c11 */ /* 0x000fe4000f8e18ff */
[----:B------:R-:W-:Y:S02]  /*8e30*/  LEA R11, R11, UR4, 0x3 ;  /* 0x000000040b0b7c11 */ /* 0x000fe4000f8e18ff */
[----:B------:R-:W-:Y:S02]  /*8e40*/  LEA R9, R9, UR4, 0x3 ;  /* 0x0000000409097c11 */ /* 0x000fe4000f8e18ff */
[----:B------:R-:W-:Y:S02]  /*8e50*/  LEA R7, R7, UR4, 0x3 ;  /* 0x0000000407077c11 */ /* 0x000fe4000f8e18ff */
[----:B-1----:R-:W-:-:S05]  /*8e60*/  IADD3 R4, P0, PT, R4, R2, RZ ;  /* 0x0000000204047210 */ /* 0x002fca0007f1e0ff */
[----:B------:R-:W-:Y:S01]  /*8e70*/  IMAD.X R5, RZ, RZ, R5, P0 ;  /* 0x000000ffff057224 */ /* 0x000fe200000e0605 */
[----:B0-----:R-:W-:-:S04]  /*8e80*/  LEA R24, P0, R4, UR8, 0x2 ;  /* 0x0000000804187c11 */ /* 0x001fc8000f8010ff */
[----:B------:R-:W-:-:S05]  /*8e90*/  LEA.HI.X R25, R4, UR9, R5, 0x2, P0 ;  /* 0x0000000904197c11 */ /* 0x000fca00080f1405 */
[----:B------:R-:W-:Y:S01]  /*8ea0*/  STG.E desc[UR6][R24.64], R3 ;  /* 0x0000000318007986 */ /* 0x000fe2000c101906 */
[----:B------:R-:W-:-:S03]  /*8eb0*/  NOP ;  /* 0x0000000000007918 */ /* 0x000fc60000000000 */
[----:B------:R0:W1:Y:S04]  /*8ec0*/  LDS.64 R4, [R26+0x6600] ;  /* 0x006600001a047984 */ /* 0x0000680000000a00 */
[----:B------:R-:W2:Y:S01]  /*8ed0*/  LDS R23, [R22+0x600] ;  /* 0x0006000016177984 */ /* 0x000ea20000000800 */
[----:B0-----:R-:W-:Y:S02]  /*8ee0*/  LEA R26, R18, UR4, 0x3 ;  /* 0x00000004121a7c11 */ /* 0x001fe4000f8e18ff */
[----:B-1----:R-:W-:-:S05]  /*8ef0*/  IADD3 R4, P0, PT, R4, R2, RZ ;  /* 0x0000000204047210 */ /* 0x002fca0007f1e0ff */
[----:B------:R-:W-:Y:S01]  /*8f00*/  IMAD.X R5, RZ, RZ, R5, P0 ;  /* 0x000000ffff057224 */ /* 0x000fe200000e0605 */
[----:B------:R-:W-:-:S04]  /*8f10*/  LEA R20, P0, R4, UR8, 0x2 ;  /* 0x0000000804147c11 */ /* 0x000fc8000f8010ff */
[----:B------:R-:W-:-:S05]  /*8f20*/  LEA.HI.X R21, R4, UR9, R5, 0x2, P0 ;  /* 0x0000000904157c11 */ /* 0x000fca00080f1405 */
[----:B--2---:R-:W-:Y:S01]  /*8f30*/  STG.E desc[UR6][R20.64+0x600], R23 ;  /* 0x0006001714007986 */ /* 0x004fe2000c101906 */
[----:B------:R-:W-:-:S03]  /*8f40*/  NOP ;  /* 0x0000000000007918 */ /* 0x000fc60000000000 */
[----:B------:R-:W0:Y:S04]  /*8f50*/  LDS.64 R4, [R19+0x6600] ;  /* 0x0066000013047984 */ /* 0x000e280000000a00 */
[----:B------:R-:W1:Y:S01]  /*8f60*/  LDS R3, [R22+0xc00] ;  /* 0x000c000016037984 */ /* 0x000e620000000800 */
[----:B0-----:R-:W-:-:S05]  /*8f70*/  IADD3 R4, P0, PT, R4, R2, RZ ;  /* 0x0000000204047210 */ /* 0x001fca0007f1e0ff */
[----:B------:R-:W-:Y:S01]  /*8f80*/  IMAD.X R5, RZ, RZ, R5, P0 ;  /* 0x000000ffff057224 */ /* 0x000fe200000e0605 */
[----:B------:R-:W-:-:S04]  /*8f90*/  LEA R24, P0, R4, UR8, 0x2 ;  /* 0x0000000804187c11 */ /* 0x000fc8000f8010ff */
[----:B------:R-:W-:-:S05]  /*8fa0*/  LEA.HI.X R25, R4, UR9, R5, 0x2, P0 ;  /* 0x0000000904197c11 */ /* 0x000fca00080f1405 */
[----:B-1----:R0:W-:Y:S01]  /*8fb0*/  STG.E desc[UR6][R24.64+0xc00], R3 ;  /* 0x000c000318007986 */ /* 0x0021e2000c101906 */
[----:B------:R-:W-:-:S03]  /*8fc0*/  NOP ;  /* 0x0000000000007918 */ /* 0x000fc60000000000 */
[----:B------:R-:W1:Y:S04]  /*8fd0*/  LDS.64 R4, [R26+0x6600] ;  /* 0x006600001a047984 */ /* 0x000e680000000a00 */
        /* <DEDUP_REMOVED lines=99> */
[----:B-1----:R-:W-:Y:S01]  /*9610*/  STG.E desc[UR6][R10.64+0x5400], R3 ;  /* 0x005400030a007986 */ /* 0x002fe2000c101906 */
[----:B------:R-:W-:-:S03]  /*9620*/  NOP ;  /* 0x0000000000007918 */ /* 0x000fc60000000000 */
[----:B------:R-:W0:Y:S04]  /*9630*/  LDS.64 R4, [R12+0x6600] ;  /* 0x006600000c047984 */ /* 0x000e280000000a00 */
[----:B------:R-:W1:Y:S01]  /*9640*/  LDS R9, [R22+0x5a00] ;  /* 0x005a000016097984 */ /* 0x000e620000000800 */
[----:B0-----:R-:W-:-:S05]  /*9650*/  IADD3 R4, P0, PT, R4, R2, RZ ;  /* 0x0000000204047210 */ /* 0x001fca0007f1e0ff */
[----:B------:R-:W-:Y:S01]  /*9660*/  IMAD.X R5, RZ, RZ, R5, P0 ;  /* 0x000000ffff057224 */ /* 0x000fe200000e0605 */
[----:B------:R-:W-:-:S04]  /*9670*/  LEA R6, P0, R4, UR8, 0x2 ;  /* 0x0000000804067c11 */ /* 0x000fc8000f8010ff */
[----:B------:R-:W-:Y:S02]  /*9680*/  LEA.HI.X R7, R4, UR9, R5, 0x2, P0 ;  /* 0x0000000904077c11 */ /* 0x000fe400080f1405 */
[----:B------:R-:W-:-:S03]  /*9690*/  LEA R4, R0, UR4, 0x3 ;  /* 0x0000000400047c11 */ /* 0x000fc6000f8e18ff */
[----:B-1----:R-:W-:Y:S01]  /*96a0*/  STG.E desc[UR6][R6.64+0x5a00], R9 ;  /* 0x005a000906007986 */ /* 0x002fe2000c101906 */
        /* <DEDUP_REMOVED lines=8> */
[----:B------:R-:W-:Y:S01]  /*9730*/  NOP ;  /* 0x0000000000007918 */ /* 0x000fe20000000000 */
[----:B------:R-:W-:Y:S05]  /*9740*/  EXIT ;  /* 0x000000000000794d */ /* 0x000fea0003800000 */
.L_x_114:
[----:B------:R-:W-:Y:S01]  /*9750*/  LEA R21, R21, UR4, 0x3 ;  /* 0x0000000415157c11 */ /* 0x000fe2000f8e18ff */
[----:B------:R-:W-:Y:S01]  /*9760*/  IMAD R23, R42, -0x1980, R23 ;  /* 0xffffe6802a177824 */ /* 0x000fe200078e0217 */
[----:B-1----:R-:W-:Y:S01]  /*9770*/  LEA R26, R20, UR4, 0x3 ;  /* 0x00000004141a7c11 */ /* 0x002fe2000f8e18ff */
[C---:B------:R-:W-:Y:S01]  /*9780*/  VIADD R20, R2.reuse, 0x180 ;  /* 0x0000018002147836 */ /* 0x040fe20000000000 */
[----:B------:R-:W-:Y:S01]  /*9790*/  LEA R19, R19, UR4, 0x3 ;  /* 0x0000000413137c11 */ /* 0x000fe2000f8e18ff */
[----:B------:R-:W0:Y:S01]  /*97a0*/  LDS.64 R4, [R21+0x6600] ;  /* 0x0066000015047984 */ /* 0x000e220000000a00 */
[----:B------:R-:W-:Y:S02]  /*97b0*/  ISETP.GE.AND P1, PT, R2, R23, PT ;  /* 0x000000170200720c */ /* 0x000fe40003f26270 */
[----:B------:R-:W-:Y:S02]  /*97c0*/  LEA R17, R17, UR4, 0x3 ;  /* 0x0000000411117c11 */ /* 0x000fe4000f8e18ff */
[----:B------:R-:W-:-:S02]  /*97d0*/  LEA R15, R15, UR4, 0x3 ;  /* 0x000000040f0f7c11 */ /* 0x000fc4000f8e18ff */
[----:B------:R-:W-:Y:S02]  /*97e0*/  LEA R13, R13, UR4, 0x3 ;  /* 0x000000040d0d7c11 */ /* 0x000fe4000f8e18ff */
[----:B------:R-:W-:Y:S02]  /*97f0*/  LEA R11, R11, UR4, 0x3 ;  /* 0x000000040b0b7c11 */ /* 0x000fe4000f8e18ff */
[----:B------:R-:W-:Y:S02]  /*9800*/  LEA R9, R9, UR4, 0x3 ;  /* 0x0000000409097c11 */ /* 0x000fe4000f8e18ff */
[----:B------:R-:W-:Y:S01]  /*9810*/  LEA R7, R7, UR4, 0x3 ;  /* 0x0000000407077c11 */ /* 0x000fe2000f8e18ff */
[----:B------:R-:W1:Y:S01]  /*9820*/  @!P1 LDS R3, [R22] ;  /* 0x0000000016039984 */ /* 0x000e620000000800 */
[----:B------:R-:W2:Y:S01]  /*9830*/  @!P1 LDC.64 R24, c[0x0][0x3b0] ;  /* 0x0000ec00ff189b82 */ /* 0x000ea20000000a00 */
[----:B0-----:R-:W-:-:S05]  /*9840*/  @!P1 IADD3 R4, P0, PT, R4, R2, RZ ;  /* 0x0000000204049210 */ /* 0x001fca0007f1e0ff */
[----:B------:R-:W-:Y:S01]  /*9850*/  @!P1 IMAD.X R5, RZ, RZ, R5, P0 ;  /* 0x000000ffff059224 */ /* 0x000fe200000e0605 */
[----:B--2---:R-:W-:-:S04]  /*9860*/  @!P1 LEA R24, P0, R4, R24, 0x2 ;  /* 0x0000001804189211 */ /* 0x004fc800078010ff */
[----:B------:R-:W-:-:S05]  /*9870*/  @!P1 LEA.HI.X R25, R4, R25, R5, 0x2, P0 ;  /* 0x0000001904199211 */ /* 0x000fca00000f1405 */
[----:B-1----:R0:W-:Y:S01]  /*9880*/  @!P1 STG.E desc[UR6][R24.64], R3 ;  /* 0x0000000318009986 */ /* 0x0021e2000c101906 */
[----:B------:R-:W-:-:S03]  /*9890*/  NOP ;  /* 0x0000000000007918 */ /* 0x000fc60000000000 */
[----:B------:R1:W2:Y:S01]  /*98a0*/  LDS.64 R4, [R26+0x6600] ;  /* 0x006600001a047984 */ /* 0x0002a20000000a00 */
[----:B------:R-:W-:Y:S01]  /*98b0*/  ISETP.GE.AND P1, PT, R20, R23, PT ;  /* 0x000000171400720c */ /* 0x000fe20003f26270 */
[----:B0-----:R-:W-:Y:S01]  /*98c0*/  VIADD R24, R2, 0x300 ;  /* 0x0000030002187836 */ /* 0x001fe20000000000 */
[----:B-1----:R-:W-:Y:S01]  /*98d0*/  LEA R26, R18, UR4, 0x3 ;  /* 0x00000004121a7c11 */ /* 0x002fe2000f8e18ff */
[----:B------:R-:W-:-:S10]  /*98e0*/  VIADD R18, R2, 0x480 ;  /* 0x0000048002127836 */ /* 0x000fd40000000000 */
[----:B------:R-:W0:Y:S01]  /*98f0*/  @!P1 LDS R27, [R22+0x600] ;  /* 0x00060000161b9984 */ /* 0x000e220000000800 */
[----:B------:R-:W1:Y:S01]  /*9900*/  @!P1 LDC.64 R20, c[0x0][0x3b0] ;  /* 0x0000ec00ff149b82 */ /* 0x000e620000000a00 */
[----:B--2---:R-:W-:-:S05]  /*9910*/  @!P1 IADD3 R4, P0, PT, R4, R2, RZ ;  /* 0x0000000204049210 */ /* 0x004fca0007f1e0ff */
[----:B------:R-:W-:Y:S01]  /*9920*/  @!P1 IMAD.X R5, RZ, RZ, R5, P0 ;  /* 0x000000ffff059224 */ /* 0x000fe200000e0605 */
[----:B-1----:R-:W-:-:S04]  /*9930*/  @!P1 LEA R20, P0, R4, R20, 0x2 ;  /* 0x0000001404149211 */ /* 0x002fc800078010ff */
[----:B------:R-:W-:-:S05]  /*9940*/  @!P1 LEA.HI.X R21, R4, R21, R5, 0x2, P0 ;  /* 0x0000001504159211 */ /* 0x000fca00000f1405 */
[----:B0-----:R0:W-:Y:S01]  /*9950*/  @!P1 STG.E desc[UR6][R20.64+0x600], R27 ;  /* 0x0006001b14009986 */ /* 0x0011e2000c101906 */
[----:B------:R-:W-:-:S03]  /*9960*/  NOP ;  /* 0x0000000000007918 */ /* 0x000fc60000000000 */
[----:B------:R-:W1:Y:S01]  /*9970*/  LDS.64 R4, [R19+0x6600] ;  /* 0x0066000013047984 */ /* 0x000e620000000a00 */
[----:B------:R-:W-:Y:S01]  /*9980*/  ISETP.GE.AND P1, PT, R24, R23, PT ;  /* 0x000000171800720c */ /* 0x000fe20003f26270 */
[----:B0-----:R-:W-:-:S12]  /*9990*/  VIADD R20, R2, 0x600 ;  /* 0x0000060002147836 */ /* 0x001fd80000000000 */
[----:B------:R-:W0:Y:S01]  /*99a0*/  @!P1 LDS R3, [R22+0xc00] ;  /* 0x000c000016039984 */ /* 0x000e220000000800 */
[----:B------:R-:W2:Y:S01]  /*99b0*/  @!P1 LDC.64 R24, c[0x0][0x3b0] ;  /* 0x0000ec00ff189b82 */ /* 0x000ea20000000a00 */
[----:B-1----:R-:W-:-:S05]  /*99c0*/  @!P1 IADD3 R4, P0, PT, R4, R2, RZ ;  /* 0x0000000204049210 */ /* 0x002fca0007f1e0ff */
[----:B------:R-:W-:Y:S01]  /*99d0*/  @!P1 IMAD.X R5, RZ, RZ, R5, P0 ;  /* 0x000000ffff059224 */ /* 0x000fe200000e0605 */
[----:B--2---:R-:W-:-:S04]  /*99e0*/  @!P1 LEA R24, P0, R4, R24, 0x2 ;  /* 0x0000001804189211 */ /* 0x004fc800078010ff */
[----:B------:R-:W-:-:S05]  /*99f0*/  @!P1 LEA.HI.X R25, R4, R25, R5, 0x2, P0 ;  /* 0x0000001904199211 */ /* 0x000fca00000f1405 */
[----:B0-----:R0:W-:Y:S01]  /*9a00*/  @!P1 STG.E desc[UR6][R24.64+0xc00], R3 ;  /* 0x000c000318009986 */ /* 0x0011e2000c101906 */
[----:B------:R-:W-:-:S03]  /*9a10*/  NOP ;  /* 0x0000000000007918 */ /* 0x000fc60000000000 */
[----:B------:R-:W1:Y:S01]  /*9a20*/  LDS.64 R4, [R26+0x6600] ;  /* 0x006600001a047984 */ /* 0x000e620000000a00 */
[----:B------:R-:W-:Y:S02]  /*9a30*/  ISETP.GE.AND P1, PT, R18, R23, PT ;  /* 0x000000171200720c */ /* 0x000fe40003f26270 */
[----:B0-----:R-:W-:Y:S01]  /*9a40*/  LEA R24, R16, UR4, 0x3 ;  /* 0x0000000410187c11 */ /* 0x001fe2000f8e18ff */
[----:B------:R-:W-:-:S10]  /*9a50*/  VIADD R16, R2, 0x780 ;  /* 0x0000078002107836 */ /* 0x000fd40000000000 */
        /* <DEDUP_REMOVED lines=33> */
[----:B0-----:R-:W-:-:S11]  /*9c70*/  LOP3.LUT R16, R2, 0xc00, RZ, 0xfc, !PT ;  /* 0x00000c0002107812 */ /* 0x001fd600078efcff */
        /* <DEDUP_REMOVED lines=87> */
[----:B0-----:R-:W-:Y:S01]  /*a1f0*/  @!P1 STG.E desc[UR6][R8.64+0x4e00], R15 ;  /* 0x004e000f08009986 */ /* 0x001fe2000c101906 */
[----:B------:R-:W-:-:S03]  /*a200*/  NOP ;  /* 0x0000000000007918 */ /* 0x000fc60000000000 */
[----:B------:R-:W0:Y:S01]  /*a210*/  LDS.64 R4, [R7+0x6600] ;  /* 0x0066000007047984 */ /* 0x000e220000000a00 */
[----:B------:R-:W-:-:S13]  /*a220*/  ISETP.GE.AND P1, PT, R10, R23, PT ;  /* 0x000000170a00720c */ /* 0x000fda0003f26270 */
[----:B------:R-:W1:Y:S01]  /*a230*/  @!P1 LDS R3, [R22+0x5400] ;  /* 0x0054000016039984 */ /* 0x000e620000000800 */
[----:B------:R-:W2:Y:S01]  /*a240*/  @!P1 LDC.64 R10, c[0x0][0x3b0] ;  /* 0x0000ec00ff0a9b82 */ /* 0x000ea20000000a00 */
[----:B0-----:R-:W-:-:S05]  /*a250*/  @!P1 IADD3 R4, P0, PT, R4, R2, RZ ;  /* 0x0000000204049210 */ /* 0x001fca0007f1e0ff */
[----:B------:R-:W-:Y:S01]  /*a260*/  @!P1 IMAD.X R5, RZ, RZ, R5, P0 ;  /* 0x000000ffff059224 */ /* 0x000fe200000e0605 */
[----:B--2---:R-:W-:-:S04]  /*a270*/  @!P1 LEA R10, P0, R4, R10, 0x2 ;  /* 0x0000000a040a9211 */ /* 0x004fc800078010ff */
[----:B------:R-:W-:-:S05]  /*a280*/  @!P1 LEA.HI.X R11, R4, R11, R5, 0x2, P0 ;  /* 0x0000000b040b9211 */ /* 0x000fca00000f1405 */
[----:B-1----:R-:W-:Y:S01]  /*a290*/  @!P1 STG.E desc[UR6][R10.64+0x5400], R3 ;  /* 0x005400030a009986 */ /* 0x002fe2000c101906 */
        /* <DEDUP_REMOVED lines=8> */
[----:B------:R-:W-:Y:S02]  /*a320*/  @!P1 LEA.HI.X R7, R4, R7, R5, 0x2, P0 ;  /* 0x0000000704079211 */ /* 0x000fe400000f1405 */
[----:B------:R-:W-:Y:S02]  /*a330*/  LEA R5, R0, UR4, 0x3 ;  /* 0x0000000400057c11 */ /* 0x000fe4000f8e18ff */
[----:B------:R-:W-:Y:S01]  /*a340*/  LOP3.LUT R0, R2, 0x1800, RZ, 0xfc, !PT ;  /* 0x0000180002007812 */ /* 0x000fe200078efcff */
[----:B-1----:R-:W-:Y:S01]  /*a350*/  @!P1 STG.E desc[UR6][R6.64+0x5a00], R9 ;  /* 0x005a000906009986 */ /* 0x002fe2000c101906 */
[----:B------:R-:W-:-:S03]  /*a360*/  NOP ;  /* 0x0000000000007918 */ /* 0x000fc60000000000 */
[----:B------:R-:W0:Y:S01]  /*a370*/  LDS.64 R4, [R5+0x6600] ;  /* 0x0066000005047984 */ /* 0x000e220000000a00 */
[----:B------:R-:W-:-:S13]  /*a380*/  ISETP.GE.AND P1, PT, R0, R23, PT ;  /* 0x000000170000720c */ /* 0x000fda0003f26270 */
[----:B------:R-:W1:Y:S01]  /*a390*/  @!P1 LDS R11, [R22+0x6000] ;  /* 0x00600000160b9984 */ /* 0x000e620000000800 */
[----:B------:R-:W2:Y:S01]  /*a3a0*/  @!P1 LDC.64 R12, c[0x0][0x3b0] ;  /* 0x0000ec00ff0c9b82 */ /* 0x000ea20000000a00 */
[----:B0-----:R-:W-:-:S05]  /*a3b0*/  IADD3 R0, P0, PT, R4, R2, RZ ;  /* 0x0000000204007210 */ /* 0x001fca0007f1e0ff */
[----:B------:R-:W-:Y:S01]  /*a3c0*/  IMAD.X R4, RZ, RZ, R5, P0 ;  /* 0x000000ffff047224 */ /* 0x000fe200000e0605 */
[----:B--2---:R-:W-:-:S04]  /*a3d0*/  @!P1 LEA R2, P0, R0, R12, 0x2 ;  /* 0x0000000c00029211 */ /* 0x004fc800078010ff */
[----:B------:R-:W-:-:S05]  /*a3e0*/  @!P1 LEA.HI.X R3, R0, R13, R4, 0x2, P0 ;  /* 0x0000000d00039211 */ /* 0x000fca00000f1404 */
[----:B-1----:R-:W-:Y:S01]  /*a3f0*/  @!P1 STG.E desc[UR6][R2.64+0x6000], R11 ;  /* 0x0060000b02009986 */ /* 0x002fe2000c101906 */
[----:B------:R-:W-:Y:S01]  /*a400*/  NOP ;  /* 0x0000000000007918 */ /* 0x000fe20000000000 */
[----:B------:R-:W-:Y:S05]  /*a410*/  EXIT ;  /* 0x000000000000794d */ /* 0x000fea0003800000 */
.L_x_30:
[----:B------:R-:W-:Y:S02]  /*a420*/  IMAD.MOV.U32 R58, RZ, RZ, R39 ;  /* 0x000000ffff3a7224 */ /* 0x000fe400078e0027 */
[----:B------:R-:W-:Y:S02]  /*a430*/  IMAD.MOV.U32 R49, RZ, RZ, 0x1 ;  /* 0x00000001ff317424 */ /* 0x000fe400078e00ff */
[----:B------:R-:W-:Y:S02]  /*a440*/  IMAD.MOV.U32 R60, RZ, RZ, RZ ;  /* 0x000000ffff3c7224 */ /* 0x000fe400078e00ff */
[----:B------:R-:W-:-:S07]  /*a450*/  IMAD.MOV.U32 R47, RZ, RZ, -0x1 ;  /* 0xffffffffff2f7424 */ /* 0x000fce00078e00ff */
[----:B------:R-:W-:Y:S05]  /*a460*/  WARPSYNC.COLLECTIVE R47, `(.L_x_115) ;  /* 0x000000002f087348 */ /* 0x000fea0003c00000 */
[----:B------:R0:W1:Y:S02]  /*a470*/  SHFL.UP P0, R46, R58, R49, R60 ;  /* 0x040000313a2e7389 */ /* 0x000064000000003c */
[----:B01----:R-:W-:Y:S05]  /*a480*/  ENDCOLLECTIVE ;  /* 0x000000000000791b */ /* 0x003fea0003800000 */
.L_x_115:
[----:B------:R-:W-:Y:S02]  /*a490*/  IMAD.MOV.U32 R49, RZ, RZ, 0x2 ;  /* 0x00000002ff317424 */ /* 0x000fe400078e00ff */
[----:B------:R-:W-:-:S04]  /*a4a0*/  IMAD.MOV.U32 R40, RZ, RZ, R46 ;  /* 0x000000ffff287224 */ /* 0x000fc800078e002e */
[----:B------:R-:W-:-:S04]  /*a4b0*/  @P0 IMAD.IADD R40, R39, 0x1, R40 ;  /* 0x0000000127280824 */ /* 0x000fc800078e0228 */
[----:B------:R-:W-:-:S07]  /*a4c0*/  IMAD.MOV.U32 R58, RZ, RZ, R40 ;  /* 0x000000ffff3a7224 */ /* 0x000fce00078e0028 */
[----:B------:R-:W-:Y:S05]  /*a4d0*/  WARPSYNC.COLLECTIVE R47, `(.L_x_116) ;  /* 0x000000002f087348 */ /* 0x000fea0003c00000 */
[----:B------:R0:W1:Y:S02]  /*a4e0*/  SHFL.UP P0, R46, R58, R49, R60 ;  /* 0x040000313a2e7389 */ /* 0x000064000000003c */
[----:B01----:R-:W-:Y:S05]  /*a4f0*/  ENDCOLLECTIVE ;  /* 0x000000000000791b */ /* 0x003fea0003800000 */
.L_x_116:
[----:B------:R-:W-:Y:S02]  /*a500*/  IMAD.MOV.U32 R49, RZ, RZ, 0x4 ;  /* 0x00000004ff317424 */ /* 0x000fe400078e00ff */
[----:B------:R-:W-:-:S04]  /*a510*/  IMAD.MOV.U32 R43, RZ, RZ, R46 ;  /* 0x000000ffff2b7224 */ /* 0x000fc800078e002e */
[----:B------:R-:W-:-:S04]  /*a520*/  @P0 IMAD.IADD R43, R40, 0x1, R43 ;  /* 0x00000001282b0824 */ /* 0x000fc800078e022b */
[----:B------:R-:W-:-:S07]  /*a530*/  IMAD.MOV.U32 R58, RZ, RZ, R43 ;  /* 0x000000ffff3a7224 */ /* 0x000fce00078e002b */
[----:B------:R-:W-:Y:S05]  /*a540*/  WARPSYNC.COLLECTIVE R47, `(.L_x_117) ;  /* 0x000000002f087348 */ /* 0x000fea0003c00000 */
[----:B------:R0:W1:Y:S02]  /*a550*/  SHFL.UP P0, R46, R58, R49, R60 ;  /* 0x040000313a2e7389 */ /* 0x000064000000003c */
[----:B01----:R-:W-:Y:S05]  /*a560*/  ENDCOLLECTIVE ;  /* 0x000000000000791b */ /* 0x003fea0003800000 */
.L_x_117:
[----:B------:R-:W-:Y:S02]  /*a570*/  IMAD.MOV.U32 R49, RZ, RZ, 0x8 ;  /* 0x00000008ff317424 */ /* 0x000fe400078e00ff */
[----:B------:R-:W-:-:S04]  /*a580*/  IMAD.MOV.U32 R44, RZ, RZ, R46 ;  /* 0x000000ffff2c7224 */ /* 0x000fc800078e002e */
[----:B------:R-:W-:-:S04]  /*a590*/  @P0 IMAD.IADD R44, R43, 0x1, R44 ;  /* 0x000000012b2c0824 */ /* 0x000fc800078e022c */
[----:B------:R-:W-:-:S07]  /*a5a0*/  IMAD.MOV.U32 R58, RZ, RZ, R44 ;  /* 0x000000ffff3a7224 */ /* 0x000fce00078e002c */
[----:B------:R-:W-:Y:S05]  /*a5b0*/  WARPSYNC.COLLECTIVE R47, `(.L_x_118) ;  /* 0x000000002f087348 */ /* 0x000fea0003c00000 */
[----:B------:R0:W1:Y:S02]  /*a5c0*/  SHFL.UP P0, R46, R58, R49, R60 ;  /* 0x040000313a2e7389 */ /* 0x000064000000003c */
[----:B01----:R-:W-:Y:S05]  /*a5d0*/  ENDCOLLECTIVE ;  /* 0x000000000000791b */ /* 0x003fea0003800000 */
.L_x_118:
[----:B------:R-:W-:Y:S02]  /*a5e0*/  IMAD.MOV.U32 R49, RZ, RZ, 0x10 ;  /* 0x00000010ff317424 */ /* 0x000fe400078e00ff */
[----:B------:R-:W-:-:S04]  /*a5f0*/  IMAD.MOV.U32 R45, RZ, RZ, R46 ;  /* 0x000000ffff2d7224 */ /* 0x000fc800078e002e */
[----:B------:R-:W-:-:S04]  /*a600*/  @P0 IMAD.IADD R45, R44, 0x1, R45 ;  /* 0x000000012c2d0824 */ /* 0x000fc800078e022d */
[----:B------:R-:W-:-:S07]  /*a610*/  IMAD.MOV.U32 R58, RZ, RZ, R45 ;  /* 0x000000ffff3a7224 */ /* 0x000fce00078e002d */
[----:B------:R-:W-:Y:S05]  /*a620*/  WARPSYNC.COLLECTIVE R47, `(.L_x_119) ;  /* 0x000000002f087348 */ /* 0x000fea0003c00000 */
[----:B------:R0:W1:Y:S02]  /*a630*/  SHFL.UP P0, R46, R58, R49, R60 ;  /* 0x040000313a2e7389 */ /* 0x000064000000003c */
[----:B01----:R-:W-:Y:S05]  /*a640*/  ENDCOLLECTIVE ;  /* 0x000000000000791b */ /* 0x003fea0003800000 */
.L_x_119:
[----:B------:R-:W-:Y:S05]  /*a650*/  BRA `(.L_x_120) ;  /* 0xffffff8400407947 */ /* 0x000fea000383ffff */
.L_x_121:
[----:B------:R-:W-:-:S00]  /*a660*/  BRA `(.L_x_121) ;  /* 0xfffffffc00fc7947 */ /* 0x000fc0000383ffff */
[----:B------:R-:W-:-:S00]  /*a670*/  NOP ;  /* 0x0000000000007918 */ /* 0x000fc00000000000 */
        /* <DEDUP_REMOVED lines=8> */
.L_x_1986:


//--------------------- .text._ZN3cub18CUB_300001_SM_10006detail10radix_sort33DeviceRadixSortExclusiveSumKernelINS1_5radix10policy_hubIiiyE10Policy1000EyEEvPT0_ --------------------------
	.section	.text._ZN3cub18CUB_300001_SM_10006detail10radix_sort33DeviceRadixSortExclusiveSumKernelINS1_5radix10policy_hubIiiyE10Policy1000EyEEvPT0_,"ax",@progbits
	.align	128
        .global         _ZN3cub18CUB_300001_SM_10006detail10radix_sort33DeviceRadixSortExclusiveSumKernelINS1_5radix10policy_hubIiiyE10Policy1000EyEEvPT0_
        .type           _ZN3cub18CUB_300001_SM_10006detail10radix_sort33DeviceRadixSortExclusiveSumKernelINS1_5radix10policy_hubIiiyE10Policy1000EyEEvPT0_,@function
        .size           _ZN3cub18CUB_300001_SM_10006detail10radix_sort33DeviceRadixSortExclusiveSumKernelINS1_5radix10policy_hubIiiyE10Policy1000EyEEvPT0_,(.L_x_1987 - _ZN3cub18CUB_300001_SM_10006detail10radix_sort33DeviceRadixSortExclusiveSumKernelINS1_5radix10policy_hubIiiyE10Policy1000EyEEvPT0_)
        .other          _ZN3cub18CUB_300001_SM_10006detail10radix_sort33DeviceRadixSortExclusiveSumKernelINS1_5radix10policy_hubIiiyE10Policy1000EyEEvPT0_,@"STO_CUDA_ENTRY STV_DEFAULT"
_ZN3cub18CUB_300001_SM_10006detail10radix_sort33DeviceRadixSortExclusiveSumKernelINS1_5radix10policy_hubIiiyE10Policy1000EyEEvPT0_:
.text._ZN3cub18CUB_300001_SM_10006detail10radix_sort33DeviceRadixSortExclusiveSumKernelINS1_5radix10policy_hubIiiyE10Policy1000EyEEvPT0_:
[----:B------:R-:W-:Y:S01]  /*0000*/  LDC R1, c[0x0][0x37c] ;  /* 0x0000df00ff017b82 */ /* 0x000fe20000000800 */
[----:B------:R-:W0:Y:S07]  /*0010*/  S2R R18, SR_TID.X ;  /* 0x0000000000127919 */ /* 0x000e2e0000002100 */
[----:B------:R-:W1:Y:S01]  /*0020*/  LDC.64 R16, c[0x0][0x380] ;  /* 0x0000e000ff107b82 */ /* 0x000e620000000a00 */
[----:B------:R-:W2:Y:S01]  /*0030*/  LDCU.64 UR4, c[0x0][0x358] ;  /* 0x00006b00ff0477ac */ /* 0x000ea20008000a00 */
[----:B------:R-:W3:Y:S01]  /*0040*/  S2R R5, SR_CTAID.X ;  /* 0x0000000000057919 */ /* 0x000ee20000002500 */
[----:B0-----:R-:W-:Y:S01]  /*0050*/  ISETP.GT.U32.AND P1, PT, R18, 0xff, PT ;  /* 0x000000ff1200780c */ /* 0x001fe20003f24070 */
[----:B---3--:R-:W-:-:S04]  /*0060*/  IMAD R5, R5, 0x100, R18 ;  /* 0x0000010005057824 */ /* 0x008fc800078e0212 */
[----:B-1----:R-:W-:-:S08]  /*0070*/  IMAD.WIDE R16, R5, 0x8, R16 ;  /* 0x0000000805107825 */ /* 0x002fd000078e0210 */
[----:B--2---:R-:W2:Y:S01]  /*0080*/  @!P1 LDG.E.64 R2, desc[UR4][R16.64] ;  /* 0x0000000410029981 */ /* 0x004ea2000c1e1b00 */
[----:B------:R-:W-:Y:S02]  /*0090*/  MOV R0, 0x400 ;  /* 0x0000040000007802 */ /* 0x000fe40000000f00 */
[C---:B------:R-:W-:Y:S01]  /*00a0*/  ISETP.GT.U32.AND P0, PT, R18.reuse, 0x1f, PT ;  /* 0x0000001f1200780c */ /* 0x040fe20003f04070 */
[----:B------:R-:W0:Y:S02]  /*00b0*/  S2R R5, SR_CgaCtaId ;  /* 0x0000000000057919 */ /* 0x000e240000008800 */
[----:B0-----:R-:W-:Y:S02]  /*00c0*/  LEA R5, R5, R0, 0x18 ;  /* 0x0000000005057211 */ /* 0x001fe400078ec0ff */
[----:B------:R-:W-:-:S05]  /*00d0*/  LEA.HI R0, R18, R18, RZ, 0x1d ;  /* 0x0000001212007211 */ /* 0x000fca00078fe8ff */
[----:B------:R-:W-:-:S05]  /*00e0*/  IMAD R0, R0, 0x8, R5 ;  /* 0x0000000800007824 */ /* 0x000fca00078e0205 */
[----:B--2---:R0:W-:Y:S01]  /*00f0*/  STS.64 [R0+0x10], R2 ;  /* 0x0000100200007388 */ /* 0x0041e20000000a00 */
[----:B------:R-:W-:Y:S06]  /*0100*/  BAR.SYNC.DEFER_BLOCKING 0x0 ;  /* 0x0000000000007b1d */ /* 0x000fec0000010000 */
[----:B------:R-:W-:Y:S05]  /*0110*/  @P0 BRA `(.L_x_122) ;  /* 0x0000000400240947 */ /* 0x000fea0003800000 */
[----:B------:R-:W-:Y:S01]  /*0120*/  IMAD R18, R18, 0x48, R5 ;  /* 0x0000004812127824 */ /* 0x000fe200078e0205 */
[----:B------:R-:W-:-:S04]  /*0130*/  UMOV UR6, 0xffffffff ;  /* 0xffffffff00067882 */ /* 0x000fc80000000000 */
[----:B------:R-:W-:Y:S04]  /*0140*/  LDS.64 R14, [R18+0x10] ;  /* 0x00001000120e7984 */ /* 0x000fe80000000a00 */
[----:B------:R-:W-:Y:S04]  /*0150*/  LDS.64 R12, [R18+0x18] ;  /* 0x00001800120c7984 */ /* 0x000fe80000000a00 */
[----:B------:R-:W1:Y:S04]  /*0160*/  LDS.64 R10, [R18+0x20] ;  /* 0x00002000120a7984 */ /* 0x000e680000000a00 */
[----:B------:R-:W-:Y:S04]  /*0170*/  LDS.64 R8, [R18+0x28] ;  /* 0x0000280012087984 */ /* 0x000fe80000000a00 */
[----:B------:R-:W2:Y:S04]  /*0180*/  LDS.64 R6, [R18+0x30] ;  /* 0x0000300012067984 */ /* 0x000ea80000000a00 */
[----:B------:R-:W-:Y:S04]  /*0190*/  LDS.64 R4, [R18+0x38] ;  /* 0x0000380012047984 */ /* 0x000fe80000000a00 */
[----:B0-----:R-:W0:Y:S04]  /*01a0*/  LDS.64 R2, [R18+0x40] ;  /* 0x0000400012027984 */ /* 0x001e280000000a00 */
[----:B------:R-:W3:Y:S01]  /*01b0*/  LDS.64 R20, [R18+0x48] ;  /* 0x0000480012147984 */ /* 0x000ee20000000a00 */
[----:B-1----:R-:W-:-:S04]  /*01c0*/  IADD3 R19, P3, P4, R10, R12, R14 ;  /* 0x0000000c0a137210 */ /* 0x002fc80007c7e00e */
[----:B------:R-:W-:Y:S02]  /*01d0*/  IADD3.X R23, PT, PT, R11, R13, R15, P3, P4 ;  /* 0x0000000d0b177210 */ /* 0x000fe40001fe840f */
[----:B--2---:R-:W-:-:S04]  /*01e0*/  IADD3 R19, P0, P2, R6, R19, R8 ;  /* 0x0000001306137210 */ /* 0x004fc80007a1e008 */
[----:B------:R-:W-:Y:S02]  /*01f0*/  IADD3.X R23, PT, PT, R7, R23, R9, P0, P2 ;  /* 0x0000001707177210 */ /* 0x000fe400007e4409 */
[----:B0-----:R-:W-:-:S04]  /*0200*/  IADD3 R19, P3, P4, R2, R19, R4 ;  /* 0x0000001302137210 */ /* 0x001fc80007c7e004 */
[----:B---3--:R-:W-:Y:S02]  /*0210*/  IADD3 R20, P0, PT, R20, R19, RZ ;  /* 0x0000001314147210 */ /* 0x008fe40007f1e0ff */
[----:B------:R-:W-:-:S05]  /*0220*/  IADD3.X R19, PT, PT, R3, R23, R5, P3, P4 ;  /* 0x0000001703137210 */ /* 0x000fca0001fe8405 */
[----:B------:R-:W-:Y:S01]  /*0230*/  IMAD.X R19, R21, 0x1, R19, P0 ;  /* 0x0000000115137824 */ /* 0x000fe200000e0613 */
[----:B------:R-:W-:Y:S06]  /*0240*/  BRA.DIV UR6, `(.L_x_123) ;  /* 0x0000000206f07947 */ /* 0x000fec000b800000 */
[----:B------:R-:W0:Y:S04]  /*0250*/  SHFL.UP PT, R27, R20, 0x1, RZ ;  /* 0x04200000141b7989 */ /* 0x000e2800000e00ff */
[----:B------:R-:W1:Y:S01]  /*0260*/  SHFL.UP P0, R25, R19, 0x1, RZ ;  /* 0x0420000013197989 */ /* 0x000e6200000000ff */
[----:B0-----:R-:W-:-:S04]  /*0270*/  IADD3 R22, P2, PT, R27, R20, RZ ;  /* 0x000000141b167210 */ /* 0x001fc80007f5e0ff */
[----:B-1----:R-:W-:Y:S01]  /*0280*/  SEL R27, R22, R27, P0 ;  /* 0x0000001b161b7207 */ /* 0x002fe20000000000 */
[----:B------:R-:W-:-:S04]  /*0290*/  IMAD.X R26, R25, 0x1, R19, P2 ;  /* 0x00000001191a7824 */ /* 0x000fc800010e0613 */
[----:B------:R-:W0:Y:S01]  /*02a0*/  SHFL.UP PT, R28, R27, 0x2, RZ ;  /* 0x044000001b1c7989 */ /* 0x000e2200000e00ff */
[----:B------:R-:W-:-:S05]  /*02b0*/  SEL R26, R26, R25, P0 ;  /* 0x000000191a1a7207 */ /* 0x000fca0000000000 */
[----:B------:R-:W1:Y:S01]  /*02c0*/  SHFL.UP P0, R25, R26, 0x2, RZ ;  /* 0x044000001a197989 */ /* 0x000e6200000000ff */
[----:B0-----:R-:W-:-:S05]  /*02d0*/  IADD3 R21, P2, PT, R28, R27, RZ ;  /* 0x0000001b1c157210 */ /* 0x001fca0007f5e0ff */
[----:B-1----:R-:W-:Y:S01]  /*02e0*/  IMAD.X R22, R25, 0x1, R26, P2 ;  /* 0x0000000119167824 */ /* 0x002fe200010e061a */
[----:B------:R-:W-:-:S04]  /*02f0*/  SEL R28, R21, R28, P0 ;  /* 0x0000001c151c7207 */ /* 0x000fc80000000000 */
[----:B------:R-:W-:Y:S01]  /*0300*/  SEL R29, R22, R25, P0 ;  /* 0x00000019161d7207 */ /* 0x000fe20000000000 */
        /* <DEDUP_REMOVED lines=12> */
[----:B------:R0:W1:Y:S04]  /*03d0*/  SHFL.UP PT, R28, R27, 0x10, RZ ;  /* 0x060000001b1c7989 */ /* 0x00006800000e00ff */
[----:B------:R0:W2:Y:S02]  /*03e0*/  SHFL.UP P0, R25, R26, 0x10, RZ ;  /* 0x060000001a197989 */ /* 0x0000a400000000ff */
.L_x_134:
[----:B-1----:R-:W-:-:S04]  /*03f0*/  IADD3 R21, P2, PT, R28, R27, RZ ;  /* 0x0000001b1c157210 */ /* 0x002fc80007f5e0ff */
[----:B--2---:R-:W-:Y:S01]  /*0400*/  SEL R21, R21, R28, P0 ;  /* 0x0000001c15157207 */ /* 0x004fe20000000000 */
[----:B------:R-:W-:-:S05]  /*0410*/  IMAD.X R22, R25, 0x1, R26, P2 ;  /* 0x0000000119167824 */ /* 0x000fca00010e061a */
[----:B------:R-:W-:Y:S02]  /*0420*/  SEL R22, R22, R25, P0 ;  /* 0x0000001916167207 */ /* 0x000fe40000000000 */
[----:B------:R-:W-:-:S05]  /*0430*/  IADD3 R20, P0, PT, R21, -R20, RZ ;  /* 0x8000001415147210 */ /* 0x000fca0007f1e0ff */
[----:B------:R-:W-:Y:S01]  /*0440*/  IMAD.X R21, R22, 0x1, ~R19, P0 ;  /* 0x0000000116157824 */ /* 0x000fe200000e0e13 */
[----:B------:R-:W-:-:S04]  /*0450*/  IADD3 R14, P0, PT, R14, R20, RZ ;  /* 0x000000140e0e7210 */ /* 0x000fc80007f1e0ff */
[----:B------:R1:W-:Y:S01]  /*0460*/  STS.64 [R18+0x10], R20 ;  /* 0x0000101412007388 */ /* 0x0003e20000000a00 */
[----:B------:R-:W-:Y:S01]  /*0470*/  IMAD.X R15, R15, 0x1, R21, P0 ;  /* 0x000000010f0f7824 */ /* 0x000fe200000e0615 */
        /* <DEDUP_REMOVED lines=17> */
[----:B------:R-:W-:-:S05]  /*0590*/  IMAD.X R3, R3, 0x1, R5, P0 ;  /* 0x0000000103037824 */ /* 0x000fca00000e0605 */
[----:B------:R1:W-:Y:S03]  /*05a0*/  STS.64 [R18+0x48], R2 ;  /* 0x0000480212007388 */ /* 0x0003e60000000a00 */
.L_x_122:
[----:B------:R-:W-:Y:S05]  /*05b0*/  WARPSYNC.ALL ;  /* 0x0000000000007948 */ /* 0x000fea0003800000 */
[----:B------:R-:W-:Y:S06]  /*05c0*/  BAR.SYNC.DEFER_BLOCKING 0x0 ;  /* 0x0000000000007b1d */ /* 0x000fec0000010000 */
[----:B------:R-:W-:Y:S05]  /*05d0*/  @P1 EXIT ;  /* 0x000000000000194d */ /* 0x000fea0003800000 */
[----:B01----:R-:W0:Y:S04]  /*05e0*/  LDS.64 R2, [R0+0x10] ;  /* 0x0000100000027984 */ /* 0x003e280000000a00 */
[----:B0-----:R-:W-:Y:S01]  /*05f0*/  STG.E.64 desc[UR4][R16.64], R2 ;  /* 0x0000000210007986 */ /* 0x001fe2000c101b04 */
[----:B------:R-:W-:Y:S05]  /*0600*/  EXIT ;  /* 0x000000000000794d */ /* 0x000fea0003800000 */
.L_x_123:
[----:B------:R-:W-:Y:S02]  /*0610*/  IMAD.MOV.U32 R24, RZ, RZ, R20 ;  /* 0x000000ffff187224 */ /* 0x000fe400078e0014 */
[----:B------:R-:W-:Y:S02]  /*0620*/  IMAD.MOV.U32 R23, RZ, RZ, 0x1 ;  /* 0x00000001ff177424 */ /* 0x000fe400078e00ff */
[----:B------:R-:W-:Y:S02]  /*0630*/  IMAD.MOV.U32 R22, RZ, RZ, RZ ;  /* 0x000000ffff167224 */ /* 0x000fe400078e00ff */
[----:B------:R-:W-:-:S07]  /*0640*/  IMAD.MOV.U32 R21, RZ, RZ, -0x1 ;  /* 0xffffffffff157424 */ /* 0x000fce00078e00ff */
[----:B------:R-:W-:Y:S05]  /*0650*/  WARPSYNC.COLLECTIVE R21, `(.L_x_124) ;  /* 0x0000000015087348 */ /* 0x000fea0003c00000 */
[----:B------:R0:W1:Y:S02]  /*0660*/  SHFL.UP P0, R25, R24, R23, R22 ;  /* 0x0400001718197389 */ /* 0x0000640000000016 */
[----:B01----:R-:W-:Y:S05]  /*0670*/  ENDCOLLECTIVE ;  /* 0x000000000000791b */ /* 0x003fea0003800000 */
.L_x_124:
[----:B------:R-:W-:Y:S02]  /*0680*/  IMAD.MOV.U32 R24, RZ, RZ, R19 ;  /* 0x000000ffff187224 */ /* 0x000fe400078e0013 */
[----:B------:R-:W-:-:S07]  /*0690*/  IMAD.MOV.U32 R27, RZ, RZ, R25 ;  /* 0x000000ffff1b7224 */ /* 0x000fce00078e0019 */
[----:B------:R-:W-:Y:S05]  /*06a0*/  WARPSYNC.COLLECTIVE R21, `(.L_x_125) ;  /* 0x0000000015087348 */ /* 0x000fea0003c00000 */
[----:B------:R0:W1:Y:S02]  /*06b0*/  SHFL.UP P0, R25, R24, R23, R22 ;  /* 0x0400001718197389 */ /* 0x0000640000000016 */
[----:B01----:R-:W-:Y:S05]  /*06c0*/  ENDCOLLECTIVE ;  /* 0x000000000000791b */ /* 0x003fea0003800000 */
.L_x_125:
[----:B------:R-:W-:Y:S01]  /*06d0*/  IADD3 R26, P2, PT, R27, R20, RZ ;  /* 0x000000141b1a7210 */ /* 0x000fe20007f5e0ff */
[----:B------:R-:W-:-:S03]  /*06e0*/  IMAD.MOV.U32 R23, RZ, RZ, 0x2 ;  /* 0x00000002ff177424 */ /* 0x000fc600078e00ff */
[----:B------:R-:W-:Y:S01]  /*06f0*/  SEL R27, R26, R27, P0 ;  /* 0x0000001b1a1b7207 */ /* 0x000fe20000000000 */
[----:B------:R-:W-:-:S04]  /*0700*/  IMAD.X R26, R25, 0x1, R19, P2 ;  /* 0x00000001191a7824 */ /* 0x000fc800010e0613 */
[----:B------:R-:W-:Y:S01]  /*0710*/  IMAD.MOV.U32 R24, RZ, RZ, R27 ;  /* 0x000000ffff187224 */ /* 0x000fe200078e001b */
[----:B------:R-:W-:-:S07]  /*0720*/  SEL R26, R26, R25, P0 ;  /* 0x000000191a1a7207 */ /* 0x000fce0000000000 */
[----:B------:R-:W-:Y:S05]  /*0730*/  WARPSYNC.COLLECTIVE R21, `(.L_x_126) ;  /* 0x0000000015087348 */ /* 0x000fea0003c00000 */
[----:B------:R0:W1:Y:S02]  /*0740*/  SHFL.UP P0, R25, R24, R23, R22 ;  /* 0x0400001718197389 */ /* 0x0000640000000016 */
[----:B01----:R-:W-:Y:S05]  /*0750*/  ENDCOLLECTIVE ;  /* 0x000000000000791b */ /* 0x003fea0003800000 */
.L_x_126:
[----:B------:R-:W-:Y:S02]  /*0760*/  IMAD.MOV.U32 R24, RZ, RZ, R26 ;  /* 0x000000ffff187224 */ /* 0x000fe400078e001a */
[----:B------:R-:W-:-:S07]  /*0770*/  IMAD.MOV.U32 R28, RZ, RZ, R25 ;  /* 0x000000ffff1c7224 */ /* 0x000fce00078e0019 */
[----:B------:R-:W-:Y:S05]  /*0780*/  WARPSYNC.COLLECTIVE R21, `(.L_x_127) ;  /* 0x0000000015087348 */ /* 0x000fea0003c00000 */
[----:B------:R0:W1:Y:S02]  /*0790*/  SHFL.UP P0, R25, R24, R23, R22 ;  /* 0x0400001718197389 */ /* 0x0000640000000016 */
[----:B01----:R-:W-:Y:S05]  /*07a0*/  ENDCOLLECTIVE ;  /* 0x000000000000791b */ /* 0x003fea0003800000 */
.L_x_127:
        /* <DEDUP_REMOVED lines=9> */
.L_x_128:
[----:B------:R-:W-:Y:S02]  /*0840*/  IMAD.MOV.U32 R24, RZ, RZ, R29 ;  /* 0x000000ffff187224 */ /* 0x000fe400078e001d */
[----:B------:R-:W-:-:S07]  /*0850*/  IMAD.MOV.U32 R27, RZ, RZ, R25 ;  /* 0x000000ffff1b7224 */ /* 0x000fce00078e0019 */
[----:B------:R-:W-:Y:S05]  /*0860*/  WARPSYNC.COLLECTIVE R21, `(.L_x_129) ;  /* 0x0000000015087348 */ /* 0x000fea0003c00000 */
[----:B------:R0:W1:Y:S02]  /*0870*/  SHFL.UP P0, R25, R24, R23, R22 ;  /* 0x0400001718197389 */ /* 0x0000640000000016 */
[----:B01----:R-:W-:Y:S05]  /*0880*/  ENDCOLLECTIVE ;  /* 0x000000000000791b */ /* 0x003fea0003800000 */
.L_x_129:
        /* <DEDUP_REMOVED lines=9> */
.L_x_130:
[----:B------:R-:W-:Y:S02]  /*0920*/  IMAD.MOV.U32 R24, RZ, RZ, R29 ;  /* 0x000000ffff187224 */ /* 0x000fe400078e001d */
[----:B------:R-:W-:-:S07]  /*0930*/  IMAD.MOV.U32 R27, RZ, RZ, R25 ;  /* 0x000000ffff1b7224 */ /* 0x000fce00078e0019 */
[----:B------:R-:W-:Y:S05]  /*0940*/  WARPSYNC.COLLECTIVE R21, `(.L_x_131) ;  /* 0x0000000015087348 */ /* 0x000fea0003c00000 */
[----:B------:R0:W1:Y:S02]  /*0950*/  SHFL.UP P0, R25, R24, R23, R22 ;  /* 0x0400001718197389 */ /* 0x0000640000000016 */
[----:B01----:R-:W-:Y:S05]  /*0960*/  ENDCOLLECTIVE ;  /* 0x000000000000791b */ /* 0x003fea0003800000 */
.L_x_131:
        /* <DEDUP_REMOVED lines=9> */
.L_x_132:
[----:B------:R-:W-:Y:S02]  /*0a00*/  IMAD.MOV.U32 R24, RZ, RZ, R26 ;  /* 0x000000ffff187224 */ /* 0x000fe400078e001a */
[----:B------:R-:W-:-:S07]  /*0a10*/  IMAD.MOV.U32 R28, RZ, RZ, R25 ;  /* 0x000000ffff1c7224 */ /* 0x000fce00078e0019 */
[----:B------:R-:W-:Y:S05]  /*0a20*/  WARPSYNC.COLLECTIVE R21, `(.L_x_133) ;  /* 0x0000000015087348 */ /* 0x000fea0003c00000 */
[----:B------:R0:W1:Y:S02]  /*0a30*/  SHFL.UP P0, R25, R24, R23, R22 ;  /* 0x0400001718197389 */ /* 0x0000640000000016 */
[----:B01----:R-:W-:Y:S05]  /*0a40*/  ENDCOLLECTIVE ;  /* 0x000000000000791b */ /* 0x003fea0003800000 */
.L_x_133:
[----:B------:R-:W-:Y:S05]  /*0a50*/  BRA `(.L_x_134) ;  /* 0xfffffff800647947 */ /* 0x000fea000383ffff */
.L_x_135:
        /* <DEDUP_REMOVED lines=10> */
.L_x_1987:


//--------------------- .text._ZN3cub18CUB_300001_SM_10006detail10radix_sort30DeviceRadixSortHistogramKernelINS1_5radix10policy_hubIiiyE10Policy1000ELNS0_9SortOrderE0EiyNS1_21identity_decomposer_tEEEvPT2_PKT1_SA_iiT3_ --------------------------
	.section	.text._ZN3cub18CUB_300001_SM_10006detail10radix_sort30DeviceRadixSortHistogramKernelINS1_5radix10policy_hubIiiyE10Policy1000ELNS0_9SortOrderE0EiyNS1_21identity_decomposer_tEEEvPT2_PKT1_SA_iiT3_,"ax",@progbits
	.align	128
        .global         _ZN3cub18CUB_300001_SM_10006detail10radix_sort30DeviceRadixSortHistogramKernelINS1_5radix10policy_hubIiiyE10Policy1000ELNS0_9SortOrderE0EiyNS1_21identity_decomposer_tEEEvPT2_PKT1_SA_iiT3_
        .type           _ZN3cub18CUB_300001_SM_10006detail10radix_sort30DeviceRadixSortHistogramKernelINS1_5radix10policy_hubIiiyE10Policy1000ELNS0_9SortOrderE0EiyNS1_21identity_decomposer_tEEEvPT2_PKT1_SA_iiT3_,@function
        .size           _ZN3cub18CUB_300001_SM_10006detail10radix_sort30DeviceRadixSortHistogramKernelINS1_5radix10policy_hubIiiyE10Policy1000ELNS0_9SortOrderE0EiyNS1_21identity_decomposer_tEEEvPT2_PKT1_SA_iiT3_,(.L_x_1988 - _ZN3cub18CUB_300001_SM_10006detail10radix_sort30DeviceRadixSortHistogramKernelINS1_5radix10policy_hubIiiyE10Policy1000ELNS0_9SortOrderE0EiyNS1_21identity_decomposer_tEEEvPT2_PKT1_SA_iiT3_)
        .other          _ZN3cub18CUB_300001_SM_10006detail10radix_sort30DeviceRadixSortHistogramKernelINS1_5radix10policy_hubIiiyE10Policy1000ELNS0_9SortOrderE0EiyNS1_21identity_decomposer_tEEEvPT2_PKT1_SA_iiT3_,@"STO_CUDA_ENTRY STV_DEFAULT"
_ZN3cub18CUB_300001_SM_10006detail10radix_sort30DeviceRadixSortHistogramKernelINS1_5radix10policy_hubIiiyE10Policy1000ELNS0_9SortOrderE0EiyNS1_21identity_decomposer_tEEEvPT2_PKT1_SA_iiT3_:
.text._ZN3cub18CUB_300001_SM_10006detail10radix_sort30DeviceRadixSortHistogramKernelINS1_5radix10policy_hubIiiyE10Policy1000ELNS0_9SortOrderE0EiyNS1_21identity_decomposer_tEEEvPT2_PKT1_SA_iiT3_:
[----:B------:R-:W-:Y:S01]  /*0000*/  LDC R1, c[0x0][0x37c] ;  /* 0x0000df00ff017b82 */ /* 0x000fe20000000800 */
[----:B------:R-:W0:Y:S02]  /*0010*/  LDCU.64 UR14, c[0x0][0x390] ;  /* 0x00007200ff0e77ac */ /* 0x000e240008000a00 */
[----:B0-----:R-:W-:-:S04]  /*0020*/  ISETP.NE.U32.AND P0, PT, RZ, UR14, PT ;  /* 0x0000000eff007c0c */ /* 0x001fc8000bf05070 */
[----:B------:R-:W-:-:S13]  /*0030*/  ISETP.NE.AND.EX P0, PT, RZ, UR15, PT, P0 ;  /* 0x0000000fff007c0c */ /* 0x000fda000bf05300 */
[----:B------:R-:W-:Y:S05]  /*0040*/  @!P0 EXIT ;  /* 0x000000000000894d */ /* 0x000fea0003800000 */
[----:B------:R-:W-:Y:S01]  /*0050*/  UIADD3 UR11, UP0, UPT, UR14, -0x1, URZ ;  /* 0xffffffff0e0b7890 */ /* 0x000fe2000ff1e0ff */
[----:B------:R-:W0:Y:S01]  /*0060*/  S2R R4, SR_TID.X ;  /* 0x0000000000047919 */ /* 0x000e220000002100 */
[----:B------:R-:W1:Y:S01]  /*0070*/  LDCU.64 UR4, c[0x0][0x398] ;  /* 0x00007300ff0477ac */ /* 0x000e620008000a00 */
[----:B------:R-:W2:Y:S01]  /*0080*/  S2UR UR7, SR_CgaCtaId ;  /* 0x00000000000779c3 */ /* 0x000ea20000008800 */
[----:B------:R-:W-:Y:S01]  /*0090*/  UIADD3.X UR12, UPT, UPT, UR15, -0x1, URZ, UP0, !UPT ;  /* 0xffffffff0f0c7890 */ /* 0x000fe200087fe4ff */
[----:B------:R-:W-:Y:S01]  /*00a0*/  UMOV UR6, 0x400 ;  /* 0x0000040000067882 */ /* 0x000fe20000000000 */
[----:B------:R-:W3:Y:S05]  /*00b0*/  LDCU.64 UR20, c[0x0][0x358] ;  /* 0x00006b00ff1477ac */ /* 0x000eea0008000a00 */
[----:B------:R-:W4:Y:S01]  /*00c0*/  S2UR UR8, SR_CTAID.X ;  /* 0x00000000000879c3 */ /* 0x000f220000002500 */
[----:B------:R-:W-:Y:S01]  /*00d0*/  USHF.R.U64 UR11, UR11, 0x1e, UR12 ;  /* 0x0000001e0b0b7899 */ /* 0x000fe2000800120c */
[----:B------:R-:W0:Y:S03]  /*00e0*/  LDCU UR28, c[0x0][0x370] ;  /* 0x00006e00ff1c77ac */ /* 0x000e260008000800 */
[----:B------:R-:W-:-:S02]  /*00f0*/  UIADD3 UR11, UP0, UPT, UR11, 0x1, URZ ;  /* 0x000000010b0b7890 */ /* 0x000fc4000ff1e0ff */
[----:B-1----:R-:W-:Y:S02]  /*0100*/  UIADD3 UR4, UPT, UPT, UR5, 0x7, -UR4 ;  /* 0x0000000705047890 */ /* 0x002fe4000fffe804 */
[----:B------:R-:W-:Y:S02]  /*0110*/  ULEA.HI.X UR12, UR12, URZ, URZ, 0x2, UP0 ;  /* 0x000000ff0c0c7291 */ /* 0x000fe400080f14ff */
[----:B------:R-:W-:Y:S02]  /*0120*/  UISETP.LT.U32.AND UP0, UPT, UR11, UR14, UPT ;  /* 0x0000000e0b00728c */ /* 0x000fe4000bf01070 */
[----:B------:R-:W-:Y:S02]  /*0130*/  USHF.R.S32.HI UR5, URZ, 0x1f, UR4 ;  /* 0x0000001fff057899 */ /* 0x000fe40008011404 */
[----:B------:R-:W-:Y:S02]  /*0140*/  UISETP.LT.U32.AND.EX UP0, UPT, UR12, UR15, UPT, UP0 ;  /* 0x0000000f0c00728c */ /* 0x000fe4000bf01100 */
[----:B------:R-:W-:-:S02]  /*0150*/  ULEA.HI UR5, UR5, UR4, URZ, 0x3 ;  /* 0x0000000405057291 */ /* 0x000fc4000f8f18ff */
[----:B------:R-:W-:Y:S01]  /*0160*/  USEL UR11, UR11, UR14, UP0 ;  /* 0x0000000e0b0b7287 */ /* 0x000fe20008000000 */
[C---:B0-----:R-:W-:Y:S01]  /*0170*/  VIADD R21, R4.reuse, 0x780 ;  /* 0x0000078004157836 */ /* 0x041fe20000000000 */
[----:B------:R-:W-:Y:S02]  /*0180*/  USEL UR12, UR12, UR15, UP0 ;  /* 0x0000000f0c0c7287 */ /* 0x000fe40008000000 */
[----:B------:R-:W-:Y:S02]  /*0190*/  UISETP.GE.AND UP0, UPT, UR4, 0x8, UPT ;  /* 0x000000080400788c */ /* 0x000fe4000bf06270 */
[----:B--2---:R-:W-:Y:S02]  /*01a0*/  ULEA UR6, UR7, UR6, 0x18 ;  /* 0x0000000607067291 */ /* 0x004fe4000f8ec0ff */
[----:B------:R-:W-:Y:S02]  /*01b0*/  USHF.R.S32.HI UR5, URZ, 0x3, UR5 ;  /* 0x00000003ff057899 */ /* 0x000fe40008011405 */
[----:B------:R-:W-:Y:S01]  /*01c0*/  PLOP3.LUT P0, PT, PT, PT, UP0, 0x80, 0x8 ;  /* 0x000000000008781c */ /* 0x000fe20003f0f008 */
[----:B----4-:R-:W-:Y:S01]  /*01d0*/  USHF.L.U32 UR8, UR8, 0xb, URZ ;  /* 0x0000000b08087899 */ /* 0x010fe200080006ff */
[C---:B------:R-:W-:Y:S01]  /*01e0*/  LEA R0, R4.reuse, UR6, 0x2 ;  /* 0x0000000604007c11 */ /* 0x040fe2000f8e10ff */
[----:B------:R-:W-:Y:S01]  /*01f0*/  UIADD3 UR22, UPT, UPT, UR5, -0x1, URZ ;  /* 0xffffffff05167890 */ /* 0x000fe2000fffe0ff */
[----:B------:R-:W-:Y:S01]  /*0200*/  ISETP.GT.U32.OR P0, PT, R4, 0xff, !P0 ;  /* 0x000000ff0400780c */ /* 0x000fe20004704470 */
[----:B------:R-:W-:-:S02]  /*0210*/  ULOP3.LUT UR23, UR5, 0xf, URZ, 0xc0, !UPT ;  /* 0x0000000f05177892 */ /* 0x000fc4000f8ec0ff */
[----:B------:R-:W-:Y:S01]  /*0220*/  ULOP3.LUT UR24, UR5, 0x7, URZ, 0xc0, !UPT ;  /* 0x0000000705187892 */ /* 0x000fe2000f8ec0ff */
[----:B------:R-:W-:Y:S01]  /*0230*/  P2R R20, PR, RZ, 0x1 ;  /* 0x00000001ff147803 */ /* 0x000fe20000000000 */
[----:B------:R-:W-:Y:S02]  /*0240*/  ULOP3.LUT UR25, UR5, 0x3, URZ, 0xc0, !UPT ;  /* 0x0000000305197892 */ /* 0x000fe4000f8ec0ff */
[----:B------:R-:W-:Y:S02]  /*0250*/  ULOP3.LUT UR26, UR5, 0xffffff0, URZ, 0xc0, !UPT ;  /* 0x0ffffff0051a7892 */ /* 0x000fe4000f8ec0ff */
[----:B------:R-:W-:Y:S02]  /*0260*/  ULOP3.LUT UR27, UR5, 0xffffff8, URZ, 0xc0, !UPT ;  /* 0x0ffffff8051b7892 */ /* 0x000fe4000f8ec0ff */
[----:B------:R-:W-:Y:S01]  /*0270*/  ULOP3.LUT UR9, UR5, 0x1, URZ, 0xc0, !UPT ;  /* 0x0000000105097892 */ /* 0x000fe2000f8ec0ff */
[----:B------:R-:W-:Y:S01]  /*0280*/  UMOV UR6, URZ ;  /* 0x000000ff00067c82 */ /* 0x000fe20008000000 */
[----:B---3--:R-:W-:-:S10]  /*0290*/  UMOV UR7, URZ ;  /* 0x000000ff00077c82 */ /* 0x008fd40008000000 */
.L_x_219:
[----:B------:R-:W-:Y:S01]  /*02a0*/  ISETP.NE.AND P0, PT, R20, RZ, PT ;  /* 0x000000ff1400720c */ /* 0x000fe20003f05270 */
[----:B------:R-:W-:-:S12]  /*02b0*/  BSSY.RECONVERGENT B0, `(.L_x_136) ;  /* 0x000007c000007945 */ /* 0x000fd80003800200 */
[----:B012345:R-:W-:Y:S05]  /*02c0*/  @P0 BRA `(.L_x_137) ;  /* 0x0000000400e80947 */ /* 0x03ffea0003800000 */
[----:B------:R-:W-:Y:S02]  /*02d0*/  IMAD.U32 R2, RZ, RZ, UR22 ;  /* 0x00000016ff027e24 */ /* 0x000fe4000f8e00ff */
[----:B------:R-:W-:-:S03]  /*02e0*/  IMAD.MOV.U32 R3, RZ, RZ, RZ ;  /* 0x000000ffff037224 */ /* 0x000fc600078e00ff */
[----:B------:R-:W-:-:S13]  /*02f0*/  ISETP.GE.U32.AND P1, PT, R2, 0xf, PT ;  /* 0x0000000f0200780c */ /* 0x000fda0003f26070 */
[----:B------:R-:W-:Y:S05]  /*0300*/  @!P1 BRA `(.L_x_138) ;  /* 0x00000000005c9947 */ /* 0x000fea0003800000 */
[----:B------:R-:W-:Y:S01]  /*0310*/  VIADD R2, R0, 0x2000 ;  /* 0x0000200000027836 */ /* 0x000fe20000000000 */
[----:B------:R-:W-:-:S12]  /*0320*/  UIADD3 UR4, UPT, UPT, -UR26, URZ, URZ ;  /* 0x000000ff1a047290 */ /* 0x000fd8000fffe1ff */
.L_x_139:
[----:B------:R-:W-:Y:S01]  /*0330*/  UIADD3 UR4, UPT, UPT, UR4, 0x10, URZ ;  /* 0x0000001004047890 */ /* 0x000fe2000fffe0ff */
[----:B------:R-:W-:Y:S03]  /*0340*/  STS [R2+-0x2000], RZ ;  /* 0xffe000ff02007388 */ /* 0x000fe60000000800 */
[----:B------:R-:W-:Y:S01]  /*0350*/  UISETP.NE.AND UP0, UPT, UR4, URZ, UPT ;  /* 0x000000ff0400728c */ /* 0x000fe2000bf05270 */
        /* <DEDUP_REMOVED lines=16> */
[----:B------:R-:W-:Y:S06]  /*0460*/  BRA.U UP0, `(.L_x_139) ;  /* 0xfffffffd00b07547 */ /* 0x000fec000b83ffff */
[----:B------:R-:W-:-:S07]  /*0470*/  IMAD.U32 R3, RZ, RZ, UR26 ;  /* 0x0000001aff037e24 */ /* 0x000fce000f8e00ff */
.L_x_138:
[----:B------:R-:W-:Y:S01]  /*0480*/  ISETP.NE.AND P0, PT, RZ, UR23, PT ;  /* 0x00000017ff007c0c */ /* 0x000fe2000bf05270 */
[----:B------:R-:W-:Y:S01]  /*0490*/  IMAD.U32 R6, RZ, RZ, UR24 ;  /* 0x00000018ff067e24 */ /* 0x000fe2000f8e00ff */
[----:B------:R-:W-:-:S03]  /*04a0*/  MOV R2, UR23 ;  /* 0x0000001700027c02 */ /* 0x000fc60008000f00 */
[----:B------:R-:W-:Y:S02]  /*04b0*/  VIADD R6, R6, 0xffffffff ;  /* 0xffffffff06067836 */ /* 0x000fe40000000000 */
[----:B------:R-:W-:-:S06]  /*04c0*/  VIADD R2, R2, 0xffffffff ;  /* 0xffffffff02027836 */ /* 0x000fcc0000000000 */
[----:B------:R-:W-:Y:S05]  /*04d0*/  @!P0 BRA `(.L_x_140) ;  /* 0x00000000007c8947 */ /* 0x000fea0003800000 */
[----:B------:R-:W-:Y:S01]  /*04e0*/  ISETP.GE.U32.AND P2, PT, R2, 0x7, PT ;  /* 0x000000070200780c */ /* 0x000fe20003f46070 */
[----:B------:R-:W-:-:S12]  /*04f0*/  UISETP.NE.AND UP0, UPT, UR24, URZ, UPT ;  /* 0x000000ff1800728c */ /* 0x000fd8000bf05270 */
[----:B------:R-:W-:Y:S05]  /*0500*/  @!P2 BRA `(.L_x_141) ;  /* 0x000000000028a947 */ /* 0x000fea0003800000 */
        /* <DEDUP_REMOVED lines=10> */
.L_x_141:
[----:B------:R-:W-:Y:S05]  /*05b0*/  BRA.U !UP0, `(.L_x_140) ;  /* 0x0000000108447547 */ /* 0x000fea000b800000 */
[----:B------:R-:W-:Y:S01]  /*05c0*/  ISETP.GE.U32.AND P2, PT, R6, 0x3, PT ;  /* 0x000000030600780c */ /* 0x000fe20003f46070 */
[----:B------:R-:W-:-:S12]  /*05d0*/  UISETP.NE.AND UP0, UPT, UR25, URZ, UPT ;  /* 0x000000ff1900728c */ /* 0x000fd8000bf05270 */
[C---:B0-----:R-:W-:Y:S02]  /*05e0*/  @P2 IMAD R5, R3.reuse, 0x400, R0 ;  /* 0x0000040003052824 */ /* 0x041fe400078e0200 */
[----:B------:R-:W-:-:S03]  /*05f0*/  @P2 VIADD R3, R3, 0x4 ;  /* 0x0000000403032836 */ /* 0x000fc60000000000 */
[----:B------:R1:W-:Y:S04]  /*0600*/  @P2 STS [R5], RZ ;  /* 0x000000ff05002388 */ /* 0x0003e80000000800 */
[----:B------:R1:W-:Y:S04]  /*0610*/  @P2 STS [R5+0x400], RZ ;  /* 0x000400ff05002388 */ /* 0x0003e80000000800 */
[----:B------:R1:W-:Y:S04]  /*0620*/  @P2 STS [R5+0x800], RZ ;  /* 0x000800ff05002388 */ /* 0x0003e80000000800 */
[----:B------:R1:W-:Y:S01]  /*0630*/  @P2 STS [R5+0xc00], RZ ;  /* 0x000c00ff05002388 */ /* 0x0003e20000000800 */
[----:B------:R-:W-:Y:S05]  /*0640*/  BRA.U !UP0, `(.L_x_140) ;  /* 0x0000000108207547 */ /* 0x000fea000b800000 */
[----:B------:R-:W-:Y:S01]  /*0650*/  IMAD R3, R3, 0x400, R0 ;  /* 0x0000040003037824 */ /* 0x000fe200078e0200 */
[----:B------:R-:W-:-:S04]  /*0660*/  UISETP.NE.AND UP0, UPT, UR25, 0x1, UPT ;  /* 0x000000011900788c */ /* 0x000fc8000bf05270 */
[----:B------:R2:W-:Y:S05]  /*0670*/  STS [R3], RZ ;  /* 0x000000ff03007388 */ /* 0x0005ea0000000800 */
[----:B------:R-:W-:Y:S05]  /*0680*/  BRA.U !UP0, `(.L_x_140) ;  /* 0x0000000108107547 */ /* 0x000fea000b800000 */
[----:B------:R-:W-:Y:S01]  /*0690*/  UISETP.NE.AND UP0, UPT, UR25, 0x2, UPT ;  /* 0x000000021900788c */ /* 0x000fe2000bf05270 */
[----:B------:R3:W-:Y:S05]  /*06a0*/  STS [R3+0x400], RZ ;  /* 0x000400ff03007388 */ /* 0x0007ea0000000800 */
[----:B------:R-:W-:-:S13]  /*06b0*/  PLOP3.LUT P2, PT, PT, PT, UP0, 0x80, 0x8 ;  /* 0x000000000008781c */ /* 0x000fda0003f4f008 */
[----:B------:R3:W-:Y:S02]  /*06c0*/  @P2 STS [R3+0x800], RZ ;  /* 0x000800ff03002388 */ /* 0x0007e40000000800 */
.L_x_140:
[----:B------:R-:W-:-:S13]  /*06d0*/  ISETP.GT.U32.AND P2, PT, R4, 0x7f, PT ;  /* 0x0000007f0400780c */ /* 0x000fda0003f44070 */
[----:B------:R-:W-:Y:S05]  /*06e0*/  @P2 BRA `(.L_x_137) ;  /* 0x0000000000e02947 */ /* 0x000fea0003800000 */
[----:B--23--:R-:W-:Y:S01]  /*06f0*/  HFMA2 R3, -RZ, RZ, 0, 0 ;  /* 0x00000000ff037431 */ /* 0x00cfe200000001ff */
[----:B------:R-:W-:Y:S06]  /*0700*/  @!P1 BRA `(.L_x_142) ;  /* 0x0000000000589947 */ /* 0x000fec0003800000 */
[----:B------:R-:W-:-:S07]  /*0710*/  IMAD.MOV.U32 R3, RZ, RZ, RZ ;  /* 0x000000ffff037224 */ /* 0x000fce00078e00ff */
.L_x_143:
[C---:B012---:R-:W-:Y:S02]  /*0720*/  IMAD R5, R3.reuse, 0x400, R0 ;  /* 0x0000040003057824 */ /* 0x047fe400078e0200 */
[----:B------:R-:W-:-:S03]  /*0730*/  VIADD R3, R3, 0x10 ;  /* 0x0000001003037836 */ /* 0x000fc60000000000 */
[----:B------:R2:W-:Y:S02]  /*0740*/  STS [R5+0x200], RZ ;  /* 0x000200ff05007388 */ /* 0x0005e40000000800 */
[----:B------:R-:W-:Y:S02]  /*0750*/  ISETP.NE.AND P1, PT, R3, UR26, PT ;  /* 0x0000001a03007c0c */ /* 0x000fe4000bf25270 */
[----:B------:R2:W-:Y:S04]  /*0760*/  STS [R5+0x600], RZ ;  /* 0x000600ff05007388 */ /* 0x0005e80000000800 */
        /* <DEDUP_REMOVED lines=13> */
[----:B------:R2:W-:Y:S01]  /*0840*/  STS [R5+0x3e00], RZ ;  /* 0x003e00ff05007388 */ /* 0x0005e20000000800 */
[----:B------:R-:W-:Y:S05]  /*0850*/  @P1 BRA `(.L_x_143) ;  /* 0xfffffffc00b01947 */ /* 0x000fea000383ffff */
[----:B------:R-:W-:-:S07]  /*0860*/  IMAD.U32 R3, RZ, RZ, UR26 ;  /* 0x0000001aff037e24 */ /* 0x000fce000f8e00ff */
.L_x_142:
[----:B------:R-:W-:Y:S05]  /*0870*/  @!P0 BRA `(.L_x_137) ;  /* 0x00000000007c8947 */ /* 0x000fea0003800000 */
[----:B------:R-:W-:Y:S01]  /*0880*/  ISETP.GE.U32.AND P0, PT, R2, 0x7, PT ;  /* 0x000000070200780c */ /* 0x000fe20003f06070 */
[----:B------:R-:W-:-:S12]  /*0890*/  UISETP.NE.AND UP0, UPT, UR24, URZ, UPT ;  /* 0x000000ff1800728c */ /* 0x000fd8000bf05270 */
[----:B------:R-:W-:Y:S05]  /*08a0*/  @!P0 BRA `(.L_x_144) ;  /* 0x0000000000288947 */ /* 0x000fea0003800000 */
[C---:B------:R-:W-:Y:S02]  /*08b0*/  IMAD R2, R3.reuse, 0x400, R0 ;  /* 0x0000040003027824 */ /* 0x040fe400078e0200 */
[----:B------:R-:W-:-:S03]  /*08c0*/  VIADD R3, R3, 0x8 ;  /* 0x0000000803037836 */ /* 0x000fc60000000000 */
[----:B------:R3:W-:Y:S04]  /*08d0*/  STS [R2+0x200], RZ ;  /* 0x000200ff02007388 */ /* 0x0007e80000000800 */
[----:B------:R3:W-:Y:S04]  /*08e0*/  STS [R2+0x600], RZ ;  /* 0x000600ff02007388 */ /* 0x0007e80000000800 */
[----:B------:R3:W-:Y:S04]  /*08f0*/  STS [R2+0xa00], RZ ;  /* 0x000a00ff02007388 */ /* 0x0007e80000000800 */
[----:B------:R3:W-:Y:S04]  /*0900*/  STS [R2+0xe00], RZ ;  /* 0x000e00ff02007388 */ /* 0x0007e80000000800 */
[----:B------:R3:W-:Y:S04]  /*0910*/  STS [R2+0x1200], RZ ;  /* 0x001200ff02007388 */ /* 0x0007e80000000800 */
[----:B------:R3:W-:Y:S04]  /*0920*/  STS [R2+0x1600], RZ ;  /* 0x001600ff02007388 */ /* 0x0007e80000000800 */
[----:B------:R3:W-:Y:S04]  /*0930*/  STS [R2+0x1a00], RZ ;  /* 0x001a00ff02007388 */ /* 0x0007e80000000800 */
[----:B------:R3:W-:Y:S02]  /*0940*/  STS [R2+0x1e00], RZ ;  /* 0x001e00ff02007388 */ /* 0x0007e40000000800 */
.L_x_144:
[----:B------:R-:W-:Y:S05]  /*0950*/  BRA.U !UP0, `(.L_x_137) ;  /* 0x0000000108447547 */ /* 0x000fea000b800000 */
[----:B------:R-:W-:Y:S01]  /*0960*/  ISETP.GE.U32.AND P0, PT, R6, 0x3, PT ;  /* 0x000000030600780c */ /* 0x000fe20003f06070 */
[----:B------:R-:W-:-:S12]  /*0970*/  UISETP.NE.AND UP0, UPT, UR25, URZ, UPT ;  /* 0x000000ff1900728c */ /* 0x000fd8000bf05270 */
[C---:B---3--:R-:W-:Y:S01]  /*0980*/  @P0 IMAD R2, R3.reuse, 0x400, R0 ;  /* 0x0000040003020824 */ /* 0x048fe200078e0200 */
[----:B------:R-:W-:-:S04]  /*0990*/  @P0 IADD3 R3, PT, PT, R3, 0x4, RZ ;  /* 0x0000000403030810 */ /* 0x000fc80007ffe0ff */
[----:B------:R4:W-:Y:S04]  /*09a0*/  @P0 STS [R2+0x200], RZ ;  /* 0x000200ff02000388 */ /* 0x0009e80000000800 */
[----:B------:R4:W-:Y:S04]  /*09b0*/  @P0 STS [R2+0x600], RZ ;  /* 0x000600ff02000388 */ /* 0x0009e80000000800 */
[----:B------:R4:W-:Y:S04]  /*09c0*/  @P0 STS [R2+0xa00], RZ ;  /* 0x000a00ff02000388 */ /* 0x0009e80000000800 */
[----:B------:R4:W-:Y:S01]  /*09d0*/  @P0 STS [R2+0xe00], RZ ;  /* 0x000e00ff02000388 */ /* 0x0009e20000000800 */
[----:B------:R-:W-:Y:S05]  /*09e0*/  BRA.U !UP0, `(.L_x_137) ;  /* 0x0000000108207547 */ /* 0x000fea000b800000 */
[----:B------:R-:W-:Y:S01]  /*09f0*/  IMAD R3, R3, 0x400, R0 ;  /* 0x0000040003037824 */ /* 0x000fe200078e0200 */
[----:B------:R-:W-:-:S04]  /*0a00*/  UISETP.NE.AND UP0, UPT, UR25, 0x1, UPT ;  /* 0x000000011900788c */ /* 0x000fc8000bf05270 */
[----:B------:R3:W-:Y:S05]  /*0a10*/  STS [R3+0x200], RZ ;  /* 0x000200ff03007388 */ /* 0x0007ea0000000800 */
[----:B------:R-:W-:Y:S05]  /*0a20*/  BRA.U !UP0, `(.L_x_137) ;  /* 0x0000000108107547 */ /* 0x000fea000b800000 */
[----:B------:R-:W-:Y:S01]  /*0a30*/  UISETP.NE.AND UP0, UPT, UR25, 0x2, UPT ;  /* 0x000000021900788c */ /* 0x000fe2000bf05270 */
[----:B------:R0:W-:Y:S05]  /*0a40*/  STS [R3+0x600], RZ ;  /* 0x000600ff03007388 */ /* 0x0001ea0000000800 */
[----:B------:R-:W-:-:S13]  /*0a50*/  PLOP3.LUT P0, PT, PT, PT, UP0, 0x80, 0x8 ;  /* 0x000000000008781c */ /* 0x000fda0003f0f008 */
[----:B------:R0:W-:Y:S02]  /*0a60*/  @P0 STS [R3+0xa00], RZ ;  /* 0x000a00ff03000388 */ /* 0x0001e40000000800 */
.L_x_137:
[----:B------:R-:W-:Y:S05]  /*0a70*/  BSYNC.RECONVERGENT B0 ;  /* 0x0000000000007941 */ /* 0x000fea0003800200 */
.L_x_136:
[----:B------:R-:W5:Y:S01]  /*0a80*/  LDCU.64 UR14, c[0x0][0x390] ;  /* 0x00007200ff0e77ac */ /* 0x000f620008000a00 */
[----:B------:R-:W-:Y:S02]  /*0a90*/  USHF.L.U32 UR4, UR6, 0x1e, URZ ;  /* 0x0000001e06047899 */ /* 0x000fe400080006ff */
[----:B------:R-:W-:Y:S02]  /*0aa0*/  USHF.L.U64.HI UR5, UR6, 0x1e, UR7 ;  /* 0x0000001e06057899 */ /* 0x000fe40008010207 */
[----:B-----5:R-:W-:-:S04]  /*0ab0*/  UIADD3 UR4, UP0, UPT, -UR4, UR14, URZ ;  /* 0x0000000e04047290 */ /* 0x020fc8000ff1e1ff */
[----:B------:R-:W-:Y:S02]  /*0ac0*/  UIADD3.X UR5, UPT, UPT, ~UR5, UR15, URZ, UP0, !UPT ;  /* 0x0000000f05057290 */ /* 0x000fe400087fe5ff */
[----:B------:R-:W-:-:S04]  /*0ad0*/  UISETP.LT.U32.AND UP0, UPT, UR4, 0x40000000, UPT ;  /* 0x400000000400788c */ /* 0x000fc8000bf01070 */
[----:B------:R-:W-:-:S04]  /*0ae0*/  UISETP.LT.U32.AND.EX UP0, UPT, UR5, URZ, UPT, UP0 ;  /* 0x000000ff0500728c */ /* 0x000fc8000bf01100 */
[----:B------:R-:W-:Y:S02]  /*0af0*/  USEL UR13, UR4, 0x40000000, UP0 ;  /* 0x40000000040d7887 */ /* 0x000fe40008000000 */
[----:B------:R-:W-:Y:S02]  /*0b00*/  USEL UR14, UR5, URZ, UP0 ;  /* 0x000000ff050e7287 */ /* 0x000fe40008000000 */
[----:B------:R-:W-:-:S04]  /*0b10*/  UISETP.GT.U32.AND UP0, UPT, UR13, UR8, UPT ;  /* 0x000000080d00728c */ /* 0x000fc8000bf04070 */
[----:B------:R-:W-:Y:S01]  /*0b20*/  UISETP.GT.U32.AND.EX UP0, UPT, UR14, URZ, UPT, UP0 ;  /* 0x000000ff0e00728c */ /* 0x000fe2000bf04100 */
[----:B------:R-:W-:Y:S08]  /*0b30*/  BAR.SYNC.DEFER_BLOCKING 0x0 ;  /* 0x0000000000007b1d */ /* 0x000ff00000010000 */
[----:B------:R-:W-:Y:S06]  /*0b40*/  BAR.SYNC.DEFER_BLOCKING 0x0 ;  /* 0x0000000000007b1d */ /* 0x000fec0000010000 */
[----:B------:R-:W-:Y:S05]  /*0b50*/  BRA.U !UP0, `(.L_x_145) ;  /* 0x0000000d082c7547 */ /* 0x000fea000b800000 */
[----:B------:R-:W-:Y:S01]  /*0b60*/  UMOV UR10, UR8 ;  /* 0x00000008000a7c82 */ /* 0x000fe20008000000 */
[----:B------:R-:W-:-:S05]  /*0b70*/  UMOV UR5, URZ ;  /* 0x000000ff00057c82 */ /* 0x000fca0008000000 */
.L_x_150:
[----:B-----5:R-:W5:Y:S01]  /*0b80*/  LDCU.64 UR18, c[0x0][0x390] ;  /* 0x00007200ff1277ac */ /* 0x020f620008000a00 */
[----:B------:R-:W-:Y:S02]  /*0b90*/  USHF.L.U32 UR15, UR6, 0x1e, URZ ;  /* 0x0000001e060f7899 */ /* 0x000fe400080006ff */
[----:B------:R-:W-:Y:S02]  /*0ba0*/  USHF.L.U64.HI UR16, UR6, 0x1e, UR7 ;  /* 0x0000001e06107899 */ /* 0x000fe40008010207 */
[----:B------:R-:W-:-:S04]  /*0bb0*/  UIADD3 UR15, UP0, UPT, UR10, UR15, URZ ;  /* 0x0000000f0a0f7290 */ /* 0x000fc8000ff1e0ff */
[----:B------:R-:W-:Y:S02]  /*0bc0*/  UIADD3.X UR16, UPT, UPT, UR5, UR16, URZ, UP0, !UPT ;  /* 0x0000001005107290 */ /* 0x000fe400087fe4ff */
[----:B------:R-:W-:Y:S02]  /*0bd0*/  ULEA UR10, UP0, UR28, UR10, 0xb ;  /* 0x0000000a1c0a7291 */ /* 0x000fe4000f8058ff */
[----:B-----5:R-:W-:Y:S02]  /*0be0*/  UIADD3 UR17, UP1, UPT, -UR15, UR18, URZ ;  /* 0x000000120f117290 */ /* 0x020fe4000ff3e1ff */
[----:B------:R-:W-:Y:S02]  /*0bf0*/  UIADD3.X UR5, UPT, UPT, URZ, UR5, URZ, UP0, !UPT ;  /* 0x00000005ff057290 */ /* 0x000fe400087fe4ff */
[----:B------:R-:W-:Y:S02]  /*0c00*/  UIADD3.X UR4, UPT, UPT, ~UR16, UR19, URZ, UP1, !UPT ;  /* 0x0000001310047290 */ /* 0x000fe40008ffe5ff */
[----:B------:R-:W-:-:S02]  /*0c10*/  UISETP.GE.U32.AND UP1, UPT, UR17, 0x800, UPT ;  /* 0x000008001100788c */ /* 0x000fc4000bf26070 */
[----:B------:R-:W-:Y:S02]  /*0c20*/  UISETP.GE.U32.AND UP0, UPT, UR10, UR13, UPT ;  /* 0x0000000d0a00728c */ /* 0x000fe4000bf06070 */
[----:B------:R-:W-:Y:S02]  /*0c30*/  UISETP.GE.U32.AND.EX UP1, UPT, UR4, URZ, UPT, UP1 ;  /* 0x000000ff0400728c */ /* 0x000fe4000bf26110 */
[----:B------:R-:W-:-:S07]  /*0c40*/  UISETP.GE.U32.AND.EX UP0, UPT, UR5, UR14, UPT, UP0 ;  /* 0x0000000e0500728c */ /* 0x000fce000bf06100 */
[----:B0-----:R-:W-:Y:S05]  /*0c50*/  BRA.U !UP1, `(.L_x_146) ;  /* 0x0000000109587547 */ /* 0x001fea000b800000 */
[----:B------:R-:W4:Y:S01]  /*0c60*/  LDCU.64 UR18, c[0x0][0x388] ;  /* 0x00007100ff1277ac */ /* 0x000f220008000a00 */
[----:B0-23--:R-:W-:-:S05]  /*0c70*/  IADD3 R3, P0, PT, R4, UR15, RZ ;  /* 0x0000000f04037c10 */ /* 0x00dfca000ff1e0ff */
[----:B------:R-:W-:Y:S01]  /*0c80*/  IMAD.X R6, RZ, RZ, UR16, P0 ;  /* 0x00000010ff067e24 */ /* 0x000fe200080e06ff */
[----:B----4-:R-:W-:-:S04]  /*0c90*/  LEA R2, P0, R3, UR18, 0x2 ;  /* 0x0000001203027c11 */ /* 0x010fc8000f8010ff */
        /* <DEDUP_REMOVED lines=18> */
.L_x_146:
[----:B------:R-:W4:Y:S01]  /*0dc0*/  LDCU.64 UR18, c[0x0][0x388] ;  /* 0x00007100ff1277ac */ /* 0x000f220008000a00 */
[C---:B012---:R-:W-:Y:S01]  /*0dd0*/  VIADD R5, R4.reuse, 0x100 ;  /* 0x0000010004057836 */ /* 0x047fe20000000000 */
[C---:B---3--:R-:W-:Y:S01]  /*0de0*/  IADD3 R3, P0, PT, R4.reuse, UR15, RZ ;  /* 0x0000000f04037c10 */ /* 0x048fe2000ff1e0ff */
[C---:B----4-:R-:W-:Y:S01]  /*0df0*/  VIADD R2, R4.reuse, 0x80 ;  /* 0x0000008004027836 */ /* 0x050fe20000000000 */
[C---:B------:R-:W-:Y:S01]  /*0e00*/  ISETP.GE.AND P1, PT, R4.reuse, UR17, PT ;  /* 0x0000001104007c0c */ /* 0x040fe2000bf26270 */
[----:B------:R-:W-:Y:S01]  /*0e10*/  VIADD R7, R4, 0x180 ;  /* 0x0000018004077836 */ /* 0x000fe20000000000 */
[----:B------:R-:W-:Y:S01]  /*0e20*/  ISETP.GE.AND P3, PT, R5, UR17, PT ;  /* 0x0000001105007c0c */ /* 0x000fe2000bf66270 */
[----:B------:R-:W-:Y:S01]  /*0e30*/  IMAD.X R6, RZ, RZ, UR16, P0 ;  /* 0x00000010ff067e24 */ /* 0x000fe200080e06ff */
[----:B------:R-:W-:Y:S01]  /*0e40*/  ISETP.GE.AND P2, PT, R2, UR17, PT ;  /* 0x0000001102007c0c */ /* 0x000fe2000bf46270 */
[----:B------:R-:W-:Y:S01]  /*0e50*/  VIADD R5, R4, 0x200 ;  /* 0x0000020004057836 */ /* 0x000fe20000000000 */
[----:B------:R-:W-:Y:S01]  /*0e60*/  ISETP.GE.AND P4, PT, R7, UR17, PT ;  /* 0x0000001107007c0c */ /* 0x000fe2000bf86270 */
[----:B------:R-:W-:-:S03]  /*0e70*/  IMAD.MOV.U32 R12, RZ, RZ, 0x7fffffff ;  /* 0x7fffffffff0c7424 */ /* 0x000fc600078e00ff */
[----:B------:R-:W-:Y:S01]  /*0e80*/  ISETP.GE.AND P5, PT, R5, UR17, PT ;  /* 0x0000001105007c0c */ /* 0x000fe2000bfa6270 */
[----:B------:R-:W-:Y:S01]  /*0e90*/  VIADD R5, R4, 0x300 ;  /* 0x0000030004057836 */ /* 0x000fe20000000000 */
[----:B------:R-:W-:-:S04]  /*0ea0*/  LEA R2, P0, R3, UR18, 0x2 ;  /* 0x0000001203027c11 */ /* 0x000fc8000f8010ff */
[----:B------:R-:W-:Y:S01]  /*0eb0*/  LEA.HI.X R3, R3, UR19, R6, 0x2, P0 ;  /* 0x0000001303037c11 */ /* 0x000fe200080f1406 */
[----:B------:R-:W-:Y:S01]  /*0ec0*/  IMAD.MOV.U32 R11, RZ, RZ, 0x7fffffff ;  /* 0x7fffffffff0b7424 */ /* 0x000fe200078e00ff */
[----:B------:R-:W-:-:S03]  /*0ed0*/  IADD3 R6, PT, PT, R4, 0x280, RZ ;  /* 0x0000028004067810 */ /* 0x000fc60007ffe0ff */
[----:B------:R1:W5:Y:S01]  /*0ee0*/  @!P1 LDG.E R12, desc[UR20][R2.64] ;  /* 0x00000014020c9981 */ /* 0x000362000c1e1900 */
[----:B------:R-:W-:Y:S01]  /*0ef0*/  ISETP.GE.AND P1, PT, R5, UR17, PT ;  /* 0x0000001105007c0c */ /* 0x000fe2000bf26270 */
[----:B------:R-:W-:Y:S01]  /*0f00*/  VIADD R5, R4, 0x380 ;  /* 0x0000038004057836 */ /* 0x000fe20000000000 */
[----:B------:R-:W-:Y:S01]  /*0f10*/  ISETP.GE.AND P0, PT, R6, UR17, PT ;  /* 0x0000001106007c0c */ /* 0x000fe2000bf06270 */
[----:B------:R-:W-:Y:S01]  /*0f20*/  IMAD.MOV.U32 R9, RZ, RZ, 0x7fffffff ;  /* 0x7fffffffff097424 */ /* 0x000fe200078e00ff */
[----:B------:R1:W5:Y:S02]  /*0f30*/  @!P2 LDG.E R11, desc[UR20][R2.64+0x200] ;  /* 0x00020014020ba981 */ /* 0x000364000c1e1900 */
[----:B------:R-:W-:Y:S01]  /*0f40*/  ISETP.GE.AND P2, PT, R5, UR17, PT ;  /* 0x0000001105007c0c */ /* 0x000fe2000bf46270 */
[----:B------:R-:W-:Y:S02]  /*0f50*/  VIADD R5, R4, 0x480 ;  /* 0x0000048004057836 */ /* 0x000fe40000000000 */
[----:B------:R-:W-:Y:S01]  /*0f60*/  IMAD.MOV.U32 R10, RZ, RZ, 0x7fffffff ;  /* 0x7fffffffff0a7424 */ /* 0x000fe200078e00ff */
[----:B------:R1:W5:Y:S01]  /*0f70*/  @!P4 LDG.E R9, desc[UR20][R2.64+0x600] ;  /* 0x000600140209c981 */ /* 0x000362000c1e1900 */
[----:B------:R-:W-:-:S02]  /*0f80*/  MOV R8, 0x7fffffff ;  /* 0x7fffffff00087802 */ /* 0x000fc40000000f00 */
[C---:B------:R-:W-:Y:S02]  /*0f90*/  LOP3.LUT R6, R4.reuse, 0x400, RZ, 0xfc, !PT ;  /* 0x0000040004067812 */ /* 0x040fe400078efcff */
[----:B------:R-:W-:Y:S01]  /*0fa0*/  ISETP.GE.AND P4, PT, R5, UR17, PT ;  /* 0x0000001105007c0c */ /* 0x000fe2000bf86270 */
[----:B------:R-:W-:Y:S01]  /*0fb0*/  VIADD R5, R4, 0x500 ;  /* 0x0000050004057836 */ /* 0x000fe20000000000 */
[----:B------:R1:W5:Y:S01]  /*0fc0*/  @!P3 LDG.E R10, desc[UR20][R2.64+0x400] ;  /* 0x00040014020ab981 */ /* 0x000362000c1e1900 */
[----:B------:R-:W-:Y:S01]  /*0fd0*/  ISETP.GE.AND P3, PT, R6, UR17, PT ;  /* 0x0000001106007c0c */ /* 0x000fe2000bf66270 */
[----:B------:R-:W-:Y:S02]  /*0fe0*/  IMAD.MOV.U32 R6, RZ, RZ, 0x7fffffff ;  /* 0x7fffffffff067424 */ /* 0x000fe400078e00ff */
[----:B------:R1:W5:Y:S01]  /*0ff0*/  @!P5 LDG.E R8, desc[UR20][R2.64+0x800] ;  /* 0x000800140208d981 */ /* 0x000362000c1e1900 */
[----:B------:R-:W-:Y:S01]  /*1000*/  ISETP.GE.AND P5, PT, R5, UR17, PT ;  /* 0x0000001105007c0c */ /* 0x000fe2000bfa6270 */
[----:B------:R-:W-:-:S02]  /*1010*/  VIADD R5, R4, 0x600 ;  /* 0x0000060004057836 */ /* 0x000fc40000000000 */
[----:B------:R-:W-:Y:S01]  /*1020*/  IMAD.MOV.U32 R7, RZ, RZ, 0x7fffffff ;  /* 0x7fffffffff077424 */ /* 0x000fe200078e00ff */
[----:B------:R1:W5:Y:S01]  /*1030*/  @!P1 LDG.E R6, desc[UR20][R2.64+0xc00] ;  /* 0x000c001402069981 */ /* 0x000362000c1e1900 */
[C---:B------:R-:W-:Y:S01]  /*1040*/  VIADD R13, R4.reuse, 0x580 ;  /* 0x00000580040d7836 */ /* 0x040fe20000000000 */
[----:B------:R-:W-:Y:S01]  /*1050*/  ISETP.GE.AND P1, PT, R5, UR17, PT ;  /* 0x0000001105007c0c */ /* 0x000fe2000bf26270 */
[----:B------:R-:W-:Y:S02]  /*1060*/  IMAD.MOV.U32 R5, RZ, RZ, 0x7fffffff ;  /* 0x7fffffffff057424 */ /* 0x000fe400078e00ff */
[----:B------:R-:W-:Y:S01]  /*1070*/  IMAD.MOV.U32 R19, RZ, RZ, 0x7fffffff ;  /* 0x7fffffffff137424 */ /* 0x000fe200078e00ff */
[----:B------:R1:W5:Y:S01]  /*1080*/  @!P0 LDG.E R7, desc[UR20][R2.64+0xa00] ;  /* 0x000a001402078981 */ /* 0x000362000c1e1900 */
[----:B------:R-:W-:Y:S01]  /*1090*/  IMAD.MOV.U32 R18, RZ, RZ, 0x7fffffff ;  /* 0x7fffffffff127424 */ /* 0x000fe200078e00ff */
[----:B------:R-:W-:Y:S01]  /*10a0*/  ISETP.GE.AND P0, PT, R13, UR17, PT ;  /* 0x000000110d007c0c */ /* 0x000fe2000bf06270 */
[C---:B------:R-:W-:Y:S01]  /*10b0*/  VIADD R14, R4.reuse, 0x700 ;  /* 0x00000700040e7836 */ /* 0x040fe20000000000 */
[----:B------:R-:W-:Y:S01]  /*10c0*/  IADD3 R13, PT, PT, R4, 0x680, RZ ;  /* 0x00000680040d7810 */ /* 0x000fe20007ffe0ff */
[----:B------:R1:W5:Y:S03]  /*10d0*/  @!P2 LDG.E R5, desc[UR20][R2.64+0xe00] ;  /* 0x000e00140205a981 */ /* 0x000366000c1e1900 */
[----:B------:R-:W-:Y:S01]  /*10e0*/  ISETP.GE.AND P2, PT, R13, UR17, PT ;  /* 0x000000110d007c0c */ /* 0x000fe2000bf46270 */
[----:B------:R1:W5:Y:S01]  /*10f0*/  @!P3 LDG.E R19, desc[UR20][R2.64+0x1000] ;  /* 0x001000140213b981 */ /* 0x000362000c1e1900 */
[----:B------:R-:W-:-:S03]  /*1100*/  ISETP.GE.AND P3, PT, R14, UR17, PT ;  /* 0x000000110e007c0c */ /* 0x000fc6000bf66270 */
[----:B------:R1:W5:Y:S01]  /*1110*/  @!P4 LDG.E R18, desc[UR20][R2.64+0x1200] ;  /* 0x001200140212c981 */ /* 0x000362000c1e1900 */
[----:B------:R-:W-:Y:S01]  /*1120*/  ISETP.GE.AND P4, PT, R21, UR17, PT ;  /* 0x0000001115007c0c */ /* 0x000fe2000bf86270 */
[----:B------:R-:W-:Y:S01]  /*1130*/  IMAD.MOV.U32 R17, RZ, RZ, 0x7fffffff ;  /* 0x7fffffffff117424 */ /* 0x000fe200078e00ff */
[----:B------:R-:W-:Y:S01]  /*1140*/  MOV R14, 0x7fffffff ;  /* 0x7fffffff000e7802 */ /* 0x000fe20000000f00 */
[----:B------:R-:W-:Y:S02]  /*1150*/  IMAD.MOV.U32 R16, RZ, RZ, 0x7fffffff ;  /* 0x7fffffffff107424 */ /* 0x000fe400078e00ff */
[----:B------:R-:W-:Y:S02]  /*1160*/  IMAD.MOV.U32 R22, RZ, RZ, 0x7fffffff ;  /* 0x7fffffffff167424 */ /* 0x000fe400078e00ff */
        /* <DEDUP_REMOVED lines=8> */
.L_x_147:
[----:B01----:R-:W0:Y:S02]  /*11f0*/  LDC.64 R2, c[0x0][0x398] ;  /* 0x0000e600ff027b82 */ /* 0x003e240000000a00 */
[----:B0-----:R-:W-:-:S13]  /*1200*/  ISETP.GT.AND P0, PT, R3, R2, PT ;  /* 0x000000020300720c */ /* 0x001fda0003f04270 */
[----:B------:R-:W-:Y:S05]  /*1210*/  @!P0 BRA `(.L_x_148) ;  /* 0x0000000400788947 */ /* 0x000fea0003800000 */
[----:B------:R-:W0:Y:S01]  /*1220*/  S2UR UR15, SR_CgaCtaId ;  /* 0x00000000000f79c3 */ /* 0x000e220000008800 */
[----:B-----5:R-:W-:Y:S01]  /*1230*/  LOP3.LUT R15, R15, 0x80000000, RZ, 0x3c, !PT ;  /* 0x800000000f0f7812 */ /* 0x020fe200078e3cff */
[----:B------:R-:W-:Y:S01]  /*1240*/  UMOV UR4, 0x400 ;  /* 0x0000040000047882 */ /* 0x000fe20000000000 */
[----:B------:R-:W-:Y:S01]  /*1250*/  LOP3.LUT R14, R14, 0x80000000, RZ, 0x3c, !PT ;  /* 0x800000000e0e7812 */ /* 0x000fe200078e3cff */
[----:B------:R-:W1:Y:S01]  /*1260*/  LDCU UR16, c[0x0][0x398] ;  /* 0x00007300ff1077ac */ /* 0x000e620008000800 */
[----:B------:R-:W-:Y:S02]  /*1270*/  LOP3.LUT R13, R13, 0x80000000, RZ, 0x3c, !PT ;  /* 0x800000000d0d7812 */ /* 0x000fe400078e3cff */
[----:B------:R-:W-:Y:S02]  /*1280*/  LOP3.LUT R2, R22, 0x80000000, RZ, 0x3c, !PT ;  /* 0x8000000016027812 */ /* 0x000fe400078e3cff */
[----:B------:R-:W-:Y:S02]  /*1290*/  LOP3.LUT R16, R16, 0x80000000, RZ, 0x3c, !PT ;  /* 0x8000000010107812 */ /* 0x000fe400078e3cff */
[----:B------:R-:W-:-:S02]  /*12a0*/  LOP3.LUT R17, R17, 0x80000000, RZ, 0x3c, !PT ;  /* 0x8000000011117812 */ /* 0x000fc400078e3cff */
[----:B------:R-:W-:Y:S02]  /*12b0*/  LOP3.LUT R18, R18, 0x80000000, RZ, 0x3c, !PT ;  /* 0x8000000012127812 */ /* 0x000fe400078e3cff */
[----:B------:R-:W-:Y:S02]  /*12c0*/  LOP3.LUT R19, R19, 0x80000000, RZ, 0x3c, !PT ;  /* 0x8000000013137812 */ /* 0x000fe400078e3cff */
[----:B------:R-:W-:Y:S02]  /*12d0*/  LOP3.LUT R5, R5, 0x80000000, RZ, 0x3c, !PT ;  /* 0x8000000005057812 */ /* 0x000fe400078e3cff */
[----:B------:R-:W-:Y:S02]  /*12e0*/  LOP3.LUT R6, R6, 0x80000000, RZ, 0x3c, !PT ;  /* 0x8000000006067812 */ /* 0x000fe400078e3cff */
[----:B------:R-:W-:Y:S02]  /*12f0*/  LOP3.LUT R7, R7, 0x80000000, RZ, 0x3c, !PT ;  /* 0x8000000007077812 */ /* 0x000fe400078e3cff */
[----:B------:R-:W-:Y:S01]  /*1300*/  LOP3.LUT R8, R8, 0x80000000, RZ, 0x3c, !PT ;  /* 0x8000000008087812 */ /* 0x000fe200078e3cff */
[----:B0-----:R-:W-:Y:S01]  /*1310*/  ULEA UR15, UR15, UR4, 0x18 ;  /* 0x000000040f0f7291 */ /* 0x001fe2000f8ec0ff */
[----:B------:R-:W-:-:S02]  /*1320*/  LOP3.LUT R9, R9, 0x80000000, RZ, 0x3c, !PT ;  /* 0x8000000009097812 */ /* 0x000fc400078e3cff */
[----:B------:R-:W-:Y:S01]  /*1330*/  LOP3.LUT R10, R10, 0x80000000, RZ, 0x3c, !PT ;  /* 0x800000000a0a7812 */ /* 0x000fe200078e3cff */
[----:B------:R-:W-:Y:S01]  /*1340*/  UMOV UR4, URZ ;  /* 0x000000ff00047c82 */ /* 0x000fe20008000000 */
[----:B------:R-:W-:Y:S02]  /*1350*/  LOP3.LUT R11, R11, 0x80000000, RZ, 0x3c, !PT ;  /* 0x800000000b0b7812 */ /* 0x000fe400078e3cff */
[----:B-1----:R-:W-:-:S07]  /*1360*/  LOP3.LUT R12, R12, 0x80000000, RZ, 0x3c, !PT ;  /* 0x800000000c0c7812 */ /* 0x002fce00078e3cff */
.L_x_149:
[----:B------:R-:W-:Y:S01]  /*1370*/  IMAD R22, RZ, RZ, -UR16 ;  /* 0x80000010ff167e24 */ /* 0x000fe2000f8e02ff */
[----:B0-----:R-:W-:Y:S01]  /*1380*/  SHF.R.U32.HI R23, RZ, UR16, R12 ;  /* 0x00000010ff177c19 */ /* 0x001fe2000801160c */
[----:B------:R-:W-:Y:S01]  /*1390*/  IMAD.MOV.U32 R25, RZ, RZ, -0x1 ;  /* 0xffffffffff197424 */ /* 0x000fe200078e00ff */
[----:B------:R-:W-:Y:S01]  /*13a0*/  ULEA UR17, UR4, UR15, 0xa ;  /* 0x0000000f04117291 */ /* 0x000fe2000f8e50ff */
[----:B------:R-:W-:Y:S01]  /*13b0*/  SHF.R.U32.HI R27, RZ, UR16, R10 ;  /* 0x00000010ff1b7c19 */ /* 0x000fe2000801160a */
[----:B------:R-:W-:Y:S01]  /*13c0*/  UIADD3 UR4, UPT, UPT, UR4, 0x1, URZ ;  /* 0x0000000104047890 */ /* 0x000fe2000fffe0ff */
[----:B------:R-:W-:Y:S02]  /*13d0*/  VIADDMNMX R22, R22, R3, 0x8, PT ;  /* 0x0000000816167446 */ /* 0x000fe40003800103 */
[----:B------:R-:W-:Y:S02]  /*13e0*/  SHF.R.U32.HI R29, RZ, UR16, R9 ;  /* 0x00000010ff1d7c19 */ /* 0x000fe40008011609 */
[----:B------:R-:W-:-:S02]  /*13f0*/  SHF.L.U32 R22, R25, R22, RZ ;  /* 0x0000001619167219 */ /* 0x000fc400000006ff */
[----:B------:R-:W-:Y:S02]  /*1400*/  SHF.R.U32.HI R25, RZ, UR16, R11 ;  /* 0x00000010ff197c19 */ /* 0x000fe4000801160b */
[-C--:B------:R-:W-:Y:S02]  /*1410*/  LOP3.LUT R23, R23, R22.reuse, RZ, 0x30, !PT ;  /* 0x0000001617177212 */ /* 0x080fe400078e30ff */
[-C--:B------:R-:W-:Y:S02]  /*1420*/  LOP3.LUT R25, R25, R22.reuse, RZ, 0x30, !PT ;  /* 0x0000001619197212 */ /* 0x080fe400078e30ff */
[----:B------:R-:W-:Y:S02]  /*1430*/  LOP3.LUT R27, R27, R22, RZ, 0x30, !PT ;  /* 0x000000161b1b7212 */ /* 0x000fe400078e30ff */
[----:B------:R-:W-:Y:S02]  /*1440*/  LEA R23, R23, UR17, 0x2 ;  /* 0x0000001117177c11 */ /* 0x000fe4000f8e10ff */
[----:B------:R-:W-:-:S02]  /*1450*/  LEA R25, R25, UR17, 0x2 ;  /* 0x0000001119197c11 */ /* 0x000fc4000f8e10ff */
[----:B------:R-:W-:Y:S01]  /*1460*/  LEA R27, R27, UR17, 0x2 ;  /* 0x000000111b1b7c11 */ /* 0x000fe2000f8e10ff */
[----:B------:R0:W-:Y:S01]  /*1470*/  ATOMS.POPC.INC.32 RZ, [R23+URZ] ;  /* 0x0000000017ff7f8c */ /* 0x0001e2000d8000ff */
[----:B------:R-:W-:Y:S02]  /*1480*/  SHF.R.U32.HI R24, RZ, UR16, R8 ;  /* 0x00000010ff187c19 */ /* 0x000fe40008011608 */
[----:B------:R-:W-:Y:S01]  /*1490*/  SHF.R.U32.HI R26, RZ, UR16, R7 ;  /* 0x00000010ff1a7c19 */ /* 0x000fe20008011607 */
[----:B------:R1:W-:Y:S01]  /*14a0*/  ATOMS.POPC.INC.32 RZ, [R25+URZ] ;  /* 0x0000000019ff7f8c */ /* 0x0003e2000d8000ff */
[-C--:B------:R-:W-:Y:S02]  /*14b0*/  LOP3.LUT R29, R29, R22.reuse, RZ, 0x30, !PT ;  /* 0x000000161d1d7212 */ /* 0x080fe400078e30ff */
[----:B------:R-:W-:Y:S01]  /*14c0*/  LOP3.LUT R24, R24, R22, RZ, 0x30, !PT ;  /* 0x0000001618187212 */ /* 0x000fe200078e30ff */
[----:B------:R2:W-:Y:S01]  /*14d0*/  ATOMS.POPC.INC.32 RZ, [R27+URZ] ;  /* 0x000000001bff7f8c */ /* 0x0005e2000d8000ff */
[----:B0-----:R-:W-:-:S02]  /*14e0*/  SHF.R.U32.HI R23, RZ, UR16, R6 ;  /* 0x00000010ff177c19 */ /* 0x001fc40008011606 */
[-C--:B------:R-:W-:Y:S02]  /*14f0*/  LOP3.LUT R26, R26, R22.reuse, RZ, 0x30, !PT ;  /* 0x000000161a1a7212 */ /* 0x080fe400078e30ff */
[----:B-1----:R-:W-:Y:S02]  /*1500*/  SHF.R.U32.HI R25, RZ, UR16, R5 ;  /* 0x00000010ff197c19 */ /* 0x002fe40008011605 */
[-C--:B------:R-:W-:Y:S02]  /*1510*/  LOP3.LUT R23, R23, R22.reuse, RZ, 0x30, !PT ;  /* 0x0000001617177212 */ /* 0x080fe400078e30ff */
[----:B--2---:R-:W-:Y:S02]  /*1520*/  SHF.R.U32.HI R27, RZ, UR16, R19 ;  /* 0x00000010ff1b7c19 */ /* 0x004fe40008011613 */
[----:B------:R-:W-:Y:S02]  /*1530*/  LEA R29, R29, UR17, 0x2 ;  /* 0x000000111d1d7c11 */ /* 0x000fe4000f8e10ff */
[----:B------:R-:W-:-:S02]  /*1540*/  LOP3.LUT R25, R25, R22, RZ, 0x30, !PT ;  /* 0x0000001619197212 */ /* 0x000fc400078e30ff */
[----:B------:R-:W-:Y:S01]  /*1550*/  LEA R24, R24, UR17, 0x2 ;  /* 0x0000001118187c11 */ /* 0x000fe2000f8e10ff */
[----:B------:R0:W-:Y:S01]  /*1560*/  ATOMS.POPC.INC.32 RZ, [R29+URZ] ;  /* 0x000000001dff7f8c */ /* 0x0001e2000d8000ff */
[----:B------:R-:W-:Y:S02]  /*1570*/  LOP3.LUT R27, R27, R22, RZ, 0x30, !PT ;  /* 0x000000161b1b7212 */ /* 0x000fe400078e30ff */
[----:B------:R-:W-:Y:S01]  /*1580*/  LEA R26, R26, UR17, 0x2 ;  /* 0x000000111a1a7c11 */ /* 0x000fe2000f8e10ff */
[----:B------:R1:W-:Y:S01]  /*1590*/  ATOMS.POPC.INC.32 RZ, [R24+URZ] ;  /* 0x0000000018ff7f8c */ /* 0x0003e2000d8000ff */
[----:B------:R-:W-:Y:S02]  /*15a0*/  LEA R23, R23, UR17, 0x2 ;  /* 0x0000001117177c11 */ /* 0x000fe4000f8e10ff */
[----:B------:R-:W-:Y:S01]  /*15b0*/  LEA R25, R25, UR17, 0x2 ;  /* 0x0000001119197c11 */ /* 0x000fe2000f8e10ff */
[----:B------:R2:W-:Y:S01]  /*15c0*/  ATOMS.POPC.INC.32 RZ, [R26+URZ] ;  /* 0x000000001aff7f8c */ /* 0x0005e2000d8000ff */
[----:B------:R-:W-:-:S02]  /*15d0*/  LEA R27, R27, UR17, 0x2 ;  /* 0x000000111b1b7c11 */ /* 0x000fc4000f8e10ff */
[----:B0-----:R-:W-:Y:S01]  /*15e0*/  SHF.R.U32.HI R29, RZ, UR16, R18 ;  /* 0x00000010ff1d7c19 */ /* 0x001fe20008011612 */
[----:B------:R0:W-:Y:S01]  /*15f0*/  ATOMS.POPC.INC.32 RZ, [R23+URZ] ;  /* 0x0000000017ff7f8c */ /* 0x0001e2000d8000ff */
[----:B-1----:R-:W-:Y:S02]  /*1600*/  SHF.R.U32.HI R24, RZ, UR16, R17 ;  /* 0x00000010ff187c19 */ /* 0x002fe40008011611 */
[----:B------:R-:W-:Y:S01]  /*1610*/  SHF.R.U32.HI R28, RZ, UR16, R15 ;  /* 0x00000010ff1c7c19 */ /* 0x000fe2000801160f */
[----:B------:R1:W-:Y:S01]  /*1620*/  ATOMS.POPC.INC.32 RZ, [R25+URZ] ;  /* 0x0000000019ff7f8c */ /* 0x0003e2000d8000ff */
[----:B--2---:R-:W-:Y:S02]  /*1630*/  SHF.R.U32.HI R26, RZ, UR16, R16 ;  /* 0x00000010ff1a7c19 */ /* 0x004fe40008011610 */
[----:B------:R-:W-:Y:S01]  /*1640*/  LOP3.LUT R29, R29, R22, RZ, 0x30, !PT ;  /* 0x000000161d1d7212 */ /* 0x000fe200078e30ff */
[----:B------:R2:W-:Y:S01]  /*1650*/  ATOMS.POPC.INC.32 RZ, [R27+URZ] ;  /* 0x000000001bff7f8c */ /* 0x0005e2000d8000ff */
[----:B0-----:R-:W-:-:S02]  /*1660*/  SHF.R.U32.HI R23, RZ, UR16, R2 ;  /* 0x00000010ff177c19 */ /* 0x001fc40008011602 */
[-C--:B------:R-:W-:Y:S02]  /*1670*/  LOP3.LUT R24, R24, R22.reuse, RZ, 0x30, !PT ;  /* 0x0000001618187212 */ /* 0x080fe400078e30ff */
[----:B-1----:R-:W-:Y:S02]  /*1680*/  SHF.R.U32.HI R25, RZ, UR16, R13 ;  /* 0x00000010ff197c19 */ /* 0x002fe4000801160d */
[-C--:B------:R-:W-:Y:S02]  /*1690*/  LOP3.LUT R26, R26, R22.reuse, RZ, 0x30, !PT ;  /* 0x000000161a1a7212 */ /* 0x080fe400078e30ff */
[----:B--2---:R-:W-:Y:S01]  /*16a0*/  SHF.R.U32.HI R27, RZ, UR16, R14 ;  /* 0x00000010ff1b7c19 */ /* 0x004fe2000801160e */
[----:B------:R-:W-:Y:S01]  /*16b0*/  UIADD3 UR16, UPT, UPT, UR16, 0x8, URZ ;  /* 0x0000000810107890 */ /* 0x000fe2000fffe0ff */
[----:B------:R-:W-:Y:S02]  /*16c0*/  LOP3.LUT R23, R23, R22, RZ, 0x30, !PT ;  /* 0x0000001617177212 */ /* 0x000fe400078e30ff */
[----:B------:R-:W-:-:S02]  /*16d0*/  LEA R29, R29, UR17, 0x2 ;  /* 0x000000111d1d7c11 */ /* 0x000fc4000f8e10ff */
[-C--:B------:R-:W-:Y:S02]  /*16e0*/  LOP3.LUT R25, R25, R22.reuse, RZ, 0x30, !PT ;  /* 0x0000001619197212 */ /* 0x080fe400078e30ff */
[----:B------:R-:W-:Y:S01]  /*16f0*/  ISETP.LE.AND P0, PT, R3, UR16, PT ;  /* 0x0000001003007c0c */ /* 0x000fe2000bf03270 */
[----:B------:R0:W-:Y:S01]  /*1700*/  ATOMS.POPC.INC.32 RZ, [R29+URZ] ;  /* 0x000000001dff7f8c */ /* 0x0001e2000d8000ff */
[----:B------:R-:W-:Y:S02]  /*1710*/  LEA R24, R24, UR17, 0x2 ;  /* 0x0000001118187c11 */ /* 0x000fe4000f8e10ff */
[-C--:B------:R-:W-:Y:S02]  /*1720*/  LOP3.LUT R27, R27, R22.reuse, RZ, 0x30, !PT ;  /* 0x000000161b1b7212 */ /* 0x080fe400078e30ff */
[----:B------:R-:W-:Y:S01]  /*1730*/  LEA R26, R26, UR17, 0x2 ;  /* 0x000000111a1a7c11 */ /* 0x000fe2000f8e10ff */
[----:B------:R0:W-:Y:S01]  /*1740*/  ATOMS.POPC.INC.32 RZ, [R24+URZ] ;  /* 0x0000000018ff7f8c */ /* 0x0001e2000d8000ff */
[----:B------:R-:W-:-:S02]  /*1750*/  LOP3.LUT R28, R28, R22, RZ, 0x30, !PT ;  /* 0x000000161c1c7212 */ /* 0x000fc400078e30ff */
[----:B------:R-:W-:Y:S01]  /*1760*/  LEA R23, R23, UR17, 0x2 ;  /* 0x0000001117177c11 */ /* 0x000fe2000f8e10ff */
[----:B------:R0:W-:Y:S01]  /*1770*/  ATOMS.POPC.INC.32 RZ, [R26+URZ] ;  /* 0x000000001aff7f8c */ /* 0x0001e2000d8000ff */
[----:B------:R-:W-:Y:S02]  /*1780*/  LEA R25, R25, UR17, 0x2 ;  /* 0x0000001119197c11 */ /* 0x000fe4000f8e10ff */
[----:B------:R-:W-:Y:S01]  /*1790*/  LEA R27, R27, UR17, 0x2 ;  /* 0x000000111b1b7c11 */ /* 0x000fe2000f8e10ff */
[----:B------:R0:W-:Y:S01]  /*17a0*/  ATOMS.POPC.INC.32 RZ, [R23+URZ] ;  /* 0x0000000017ff7f8c */ /* 0x0001e2000d8000ff */
[----:B------:R-:W-:-:S03]  /*17b0*/  LEA R28, R28, UR17, 0x2 ;  /* 0x000000111c1c7c11 */ /* 0x000fc6000f8e10ff */
[----:B------:R0:W-:Y:S04]  /*17c0*/  ATOMS.POPC.INC.32 RZ, [R25+URZ] ;  /* 0x0000000019ff7f8c */ /* 0x0001e8000d8000ff */
[----:B------:R0:W-:Y:S04]  /*17d0*/  ATOMS.POPC.INC.32 RZ, [R27+URZ] ;  /* 0x000000001bff7f8c */ /* 0x0001e8000d8000ff */
[----:B------:R0:W-:Y:S01]  /*17e0*/  ATOMS.POPC.INC.32 RZ, [R28+URZ] ;  /* 0x000000001cff7f8c */ /* 0x0001e2000d8000ff */
[----:B------:R-:W-:Y:S05]  /*17f0*/  @!P0 BRA `(.L_x_149) ;  /* 0xfffffff800dc8947 */ /* 0x000fea000383ffff */
.L_x_148:
[----:B------:R-:W-:Y:S05]  /*1800*/  BRA.U !UP0, `(.L_x_150) ;  /* 0xfffffff108dc7547 */ /* 0x000fea000b83ffff */
.L_x_145:
[----:B------:R-:W-:Y:S01]  /*1810*/  BAR.SYNC.DEFER_BLOCKING 0x0 ;  /* 0x0000000000007b1d */ /* 0x000fe20000010000 */
[----:B------:R-:W-:-:S05]  /*1820*/  ISETP.NE.AND P0, PT, R20, RZ, PT ;  /* 0x000000ff1400720c */ /* 0x000fca0003f05270 */
[----:B------:R-:W-:Y:S08]  /*1830*/  BSSY.RECONVERGENT B0, `(.L_x_151) ;  /* 0x0000164000007945 */ /* 0x000ff00003800200 */
[----:B------:R-:W-:Y:S05]  /*1840*/  @P0 BRA `(.L_x_152) ;  /* 0x0000001400880947 */ /* 0x000fea0003800000 */
[----:B------:R-:W-:Y:S01]  /*1850*/  UISETP.GE.U32.AND UP0, UPT, UR22, 0x7, UPT ;  /* 0x000000071600788c */ /* 0x000fe2000bf06070 */
[----:B0-23--:R-:W-:-:S08]  /*1860*/  IMAD.MOV.U32 R3, RZ, RZ, RZ ;  /* 0x000000ffff037224 */ /* 0x00dfd000078e00ff */
[----:B------:R-:W-:Y:S05]  /*1870*/  BRA.U !UP0, `(.L_x_153) ;  /* 0x00000005085c7547 */ /* 0x000fea000b800000 */
[----:B----4-:R-:W0:Y:S01]  /*1880*/  LDC.64 R2, c[0x0][0x380] ;  /* 0x0000e000ff027b82 */ /* 0x010e220000000a00 */
[----:B-1---5:R-:W-:-:S07]  /*1890*/  IMAD.MOV.U32 R5, RZ, RZ, RZ ;  /* 0x000000ffff057224 */ /* 0x022fce00078e00ff */
.L_x_170:
[----:B----4-:R-:W-:Y:S01]  /*18a0*/  IMAD R7, R5, 0x400, R0 ;  /* 0x0000040005077824 */ /* 0x010fe200078e0200 */
[----:B------:R-:W-:Y:S04]  /*18b0*/  BSSY.RECONVERGENT B1, `(.L_x_154) ;  /* 0x000000f000017945 */ /* 0x000fe80003800200 */
[----:B01----:R-:W1:Y:S04]  /*18c0*/  LDS R18, [R7] ;  /* 0x0000000007127984 */ /* 0x003e680000000800 */
[----:B--23--:R2:W3:Y:S04]  /*18d0*/  LDS R9, [R7+0x400] ;  /* 0x0004000007097984 */ /* 0x00c4e80000000800 */
[----:B------:R2:W4:Y:S04]  /*18e0*/  LDS R22, [R7+0x800] ;  /* 0x0008000007167984 */ /* 0x0005280000000800 */
[----:B------:R2:W0:Y:S04]  /*18f0*/  LDS R14, [R7+0xc00] ;  /* 0x000c0000070e7984 */ /* 0x0004280000000800 */
[----:B------:R2:W0:Y:S04]  /*1900*/  LDS R12, [R7+0x1000] ;  /* 0x00100000070c7984 */ /* 0x0004280000000800 */
[----:B------:R2:W0:Y:S04]  /*1910*/  LDS R6, [R7+0x1400] ;  /* 0x0014000007067984 */ /* 0x0004280000000800 */
[----:B------:R2:W0:Y:S04]  /*1920*/  LDS R8, [R7+0x1800] ;  /* 0x0018000007087984 */ /* 0x0004280000000800 */
[----:B------:R2:W0:Y:S01]  /*1930*/  LDS R10, [R7+0x1c00] ;  /* 0x001c0000070a7984 */ /* 0x0004220000000800 */
[----:B-1----:R-:W-:-:S13]  /*1940*/  ISETP.NE.AND P0, PT, R18, RZ, PT ;  /* 0x000000ff1200720c */ /* 0x002fda0003f05270 */
[----:B--234-:R-:W-:Y:S05]  /*1950*/  @!P0 BRA `(.L_x_155) ;  /* 0x0000000000108947 */ /* 0x01cfea0003800000 */
[----:B------:R-:W-:Y:S01]  /*1960*/  LEA R17, R5, R4, 0x8 ;  /* 0x0000000405117211 */ /* 0x000fe200078e40ff */
[----:B------:R-:W-:-:S04]  /*1970*/  IMAD.MOV.U32 R19, RZ, RZ, RZ ;  /* 0x000000ffff137224 */ /* 0x000fc800078e00ff */
[----:B0-----:R-:W-:-:S05]  /*1980*/  IMAD.WIDE.U32 R16, R17, 0x8, R2 ;  /* 0x0000000811107825 */ /* 0x001fca00078e0002 */
[----:B------:R1:W-:Y:S02]  /*1990*/  REDG.E.ADD.64.STRONG.GPU desc[UR20][R16.64], R18 ;  /* 0x000000121000798e */ /* 0x0003e4000c12e514 */
.L_x_155:
[----:B------:R-:W-:Y:S05]  /*19a0*/  BSYNC.RECONVERGENT B1 ;  /* 0x0000000000017941 */ /* 0x000fea0003800200 */
.L_x_154:
[----:B------:R-:W-:Y:S01]  /*19b0*/  ISETP.NE.AND P6, PT, R9, RZ, PT ;  /* 0x000000ff0900720c */ /* 0x000fe20003fc5270 */
[----:B------:R-:W-:Y:S01]  /*19c0*/  BSSY.RECONVERGENT B1, `(.L_x_156) ;  /* 0x000000e000017945 */ /* 0x000fe20003800200 */
[----:B------:R-:W-:Y:S02]  /*19d0*/  ISETP.NE.AND P0, PT, R22, RZ, PT ;  /* 0x000000ff1600720c */ /* 0x000fe40003f05270 */
[----:B0-----:R-:W-:Y:S02]  /*19e0*/  ISETP.NE.AND P1, PT, R14, RZ, PT ;  /* 0x000000ff0e00720c */ /* 0x001fe40003f25270 */
[----:B------:R-:W-:Y:S02]  /*19f0*/  ISETP.NE.AND P2, PT, R12, RZ, PT ;  /* 0x000000ff0c00720c */ /* 0x000fe40003f45270 */
[----:B------:R-:W-:Y:S02]  /*1a00*/  ISETP.NE.AND P3, PT, R6, RZ, PT ;  /* 0x000000ff0600720c */ /* 0x000fe40003f65270 */
[----:B------:R-:W-:-:S02]  /*1a10*/  ISETP.NE.AND P4, PT, R8, RZ, PT ;  /* 0x000000ff0800720c */ /* 0x000fc40003f85270 */
[----:B------:R-:W-:Y:S01]  /*1a20*/  ISETP.NE.AND P5, PT, R10, RZ, PT ;  /* 0x000000ff0a00720c */ /* 0x000fe20003fa5270 */
[----:B------:R-:W-:-:S12]  /*1a30*/  @!P6 BRA `(.L_x_157) ;  /* 0x000000000018e947 */ /* 0x000fd80003800000 */
[----:B-1----:R-:W-:Y:S02]  /*1a40*/  IMAD R17, R5, 0x100, R4 ;  /* 0x0000010005117824 */ /* 0x002fe400078e0204 */
[----:B------:R-:W-:Y:S02]  /*1a50*/  IMAD.MOV.U32 R18, RZ, RZ, R9 ;  /* 0x000000ffff127224 */ /* 0x000fe400078e0009 */
[----:B------:R-:W-:Y:S02]  /*1a60*/  VIADD R17, R17, 0x100 ;  /* 0x0000010011117836 */ /* 0x000fe40000000000 */
[----:B------:R-:W-:Y:S02]  /*1a70*/  IMAD.MOV.U32 R19, RZ, RZ, RZ ;  /* 0x000000ffff137224 */ /* 0x000fe400078e00ff */
[----:B------:R-:W-:-:S05]  /*1a80*/  IMAD.WIDE.U32 R16, R17, 0x8, R2 ;  /* 0x0000000811107825 */ /* 0x000fca00078e0002 */
[----:B------:R0:W-:Y:S02]  /*1a90*/  REDG.E.ADD.64.STRONG.GPU desc[UR20][R16.64], R18 ;  /* 0x000000121000798e */ /* 0x0001e4000c12e514 */
.L_x_157:
[----:B------:R-:W-:Y:S05]  /*1aa0*/  BSYNC.RECONVERGENT B1 ;  /* 0x0000000000017941 */ /* 0x000fea0003800200 */
.L_x_156:
[----:B------:R-:W-:Y:S04]  /*1ab0*/  BSSY.RECONVERGENT B1, `(.L_x_158) ;  /* 0x0000007000017945 */ /* 0x000fe80003800200 */
[----:B------:R-:W-:Y:S05]  /*1ac0*/  @!P0 BRA `(.L_x_159) ;  /* 0x0000000000148947 */ /* 0x000fea0003800000 */
[----:B01----:R-:W-:Y:S02]  /*1ad0*/  IMAD R17, R5, 0x100, R4 ;  /* 0x0000010005117824 */ /* 0x003fe400078e0204 */
[----:B------:R-:W-:-:S03]  /*1ae0*/  IMAD.MOV.U32 R23, RZ, RZ, RZ ;  /* 0x000000ffff177224 */ /* 0x000fc600078e00ff */
[----:B------:R-:W-:-:S05]  /*1af0*/  IADD3 R17, PT, PT, R17, 0x200, RZ ;  /* 0x0000020011117810 */ /* 0x000fca0007ffe0ff */
[----:B------:R-:W-:-:S05]  /*1b00*/  IMAD.WIDE.U32 R16, R17, 0x8, R2 ;  /* 0x0000000811107825 */ /* 0x000fca00078e0002 */
[----:B------:R2:W-:Y:S02]  /*1b10*/  REDG.E.ADD.64.STRONG.GPU desc[UR20][R16.64], R22 ;  /* 0x000000161000798e */ /* 0x0005e4000c12e514 */
.L_x_159:
[----:B------:R-:W-:Y:S05]  /*1b20*/  BSYNC.RECONVERGENT B1 ;  /* 0x0000000000017941 */ /* 0x000fea0003800200 */
.L_x_158:
[----:B------:R-:W-:Y:S04]  /*1b30*/  BSSY.RECONVERGENT B1, `(.L_x_160) ;  /* 0x0000007000017945 */ /* 0x000fe80003800200 */
[----:B------:R-:W-:Y:S05]  /*1b40*/  @!P1 BRA `(.L_x_161) ;  /* 0x0000000000149947 */ /* 0x000fea0003800000 */
[----:B012---:R-:W-:Y:S02]  /*1b50*/  IMAD R17, R5, 0x100, R4 ;  /* 0x0000010005117824 */ /* 0x007fe400078e0204 */
[----:B------:R-:W-:Y:S02]  /*1b60*/  IMAD.MOV.U32 R15, RZ, RZ, RZ ;  /* 0x000000ffff0f7224 */ /* 0x000fe400078e00ff */
[----:B------:R-:W-:-:S04]  /*1b70*/  VIADD R17, R17, 0x300 ;  /* 0x0000030011117836 */ /* 0x000fc80000000000 */
[----:B------:R-:W-:-:S05]  /*1b80*/  IMAD.WIDE.U32 R16, R17, 0x8, R2 ;  /* 0x0000000811107825 */ /* 0x000fca00078e0002 */
[----:B------:R3:W-:Y:S02]  /*1b90*/  REDG.E.ADD.64.STRONG.GPU desc[UR20][R16.64], R14 ;  /* 0x0000000e1000798e */ /* 0x0007e4000c12e514 */
.L_x_161:
[----:B------:R-:W-:Y:S05]  /*1ba0*/  BSYNC.RECONVERGENT B1 ;  /* 0x0000000000017941 */ /* 0x000fea0003800200 */
.L_x_160:
[----:B------:R-:W-:Y:S04]  /*1bb0*/  BSSY.RECONVERGENT B1, `(.L_x_162) ;  /* 0x0000007000017945 */ /* 0x000fe80003800200 */
[----:B------:R-:W-:Y:S05]  /*1bc0*/  @!P2 BRA `(.L_x_163) ;  /* 0x000000000014a947 */ /* 0x000fea0003800000 */
[----:B---3--:R-:W-:Y:S02]  /*1bd0*/  IMAD R15, R5, 0x100, R4 ;  /* 0x00000100050f7824 */ /* 0x008fe400078e0204 */
[----:B------:R-:W-:Y:S02]  /*1be0*/  HFMA2 R13, -RZ, RZ, 0, 0 ;  /* 0x00000000ff0d7431 */ /* 0x000fe400000001ff */
[----:B------:R-:W-:-:S04]  /*1bf0*/  VIADD R15, R15, 0x400 ;  /* 0x000004000f0f7836 */ /* 0x000fc80000000000 */
[----:B------:R-:W-:-:S05]  /*1c00*/  IMAD.WIDE.U32 R14, R15, 0x8, R2 ;  /* 0x000000080f0e7825 */ /* 0x000fca00078e0002 */
[----:B------:R4:W-:Y:S02]  /*1c10*/  REDG.E.ADD.64.STRONG.GPU desc[UR20][R14.64], R12 ;  /* 0x0000000c0e00798e */ /* 0x0009e4000c12e514 */
.L_x_163:
[----:B------:R-:W-:Y:S05]  /*1c20*/  BSYNC.RECONVERGENT B1 ;  /* 0x0000000000017941 */ /* 0x000fea0003800200 */
.L_x_162:
[----:B------:R-:W-:Y:S04]  /*1c30*/  BSSY.RECONVERGENT B1, `(.L_x_164) ;  /* 0x0000007000017945 */ /* 0x000fe80003800200 */
[----:B------:R-:W-:Y:S05]  /*1c40*/  @!P3 BRA `(.L_x_165) ;  /* 0x000000000014b947 */ /* 0x000fea0003800000 */
[----:B----4-:R-:W-:Y:S02]  /*1c50*/  IMAD R13, R5, 0x100, R4 ;  /* 0x00000100050d7824 */ /* 0x010fe400078e0204 */
[----:B------:R-:W-:Y:S02]  /*1c60*/  IMAD.MOV.U32 R7, RZ, RZ, RZ ;  /* 0x000000ffff077224 */ /* 0x000fe400078e00ff */
[----:B------:R-:W-:-:S04]  /*1c70*/  VIADD R13, R13, 0x500 ;  /* 0x000005000d0d7836 */ /* 0x000fc80000000000 */
[----:B------:R-:W-:-:S05]  /*1c80*/  IMAD.WIDE.U32 R12, R13, 0x8, R2 ;  /* 0x000000080d0c7825 */ /* 0x000fca00078e0002 */
[----:B------:R4:W-:Y:S02]  /*1c90*/  REDG.E.ADD.64.STRONG.GPU desc[UR20][R12.64], R6 ;  /* 0x000000060c00798e */ /* 0x0009e4000c12e514 */
.L_x_165:
[----:B------:R-:W-:Y:S05]  /*1ca0*/  BSYNC.RECONVERGENT B1 ;  /* 0x0000000000017941 */ /* 0x000fea0003800200 */
.L_x_164:
[----:B------:R-:W-:Y:S04]  /*1cb0*/  BSSY.RECONVERGENT B1, `(.L_x_166) ;  /* 0x0000007000017945 */ /* 0x000fe80003800200 */
[----:B------:R-:W-:Y:S05]  /*1cc0*/  @!P4 BRA `(.L_x_167) ;  /* 0x000000000014c947 */ /* 0x000fea0003800000 */
[----:B----4-:R-:W-:Y:S02]  /*1cd0*/  IMAD R7, R5, 0x100, R4 ;  /* 0x0000010005077824 */ /* 0x010fe400078e0204 */
[----:B------:R-:W-:Y:S02]  /*1ce0*/  IMAD.MOV.U32 R9, RZ, RZ, RZ ;  /* 0x000000ffff097224 */ /* 0x000fe400078e00ff */
[----:B------:R-:W-:-:S04]  /*1cf0*/  VIADD R7, R7, 0x600 ;  /* 0x0000060007077836 */ /* 0x000fc80000000000 */
[----:B------:R-:W-:-:S05]  /*1d00*/  IMAD.WIDE.U32 R6, R7, 0x8, R2 ;  /* 0x0000000807067825 */ /* 0x000fca00078e0002 */
[----:B------:R4:W-:Y:S02]  /*1d10*/  REDG.E.ADD.64.STRONG.GPU desc[UR20][R6.64], R8 ;  /* 0x000000080600798e */ /* 0x0009e4000c12e514 */
.L_x_167:
[----:B------:R-:W-:Y:S05]  /*1d20*/  BSYNC.RECONVERGENT B1 ;  /* 0x0000000000017941 */ /* 0x000fea0003800200 */
.L_x_166:
[----:B------:R-:W-:Y:S04]  /*1d30*/  BSSY.RECONVERGENT B1, `(.L_x_168) ;  /* 0x0000007000017945 */ /* 0x000fe80003800200 */
[----:B------:R-:W-:Y:S05]  /*1d40*/  @!P5 BRA `(.L_x_169) ;  /* 0x000000000014d947 */ /* 0x000fea0003800000 */
[----:B----4-:R-:W-:Y:S01]  /*1d50*/  LEA R7, R5, R4, 0x8 ;  /* 0x0000000405077211 */ /* 0x010fe200078e40ff */
[----:B------:R-:W-:-:S04]  /*1d60*/  IMAD.MOV.U32 R11, RZ, RZ, RZ ;  /* 0x000000ffff0b7224 */ /* 0x000fc800078e00ff */
[----:B------:R-:W-:-:S04]  /*1d70*/  VIADD R7, R7, 0x700 ;  /* 0x0000070007077836 */ /* 0x000fc80000000000 */
[----:B------:R-:W-:-:S05]  /*1d80*/  IMAD.WIDE.U32 R6, R7, 0x8, R2 ;  /* 0x0000000807067825 */ /* 0x000fca00078e0002 */
[----:B------:R4:W-:Y:S02]  /*1d90*/  REDG.E.ADD.64.STRONG.GPU desc[UR20][R6.64], R10 ;  /* 0x0000000a0600798e */ /* 0x0009e4000c12e514 */
.L_x_169:
[----:B------:R-:W-:Y:S05]  /*1da0*/  BSYNC.RECONVERGENT B1 ;  /* 0x0000000000017941 */ /* 0x000fea0003800200 */
.L_x_168:
[----:B------:R-:W-:-:S05]  /*1db0*/  VIADD R5, R5, 0x8 ;  /* 0x0000000805057836 */ /* 0x000fca0000000000 */
[----:B------:R-:W-:-:S13]  /*1dc0*/  ISETP.NE.AND P0, PT, R5, UR27, PT ;  /* 0x0000001b05007c0c */ /* 0x000fda000bf05270 */
[----:B------:R-:W-:Y:S05]  /*1dd0*/  @P0 BRA `(.L_x_170) ;  /* 0xfffffff800b00947 */ /* 0x000fea000383ffff */
[----:B------:R-:W-:-:S07]  /*1de0*/  IMAD.U32 R3, RZ, RZ, UR27 ;  /* 0x0000001bff037e24 */ /* 0x000fce000f8e00ff */
.L_x_153:
[----:B------:R-:W-:Y:S02]  /*1df0*/  UISETP.NE.AND UP0, UPT, UR24, URZ, UPT ;  /* 0x000000ff1800728c */ /* 0x000fe4000bf05270 */
[----:B----45:R-:W-:Y:S02]  /*1e00*/  IMAD.U32 R8, RZ, RZ, UR24 ;  /* 0x00000018ff087e24 */ /* 0x030fe4000f8e00ff */
[----:B-1----:R-:W-:-:S03]  /*1e10*/  IMAD.U32 R5, RZ, RZ, UR25 ;  /* 0x00000019ff057e24 */ /* 0x002fc6000f8e00ff */
[----:B------:R-:W-:Y:S01]  /*1e20*/  IADD3 R8, PT, PT, R8, -0x1, RZ ;  /* 0xffffffff08087810 */ /* 0x000fe20007ffe0ff */
[----:B------:R-:W-:Y:S01]  /*1e30*/  VIADD R5, R5, 0xffffffff ;  /* 0xffffffff05057836 */ /* 0x000fe20000000000 */
[----:B------:R-:W-:Y:S06]  /*1e40*/  BRA.U !UP0, `(.L_x_171) ;  /* 0x0000000508707547 */ /* 0x000fec000b800000 */
[----:B------:R-:W-:-:S13]  /*1e50*/  ISETP.GE.U32.AND P0, PT, R8, 0x3, PT ;  /* 0x000000030800780c */ /* 0x000fda0003f06070 */
[----:B------:R-:W-:Y:S05]  /*1e60*/  @!P0 BRA `(.L_x_172) ;  /* 0x0000000000bc8947 */ /* 0x000fea0003800000 */
[----:B------:R-:W-:Y:S01]  /*1e70*/  IMAD R7, R3, 0x400, R0 ;  /* 0x0000040003077824 */ /* 0x000fe200078e0200 */
[----:B------:R-:W-:Y:S04]  /*1e80*/  BSSY.RECONVERGENT B1, `(.L_x_173) ;  /* 0x000000f000017945 */ /* 0x000fe80003800200 */
[----:B------:R-:W1:Y:S04]  /*1e90*/  LDS R12, [R7] ;  /* 0x00000000070c7984 */ /* 0x000e680000000800 */
[----:B------:R-:W4:Y:S04]  /*1ea0*/  LDS R9, [R7+0x400] ;  /* 0x0004000007097984 */ /* 0x000f280000000800 */
[----:B------:R-:W5:Y:S04]  /*1eb0*/  LDS R6, [R7+0x800] ;  /* 0x0008000007067984 */ /* 0x000f680000000800 */
[----:B------:R-:W0:Y:S01]  /*1ec0*/  LDS R2, [R7+0xc00] ;  /* 0x000c000007027984 */ /* 0x000e220000000800 */
[----:B-1----:R-:W-:-:S02]  /*1ed0*/  ISETP.NE.AND P0, PT, R12, RZ, PT ;  /* 0x000000ff0c00720c */ /* 0x002fc40003f05270 */
[----:B----4-:R-:W-:Y:S02]  /*1ee0*/  ISETP.NE.AND P1, PT, R9, RZ, PT ;  /* 0x000000ff0900720c */ /* 0x010fe40003f25270 */
[----:B-----5:R-:W-:Y:S02]  /*1ef0*/  ISETP.NE.AND P2, PT, R6, RZ, PT ;  /* 0x000000ff0600720c */ /* 0x020fe40003f45270 */
[----:B0-----:R-:W-:-:S07]  /*1f00*/  ISETP.NE.AND P3, PT, R2, RZ, PT ;  /* 0x000000ff0200720c */ /* 0x001fce0003f65270 */
[----:B------:R-:W-:Y:S06]  /*1f10*/  @!P0 BRA `(.L_x_174) ;  /* 0x0000000000148947 */ /* 0x000fec0003800000 */
[----:B------:R-:W0:Y:S01]  /*1f20*/  LDC.64 R10, c[0x0][0x380] ;  /* 0x0000e000ff0a7b82 */ /* 0x000e220000000a00 */
[----:B------:R-:W-:Y:S02]  /*1f30*/  IMAD R7, R3, 0x100, R4 ;  /* 0x0000010003077824 */ /* 0x000fe400078e0204 */
[----:B------:R-:W-:Y:S02]  /*1f40*/  IMAD.MOV.U32 R13, RZ, RZ, RZ ;  /* 0x000000ffff0d7224 */ /* 0x000fe400078e00ff */
[----:B0-----:R-:W-:-:S05]  /*1f50*/  IMAD.WIDE.U32 R10, R7, 0x8, R10 ;  /* 0x00000008070a7825 */ /* 0x001fca00078e000a */
[----:B------:R0:W-:Y:S02]  /*1f60*/  REDG.E.ADD.64.STRONG.GPU desc[UR20][R10.64], R12 ;  /* 0x0000000c0a00798e */ /* 0x0001e4000c12e514 */
.L_x_174:
[----:B------:R-:W-:Y:S05]  /*1f70*/  BSYNC.RECONVERGENT B1 ;  /* 0x0000000000017941 */ /* 0x000fea0003800200 */
.L_x_173:
[----:B------:R-:W-:Y:S04]  /*1f80*/  BSSY.RECONVERGENT B1, `(.L_x_175) ;  /* 0x0000009000017945 */ /* 0x000fe80003800200 */
[----:B------:R-:W-:Y:S05]  /*1f90*/  @!P1 BRA `(.L_x_176) ;  /* 0x00000000001c9947 */ /* 0x000fea0003800000 */
[----:B0-----:R-:W0:Y:S01]  /*1fa0*/  LDC.64 R10, c[0x0][0x380] ;  /* 0x0000e000ff0a7b82 */ /* 0x001e220000000a00 */
[----:B------:R-:W-:Y:S01]  /*1fb0*/  IMAD R7, R3, 0x100, R4 ;  /* 0x0000010003077824 */ /* 0x000fe200078e0204 */
[----:B------:R-:W-:Y:S01]  /*1fc0*/  MOV R12, R9 ;  /* 0x00000009000c7202 */ /* 0x000fe20000000f00 */
[----:B------:R-:W-:Y:S02]  /*1fd0*/  IMAD.MOV.U32 R13, RZ, RZ, RZ ;  /* 0x000000ffff0d7224 */ /* 0x000fe400078e00ff */
[----:B------:R-:W-:-:S04]  /*1fe0*/  VIADD R7, R7, 0x100 ;  /* 0x0000010007077836 */ /* 0x000fc80000000000 */
[----:B0-----:R-:W-:-:S05]  /*1ff0*/  IMAD.WIDE.U32 R10, R7, 0x8, R10 ;  /* 0x00000008070a7825 */ /* 0x001fca00078e000a */
[----:B------:R1:W-:Y:S02]  /*2000*/  REDG.E.ADD.64.STRONG.GPU desc[UR20][R10.64], R12 ;  /* 0x0000000c0a00798e */ /* 0x0003e4000c12e514 */
.L_x_176:
[----:B------:R-:W-:Y:S05]  /*2010*/  BSYNC.RECONVERGENT B1 ;  /* 0x0000000000017941 */ /* 0x000fea0003800200 */
.L_x_175:
[----:B------:R-:W-:Y:S04]  /*2020*/  BSSY.RECONVERGENT B1, `(.L_x_177) ;  /* 0x0000008000017945 */ /* 0x000fe80003800200 */
[----:B------:R-:W-:Y:S05]  /*2030*/  @!P2 BRA `(.L_x_178) ;  /* 0x000000000018a947 */ /* 0x000fea0003800000 */
[----:B01----:R-:W0:Y:S01]  /*2040*/  LDC.64 R10, c[0x0][0x380] ;  /* 0x0000e000ff0a7b82 */ /* 0x003e220000000a00 */
[----:B------:R-:W-:-:S04]  /*2050*/  IMAD R7, R3, 0x100, R4 ;  /* 0x0000010003077824 */ /* 0x000fc800078e0204 */
[----:B------:R-:W-:-:S04]  /*2060*/  VIADD R7, R7, 0x200 ;  /* 0x0000020007077836 */ /* 0x000fc80000000000 */
[----:B0-----:R-:W-:-:S04]  /*2070*/  IMAD.WIDE.U32 R10, R7, 0x8, R10 ;  /* 0x00000008070a7825 */ /* 0x001fc800078e000a */
[----:B------:R-:W-:-:S05]  /*2080*/  IMAD.MOV.U32 R7, RZ, RZ, RZ ;  /* 0x000000ffff077224 */ /* 0x000fca00078e00ff */
[----:B------:R4:W-:Y:S02]  /*2090*/  REDG.E.ADD.64.STRONG.GPU desc[UR20][R10.64], R6 ;  /* 0x000000060a00798e */ /* 0x0009e4000c12e514 */
.L_x_178:
[----:B------:R-:W-:Y:S05]  /*20a0*/  BSYNC.RECONVERGENT B1 ;  /* 0x0000000000017941 */ /* 0x000fea0003800200 */
.L_x_177:
[----:B------:R-:W-:Y:S04]  /*20b0*/  BSSY.RECONVERGENT B1, `(.L_x_179) ;  /* 0x0000009000017945 */ /* 0x000fe80003800200 */
[----:B------:R-:W-:Y:S05]  /*20c0*/  @!P3 BRA `(.L_x_180) ;  /* 0x00000000001cb947 */ /* 0x000fea0003800000 */
[----:B----4-:R-:W4:Y:S01]  /*20d0*/  LDC.64 R6, c[0x0][0x380] ;  /* 0x0000e000ff067b82 */ /* 0x010f220000000a00 */
[----:B------:R-:W-:Y:S01]  /*20e0*/  IMAD R9, R3, 0x100, R4 ;  /* 0x0000010003097824 */ /* 0x000fe200078e0204 */
[----:B01----:R-:W-:Y:S01]  /*20f0*/  MOV R10, R2 ;  /* 0x00000002000a7202 */ /* 0x003fe20000000f00 */
[----:B------:R-:W-:Y:S02]  /*2100*/  IMAD.MOV.U32 R11, RZ, RZ, RZ ;  /* 0x000000ffff0b7224 */ /* 0x000fe400078e00ff */
[----:B------:R-:W-:-:S04]  /*2110*/  VIADD R9, R9, 0x300 ;  /* 0x0000030009097836 */ /* 0x000fc80000000000 */
[----:B----4-:R-:W-:-:S05]  /*2120*/  IMAD.WIDE.U32 R6, R9, 0x8, R6 ;  /* 0x0000000809067825 */ /* 0x010fca00078e0006 */
[----:B------:R0:W-:Y:S02]  /*2130*/  REDG.E.ADD.64.STRONG.GPU desc[UR20][R6.64], R10 ;  /* 0x0000000a0600798e */ /* 0x0001e4000c12e514 */
.L_x_180:
[----:B------:R-:W-:Y:S05]  /*2140*/  BSYNC.RECONVERGENT B1 ;  /* 0x0000000000017941 */ /* 0x000fea0003800200 */
.L_x_179:
[----:B------:R-:W-:-:S07]  /*2150*/  VIADD R3, R3, 0x4 ;  /* 0x0000000403037836 */ /* 0x000fce0000000000 */
.L_x_172:
[----:B------:R-:W-:Y:S01]  /*2160*/  UISETP.NE.AND UP0, UPT, UR25, URZ, UPT ;  /* 0x000000ff1900728c */ /* 0x000fe2000bf05270 */
[----:B------:R-:W-:Y:S08]  /*2170*/  BSSY.RECONVERGENT B1, `(.L_x_171) ;  /* 0x0000029000017945 */ /* 0x000ff00003800200 */
[----:B------:R-:W-:Y:S05]  /*2180*/  BRA.U !UP0, `(.L_x_181) ;  /* 0x00000001089c7547 */ /* 0x000fea000b800000 */
[----:B------:R-:W-:-:S13]  /*2190*/  ISETP.NE.AND P0, PT, R5, RZ, PT ;  /* 0x000000ff0500720c */ /* 0x000fda0003f05270 */
[----:B------:R-:W-:Y:S05]  /*21a0*/  @!P0 BRA `(.L_x_182) ;  /* 0x0000000000648947 */ /* 0x000fea0003800000 */
[----:B0---4-:R-:W-:Y:S01]  /*21b0*/  IMAD R6, R3, 0x400, R0 ;  /* 0x0000040003067824 */ /* 0x011fe200078e0200 */
[----:B------:R-:W-:Y:S04]  /*21c0*/  BSSY.RECONVERGENT B2, `(.L_x_183) ;  /* 0x000000c000027945 */ /* 0x000fe80003800200 */
[----:B------:R-:W0:Y:S04]  /*21d0*/  LDS R2, [R6] ;  /* 0x0000000006027984 */ /* 0x000e280000000800 */
[----:B------:R-:W4:Y:S01]  /*21e0*/  LDS R9, [R6+0x400] ;  /* 0x0004000006097984 */ /* 0x000f220000000800 */
[----:B0-----:R-:W-:-:S02]  /*21f0*/  ISETP.NE.AND P0, PT, R2, RZ, PT ;  /* 0x000000ff0200720c */ /* 0x001fc40003f05270 */
[----:B----4-:R-:W-:-:S11]  /*2200*/  ISETP.NE.AND P1, PT, R9, RZ, PT ;  /* 0x000000ff0900720c */ /* 0x010fd60003f25270 */
[----:B------:R-:W-:Y:S05]  /*2210*/  @!P0 BRA `(.L_x_184) ;  /* 0x0000000000188947 */ /* 0x000fea0003800000 */
[----:B------:R-:W0:Y:S01]  /*2220*/  LDC.64 R6, c[0x0][0x380] ;  /* 0x0000e000ff067b82 */ /* 0x000e220000000a00 */
[----:B-1----:R-:W-:-:S04]  /*2230*/  IMAD R11, R3, 0x100, R4 ;  /* 0x00000100030b7824 */ /* 0x002fc800078e0204 */
[----:B0-----:R-:W-:-:S04]  /*2240*/  IMAD.WIDE.U32 R10, R11, 0x8, R6 ;  /* 0x000000080b0a7825 */ /* 0x001fc800078e0006 */
[----:B------:R-:W-:Y:S02]  /*2250*/  IMAD.MOV.U32 R6, RZ, RZ, R2 ;  /* 0x000000ffff067224 */ /* 0x000fe400078e0002 */
[----:B------:R-:W-:-:S05]  /*2260*/  IMAD.MOV.U32 R7, RZ, RZ, RZ ;  /* 0x000000ffff077224 */ /* 0x000fca00078e00ff */
[----:B------:R0:W-:Y:S02]  /*2270*/  REDG.E.ADD.64.STRONG.GPU desc[UR20][R10.64], R6 ;  /* 0x000000060a00798e */ /* 0x0001e4000c12e514 */
.L_x_184:
[----:B------:R-:W-:Y:S05]  /*2280*/  BSYNC.RECONVERGENT B2 ;  /* 0x0000000000027941 */ /* 0x000fea0003800200 */
.L_x_183:
[----:B------:R-:W-:Y:S04]  /*2290*/  BSSY.RECONVERGENT B2, `(.L_x_185) ;  /* 0x0000009000027945 */ /* 0x000fe80003800200 */
[----:B------:R-:W-:Y:S05]  /*22a0*/  @!P1 BRA `(.L_x_186) ;  /* 0x00000000001c9947 */ /* 0x000fea0003800000 */
[----:B0-----:R-:W0:Y:S01]  /*22b0*/  LDC.64 R6, c[0x0][0x380] ;  /* 0x0000e000ff067b82 */ /* 0x001e220000000a00 */
[----:B------:R-:W-:-:S05]  /*22c0*/  LEA R2, R3, R4, 0x8 ;  /* 0x0000000403027211 */ /* 0x000fca00078e40ff */
[----:B-1----:R-:W-:-:S04]  /*22d0*/  VIADD R11, R2, 0x100 ;  /* 0x00000100020b7836 */ /* 0x002fc80000000000 */
[----:B0-----:R-:W-:-:S04]  /*22e0*/  IMAD.WIDE.U32 R10, R11, 0x8, R6 ;  /* 0x000000080b0a7825 */ /* 0x001fc800078e0006 */
[----:B------:R-:W-:Y:S02]  /*22f0*/  IMAD.MOV.U32 R6, RZ, RZ, R9 ;  /* 0x000000ffff067224 */ /* 0x000fe400078e0009 */
[----:B------:R-:W-:-:S05]  /*2300*/  IMAD.MOV.U32 R7, RZ, RZ, RZ ;  /* 0x000000ffff077224 */ /* 0x000fca00078e00ff */
[----:B------:R4:W-:Y:S02]  /*2310*/  REDG.E.ADD.64.STRONG.GPU desc[UR20][R10.64], R6 ;  /* 0x000000060a00798e */ /* 0x0009e4000c12e514 */
.L_x_186:
[----:B------:R-:W-:Y:S05]  /*2320*/  BSYNC.RECONVERGENT B2 ;  /* 0x0000000000027941 */ /* 0x000fea0003800200 */
.L_x_185:
[----:B------:R-:W-:-:S07]  /*2330*/  VIADD R3, R3, 0x2 ;  /* 0x0000000203037836 */ /* 0x000fce0000000000 */
.L_x_182:
[----:B------:R-:W-:-:S09]  /*2340*/  UISETP.NE.AND UP0, UPT, UR9, URZ, UPT ;  /* 0x000000ff0900728c */ /* 0x000fd2000bf05270 */
[----:B------:R-:W-:Y:S05]  /*2350*/  BRA.U !UP0, `(.L_x_181) ;  /* 0x0000000108287547 */ /* 0x000fea000b800000 */
[----:B------:R-:W-:-:S05]  /*2360*/  IMAD R2, R3, 0x400, R0 ;  /* 0x0000040003027824 */ /* 0x000fca00078e0200 */
[----:B------:R-:W5:Y:S02]  /*2370*/  LDS R9, [R2] ;  /* 0x0000000002097984 */ /* 0x000f640000000800 */
[----:B-----5:R-:W-:-:S13]  /*2380*/  ISETP.NE.AND P0, PT, R9, RZ, PT ;  /* 0x000000ff0900720c */ /* 0x020fda0003f05270 */
[----:B------:R-:W-:Y:S05]  /*2390*/  @!P0 BRA `(.L_x_181) ;  /* 0x0000000000188947 */ /* 0x000fea0003800000 */
[----:B0---4-:R-:W0:Y:S01]  /*23a0*/  LDC.64 R6, c[0x0][0x380] ;  /* 0x0000e000ff067b82 */ /* 0x011e220000000a00 */
[----:B------:R-:W-:-:S04]  /*23b0*/  IMAD R3, R3, 0x100, R4 ;  /* 0x0000010003037824 */ /* 0x000fc800078e0204 */
[----:B0-----:R-:W-:Y:S01]  /*23c0*/  IMAD.WIDE.U32 R2, R3, 0x8, R6 ;  /* 0x0000000803027825 */ /* 0x001fe200078e0006 */
[----:B------:R-:W-:-:S03]  /*23d0*/  MOV R6, R9 ;  /* 0x0000000900067202 */ /* 0x000fc60000000f00 */
[----:B------:R-:W-:-:S05]  /*23e0*/  IMAD.MOV.U32 R7, RZ, RZ, RZ ;  /* 0x000000ffff077224 */ /* 0x000fca00078e00ff */
[----:B------:R0:W-:Y:S02]  /*23f0*/  REDG.E.ADD.64.STRONG.GPU desc[UR20][R2.64], R6 ;  /* 0x000000060200798e */ /* 0x0001e4000c12e514 */
.L_x_181:
[----:B------:R-:W-:Y:S05]  /*2400*/  BSYNC.RECONVERGENT B1 ;  /* 0x0000000000017941 */ /* 0x000fea0003800200 */
.L_x_171:
[----:B------:R-:W-:-:S13]  /*2410*/  ISETP.GT.U32.AND P0, PT, R4, 0x7f, PT ;  /* 0x0000007f0400780c */ /* 0x000fda0003f04070 */
[----:B------:R-:W-:Y:S05]  /*2420*/  @P0 BRA `(.L_x_152) ;  /* 0x0000000800900947 */ /* 0x000fea0003800000 */
[----:B------:R-:W-:Y:S01]  /*2430*/  UISETP.GE.U32.AND UP0, UPT, UR22, 0x7, UPT ;  /* 0x000000071600788c */ /* 0x000fe2000bf06070 */
[----:B0-----:R-:W-:-:S08]  /*2440*/  IMAD.MOV.U32 R3, RZ, RZ, RZ ;  /* 0x000000ffff037224 */ /* 0x001fd000078e00ff */
[----:B------:R-:W-:Y:S05]  /*2450*/  BRA.U !UP0, `(.L_x_187) ;  /* 0x0000000508147547 */ /* 0x000fea000b800000 */
[----:B------:R-:W0:Y:S01]  /*2460*/  LDC.64 R2, c[0x0][0x380] ;  /* 0x0000e000ff027b82 */ /* 0x000e220000000a00 */
[----:B------:R-:W-:-:S07]  /*2470*/  IMAD.MOV.U32 R9, RZ, RZ, RZ ;  /* 0x000000ffff097224 */ /* 0x000fce00078e00ff */
.L_x_204:
[C---:B01--4-:R-:W-:Y:S01]  /*2480*/  IMAD R11, R9.reuse, 0x400, R0 ;  /* 0x00000400090b7824 */ /* 0x053fe200078e0200 */
[----:B------:R-:W-:Y:S01]  /*2490*/  BSSY.RECONVERGENT B1, `(.L_x_188) ;  /* 0x0000011000017945 */ /* 0x000fe20003800200 */
[C---:B--23--:R-:W-:Y:S02]  /*24a0*/  IMAD R7, R9.reuse, 0x100, R4 ;  /* 0x0000010009077824 */ /* 0x04cfe400078e0204 */
[----:B------:R-:W-:Y:S01]  /*24b0*/  VIADD R9, R9, 0x8 ;  /* 0x0000000809097836 */ /* 0x000fe20000000000 */
[----:B---3--:R-:W1:Y:S01]  /*24c0*/  LDS R14, [R11+0x200] ;  /* 0x000200000b0e7984 */ /* 0x008e620000000800 */
[----:B0-----:R-:W-:-:S03]  /*24d0*/  IMAD.WIDE.U32 R6, R7, 0x8, R2 ;  /* 0x0000000807067825 */ /* 0x001fc600078e0002 */
[----:B------:R-:W0:Y:S04]  /*24e0*/  LDS R13, [R11+0x600] ;  /* 0x000600000b0d7984 */ /* 0x000e280000000800 */
[----:B--2---:R2:W3:Y:S04]  /*24f0*/  LDS R17, [R11+0xa00] ;  /* 0x000a00000b117984 */ /* 0x0044e80000000800 */
[----:B------:R2:W4:Y:S04]  /*2500*/  LDS R18, [R11+0xe00] ;  /* 0x000e00000b127984 */ /* 0x0005280000000800 */
[----:B------:R2:W2:Y:S04]  /*2510*/  LDS R19, [R11+0x1200] ;  /* 0x001200000b137984 */ /* 0x0004a80000000800 */
[----:B------:R0:W2:Y:S04]  /*2520*/  LDS R16, [R11+0x1600] ;  /* 0x001600000b107984 */ /* 0x0000a80000000800 */
[----:B------:R0:W2:Y:S04]  /*2530*/  LDS R12, [R11+0x1a00] ;  /* 0x001a00000b0c7984 */ /* 0x0000a80000000800 */
[----:B------:R0:W2:Y:S01]  /*2540*/  LDS R10, [R11+0x1e00] ;  /* 0x001e00000b0a7984 */ /* 0x0000a20000000800 */
[----:B-1----:R-:W-:-:S02]  /*2550*/  ISETP.NE.AND P0, PT, R14, RZ, PT ;  /* 0x000000ff0e00720c */ /* 0x002fc40003f05270 */
[----:B0-----:R-:W-:-:S11]  /*2560*/  ISETP.NE.AND P1, PT, R13, RZ, PT ;  /* 0x000000ff0d00720c */ /* 0x001fd60003f25270 */
[----:B---34-:R-:W-:Y:S05]  /*2570*/  @!P0 BRA `(.L_x_189) ;  /* 0x0000000000088947 */ /* 0x018fea0003800000 */
[----:B------:R-:W-:-:S05]  /*2580*/  HFMA2 R15, -RZ, RZ, 0, 0 ;  /* 0x00000000ff0f7431 */ /* 0x000fca00000001ff */
[----:B------:R0:W-:Y:S02]  /*2590*/  REDG.E.ADD.64.STRONG.GPU desc[UR20][R6.64+0x400], R14 ;  /* 0x0004000e0600798e */ /* 0x0001e4000c12e514 */
.L_x_189:
[----:B------:R-:W-:Y:S05]  /*25a0*/  BSYNC.RECONVERGENT B1 ;  /* 0x0000000000017941 */ /* 0x000fea0003800200 */
.L_x_188:
[----:B------:R-:W-:Y:S04]  /*25b0*/  BSSY.RECONVERGENT B1, `(.L_x_190) ;  /* 0x0000005000017945 */ /* 0x000fe80003800200 */
[----:B------:R-:W-:Y:S05]  /*25c0*/  @!P1 BRA `(.L_x_191) ;  /* 0x00000000000c9947 */ /* 0x000fea0003800000 */
[----:B0-----:R-:W-:Y:S02]  /*25d0*/  IMAD.MOV.U32 R14, RZ, RZ, R13 ;  /* 0x000000ffff0e7224 */ /* 0x001fe400078e000d */
[----:B------:R-:W-:-:S05]  /*25e0*/  IMAD.MOV.U32 R15, RZ, RZ, RZ ;  /* 0x000000ffff0f7224 */ /* 0x000fca00078e00ff */
[----:B------:R1:W-:Y:S02]  /*25f0*/  REDG.E.ADD.64.STRONG.GPU desc[UR20][R6.64+0xc00], R14 ;  /* 0x000c000e0600798e */ /* 0x0003e4000c12e514 */
.L_x_191:
[----:B------:R-:W-:Y:S05]  /*2600*/  BSYNC.RECONVERGENT B1 ;  /* 0x0000000000017941 */ /* 0x000fea0003800200 */
.L_x_190:
[----:B------:R-:W-:Y:S01]  /*2610*/  ISETP.NE.AND P6, PT, R17, RZ, PT ;  /* 0x000000ff1100720c */ /* 0x000fe20003fc5270 */
[----:B------:R-:W-:Y:S01]  /*2620*/  BSSY.RECONVERGENT B1, `(.L_x_192) ;  /* 0x000000b000017945 */ /* 0x000fe20003800200 */
[----:B------:R-:W-:Y:S02]  /*2630*/  ISETP.NE.AND P0, PT, R9, UR27, PT ;  /* 0x0000001b09007c0c */ /* 0x000fe4000bf05270 */
[----:B------:R-:W-:Y:S02]  /*2640*/  ISETP.NE.AND P1, PT, R18, RZ, PT ;  /* 0x000000ff1200720c */ /* 0x000fe40003f25270 */
[----:B--2---:R-:W-:Y:S02]  /*2650*/  ISETP.NE.AND P2, PT, R19, RZ, PT ;  /* 0x000000ff1300720c */ /* 0x004fe40003f45270 */
[----:B------:R-:W-:Y:S02]  /*2660*/  ISETP.NE.AND P3, PT, R16, RZ, PT ;  /* 0x000000ff1000720c */ /* 0x000fe40003f65270 */
[----:B------:R-:W-:-:S02]  /*2670*/  ISETP.NE.AND P4, PT, R12, RZ, PT ;  /* 0x000000ff0c00720c */ /* 0x000fc40003f85270 */
[----:B------:R-:W-:Y:S01]  /*2680*/  ISETP.NE.AND P5, PT, R10, RZ, PT ;  /* 0x000000ff0a00720c */ /* 0x000fe20003fa5270 */
[----:B------:R-:W-:-:S12]  /*2690*/  @!P6 BRA `(.L_x_193) ;  /* 0x00000000000ce947 */ /* 0x000fd80003800000 */
[----:B01----:R-:W-:Y:S02]  /*26a0*/  IMAD.MOV.U32 R14, RZ, RZ, R17 ;  /* 0x000000ffff0e7224 */ /* 0x003fe400078e0011 */
[----:B------:R-:W-:-:S05]  /*26b0*/  IMAD.MOV.U32 R15, RZ, RZ, RZ ;  /* 0x000000ffff0f7224 */ /* 0x000fca00078e00ff */
[----:B------:R2:W-:Y:S02]  /*26c0*/  REDG.E.ADD.64.STRONG.GPU desc[UR20][R6.64+0x1400], R14 ;  /* 0x0014000e0600798e */ /* 0x0005e4000c12e514 */
.L_x_193:
[----:B------:R-:W-:Y:S05]  /*26d0*/  BSYNC.RECONVERGENT B1 ;  /* 0x0000000000017941 */ /* 0x000fea0003800200 */
.L_x_192:
[----:B------:R-:W-:Y:S04]  /*26e0*/  BSSY.RECONVERGENT B1, `(.L_x_194) ;  /* 0x0000005000017945 */ /* 0x000fe80003800200 */
[----:B------:R-:W-:Y:S05]  /*26f0*/  @!P1 BRA `(.L_x_195) ;  /* 0x00000000000c9947 */ /* 0x000fea0003800000 */
[----:B012---:R-:W-:Y:S02]  /*2700*/  IMAD.MOV.U32 R14, RZ, RZ, R18 ;  /* 0x000000ffff0e7224 */ /* 0x007fe400078e0012 */
[----:B------:R-:W-:-:S05]  /*2710*/  IMAD.MOV.U32 R15, RZ, RZ, RZ ;  /* 0x000000ffff0f7224 */ /* 0x000fca00078e00ff */
[----:B------:R3:W-:Y:S02]  /*2720*/  REDG.E.ADD.64.STRONG.GPU desc[UR20][R6.64+0x1c00], R14 ;  /* 0x001c000e0600798e */ /* 0x0007e4000c12e514 */
.L_x_195:
[----:B------:R-:W-:Y:S05]  /*2730*/  BSYNC.RECONVERGENT B1 ;  /* 0x0000000000017941 */ /* 0x000fea0003800200 */
.L_x_194:
[----:B------:R-:W-:Y:S04]  /*2740*/  BSSY.RECONVERGENT B1, `(.L_x_196) ;  /* 0x0000005000017945 */ /* 0x000fe80003800200 */
[----:B------:R-:W-:Y:S05]  /*2750*/  @!P2 BRA `(.L_x_197) ;  /* 0x00000000000ca947 */ /* 0x000fea0003800000 */
[----:B0123--:R-:W-:Y:S01]  /*2760*/  MOV R14, R19 ;  /* 0x00000013000e7202 */ /* 0x00ffe20000000f00 */
[----:B------:R-:W-:-:S05]  /*2770*/  IMAD.MOV.U32 R15, RZ, RZ, RZ ;  /* 0x000000ffff0f7224 */ /* 0x000fca00078e00ff */
[----:B------:R4:W-:Y:S02]  /*2780*/  REDG.E.ADD.64.STRONG.GPU desc[UR20][R6.64+0x2400], R14 ;  /* 0x0024000e0600798e */ /* 0x0009e4000c12e514 */
.L_x_197:
[----:B------:R-:W-:Y:S05]  /*2790*/  BSYNC.RECONVERGENT B1 ;  /* 0x0000000000017941 */ /* 0x000fea0003800200 */
.L_x_196:
[----:B------:R-:W-:Y:S04]  /*27a0*/  BSSY.RECONVERGENT B1, `(.L_x_198) ;  /* 0x0000004000017945 */ /* 0x000fe80003800200 */
[----:B------:R-:W-:Y:S05]  /*27b0*/  @!P3 BRA `(.L_x_199) ;  /* 0x000000000008b947 */ /* 0x000fea0003800000 */
[----:B------:R-:W-:-:S05]  /*27c0*/  IMAD.MOV.U32 R17, RZ, RZ, RZ ;  /* 0x000000ffff117224 */ /* 0x000fca00078e00ff */
[----:B------:R0:W-:Y:S02]  /*27d0*/  REDG.E.ADD.64.STRONG.GPU desc[UR20][R6.64+0x2c00], R16 ;  /* 0x002c00100600798e */ /* 0x0001e4000c12e514 */
.L_x_199:
[----:B------:R-:W-:Y:S05]  /*27e0*/  BSYNC.RECONVERGENT B1 ;  /* 0x0000000000017941 */ /* 0x000fea0003800200 */
.L_x_198:
[----:B------:R-:W-:Y:S04]  /*27f0*/  BSSY.RECONVERGENT B1, `(.L_x_200) ;  /* 0x0000004000017945 */ /* 0x000fe80003800200 */
[----:B------:R-:W-:Y:S05]  /*2800*/  @!P4 BRA `(.L_x_201) ;  /* 0x000000000008c947 */ /* 0x000fea0003800000 */
[----:B------:R-:W-:-:S05]  /*2810*/  IMAD.MOV.U32 R13, RZ, RZ, RZ ;  /* 0x000000ffff0d7224 */ /* 0x000fca00078e00ff */
[----:B------:R0:W-:Y:S02]  /*2820*/  REDG.E.ADD.64.STRONG.GPU desc[UR20][R6.64+0x3400], R12 ;  /* 0x0034000c0600798e */ /* 0x0001e4000c12e514 */
.L_x_201:
[----:B------:R-:W-:Y:S05]  /*2830*/  BSYNC.RECONVERGENT B1 ;  /* 0x0000000000017941 */ /* 0x000fea0003800200 */
.L_x_200:
[----:B------:R-:W-:Y:S04]  /*2840*/  BSSY.RECONVERGENT B1, `(.L_x_202) ;  /* 0x0000004000017945 */ /* 0x000fe80003800200 */
[----:B------:R-:W-:Y:S05]  /*2850*/  @!P5 BRA `(.L_x_203) ;  /* 0x000000000008d947 */ /* 0x000fea0003800000 */
[----:B------:R-:W-:-:S05]  /*2860*/  IMAD.MOV.U32 R11, RZ, RZ, RZ ;  /* 0x000000ffff0b7224 */ /* 0x000fca00078e00ff */
[----:B------:R0:W-:Y:S02]  /*2870*/  REDG.E.ADD.64.STRONG.GPU desc[UR20][R6.64+0x3c00], R10 ;  /* 0x003c000a0600798e */ /* 0x0001e4000c12e514 */
.L_x_203:
[----:B------:R-:W-:Y:S05]  /*2880*/  BSYNC.RECONVERGENT B1 ;  /* 0x0000000000017941 */ /* 0x000fea0003800200 */
.L_x_202:
[----:B------:R-:W-:Y:S05]  /*2890*/  @P0 BRA `(.L_x_204) ;  /* 0xfffffff800f80947 */ /* 0x000fea000383ffff */
[----:B------:R-:W-:-:S07]  /*28a0*/  IMAD.U32 R3, RZ, RZ, UR27 ;  /* 0x0000001bff037e24 */ /* 0x000fce000f8e00ff */
.L_x_187:
[----:B------:R-:W-:-:S09]  /*28b0*/  UISETP.NE.AND UP0, UPT, UR24, URZ, UPT ;  /* 0x000000ff1800728c */ /* 0x000fd2000bf05270 */
[----:B------:R-:W-:Y:S05]  /*28c0*/  BRA.U !UP0, `(.L_x_152) ;  /* 0x0000000508687547 */ /* 0x000fea000b800000 */
[----:B------:R-:W-:-:S13]  /*28d0*/  ISETP.GE.U32.AND P0, PT, R8, 0x3, PT ;  /* 0x000000030800780c */ /* 0x000fda0003f06070 */
[----:B------:R-:W-:Y:S05]  /*28e0*/  @!P0 BRA `(.L_x_205) ;  /* 0x0000000000bc8947 */ /* 0x000fea0003800000 */
[----:B01234-:R-:W-:Y:S01]  /*28f0*/  IMAD R7, R3, 0x400, R0 ;  /* 0x0000040003077824 */ /* 0x01ffe200078e0200 */
[----:B------:R-:W-:Y:S04]  /*2900*/  BSSY.RECONVERGENT B1, `(.L_x_206) ;  /* 0x000000f000017945 */ /* 0x000fe80003800200 */
[----:B------:R-:W0:Y:S04]  /*2910*/  LDS R10, [R7+0x200] ;  /* 0x00020000070a7984 */ /* 0x000e280000000800 */
[----:B------:R-:W1:Y:S04]  /*2920*/  LDS R12, [R7+0x600] ;  /* 0x00060000070c7984 */ /* 0x000e680000000800 */
[----:B------:R-:W2:Y:S04]  /*2930*/  LDS R6, [R7+0xa00] ;  /* 0x000a000007067984 */ /* 0x000ea80000000800 */
[----:B------:R-:W3:Y:S01]  /*2940*/  LDS R2, [R7+0xe00] ;  /* 0x000e000007027984 */ /* 0x000ee20000000800 */
[----:B0-----:R-:W-:-:S02]  /*2950*/  ISETP.NE.AND P0, PT, R10, RZ, PT ;  /* 0x000000ff0a00720c */ /* 0x001fc40003f05270 */
[----:B-1----:R-:W-:Y:S02]  /*2960*/  ISETP.NE.AND P1, PT, R12, RZ, PT ;  /* 0x000000ff0c00720c */ /* 0x002fe40003f25270 */
[----:B--2---:R-:W-:Y:S02]  /*2970*/  ISETP.NE.AND P2, PT, R6, RZ, PT ;  /* 0x000000ff0600720c */ /* 0x004fe40003f45270 */
[----:B---3--:R-:W-:-:S07]  /*2980*/  ISETP.NE.AND P3, PT, R2, RZ, PT ;  /* 0x000000ff0200720c */ /* 0x008fce0003f65270 */
[----:B------:R-:W-:Y:S06]  /*2990*/  @!P0 BRA `(.L_x_207) ;  /* 0x0000000000148947 */ /* 0x000fec0003800000 */
[----:B------:R-:W0:Y:S01]  /*29a0*/  LDC.64 R8, c[0x0][0x380] ;  /* 0x0000e000ff087b82 */ /* 0x000e220000000a00 */
[----:B------:R-:W-:Y:S01]  /*29b0*/  LEA R7, R3, R4, 0x8 ;  /* 0x0000000403077211 */ /* 0x000fe200078e40ff */
[----:B------:R-:W-:-:S04]  /*29c0*/  IMAD.MOV.U32 R11, RZ, RZ, RZ ;  /* 0x000000ffff0b7224 */ /* 0x000fc800078e00ff */
[----:B0-----:R-:W-:-:S05]  /*29d0*/  IMAD.WIDE.U32 R8, R7, 0x8, R8 ;  /* 0x0000000807087825 */ /* 0x001fca00078e0008 */
[----:B------:R0:W-:Y:S02]  /*29e0*/  REDG.E.ADD.64.STRONG.GPU desc[UR20][R8.64+0x400], R10 ;  /* 0x0004000a0800798e */ /* 0x0001e4000c12e514 */
.L_x_207:
[----:B------:R-:W-:Y:S05]  /*29f0*/  BSYNC.RECONVERGENT B1 ;  /* 0x0000000000017941 */ /* 0x000fea0003800200 */
.L_x_206:
[----:B------:R-:W-:Y:S04]  /*2a00*/  BSSY.RECONVERGENT B1, `(.L_x_208) ;  /* 0x0000009000017945 */ /* 0x000fe80003800200 */
[----:B------:R-:W-:Y:S05]  /*2a10*/  @!P1 BRA `(.L_x_209) ;  /* 0x00000000001c9947 */ /* 0x000fea0003800000 */
[----:B0-----:R-:W0:Y:S01]  /*2a20*/  LDC.64 R8, c[0x0][0x380] ;  /* 0x0000e000ff087b82 */ /* 0x001e220000000a00 */
[----:B------:R-:W-:Y:S02]  /*2a30*/  IMAD R7, R3, 0x100, R4 ;  /* 0x0000010003077824 */ /* 0x000fe400078e0204 */
[----:B------:R-:W-:Y:S02]  /*2a40*/  IMAD.MOV.U32 R10, RZ, RZ, R12 ;  /* 0x000000ffff0a7224 */ /* 0x000fe400078e000c */
[----:B------:R-:W-:Y:S02]  /*2a50*/  VIADD R7, R7, 0x100 ;  /* 0x0000010007077836 */ /* 0x000fe40000000000 */
[----:B------:R-:W-:Y:S02]  /*2a60*/  IMAD.MOV.U32 R11, RZ, RZ, RZ ;  /* 0x000000ffff0b7224 */ /* 0x000fe400078e00ff */
[----:B0-----:R-:W-:-:S05]  /*2a70*/  IMAD.WIDE.U32 R8, R7, 0x8, R8 ;  /* 0x0000000807087825 */ /* 0x001fca00078e0008 */
[----:B------:R1:W-:Y:S02]  /*2a80*/  REDG.E.ADD.64.STRONG.GPU desc[UR20][R8.64+0x400], R10 ;  /* 0x0004000a0800798e */ /* 0x0003e4000c12e514 */
.L_x_209:
[----:B------:R-:W-:Y:S05]  /*2a90*/  BSYNC.RECONVERGENT B1 ;  /* 0x0000000000017941 */ /* 0x000fea0003800200 */
.L_x_208:
[----:B------:R-:W-:Y:S04]  /*2aa0*/  BSSY.RECONVERGENT B1, `(.L_x_210) ;  /* 0x0000008000017945 */ /* 0x000fe80003800200 */
[----:B------:R-:W-:Y:S05]  /*2ab0*/  @!P2 BRA `(.L_x_211) ;  /* 0x000000000018a947 */ /* 0x000fea0003800000 */
[----:B01----:R-:W0:Y:S01]  /*2ac0*/  LDC.64 R8, c[0x0][0x380] ;  /* 0x0000e000ff087b82 */ /* 0x003e220000000a00 */
[----:B------:R-:W-:-:S05]  /*2ad0*/  IMAD R7, R3, 0x100, R4 ;  /* 0x0000010003077824 */ /* 0x000fca00078e0204 */
[----:B------:R-:W-:-:S05]  /*2ae0*/  IADD3 R7, PT, PT, R7, 0x200, RZ ;  /* 0x0000020007077810 */ /* 0x000fca0007ffe0ff */
[----:B0-----:R-:W-:-:S04]  /*2af0*/  IMAD.WIDE.U32 R8, R7, 0x8, R8 ;  /* 0x0000000807087825 */ /* 0x001fc800078e0008 */
[----:B------:R-:W-:-:S05]  /*2b00*/  IMAD.MOV.U32 R7, RZ, RZ, RZ ;  /* 0x000000ffff077224 */ /* 0x000fca00078e00ff */
[----:B------:R2:W-:Y:S02]  /*2b10*/  REDG.E.ADD.64.STRONG.GPU desc[UR20][R8.64+0x400], R6 ;  /* 0x000400060800798e */ /* 0x0005e4000c12e514 */
.L_x_211:
[----:B------:R-:W-:Y:S05]  /*2b20*/  BSYNC.RECONVERGENT B1 ;  /* 0x0000000000017941 */ /* 0x000fea0003800200 */
.L_x_210:
[----:B------:R-:W-:Y:S04]  /*2b30*/  BSSY.RECONVERGENT B1, `(.L_x_212) ;  /* 0x0000009000017945 */ /* 0x000fe80003800200 */
[----:B------:R-:W-:Y:S05]  /*2b40*/  @!P3 BRA `(.L_x_213) ;  /* 0x00000000001cb947 */ /* 0x000fea0003800000 */
[----:B--2---:R-:W2:Y:S01]  /*2b50*/  LDC.64 R6, c[0x0][0x380] ;  /* 0x0000e000ff067b82 */ /* 0x004ea20000000a00 */
[----:B01----:R-:W-:Y:S02]  /*2b60*/  IMAD R9, R3, 0x100, R4 ;  /* 0x0000010003097824 */ /* 0x003fe400078e0204 */
[----:B------:R-:W-:Y:S02]  /*2b70*/  IMAD.MOV.U32 R8, RZ, RZ, R2 ;  /* 0x000000ffff087224 */ /* 0x000fe400078e0002 */
[----:B------:R-:W-:-:S04]  /*2b80*/  VIADD R9, R9, 0x300 ;  /* 0x0000030009097836 */ /* 0x000fc80000000000 */
[----:B--2---:R-:W-:-:S04]  /*2b90*/  IMAD.WIDE.U32 R6, R9, 0x8, R6 ;  /* 0x0000000809067825 */ /* 0x004fc800078e0006 */
[----:B------:R-:W-:-:S05]  /*2ba0*/  IMAD.MOV.U32 R9, RZ, RZ, RZ ;  /* 0x000000ffff097224 */ /* 0x000fca00078e00ff */
[----:B------:R3:W-:Y:S02]  /*2bb0*/  REDG.E.ADD.64.STRONG.GPU desc[UR20][R6.64+0x400], R8 ;  /* 0x000400080600798e */ /* 0x0007e4000c12e514 */
.L_x_213:
[----:B------:R-:W-:Y:S05]  /*2bc0*/  BSYNC.RECONVERGENT B1 ;  /* 0x0000000000017941 */ /* 0x000fea0003800200 */
.L_x_212:
[----:B------:R-:W-:-:S07]  /*2bd0*/  VIADD R3, R3, 0x4 ;  /* 0x0000000403037836 */ /* 0x000fce0000000000 */
.L_x_205:
[----:B------:R-:W-:-:S09]  /*2be0*/  UISETP.NE.AND UP0, UPT, UR25, URZ, UPT ;  /* 0x000000ff1900728c */ /* 0x000fd2000bf05270 */
[----:B------:R-:W-:Y:S05]  /*2bf0*/  BRA.U !UP0, `(.L_x_152) ;  /* 0x00000001089c7547 */ /* 0x000fea000b800000 */
[----:B------:R-:W-:-:S13]  /*2c00*/  ISETP.NE.AND P0, PT, R5, RZ, PT ;  /* 0x000000ff0500720c */ /* 0x000fda0003f05270 */
[----:B------:R-:W-:Y:S05]  /*2c10*/  @!P0 BRA `(.L_x_214) ;  /* 0x0000000000648947 */ /* 0x000fea0003800000 */
[----:B01234-:R-:W-:Y:S01]  /*2c20*/  LEA R6, R3, R0, 0xa ;  /* 0x0000000003067211 */ /* 0x01ffe200078e50ff */
[----:B------:R-:W-:Y:S04]  /*2c30*/  BSSY.RECONVERGENT B1, `(.L_x_215) ;  /* 0x000000c000017945 */ /* 0x000fe80003800200 */
[----:B------:R-:W0:Y:S04]  /*2c40*/  LDS R2, [R6+0x200] ;  /* 0x0002000006027984 */ /* 0x000e280000000800 */
[----:B------:R-:W1:Y:S01]  /*2c50*/  LDS R5, [R6+0x600] ;  /* 0x0006000006057984 */ /* 0x000e620000000800 */
[----:B0-----:R-:W-:-:S02]  /*2c60*/  ISETP.NE.AND P0, PT, R2, RZ, PT ;  /* 0x000000ff0200720c */ /* 0x001fc40003f05270 */
[----:B-1----:R-:W-:-:S11]  /*2c70*/  ISETP.NE.AND P1, PT, R5, RZ, PT ;  /* 0x000000ff0500720c */ /* 0x002fd60003f25270 */
[----:B------:R-:W-:Y:S05]  /*2c80*/  @!P0 BRA `(.L_x_216) ;  /* 0x0000000000188947 */ /* 0x000fea0003800000 */
[----:B------:R-:W0:Y:S01]  /*2c90*/  LDC.64 R6, c[0x0][0x380] ;  /* 0x0000e000ff067b82 */ /* 0x000e220000000a00 */
[----:B------:R-:W-:-:S04]  /*2ca0*/  IMAD R9, R3, 0x100, R4 ;  /* 0x0000010003097824 */ /* 0x000fc800078e0204 */
[----:B0-----:R-:W-:-:S04]  /*2cb0*/  IMAD.WIDE.U32 R8, R9, 0x8, R6 ;  /* 0x0000000809087825 */ /* 0x001fc800078e0006 */
[----:B------:R-:W-:Y:S02]  /*2cc0*/  IMAD.MOV.U32 R6, RZ, RZ, R2 ;  /* 0x000000ffff067224 */ /* 0x000fe400078e0002 */
[----:B------:R-:W-:-:S05]  /*2cd0*/  IMAD.MOV.U32 R7, RZ, RZ, RZ ;  /* 0x000000ffff077224 */ /* 0x000fca00078e00ff */
[----:B------:R0:W-:Y:S02]  /*2ce0*/  REDG.E.ADD.64.STRONG.GPU desc[UR20][R8.64+0x400], R6 ;  /* 0x000400060800798e */ /* 0x0001e4000c12e514 */
.L_x_216:
[----:B------:R-:W-:Y:S05]  /*2cf0*/  BSYNC.RECONVERGENT B1 ;  /* 0x0000000000017941 */ /* 0x000fea0003800200 */
.L_x_215:
[----:B------:R-:W-:Y:S04]  /*2d00*/  BSSY.RECONVERGENT B1, `(.L_x_217) ;  /* 0x0000009000017945 */ /* 0x000fe80003800200 */
[----:B------:R-:W-:Y:S05]  /*2d10*/  @!P1 BRA `(.L_x_218) ;  /* 0x00000000001c9947 */ /* 0x000fea0003800000 */
[----:B0-----:R-:W0:Y:S01]  /*2d20*/  LDC.64 R6, c[0x0][0x380] ;  /* 0x0000e000ff067b82 */ /* 0x001e220000000a00 */
[----:B------:R-:W-:-:S04]  /*2d30*/  IMAD R2, R3, 0x100, R4 ;  /* 0x0000010003027824 */ /* 0x000fc800078e0204 */
[----:B------:R-:W-:-:S04]  /*2d40*/  VIADD R9, R2, 0x100 ;  /* 0x0000010002097836 */ /* 0x000fc80000000000 */
[----:B0-----:R-:W-:-:S04]  /*2d50*/  IMAD.WIDE.U32 R8, R9, 0x8, R6 ;  /* 0x0000000809087825 */ /* 0x001fc800078e0006 */
[----:B------:R-:W-:Y:S02]  /*2d60*/  HFMA2 R7, -RZ, RZ, 0, 0 ;  /* 0x00000000ff077431 */ /* 0x000fe400000001ff */
[----:B------:R-:W-:-:S05]  /*2d70*/  IMAD.MOV.U32 R6, RZ, RZ, R5 ;  /* 0x000000ffff067224 */ /* 0x000fca00078e0005 */
[----:B------:R1:W-:Y:S02]  /*2d80*/  REDG.E.ADD.64.STRONG.GPU desc[UR20][R8.64+0x400], R6 ;  /* 0x000400060800798e */ /* 0x0003e4000c12e514 */
.L_x_218:
[----:B------:R-:W-:Y:S05]  /*2d90*/  BSYNC.RECONVERGENT B1 ;  /* 0x0000000000017941 */ /* 0x000fea0003800200 */
.L_x_217:
[----:B------:R-:W-:-:S07]  /*2da0*/  VIADD R3, R3, 0x2 ;  /* 0x0000000203037836 */ /* 0x000fce0000000000 */
.L_x_214:
[----:B------:R-:W-:-:S09]  /*2db0*/  UISETP.NE.AND UP0, UPT, UR9, URZ, UPT ;  /* 0x000000ff0900728c */ /* 0x000fd2000bf05270 */
[----:B------:R-:W-:Y:S05]  /*2dc0*/  BRA.U !UP0, `(.L_x_152) ;  /* 0x0000000108287547 */ /* 0x000fea000b800000 */
[----:B------:R-:W-:-:S05]  /*2dd0*/  IMAD R2, R3, 0x400, R0 ;  /* 0x0000040003027824 */ /* 0x000fca00078e0200 */
[----:B------:R-:W5:Y:S02]  /*2de0*/  LDS R5, [R2+0x200] ;  /* 0x0002000002057984 */ /* 0x000f640000000800 */
[----:B-----5:R-:W-:-:S13]  /*2df0*/  ISETP.NE.AND P0, PT, R5, RZ, PT ;  /* 0x000000ff0500720c */ /* 0x020fda0003f05270 */
[----:B------:R-:W-:Y:S05]  /*2e00*/  @!P0 BRA `(.L_x_152) ;  /* 0x0000000000188947 */ /* 0x000fea0003800000 */
[----:B01234-:R-:W0:Y:S01]  /*2e10*/  LDC.64 R6, c[0x0][0x380] ;  /* 0x0000e000ff067b82 */ /* 0x01fe220000000a00 */
[----:B------:R-:W-:-:S04]  /*2e20*/  IMAD R3, R3, 0x100, R4 ;  /* 0x0000010003037824 */ /* 0x000fc800078e0204 */
[----:B0-----:R-:W-:-:S04]  /*2e30*/  IMAD.WIDE.U32 R2, R3, 0x8, R6 ;  /* 0x0000000803027825 */ /* 0x001fc800078e0006 */
[----:B------:R-:W-:Y:S02]  /*2e40*/  IMAD.MOV.U32 R6, RZ, RZ, R5 ;  /* 0x000000ffff067224 */ /* 0x000fe400078e0005 */
[----:B------:R-:W-:-:S05]  /*2e50*/  IMAD.MOV.U32 R7, RZ, RZ, RZ ;  /* 0x000000ffff077224 */ /* 0x000fca00078e00ff */
[----:B------:R0:W-:Y:S02]  /*2e60*/  REDG.E.ADD.64.STRONG.GPU desc[UR20][R2.64+0x400], R6 ;  /* 0x000400060200798e */ /* 0x0001e4000c12e514 */
.L_x_152:
[----:B------:R-:W-:Y:S05]  /*2e70*/  BSYNC.RECONVERGENT B0 ;  /* 0x0000000000007941 */ /* 0x000fea0003800200 */
.L_x_151:
[----:B------:R-:W-:Y:S01]  /*2e80*/  BAR.SYNC.DEFER_BLOCKING 0x0 ;  /* 0x0000000000007b1d */ /* 0x000fe20000010000 */
[----:B------:R-:W-:-:S04]  /*2e90*/  UIADD3 UR6, UP0, UPT, UR6, 0x1, URZ ;  /* 0x0000000106067890 */ /* 0x000fc8000ff1e0ff */
[----:B------:R-:W-:Y:S02]  /*2ea0*/  UIADD3.X UR7, UPT, UPT, URZ, UR7, URZ, UP0, !UPT ;  /* 0x00000007ff077290 */ /* 0x000fe400087fe4ff */
[----:B------:R-:W-:-:S04]  /*2eb0*/  UISETP.NE.U32.AND UP0, UPT, UR6, UR11, UPT ;  /* 0x0000000b0600728c */ /* 0x000fc8000bf05070 */
[----:B------:R-:W-:-:S09]  /*2ec0*/  UISETP.NE.AND.EX UP0, UPT, UR7, UR12, UPT, UP0 ;  /* 0x0000000c0700728c */ /* 0x000fd2000bf05300 */
[----:B------:R-:W-:Y:S05]  /*2ed0*/  BRA.U UP0, `(.L_x_219) ;  /* 0xffffffd100f07547 */ /* 0x000fea000b83ffff */
[----:B------:R-:W-:Y:S05]  /*2ee0*/  EXIT ;  /* 0x000000000000794d */ /* 0x000fea0003800000 */
.L_x_220:
        /* <DEDUP_REMOVED lines=9> */
.L_x_1988:


//--------------------- .text._ZN3cub18CUB_300001_SM_10006detail10radix_sort31DeviceRadixSortSingleTileKernelINS1_5radix10policy_hubIiiyE10Policy1000ELNS0_9SortOrderE0EiiyNS1_21identity_decomposer_tEEEvPKT1_PSA_PKT2_PSE_T3_iiT4_ --------------------------
	.section	.text._ZN3cub18CUB_300001_SM_10006detail10radix_sort31DeviceRadixSortSingleTileKernelINS1_5radix10policy_hubIiiyE10Policy1000ELNS0_9SortOrderE0EiiyNS1_21identity_decomposer_tEEEvPKT1_PSA_PKT2_PSE_T3_iiT4_,"ax",@progbits
	.align	128
        .global         _ZN3cub18CUB_300001_SM_10006detail10radix_sort31DeviceRadixSortSingleTileKernelINS1_5radix10policy_hubIiiyE10Policy1000ELNS0_9SortOrderE0EiiyNS1_21identity_decomposer_tEEEvPKT1_PSA_PKT2_PSE_T3_iiT4_
        .type           _ZN3cub18CUB_300001_SM_10006detail10radix_sort31DeviceRadixSortSingleTileKernelINS1_5radix10policy_hubIiiyE10Policy1000ELNS0_9SortOrderE0EiiyNS1_21identity_decomposer_tEEEvPKT1_PSA_PKT2_PSE_T3_iiT4_,@function
        .size           _ZN3cub18CUB_300001_SM_10006detail10radix_sort31DeviceRadixSortSingleTileKernelINS1_5radix10policy_hubIiiyE10Policy1000ELNS0_9SortOrderE0EiiyNS1_21identity_decomposer_tEEEvPKT1_PSA_PKT2_PSE_T3_iiT4_,(.L_x_1989 - _ZN3cub18CUB_300001_SM_10006detail10radix_sort31DeviceRadixSortSingleTileKernelINS1_5radix10policy_hubIiiyE10Policy1000ELNS0_9SortOrderE0EiiyNS1_21identity_decomposer_tEEEvPKT1_PSA_PKT2_PSE_T3_iiT4_)
        .other          _ZN3cub18CUB_300001_SM_10006detail10radix_sort31DeviceRadixSortSingleTileKernelINS1_5radix10policy_hubIiiyE10Policy1000ELNS0_9SortOrderE0EiiyNS1_21identity_decomposer_tEEEvPKT1_PSA_PKT2_PSE_T3_iiT4_,@"STO_CUDA_ENTRY STV_DEFAULT"
_ZN3cub18CUB_300001_SM_10006detail10radix_sort31DeviceRadixSortSingleTileKernelINS1_5radix10policy_hubIiiyE10Policy1000ELNS0_9SortOrderE0EiiyNS1_21identity_decomposer_tEEEvPKT1_PSA_PKT2_PSE_T3_iiT4_:
.text._ZN3cub18CUB_300001_SM_10006detail10radix_sort31DeviceRadixSortSingleTileKernelINS1_5radix10policy_hubIiiyE10Policy1000ELNS0_9SortOrderE0EiiyNS1_21identity_decomposer_tEEEvPKT1_PSA_PKT2_PSE_T3_iiT4_:
[----:B------:R-:W-:Y:S01]  /*0000*/  LDC R1, c[0x0][0x37c] ;  /* 0x0000df00ff017b82 */ /* 0x000fe20000000800 */
[----:B------:R-:W0:Y:S01]  /*0010*/  S2R R0, SR_TID.X ;  /* 0x0000000000007919 */ /* 0x000e220000002100 */
[----:B------:R-:W1:Y:S06]  /*0020*/  LDCU UR4, c[0x0][0x3a0] ;  /* 0x00007400ff0477ac */ /* 0x000e6c0008000800 */
[----:B------:R-:W2:Y:S01]  /*0030*/  LDC.64 R6, c[0x0][0x380] ;  /* 0x0000e000ff067b82 */ /* 0x000ea20000000a00 */
[----:B------:R-:W3:Y:S01]  /*0040*/  LDCU.64 UR8, c[0x0][0x358] ;  /* 0x00006b00ff0877ac */ /* 0x000ee20008000a00 */
[----:B------:R-:W4:Y:S01]  /*0050*/  LDCU UR10, c[0x0][0x3ac] ;  /* 0x00007580ff0a77ac */ /* 0x000f220008000800 */
[----:B0-----:R-:W-:-:S04]  /*0060*/  IMAD R9, R0, 0x13, RZ ;  /* 0x0000001300097824 */ /* 0x001fc800078e02ff */
[C---:B------:R-:W-:Y:S01]  /*0070*/  VIADD R4, R9.reuse, 0x1 ;  /* 0x0000000109047836 */ /* 0x040fe20000000000 */
[C---:B-1----:R-:W-:Y:S01]  /*0080*/  ISETP.GE.AND P6, PT, R9.reuse, UR4, PT ;  /* 0x0000000409007c0c */ /* 0x042fe2000bfc6270 */
[C---:B------:R-:W-:Y:S02]  /*0090*/  VIADD R8, R9.reuse, 0x5 ;  /* 0x0000000509087836 */ /* 0x040fe40000000000 */
[C---:B--2---:R-:W-:Y:S01]  /*00a0*/  IMAD.WIDE.U32 R6, R9.reuse, 0x4, R6 ;  /* 0x0000000409067825 */ /* 0x044fe200078e0006 */
[----:B------:R-:W-:Y:S02]  /*00b0*/  ISETP.GE.AND P5, PT, R4, UR4, PT ;  /* 0x0000000404007c0c */ /* 0x000fe4000bfa6270 */
[----:B------:R-:W-:Y:S01]  /*00c0*/  ISETP.GE.AND P1, PT, R8, UR4, PT ;  /* 0x0000000408007c0c */ /* 0x000fe2000bf26270 */
[C---:B------:R-:W-:Y:S01]  /*00d0*/  VIADD R5, R9.reuse, 0x2 ;  /* 0x0000000209057836 */ /* 0x040fe20000000000 */
[----:B------:R-:W-:Y:S01]  /*00e0*/  P2R R46, PR, RZ, 0x20 ;  /* 0x00000020ff2e7803 */ /* 0x000fe20000000000 */
[C---:B------:R-:W-:Y:S01]  /*00f0*/  VIADD R10, R9.reuse, 0x6 ;  /* 0x00000006090a7836 */ /* 0x040fe20000000000 */
[----:B------:R-:W-:Y:S01]  /*0100*/  P2R R49, PR, RZ, 0x2 ;  /* 0x00000002ff317803 */ /* 0x000fe20000000000 */
[----:B------:R-:W-:Y:S01]  /*0110*/  VIADD R4, R9, 0x3 ;  /* 0x0000000309047836 */ /* 0x000fe20000000000 */
[----:B------:R-:W-:Y:S01]  /*0120*/  ISETP.GE.AND P4, PT, R5, UR4, PT ;  /* 0x0000000405007c0c */ /* 0x000fe2000bf86270 */
[C---:B------:R-:W-:Y:S01]  /*0130*/  VIADD R5, R9.reuse, 0x4 ;  /* 0x0000000409057836 */ /* 0x040fe20000000000 */
[----:B------:R-:W-:Y:S01]  /*0140*/  ISETP.GE.AND P0, PT, R10, UR4, PT ;  /* 0x000000040a007c0c */ /* 0x000fe2000bf06270 */
[----:B------:R-:W-:Y:S01]  /*0150*/  VIADD R29, R9, 0x9 ;  /* 0x00000009091d7836 */ /* 0x000fe20000000000 */
[----:B------:R-:W-:Y:S01]  /*0160*/  ISETP.GE.AND P3, PT, R4, UR4, PT ;  /* 0x0000000404007c0c */ /* 0x000fe2000bf66270 */
[----:B---3--:R-:W2:Y:S01]  /*0170*/  @!P5 LDG.E R8, desc[UR8][R6.64+0x4] ;  /* 0x000004080608d981 */ /* 0x008ea2000c1e1900 */
[----:B------:R-:W-:Y:S01]  /*0180*/  ISETP.GE.AND P2, PT, R5, UR4, PT ;  /* 0x0000000405007c0c */ /* 0x000fe2000bf46270 */
[C---:B------:R-:W-:Y:S01]  /*0190*/  VIADD R4, R9.reuse, 0x7 ;  /* 0x0000000709047836 */ /* 0x040fe20000000000 */
[----:B------:R-:W-:Y:S01]  /*01a0*/  P2R R50, PR, RZ, 0x1 ;  /* 0x00000001ff327803 */ /* 0x000fe20000000000 */
[----:B------:R-:W3:Y:S01]  /*01b0*/  @!P1 LDG.E R35, desc[UR8][R6.64+0x14] ;  /* 0x0000140806239981 */ /* 0x000ee2000c1e1900 */
[C---:B------:R-:W-:Y:S01]  /*01c0*/  VIADD R5, R9.reuse, 0x8 ;  /* 0x0000000809057836 */ /* 0x040fe20000000000 */
[----:B------:R-:W-:Y:S01]  /*01d0*/  P2R R47, PR, RZ, 0x8 ;  /* 0x00000008ff2f7803 */ /* 0x000fe20000000000 */
[C---:B------:R-:W-:Y:S01]  /*01e0*/  VIADD R30, R9.reuse, 0xa ;  /* 0x0000000a091e7836 */ /* 0x040fe20000000000 */
[----:B------:R-:W4:Y:S01]  /*01f0*/  @!P4 LDG.E R10, desc[UR8][R6.64+0x8] ;  /* 0x00000808060ac981 */ /* 0x000f22000c1e1900 */
[C---:B------:R-:W-:Y:S01]  /*0200*/  VIADD R31, R9.reuse, 0xb ;  /* 0x0000000b091f7836 */ /* 0x040fe20000000000 */
[----:B------:R-:W-:Y:S01]  /*0210*/  P2R R48, PR, RZ, 0x4 ;  /* 0x00000004ff307803 */ /* 0x000fe20000000000 */
[C---:B------:R-:W-:Y:S01]  /*0220*/  VIADD R32, R9.reuse, 0xc ;  /* 0x0000000c09207836 */ /* 0x040fe20000000000 */
[----:B------:R-:W3:Y:S01]  /*0230*/  @!P3 LDG.E R11, desc[UR8][R6.64+0xc] ;  /* 0x00000c08060bb981 */ /* 0x000ee2000c1e1900 */
[----:B------:R-:W-:Y:S01]  /*0240*/  VIADD R33, R9, 0x10 ;  /* 0x0000001009217836 */ /* 0x000fe20000000000 */
[----:B------:R-:W-:-:S02]  /*0250*/  P2R R45, PR, RZ, 0x10 ;  /* 0x00000010ff2d7803 */ /* 0x000fc40000000000 */
[----:B------:R-:W3:Y:S04]  /*0260*/  @!P2 LDG.E R34, desc[UR8][R6.64+0x10] ;  /* 0x000010080622a981 */ /* 0x000ee8000c1e1900 */
[----:B------:R-:W3:Y:S01]  /*0270*/  @!P0 LDG.E R36, desc[UR8][R6.64+0x18] ;  /* 0x0000180806248981 */ /* 0x000ee2000c1e1900 */
[----:B------:R-:W-:-:S03]  /*0280*/  ISETP.GE.AND P0, PT, R4, UR4, PT ;  /* 0x0000000404007c0c */ /* 0x000fc6000bf06270 */
[----:B------:R-:W3:Y:S01]  /*0290*/  @!P6 LDG.E R61, desc[UR8][R6.64] ;  /* 0x00000008063de981 */ /* 0x000ee2000c1e1900 */
[----:B------:R-:W-:-:S09]  /*02a0*/  P2R R51, PR, RZ, 0x1 ;  /* 0x00000001ff337803 */ /* 0x000fd20000000000 */
[----:B------:R-:W3:Y:S01]  /*02b0*/  @!P0 LDG.E R37, desc[UR8][R6.64+0x1c] ;  /* 0x00001c0806258981 */ /* 0x000ee2000c1e1900 */
[----:B------:R-:W-:Y:S02]  /*02c0*/  ISETP.GE.AND P0, PT, R5, UR4, PT ;  /* 0x0000000405007c0c */ /* 0x000fe4000bf06270 */
[----:B------:R-:W0:Y:S02]  /*02d0*/  LDC.64 R4, c[0x0][0x390] ;  /* 0x0000e400ff047b82 */ /* 0x000e240000000a00 */
[----:B------:R-:W-:-:S09]  /*02e0*/  P2R R52, PR, RZ, 0x1 ;  /* 0x00000001ff347803 */ /* 0x000fd20000000000 */
[----:B------:R-:W3:Y:S01]  /*02f0*/  @!P0 LDG.E R38, desc[UR8][R6.64+0x20] ;  /* 0x0000200806268981 */ /* 0x000ee2000c1e1900 */
[----:B------:R-:W-:-:S04]  /*0300*/  ISETP.GE.AND P0, PT, R29, UR4, PT ;  /* 0x000000041d007c0c */ /* 0x000fc8000bf06270 */
[----:B------:R-:W-:-:S09]  /*0310*/  P2R R53, PR, RZ, 0x1 ;  /* 0x00000001ff357803 */ /* 0x000fd20000000000 */
[----:B------:R-:W3:Y:S01]  /*0320*/  @!P0 LDG.E R39, desc[UR8][R6.64+0x24] ;  /* 0x0000240806278981 */ /* 0x000ee2000c1e1900 */
[----:B------:R-:W-:Y:S01]  /*0330*/  ISETP.GE.AND P0, PT, R30, UR4, PT ;  /* 0x000000041e007c0c */ /* 0x000fe2000bf06270 */
[----:B------:R-:W-:-:S05]  /*0340*/  VIADD R30, R9, 0xd ;  /* 0x0000000d091e7836 */ /* 0x000fca0000000000 */
[----:B------:R-:W-:Y:S02]  /*0350*/  ISETP.GE.AND P1, PT, R30, UR4, PT ;  /* 0x000000041e007c0c */ /* 0x000fe4000bf26270 */
[----:B------:R-:W-:Y:S02]  /*0360*/  P2R R54, PR, RZ, 0x1 ;  /* 0x00000001ff367803 */ /* 0x000fe40000000000 */
[----:B------:R-:W-:-:S03]  /*0370*/  P2R R58, PR, RZ, 0x2 ;  /* 0x00000002ff3a7803 */ /* 0x000fc60000000000 */
[----:B------:R-:W3:Y:S01]  /*0380*/  @!P0 LDG.E R40, desc[UR8][R6.64+0x28] ;  /* 0x0000280806288981 */ /* 0x000ee2000c1e1900 */
[----:B------:R-:W-:-:S05]  /*0390*/  ISETP.GE.AND P0, PT, R31, UR4, PT ;  /* 0x000000041f007c0c */ /* 0x000fca000bf06270 */
[----:B------:R-:W3:Y:S01]  /*03a0*/  @!P1 LDG.E R62, desc[UR8][R6.64+0x34] ;  /* 0x00003408063e9981 */ /* 0x000ee2000c1e1900 */
[----:B------:R-:W-:-:S04]  /*03b0*/  ISETP.NE.AND P1, PT, R54, RZ, PT ;  /* 0x000000ff3600720c */ /* 0x000fc80003f25270 */
[----:B------:R-:W-:Y:S02]  /*03c0*/  P2R R57, PR, RZ, 0x2 ;  /* 0x00000002ff397803 */ /* 0x000fe40000000000 */
[----:B------:R-:W-:Y:S01]  /*03d0*/  ISETP.NE.AND P1, PT, R53, RZ, PT ;  /* 0x000000ff3500720c */ /* 0x000fe20003f25270 */
[----:B------:R-:W3:Y:S03]  /*03e0*/  @!P0 LDG.E R41, desc[UR8][R6.64+0x2c] ;  /* 0x00002c0806298981 */ /* 0x000ee6000c1e1900 */
[----:B------:R-:W-:Y:S02]  /*03f0*/  P2R R56, PR, RZ, 0x2 ;  /* 0x00000002ff387803 */ /* 0x000fe40000000000 */
[----:B------:R-:W-:Y:S02]  /*0400*/  ISETP.NE.AND P1, PT, R52, RZ, PT ;  /* 0x000000ff3400720c */ /* 0x000fe40003f25270 */
[----:B------:R-:W-:-:S02]  /*0410*/  P2R R60, PR, RZ, 0x1 ;  /* 0x00000001ff3c7803 */ /* 0x000fc40000000000 */
[----:B------:R-:W-:Y:S02]  /*0420*/  P2R R55, PR, RZ, 0x2 ;  /* 0x00000002ff377803 */ /* 0x000fe40000000000 */
[----:B------:R-:W-:Y:S02]  /*0430*/  ISETP.GE.AND P0, PT, R32, UR4, PT ;  /* 0x0000000420007c0c */ /* 0x000fe4000bf06270 */
[----:B------:R-:W-:Y:S01]  /*0440*/  ISETP.NE.AND P1, PT, R51, RZ, PT ;  /* 0x000000ff3300720c */ /* 0x000fe20003f25270 */
[----:B------:R-:W-:-:S03]  /*0450*/  VIADD R32, R9, 0xf ;  /* 0x0000000f09207836 */ /* 0x000fc60000000000 */
[----:B------:R-:W-:Y:S02]  /*0460*/  P2R R54, PR, RZ, 0x2 ;  /* 0x00000002ff367803 */ /* 0x000fe40000000000 */
[----:B------:R-:W-:Y:S02]  /*0470*/  ISETP.NE.AND P1, PT, R50, RZ, PT ;  /* 0x000000ff3200720c */ /* 0x000fe40003f25270 */
[----:B------:R-:W-:Y:S02]  /*0480*/  ISETP.GE.AND P3, PT, R32, UR4, PT ;  /* 0x0000000420007c0c */ /* 0x000fe4000bf66270 */
[----:B------:R-:W-:Y:S01]  /*0490*/  P2R R53, PR, RZ, 0x2 ;  /* 0x00000002ff357803 */ /* 0x000fe20000000000 */
[----:B------:R-:W3:Y:S01]  /*04a0*/  @!P0 LDG.E R42, desc[UR8][R6.64+0x30] ;  /* 0x00003008062a8981 */ /* 0x000ee2000c1e1900 */
[----:B------:R-:W-:Y:S01]  /*04b0*/  ISETP.NE.AND P1, PT, R49, RZ, PT ;  /* 0x000000ff3100720c */ /* 0x000fe20003f25270 */
[----:B------:R-:W-:-:S03]  /*04c0*/  VIADD R31, R9, 0xe ;  /* 0x0000000e091f7836 */ /* 0x000fc60000000000 */
[----:B------:R-:W-:Y:S01]  /*04d0*/  P2R R51, PR, RZ, 0x2 ;  /* 0x00000002ff337803 */ /* 0x000fe20000000000 */
[C---:B------:R-:W-:Y:S01]  /*04e0*/  VIADD R43, R9.reuse, 0x11 ;  /* 0x00000011092b7836 */ /* 0x040fe20000000000 */
[----:B------:R-:W-:Y:S01]  /*04f0*/  ISETP.NE.AND P1, PT, R48, RZ, PT ;  /* 0x000000ff3000720c */ /* 0x000fe20003f25270 */
[----:B------:R-:W-:Y:S01]  /*0500*/  VIADD R44, R9, 0x12 ;  /* 0x00000012092c7836 */ /* 0x000fe20000000000 */
[----:B------:R-:W-:Y:S02]  /*0510*/  ISETP.GE.AND P2, PT, R31, UR4, PT ;  /* 0x000000041f007c0c */ /* 0x000fe4000bf46270 */
[----:B------:R-:W-:Y:S02]  /*0520*/  P2R R49, PR, RZ, 0x2 ;  /* 0x00000002ff317803 */ /* 0x000fe40000000000 */
[----:B------:R-:W-:Y:S02]  /*0530*/  ISETP.NE.AND P1, PT, R47, RZ, PT ;  /* 0x000000ff2f00720c */ /* 0x000fe40003f25270 */
[----:B------:R-:W-:Y:S01]  /*0540*/  ISETP.GE.AND P4, PT, R33, UR4, PT ;  /* 0x0000000421007c0c */ /* 0x000fe2000bf86270 */
[----:B------:R-:W3:Y:S01]  /*0550*/  @!P3 LDG.E R47, desc[UR8][R6.64+0x3c] ;  /* 0x00003c08062fb981 */ /* 0x000ee2000c1e1900 */
[----:B------:R-:W-:-:S02]  /*0560*/  ISETP.GE.AND P5, PT, R43, UR4, PT ;  /* 0x000000042b007c0c */ /* 0x000fc4000bfa6270 */
[----:B------:R-:W-:Y:S02]  /*0570*/  ISETP.GE.AND P6, PT, R44, UR4, PT ;  /* 0x000000042c007c0c */ /* 0x000fe4000bfc6270 */
[----:B------:R-:W-:Y:S02]  /*0580*/  P2R R48, PR, RZ, 0x2 ;  /* 0x00000002ff307803 */ /* 0x000fe40000000000 */
[----:B------:R-:W-:-:S04]  /*0590*/  ISETP.NE.AND P1, PT, R45, RZ, PT ;  /* 0x000000ff2d00720c */ /* 0x000fc80003f25270 */
[----:B------:R-:W-:Y:S01]  /*05a0*/  P2R R45, PR, RZ, 0x2 ;  /* 0x00000002ff2d7803 */ /* 0x000fe20000000000 */
[----:B0-----:R-:W-:Y:S01]  /*05b0*/  IMAD.WIDE.U32 R4, R9, 0x4, R4 ;  /* 0x0000000409047825 */ /* 0x001fe200078e0004 */
[----:B------:R-:W-:Y:S01]  /*05c0*/  ISETP.NE.AND P1, PT, R46, RZ, PT ;  /* 0x000000ff2e00720c */ /* 0x000fe20003f25270 */
[----:B------:R-:W3:Y:S01]  /*05d0*/  @!P4 LDG.E R50, desc[UR8][R6.64+0x40] ;  /* 0x000040080632c981 */ /* 0x000ee2000c1e1900 */
[----:B------:R-:W-:-:S03]  /*05e0*/  P2R R59, PR, RZ, 0x1 ;  /* 0x00000001ff3b7803 */ /* 0x000fc60000000000 */
[----:B------:R-:W3:Y:S01]  /*05f0*/  @!P2 LDG.E R46, desc[UR8][R6.64+0x38] ;  /* 0x00003808062ea981 */ /* 0x000ee2000c1e1900 */
[----:B------:R-:W-:Y:S01]  /*0600*/  ISETP.GE.AND P0, PT, R9, UR4, PT ;  /* 0x0000000409007c0c */ /* 0x000fe2000bf06270 */
[----:B------:R-:W-:Y:S01]  /*0610*/  IMAD.MOV.U32 R30, RZ, RZ, -0x1 ;  /* 0xffffffffff1e7424 */ /* 0x000fe200078e00ff */
[----:B------:R-:W0:Y:S01]  /*0620*/  S2UR UR6, SR_CgaCtaId ;  /* 0x00000000000679c3 */ /* 0x000e220000008800 */
[----:B------:R-:W3:Y:S01]  /*0630*/  @!P5 LDG.E R9, desc[UR8][R6.64+0x44] ;  /* 0x000044080609d981 */ /* 0x000ee2000c1e1900 */
[----:B------:R-:W-:Y:S01]  /*0640*/  IMAD.MOV.U32 R31, RZ, RZ, -0x1 ;  /* 0xffffffffff1f7424 */ /* 0x000fe200078e00ff */
[----:B------:R-:W1:Y:S02]  /*0650*/  LDCU.64 UR4, c[0x0][0x3a8] ;  /* 0x00007500ff0477ac */ /* 0x000e640008000a00 */
[----:B------:R-:W3:Y:S03]  /*0660*/  @!P6 LDG.E R52, desc[UR8][R6.64+0x48] ;  /* 0x000048080634e981 */ /* 0x000ee6000c1e1900 */
[----:B------:R-:W-:Y:S06]  /*0670*/  BAR.SYNC.DEFER_BLOCKING 0x0 ;  /* 0x0000000000007b1d */ /* 0x000fec0000010000 */
[----:B------:R0:W5:Y:S01]  /*0680*/  @!P1 LDG.E R3, desc[UR8][R4.64+0x4] ;  /* 0x0000040804039981 */ /* 0x000162000c1e1900 */
[----:B------:R-:W-:-:S02]  /*0690*/  IMAD.MOV.U32 R32, RZ, RZ, -0x1 ;  /* 0xffffffffff207424 */ /* 0x000fc400078e00ff */
[----:B------:R-:W-:Y:S01]  /*06a0*/  IMAD.MOV.U32 R33, RZ, RZ, -0x1 ;  /* 0xffffffffff217424 */ /* 0x000fe200078e00ff */
[----:B------:R0:W5:Y:S01]  /*06b0*/  @!P0 LDG.E R2, desc[UR8][R4.64] ;  /* 0x0000000804028981 */ /* 0x000162000c1e1900 */
[----:B--2---:R-:W-:Y:S01]  /*06c0*/  @!P1 LOP3.LUT R30, R8, 0x80000000, RZ, 0x3c, !PT ;  /* 0x80000000081e9812 */ /* 0x004fe200078e3cff */
[----:B------:R-:W-:Y:S01]  /*06d0*/  IMAD.MOV.U32 R29, RZ, RZ, -0x1 ;  /* 0xffffffffff1d7424 */ /* 0x000fe200078e00ff */
[----:B------:R-:W-:Y:S01]  /*06e0*/  ISETP.NE.AND P1, PT, R45, RZ, PT ;  /* 0x000000ff2d00720c */ /* 0x000fe20003f25270 */
[----:B------:R2:W5:Y:S01]  /*06f0*/  @!P2 LDG.E R24, desc[UR8][R4.64+0x38] ;  /* 0x000038080418a981 */ /* 0x000562000c1e1900 */
[----:B-1----:R-:W-:-:S03]  /*0700*/  UIADD3 UR7, UPT, UPT, UR4, 0x6, URZ ;  /* 0x0000000604077890 */ /* 0x002fc6000fffe0ff */
[----:B------:R2:W5:Y:S01]  /*0710*/  @!P3 LDG.E R25, desc[UR8][R4.64+0x3c] ;  /* 0x00003c080419b981 */ /* 0x000562000c1e1900 */
[----:B------:R-:W-:-:S03]  /*0720*/  UIADD3 UR5, UPT, UPT, -UR4, UR5, URZ ;  /* 0x0000000504057290 */ /* 0x000fc6000fffe1ff */
[----:B------:R2:W5:Y:S04]  /*0730*/  @!P4 LDG.E R26, desc[UR8][R4.64+0x40] ;  /* 0x00004008041ac981 */ /* 0x000568000c1e1900 */
[----:B----4-:R-:W-:Y:S01]  /*0740*/  @!P1 LOP3.LUT R31, R10, 0x80000000, RZ, 0x3c, !PT ;  /* 0x800000000a1f9812 */ /* 0x010fe200078e3cff */
[----:B------:R2:W5:Y:S01]  /*0750*/  @!P1 LDG.E R12, desc[UR8][R4.64+0x8] ;  /* 0x00000808040c9981 */ /* 0x000562000c1e1900 */
[----:B------:R-:W-:-:S03]  /*0760*/  ISETP.NE.AND P1, PT, R48, RZ, PT ;  /* 0x000000ff3000720c */ /* 0x000fc60003f25270 */
[----:B------:R2:W5:Y:S04]  /*0770*/  @!P5 LDG.E R27, desc[UR8][R4.64+0x44] ;  /* 0x00004408041bd981 */ /* 0x000568000c1e1900 */
[----:B------:R2:W5:Y:S06]  /*0780*/  @!P6 LDG.E R28, desc[UR8][R4.64+0x48] ;  /* 0x00004808041ce981 */ /* 0x00056c000c1e1900 */
[----:B---3--:R-:W-:Y:S01]  /*0790*/  @!P1 LOP3.LUT R32, R11, 0x80000000, RZ, 0x3c, !PT ;  /* 0x800000000b209812 */ /* 0x008fe200078e3cff */
[----:B------:R2:W5:Y:S01]  /*07a0*/  @!P1 LDG.E R13, desc[UR8][R4.64+0xc] ;  /* 0x00000c08040d9981 */ /* 0x000562000c1e1900 */
[----:B------:R-:W-:-:S13]  /*07b0*/  ISETP.NE.AND P1, PT, R49, RZ, PT ;  /* 0x000000ff3100720c */ /* 0x000fda0003f25270 */
[----:B------:R-:W-:Y:S01]  /*07c0*/  @!P1 LOP3.LUT R33, R34, 0x80000000, RZ, 0x3c, !PT ;  /* 0x8000000022219812 */ /* 0x000fe200078e3cff */
[----:B------:R2:W5:Y:S01]  /*07d0*/  @!P1 LDG.E R14, desc[UR8][R4.64+0x10] ;  /* 0x00001008040e9981 */ /* 0x000562000c1e1900 */
[----:B------:R-:W-:Y:S01]  /*07e0*/  ISETP.NE.AND P1, PT, R51, RZ, PT ;  /* 0x000000ff3300720c */ /* 0x000fe20003f25270 */
[----:B------:R-:W-:-:S12]  /*07f0*/  IMAD.MOV.U32 R34, RZ, RZ, -0x1 ;  /* 0xffffffffff227424 */ /* 0x000fd800078e00ff */
        /* <DEDUP_REMOVED lines=15> */
[----:B------:R-:W-:Y:S01]  /*08f0*/  IMAD.MOV.U32 R38, RZ, RZ, -0x1 ;  /* 0xffffffffff267424 */ /* 0x000fe200078e00ff */
[----:B------:R-:W-:Y:S02]  /*0900*/  @!P0 LOP3.LUT R29, R61, 0x80000000, RZ, 0x3c, !PT ;  /* 0x800000003d1d8812 */ /* 0x000fe400078e3cff */
[----:B------:R-:W-:-:S09]  /*0910*/  ISETP.NE.AND P0, PT, R60, RZ, PT ;  /* 0x000000ff3c00720c */ /* 0x000fd20003f05270 */
[----:B------:R-:W-:Y:S01]  /*0920*/  @!P1 LOP3.LUT R38, R39, 0x80000000, RZ, 0x3c, !PT ;  /* 0x8000000027269812 */ /* 0x000fe200078e3cff */
[----:B------:R2:W5:Y:S01]  /*0930*/  @!P1 LDG.E R19, desc[UR8][R4.64+0x24] ;  /* 0x0000240804139981 */ /* 0x000562000c1e1900 */
[----:B------:R-:W-:Y:S01]  /*0940*/  ISETP.NE.AND P1, PT, R57, RZ, PT ;  /* 0x000000ff3900720c */ /* 0x000fe20003f25270 */
[----:B------:R-:W-:Y:S02]  /*0950*/  IMAD.MOV.U32 R39, RZ, RZ, -0x1 ;  /* 0xffffffffff277424 */ /* 0x000fe400078e00ff */
[----:B------:R2:W5:Y:S10]  /*0960*/  @!P0 LDG.E R21, desc[UR8][R4.64+0x2c] ;  /* 0x00002c0804158981 */ /* 0x000574000c1e1900 */
[----:B------:R-:W-:Y:S01]  /*0970*/  @!P1 LOP3.LUT R39, R40, 0x80000000, RZ, 0x3c, !PT ;  /* 0x8000000028279812 */ /* 0x000fe200078e3cff */
[----:B------:R-:W-:Y:S01]  /*0980*/  IMAD.MOV.U32 R40, RZ, RZ, -0x1 ;  /* 0xffffffffff287424 */ /* 0x000fe200078e00ff */
[----:B------:R2:W5:Y:S01]  /*0990*/  @!P1 LDG.E R20, desc[UR8][R4.64+0x28] ;  /* 0x0000280804149981 */ /* 0x000562000c1e1900 */
[----:B------:R-:W-:-:S02]  /*09a0*/  @!P0 LOP3.LUT R40, R41, 0x80000000, RZ, 0x3c, !PT ;  /* 0x8000000029288812 */ /* 0x000fc400078e3cff */
[----:B------:R-:W-:Y:S02]  /*09b0*/  ISETP.NE.AND P1, PT, R58, RZ, PT ;  /* 0x000000ff3a00720c */ /* 0x000fe40003f25270 */
[----:B------:R-:W-:Y:S01]  /*09c0*/  ISETP.NE.AND P0, PT, R59, RZ, PT ;  /* 0x000000ff3b00720c */ /* 0x000fe20003f05270 */
[----:B------:R-:W-:Y:S01]  /*09d0*/  IMAD.MOV.U32 R41, RZ, RZ, -0x1 ;  /* 0xffffffffff297424 */ /* 0x000fe200078e00ff */
[----:B------:R-:W-:Y:S02]  /*09e0*/  UMOV UR4, 0x400 ;  /* 0x0000040000047882 */ /* 0x000fe40000000000 */
[----:B0-----:R-:W-:-:S07]  /*09f0*/  ULEA UR4, UR6, UR4, 0x18 ;  /* 0x0000000406047291 */ /* 0x001fce000f8ec0ff */
[----:B------:R2:W5:Y:S02]  /*0a00*/  @!P1 LDG.E R23, desc[UR8][R4.64+0x34] ;  /* 0x0000340804179981 */ /* 0x000564000c1e1900 */
[----:B------:R-:W-:Y:S02]  /*0a10*/  @!P0 LOP3.LUT R41, R42, 0x80000000, RZ, 0x3c, !PT ;  /* 0x800000002a298812 */ /* 0x000fe400078e3cff */
[----:B------:R2:W5:Y:S01]  /*0a20*/  @!P0 LDG.E R22, desc[UR8][R4.64+0x30] ;  /* 0x0000300804168981 */ /* 0x000562000c1e1900 */
[----:B------:R-:W0:Y:S01]  /*0a30*/  S2R R42, SR_LANEID ;  /* 0x00000000002a7919 */ /* 0x000e220000000000 */
[----:B------:R-:W-:Y:S01]  /*0a40*/  IMAD.MOV.U32 R45, RZ, RZ, -0x1 ;  /* 0xffffffffff2d7424 */ /* 0x000fe200078e00ff */
[----:B------:R-:W-:Y:S02]  /*0a50*/  @!P3 LOP3.LUT R45, R47, 0x80000000, RZ, 0x3c, !PT ;  /* 0x800000002f2db812 */ /* 0x000fe400078e3cff */
[----:B------:R-:W-:Y:S01]  /*0a60*/  LEA R47, R0, UR4, 0x2 ;  /* 0x00000004002f7c11 */ /* 0x000fe2000f8e10ff */
[----:B------:R-:W-:Y:S01]  /*0a70*/  IMAD.MOV.U32 R44, RZ, RZ, -0x1 ;  /* 0xffffffffff2c7424 */ /* 0x000fe200078e00ff */
[----:B------:R-:W-:-:S02]  /*0a80*/  SHF.R.U32.HI R124, RZ, 0x5, R0 ;  /* 0x00000005ff7c7819 */ /* 0x000fc40000011600 */
[----:B------:R-:W-:Y:S01]  /*0a90*/  @!P2 LOP3.LUT R44, R46, 0x80000000, RZ, 0x3c, !PT ;  /* 0x800000002e2ca812 */ /* 0x000fe200078e3cff */
[----:B------:R-:W-:Y:S02]  /*0aa0*/  IMAD R51, R0, 0x80, R47 ;  /* 0x0000008000337824 */ /* 0x000fe400078e022f */
[----:B------:R-:W-:Y:S01]  /*0ab0*/  IMAD.MOV.U32 R46, RZ, RZ, -0x1 ;  /* 0xffffffffff2e7424 */ /* 0x000fe200078e00ff */
[----:B------:R-:W-:Y:S01]  /*0ac0*/  @!P4 LOP3.LUT R46, R50, 0x80000000, RZ, 0x3c, !PT ;  /* 0x80000000322ec812 */ /* 0x000fe200078e3cff */
[----:B------:R-:W-:Y:S01]  /*0ad0*/  IMAD.MOV.U32 R43, RZ, RZ, -0x1 ;  /* 0xffffffffff2b7424 */ /* 0x000fe200078e00ff */
[----:B------:R-:W-:Y:S01]  /*0ae0*/  @!P1 LOP3.LUT R43, R62, 0x80000000, RZ, 0x3c, !PT ;  /* 0x800000003e2b9812 */ /* 0x000fe200078e3cff */
[----:B------:R-:W-:Y:S01]  /*0af0*/  IMAD.MOV.U32 R48, RZ, RZ, -0x1 ;  /* 0xffffffffff307424 */ /* 0x000fe200078e00ff */
[----:B------:R-:W-:Y:S01]  /*0b00*/  @!P5 LOP3.LUT R48, R9, 0x80000000, RZ, 0x3c, !PT ;  /* 0x800000000930d812 */ /* 0x000fe200078e3cff */
[----:B------:R-:W-:Y:S01]  /*0b10*/  IMAD.MOV.U32 R49, RZ, RZ, -0x1 ;  /* 0xffffffffff317424 */ /* 0x000fe200078e00ff */
[----:B------:R-:W-:Y:S01]  /*0b20*/  @!P6 LOP3.LUT R49, R52, 0x80000000, RZ, 0x3c, !PT ;  /* 0x800000003431e812 */ /* 0x000fe200078e3cff */
[----:B------:R-:W-:Y:S01]  /*0b30*/  IMAD R53, R0, -0x38, R51 ;  /* 0xffffffc800357824 */ /* 0x000fe200078e0233 */
[----:B------:R-:W-:Y:S01]  /*0b40*/  LEA R50, R124, UR4, 0x2 ;  /* 0x000000047c327c11 */ /* 0x000fe2000f8e10ff */
[----:B--2---:R-:W-:Y:S06]  /*0b50*/  BAR.SYNC.DEFER_BLOCKING 0x0 ;  /* 0x0000000000007b1d */ /* 0x004fec0000010000 */
.L_x_222:
[----:B------:R-:W-:Y:S01]  /*0b60*/  UISETP.LT.AND UP0, UPT, UR5, 0x6, UPT ;  /* 0x000000060500788c */ /* 0x000fe2000bf01270 */
[----:B------:R-:W-:Y:S01]  /*0b70*/  STS [R47], RZ ;  /* 0x000000ff2f007388 */ /* 0x000fe20000000800 */
[----:B------:R-:W-:Y:S01]  /*0b80*/  UIADD3 UR6, UPT, UPT, UR7, -0x6, URZ ;  /* 0xfffffffa07067890 */ /* 0x000fe2000fffe0ff */
[----:B0-----:R-:W-:Y:S01]  /*0b90*/  ISETP.NE.AND P1, PT, R42, 0x1f, PT ;  /* 0x0000001f2a00780c */ /* 0x001fe20003f25270 */
[----:B------:R-:W-:Y:S01]  /*0ba0*/  USEL UR4, UR5, 0x6, UP0 ;  /* 0x0000000605047887 */ /* 0x000fe20008000000 */
[----:B------:R-:W-:Y:S01]  /*0bb0*/  STS [R47+0x400], RZ ;  /* 0x000400ff2f007388 */ /* 0x000fe20000000800 */
[C---:B------:R-:W-:Y:S01]  /*0bc0*/  ISETP.NE.AND P2, PT, R124.reuse, 0x6, PT ;  /* 0x000000067c00780c */ /* 0x040fe20003f45270 */
[----:B------:R-:W-:Y:S01]  /*0bd0*/  UISETP.GE.AND UP0, UPT, UR7, UR10, UPT ;  /* 0x0000000a0700728c */ /* 0x000fe2000bf06270 */
[----:B-1----:R-:W-:Y:S01]  /*0be0*/  SHF.R.U32.HI R4, RZ, UR6, R29 ;  /* 0x00000006ff047c19 */ /* 0x002fe2000801161d */
[----:B------:R-:W-:Y:S01]  /*0bf0*/  UBMSK UR4, URZ, UR4 ;  /* 0x00000004ff04729b */ /* 0x000fe20008000000 */
[----:B------:R-:W-:Y:S01]  /*0c00*/  STS [R47+0x800], RZ ;  /* 0x000800ff2f007388 */ /* 0x000fe20000000800 */
[----:B------:R-:W-:-:S03]  /*0c10*/  ISETP.NE.AND P3, PT, R124, 0x7, PT ;  /* 0x000000077c00780c */ /* 0x000fc60003f65270 */
[----:B------:R-:W-:Y:S01]  /*0c20*/  STS [R47+0xc00], RZ ;  /* 0x000c00ff2f007388 */ /* 0x000fe20000000800 */
[----:B------:R-:W-:-:S03]  /*0c30*/  LOP3.LUT R4, R4, UR4, RZ, 0xc0, !PT ;  /* 0x0000000404047c12 */ /* 0x000fc6000f8ec0ff */
[----:B------:R-:W-:Y:S02]  /*0c40*/  STS [R47+0x1000], RZ ;  /* 0x001000ff2f007388 */ /* 0x000fe40000000800 */
[----:B------:R-:W-:Y:S01]  /*0c50*/  IMAD.SHL.U32 R5, R4, 0x400, RZ ;  /* 0x0000040004057824 */ /* 0x000fe200078e00ff */
[----:B------:R-:W-:Y:S01]  /*0c60*/  SHF.R.U32.HI R4, RZ, 0x4, R4 ;  /* 0x00000004ff047819 */ /* 0x000fe20000011604 */
[----:B------:R-:W-:Y:S03]  /*0c70*/  STS [R47+0x1400], RZ ;  /* 0x001400ff2f007388 */ /* 0x000fe60000000800 */
[----:B------:R-:W-:Y:S01]  /*0c80*/  LOP3.LUT R54, R5, 0x7c00, RZ, 0xc0, !PT ;  /* 0x00007c0005367812 */ /* 0x000fe200078ec0ff */
[----:B------:R-:W-:Y:S01]  /*0c90*/  STS [R47+0x1800], RZ ;  /* 0x001800ff2f007388 */ /* 0x000fe20000000800 */
[----:B------:R-:W-:-:S03]  /*0ca0*/  LOP3.LUT R4, R4, 0xffffffe, RZ, 0xc0, !PT ;  /* 0x0ffffffe04047812 */ /* 0x000fc600078ec0ff */
[----:B------:R-:W-:Y:S01]  /*0cb0*/  STS [R47+0x1c00], RZ ;  /* 0x001c00ff2f007388 */ /* 0x000fe20000000800 */
[----:B------:R-:W-:Y:S02]  /*0cc0*/  IADD3 R54, PT, PT, R4, R47, R54 ;  /* 0x0000002f04367210 */ /* 0x000fe40007ffe036 */
[----:B------:R-:W-:Y:S01]  /*0cd0*/  SHF.R.U32.HI R4, RZ, UR6, R30 ;  /* 0x00000006ff047c19 */ /* 0x000fe2000801161e */
[----:B------:R-:W-:Y:S03]  /*0ce0*/  STS [R47+0x2000], RZ ;  /* 0x002000ff2f007388 */ /* 0x000fe60000000800 */
[----:B------:R-:W-:Y:S01]  /*0cf0*/  LOP3.LUT R4, R4, UR4, RZ, 0xc0, !PT ;  /* 0x0000000404047c12 */ /* 0x000fe2000f8ec0ff */
[----:B------:R-:W-:Y:S04]  /*0d00*/  STS [R47+0x2400], RZ ;  /* 0x002400ff2f007388 */ /* 0x000fe80000000800 */
[----:B------:R-:W-:Y:S01]  /*0d10*/  STS [R47+0x2800], RZ ;  /* 0x002800ff2f007388 */ /* 0x000fe20000000800 */
[----:B------:R-:W-:Y:S01]  /*0d20*/  IMAD.SHL.U32 R5, R4, 0x400, RZ ;  /* 0x0000040004057824 */ /* 0x000fe200078e00ff */
[----:B------:R-:W-:-:S02]  /*0d30*/  SHF.R.U32.HI R4, RZ, 0x4, R4 ;  /* 0x00000004ff047819 */ /* 0x000fc40000011604 */
[----:B------:R-:W-:Y:S02]  /*0d40*/  STS [R47+0x2c00], RZ ;  /* 0x002c00ff2f007388 */ /* 0x000fe40000000800 */
[----:B------:R-:W-:Y:S02]  /*0d50*/  LOP3.LUT R56, R5, 0x7c00, RZ, 0xc0, !PT ;  /* 0x00007c0005387812 */ /* 0x000fe400078ec0ff */
        /* <DEDUP_REMOVED lines=32> */
[----:B------:R-:W0:Y:S02]  /*0f60*/  LDS.U16 R52, [R54] ;  /* 0x0000000036347984 */ /* 0x000e240000000400 */
[----:B0-----:R-:W-:-:S05]  /*0f70*/  VIADD R5, R52, 0x1 ;  /* 0x0000000134057836 */ /* 0x001fca0000000000 */
[----:B------:R0:W-:Y:S04]  /*0f80*/  STS.U16 [R54], R5 ;  /* 0x0000000536007388 */ /* 0x0001e80000000400 */
[----:B------:R-:W1:Y:S01]  /*0f90*/  LDS.U16 R57, [R56] ;  /* 0x0000000038397984 */ /* 0x000e620000000400 */
[----:B0-----:R-:W-:Y:S01]  /*0fa0*/  IMAD.SHL.U32 R5, R4, 0x400, RZ ;  /* 0x0000040004057824 */ /* 0x001fe200078e00ff */
[----:B------:R-:W-:-:S04]  /*0fb0*/  SHF.R.U32.HI R4, RZ, 0x4, R4 ;  /* 0x00000004ff047819 */ /* 0x000fc80000011604 */
[----:B------:R-:W-:Y:S02]  /*0fc0*/  LOP3.LUT R60, R5, 0x7c00, RZ, 0xc0, !PT ;  /* 0x00007c00053c7812 */ /* 0x000fe400078ec0ff */
[----:B------:R-:W-:-:S04]  /*0fd0*/  LOP3.LUT R4, R4, 0xffffffe, RZ, 0xc0, !PT ;  /* 0x0ffffffe04047812 */ /* 0x000fc800078ec0ff */
[----:B------:R-:W-:Y:S02]  /*0fe0*/  IADD3 R60, PT, PT, R4, R47, R60 ;  /* 0x0000002f043c7210 */ /* 0x000fe40007ffe03c */
[----:B------:R-:W-:-:S04]  /*0ff0*/  SHF.R.U32.HI R4, RZ, UR6, R33 ;  /* 0x00000006ff047c19 */ /* 0x000fc80008011621 */
[----:B------:R-:W-:-:S05]  /*1000*/  LOP3.LUT R4, R4, UR4, RZ, 0xc0, !PT ;  /* 0x0000000404047c12 */ /* 0x000fca000f8ec0ff */
[----:B------:R-:W-:Y:S01]  /*1010*/  IMAD.SHL.U32 R6, R4, 0x400, RZ ;  /* 0x0000040004067824 */ /* 0x000fe200078e00ff */
[----:B------:R-:W-:-:S04]  /*1020*/  SHF.R.U32.HI R4, RZ, 0x4, R4 ;  /* 0x00000004ff047819 */ /* 0x000fc80000011604 */
[----:B------:R-:W-:Y:S02]  /*1030*/  LOP3.LUT R6, R6, 0x7c00, RZ, 0xc0, !PT ;  /* 0x00007c0006067812 */ /* 0x000fe400078ec0ff */
[----:B------:R-:W-:-:S04]  /*1040*/  LOP3.LUT R4, R4, 0xffffffe, RZ, 0xc0, !PT ;  /* 0x0ffffffe04047812 */ /* 0x000fc800078ec0ff */
[----:B------:R-:W-:Y:S01]  /*1050*/  IADD3 R62, PT, PT, R4, R47, R6 ;  /* 0x0000002f043e7210 */ /* 0x000fe20007ffe006 */
[----:B-1----:R-:W-:Y:S01]  /*1060*/  VIADD R7, R57, 0x1 ;  /* 0x0000000139077836 */ /* 0x002fe20000000000 */
[----:B------:R-:W-:-:S04]  /*1070*/  SHF.R.U32.HI R4, RZ, UR6, R34 ;  /* 0x00000006ff047c19 */ /* 0x000fc80008011622 */
[----:B------:R-:W-:Y:S01]  /*1080*/  STS.U16 [R56], R7 ;  /* 0x0000000738007388 */ /* 0x000fe20000000400 */
[----:B------:R-:W-:-:S03]  /*1090*/  LOP3.LUT R4, R4, UR4, RZ, 0xc0, !PT ;  /* 0x0000000404047c12 */ /* 0x000fc6000f8ec0ff */
        /* <DEDUP_REMOVED lines=129> */
[----:B------:R-:W-:Y:S01]  /*18b0*/  SHF.R.U32.HI R4, RZ, UR6, R49 ;  /* 0x00000006ff047c19 */ /* 0x000fe20008011631 */
[----:B------:R-:W0:Y:S03]  /*18c0*/  S2UR UR6, SR_CgaCtaId ;  /* 0x00000000000679c3 */ /* 0x000e260000008800 */
[----:B------:R-:W-:Y:S01]  /*18d0*/  LOP3.LUT R4, R4, UR4, RZ, 0xc0, !PT ;  /* 0x0000000404047c12 */ /* 0x000fe2000f8ec0ff */
[----:B------:R-:W-:-:S04]  /*18e0*/  UMOV UR4, 0x400 ;  /* 0x0000040000047882 */ /* 0x000fc80000000000 */
[----:B------:R-:W-:Y:S01]  /*18f0*/  IMAD.SHL.U32 R6, R4, 0x400, RZ ;  /* 0x0000040004067824 */ /* 0x000fe200078e00ff */
[----:B------:R-:W-:-:S04]  /*1900*/  SHF.R.U32.HI R4, RZ, 0x4, R4 ;  /* 0x00000004ff047819 */ /* 0x000fc80000011604 */
[----:B------:R-:W-:Y:S02]  /*1910*/  LOP3.LUT R6, R6, 0x7c00, RZ, 0xc0, !PT ;  /* 0x00007c0006067812 */ /* 0x000fe400078ec0ff */
[----:B------:R-:W-:-:S04]  /*1920*/  LOP3.LUT R4, R4, 0xffffffe, RZ, 0xc0, !PT ;  /* 0x0ffffffe04047812 */ /* 0x000fc800078ec0ff */
[----:B------:R-:W-:Y:S01]  /*1930*/  IADD3 R90, PT, PT, R4, R47, R6 ;  /* 0x0000002f045a7210 */ /* 0x000fe20007ffe006 */
[----:B-1----:R-:W-:Y:S01]  /*1940*/  VIADD R7, R85, 0x1 ;  /* 0x0000000155077836 */ /* 0x002fe20000000000 */
[----:B0-----:R-:W-:-:S04]  /*1950*/  ULEA UR4, UR6, UR4, 0x18 ;  /* 0x0000000406047291 */ /* 0x001fc8000f8ec0ff */
[----:B------:R-:W-:Y:S04]  /*1960*/  STS.U16 [R84], R7 ;  /* 0x0000000754007388 */ /* 0x000fe80000000400 */
[----:B------:R-:W0:Y:S02]  /*1970*/  LDS.U16 R87, [R86] ;  /* 0x0000000056577984 */ /* 0x000e240000000400 */
[----:B0-----:R-:W-:-:S05]  /*1980*/  VIADD R5, R87, 0x1 ;  /* 0x0000000157057836 */ /* 0x001fca0000000000 */
[----:B------:R-:W-:Y:S04]  /*1990*/  STS.U16 [R86], R5 ;  /* 0x0000000556007388 */ /* 0x000fe80000000400 */
[----:B------:R-:W0:Y:S02]  /*19a0*/  LDS.U16 R89, [R88] ;  /* 0x0000000058597984 */ /* 0x000e240000000400 */
[----:B0-----:R-:W-:-:S05]  /*19b0*/  VIADD R7, R89, 0x1 ;  /* 0x0000000159077836 */ /* 0x001fca0000000000 */
[----:B------:R-:W-:Y:S04]  /*19c0*/  STS.U16 [R88], R7 ;  /* 0x0000000758007388 */ /* 0x000fe80000000400 */
[----:B------:R-:W0:Y:S02]  /*19d0*/  LDS.U16 R91, [R90] ;  /* 0x000000005a5b7984 */ /* 0x000e240000000400 */
[----:B0-----:R-:W-:-:S05]  /*19e0*/  VIADD R5, R91, 0x1 ;  /* 0x000000015b057836 */ /* 0x001fca0000000000 */
[----:B------:R-:W-:Y:S01]  /*19f0*/  STS.U16 [R90], R5 ;  /* 0x000000055a007388 */ /* 0x000fe20000000400 */
[----:B------:R-:W-:Y:S06]  /*1a00*/  BAR.SYNC.DEFER_BLOCKING 0x0 ;  /* 0x0000000000007b1d */ /* 0x000fec0000010000 */
[----:B------:R-:W-:Y:S04]  /*1a10*/  LDS R92, [R51] ;  /* 0x00000000335c7984 */ /* 0x000fe80000000800 */
[----:B------:R-:W0:Y:S04]  /*1a20*/  LDS R93, [R51+0x4] ;  /* 0x00000400335d7984 */ /* 0x000e280000000800 */
[----:B------:R-:W1:Y:S04]  /*1a30*/  LDS R94, [R51+0x8] ;  /* 0x00000800335e7984 */ /* 0x000e680000000800 */
[----:B------:R-:W2:Y:S04]  /*1a40*/  LDS R95, [R51+0xc] ;  /* 0x00000c00335f7984 */ /* 0x000ea80000000800 */
[----:B------:R-:W3:Y:S04]  /*1a50*/  LDS R96, [R51+0x10] ;  /* 0x0000100033607984 */ /* 0x000ee80000000800 */
[----:B------:R-:W4:Y:S04]  /*1a60*/  LDS R97, [R51+0x14] ;  /* 0x0000140033617984 */ /* 0x000f280000000800 */
[----:B------:R-:W4:Y:S04]  /*1a70*/  LDS R98, [R51+0x18] ;  /* 0x0000180033627984 */ /* 0x000f280000000800 */
[----:B------:R-:W4:Y:S04]  /*1a80*/  LDS R99, [R51+0x1c] ;  /* 0x00001c0033637984 */ /* 0x000f280000000800 */
[----:B------:R-:W4:Y:S04]  /*1a90*/  LDS R100, [R51+0x20] ;  /* 0x0000200033647984 */ /* 0x000f280000000800 */
[----:B------:R-:W4:Y:S04]  /*1aa0*/  LDS R101, [R51+0x24] ;  /* 0x0000240033657984 */ /* 0x000f280000000800 */
[----:B------:R-:W4:Y:S04]  /*1ab0*/  LDS R102, [R51+0x28] ;  /* 0x0000280033667984 */ /* 0x000f280000000800 */
[----:B------:R-:W4:Y:S01]  /*1ac0*/  LDS R103, [R51+0x2c] ;  /* 0x00002c0033677984 */ /* 0x000f220000000800 */
[----:B0-----:R-:W-:-:S03]  /*1ad0*/  IMAD.IADD R93, R92, 0x1, R93 ;  /* 0x000000015c5d7824 */ /* 0x001fc600078e025d */
[----:B------:R-:W0:Y:S01]  /*1ae0*/  LDS R104, [R51+0x30] ;  /* 0x0000300033687984 */ /* 0x000e220000000800 */
[----:B-1----:R-:W-:-:S03]  /*1af0*/  IMAD.IADD R94, R94, 0x1, R93 ;  /* 0x000000015e5e7824 */ /* 0x002fc600078e025d */
[----:B------:R-:W1:Y:S01]  /*1b00*/  LDS R105, [R51+0x34] ;  /* 0x0000340033697984 */ /* 0x000e620000000800 */
[----:B--2---:R-:W-:-:S03]  /*1b10*/  IMAD.IADD R95, R95, 0x1, R94 ;  /* 0x000000015f5f7824 */ /* 0x004fc600078e025e */
[----:B------:R-:W2:Y:S01]  /*1b20*/  LDS R106, [R51+0x38] ;  /* 0x00003800336a7984 */ /* 0x000ea20000000800 */
[----:B---3--:R-:W-:-:S03]  /*1b30*/  IMAD.IADD R96, R96, 0x1, R95 ;  /* 0x0000000160607824 */ /* 0x008fc600078e025f */
[----:B------:R-:W3:Y:S01]  /*1b40*/  LDS R107, [R51+0x3c] ;  /* 0x00003c00336b7984 */ /* 0x000ee20000000800 */
[----:B----4-:R-:W-:-:S03]  /*1b50*/  IMAD.IADD R97, R97, 0x1, R96 ;  /* 0x0000000161617824 */ /* 0x010fc600078e0260 */
[----:B------:R-:W4:Y:S01]  /*1b60*/  LDS R108, [R51+0x40] ;  /* 0x00004000336c7984 */ /* 0x000f220000000800 */
[----:B------:R-:W-:-:S03]  /*1b70*/  IMAD.IADD R98, R98, 0x1, R97 ;  /* 0x0000000162627824 */ /* 0x000fc600078e0261 */
        /* <DEDUP_REMOVED lines=31> */
[----:B------:R-:W-:-:S04]  /*1d70*/  IMAD.IADD R114, R114, 0x1, R113 ;  /* 0x0000000172727824 */ /* 0x000fc800078e0271 */
[----:B0-----:R-:W-:-:S04]  /*1d80*/  IMAD.IADD R115, R115, 0x1, R114 ;  /* 0x0000000173737824 */ /* 0x001fc800078e0272 */
[----:B-1----:R-:W-:-:S04]  /*1d90*/  IMAD.IADD R116, R116, 0x1, R115 ;  /* 0x0000000174747824 */ /* 0x002fc800078e0273 */
[----:B--2---:R-:W-:-:S04]  /*1da0*/  IMAD.IADD R117, R117, 0x1, R116 ;  /* 0x0000000175757824 */ /* 0x004fc800078e0274 */
[----:B---3--:R-:W-:-:S04]  /*1db0*/  IMAD.IADD R118, R118, 0x1, R117 ;  /* 0x0000000176767824 */ /* 0x008fc800078e0275 */
[----:B----4-:R-:W-:-:S04]  /*1dc0*/  IMAD.IADD R119, R119, 0x1, R118 ;  /* 0x0000000177777824 */ /* 0x010fc800078e0276 */
[----:B------:R-:W-:-:S04]  /*1dd0*/  IMAD.IADD R120, R120, 0x1, R119 ;  /* 0x0000000178787824 */ /* 0x000fc800078e0277 */
[----:B------:R-:W-:-:S04]  /*1de0*/  IMAD.IADD R121, R121, 0x1, R120 ;  /* 0x0000000179797824 */ /* 0x000fc800078e0278 */
[----:B------:R-:W-:-:S04]  /*1df0*/  IMAD.IADD R122, R122, 0x1, R121 ;  /* 0x000000017a7a7824 */ /* 0x000fc800078e0279 */
[----:B------:R-:W-:-:S04]  /*1e00*/  IMAD.IADD R123, R123, 0x1, R122 ;  /* 0x000000017b7b7824 */ /* 0x000fc800078e027a */
[----:B------:R-:W-:-:S05]  /*1e10*/  IMAD.IADD R125, R4, 0x1, R123 ;  /* 0x00000001047d7824 */ /* 0x000fca00078e027b */
        /* <DEDUP_REMOVED lines=8> */
[----:B------:R-:W0:Y:S02]  /*1ea0*/  SHFL.UP P0, R126, R127, 0x10, RZ ;  /* 0x060000007f7e7989 */ /* 0x000e2400000000ff */
[----:B0-----:R-:W-:Y:S01]  /*1eb0*/  @P0 IMAD.IADD R126, R127, 0x1, R126 ;  /* 0x000000017f7e0824 */ /* 0x001fe200078e027e */
[----:B------:R-:W-:-:S03]  /*1ec0*/  ISETP.NE.AND P0, PT, R124, 0x1, PT ;  /* 0x000000017c00780c */ /* 0x000fc60003f05270 */
[----:B------:R-:W-:Y:S01]  /*1ed0*/  IMAD.IADD R125, R126, 0x1, -R125 ;  /* 0x000000017e7d7824 */ /* 0x000fe200078e0a7d */
[----:B------:R-:W-:Y:S01]  /*1ee0*/  @!P1 STS [R50+0x8400], R126 ;  /* 0x0084007e32009388 */ /* 0x000fe20000000800 */
[----:B------:R-:W-:Y:S01]  /*1ef0*/  BAR.SYNC.DEFER_BLOCKING 0x0 ;  /* 0x0000000000007b1d */ /* 0x000fe20000010000 */
[----:B------:R-:W-:-:S05]  /*1f00*/  ISETP.NE.AND P1, PT, R124, 0x4, PT ;  /* 0x000000047c00780c */ /* 0x000fca0003f25270 */
[----:B------:R-:W0:Y:S04]  /*1f10*/  LDS.128 R4, [UR4+0x8400] ;  /* 0x00840004ff047984 */ /* 0x000e280008000c00 */
[----:B------:R-:W1:Y:S01]  /*1f20*/  LDS.128 R8, [UR4+0x8410] ;  /* 0x00841004ff087984 */ /* 0x000e620008000c00 */
[C---:B0-----:R-:W-:Y:S01]  /*1f30*/  SEL R55, R4.reuse, R55, !P0 ;  /* 0x0000003704377207 */ /* 0x041fe20004000000 */
[----:B------:R-:W-:Y:S01]  /*1f40*/  IMAD.IADD R5, R4, 0x1, R5 ;  /* 0x0000000104057824 */ /* 0x000fe200078e0205 */
[----:B------:R-:W-:-:S03]  /*1f50*/  ISETP.NE.AND P0, PT, R124, 0x2, PT ;  /* 0x000000027c00780c */ /* 0x000fc60003f05270 */
[----:B------:R-:W-:Y:S01]  /*1f60*/  IMAD.IADD R6, R6, 0x1, R5 ;  /* 0x0000000106067824 */ /* 0x000fe200078e0205 */
[----:B------:R-:W-:Y:S02]  /*1f70*/  SEL R55, R5, R55, !P0 ;  /* 0x0000003705377207 */ /* 0x000fe40004000000 */
[----:B------:R-:W-:Y:S01]  /*1f80*/  ISETP.NE.AND P0, PT, R124, 0x3, PT ;  /* 0x000000037c00780c */ /* 0x000fe20003f05270 */
[----:B------:R-:W-:-:S03]  /*1f90*/  IMAD.IADD R7, R7, 0x1, R6 ;  /* 0x0000000107077824 */ /* 0x000fc600078e0206 */
[----:B------:R-:W-:Y:S01]  /*1fa0*/  SEL R55, R6, R55, !P0 ;  /* 0x0000003706377207 */ /* 0x000fe20004000000 */
[C---:B-1----:R-:W-:Y:S01]  /*1fb0*/  IMAD.IADD R8, R7.reuse, 0x1, R8 ;  /* 0x0000000107087824 */ /* 0x042fe200078e0208 */
[----:B------:R-:W-:Y:S02]  /*1fc0*/  ISETP.NE.AND P0, PT, R124, 0x5, PT ;  /* 0x000000057c00780c */ /* 0x000fe40003f05270 */
[----:B------:R-:W-:Y:S01]  /*1fd0*/  SEL R55, R7, R55, !P1 ;  /* 0x0000003707377207 */ /* 0x000fe20004800000 */
[----:B------:R-:W-:Y:S01]  /*1fe0*/  IMAD.IADD R9, R9, 0x1, R8 ;  /* 0x0000000109097824 */ /* 0x000fe200078e0208 */
[----:B------:R-:W-:Y:S02]  /*1ff0*/  ISETP.NE.AND P1, PT, R42, RZ, PT ;  /* 0x000000ff2a00720c */ /* 0x000fe40003f25270 */
[----:B------:R-:W-:Y:S01]  /*2000*/  SEL R55, R8, R55, !P0 ;  /* 0x0000003708377207 */ /* 0x000fe20004000000 */
[----:B------:R-:W-:Y:S01]  /*2010*/  IMAD.IADD R10, R10, 0x1, R9 ;  /* 0x000000010a0a7824 */ /* 0x000fe200078e0209 */
[----:B------:R-:W-:-:S02]  /*2020*/  ISETP.GT.U32.AND P0, PT, R0, 0x1f, PT ;  /* 0x0000001f0000780c */ /* 0x000fc40003f04070 */
[----:B------:R-:W-:Y:S01]  /*2030*/  SEL R55, R9, R55, !P2 ;  /* 0x0000003709377207 */ /* 0x000fe20005000000 */
[----:B------:R-:W-:Y:S01]  /*2040*/  IMAD.IADD R11, R11, 0x1, R10 ;  /* 0x000000010b0b7824 */ /* 0x000fe200078e020a */
[----:B------:R-:W-:Y:S02]  /*2050*/  ISETP.GT.U32.OR P2, PT, R0, 0x1f, P1 ;  /* 0x0000001f0000780c */ /* 0x000fe40000f44470 */
[----:B------:R-:W-:Y:S02]  /*2060*/  SEL R4, R125, RZ, P1 ;  /* 0x000000ff7d047207 */ /* 0x000fe40000800000 */
[----:B------:R-:W-:-:S05]  /*2070*/  SEL R55, R10, R55, !P3 ;  /* 0x000000370a377207 */ /* 0x000fca0005800000 */
[----:B------:R-:W-:Y:S01]  /*2080*/  @P0 IMAD.IADD R125, R55, 0x1, R4 ;  /* 0x00000001377d0824 */ /* 0x000fe200078e0204 */
[----:B------:R-:W-:-:S03]  /*2090*/  ISETP.NE.AND P0, PT, R0, RZ, PT ;  /* 0x000000ff0000720c */ /* 0x000fc60003f05270 */
[----:B------:R-:W-:-:S05]  /*20a0*/  @!P2 IMAD.U32 R125, R11, 0x10000, RZ ;  /* 0x000100000b7da824 */ /* 0x000fca00078e00ff */
[----:B------:R-:W-:Y:S01]  /*20b0*/  @!P2 STS [UR4+0x8428], R125 ;  /* 0x0084287dff00a988 */ /* 0x000fe20008000804 */
[----:B------:R-:W-:Y:S06]  /*20c0*/  BAR.SYNC.DEFER_BLOCKING 0x0 ;  /* 0x0000000000007b1d */ /* 0x000fec0000010000 */
[----:B------:R-:W0:Y:S02]  /*20d0*/  LDS R4, [UR4+0x8428] ;  /* 0x00842804ff047984 */ /* 0x000e240008000800 */
[----:B0-----:R-:W-:-:S05]  /*20e0*/  SEL R4, R4, RZ, P0 ;  /* 0x000000ff04047207 */ /* 0x001fca0000000000 */
[----:B------:R-:W-:-:S04]  /*20f0*/  IMAD.IADD R4, R4, 0x1, R125 ;  /* 0x0000000104047824 */ /* 0x000fc800078e027d */
[--C-:B------:R-:W-:Y:S01]  /*2100*/  IMAD.IADD R92, R92, 0x1, R4.reuse ;  /* 0x000000015c5c7824 */ /* 0x100fe200078e0204 */
[----:B------:R-:W-:Y:S01]  /*2110*/  STS [R51], R4 ;  /* 0x0000000433007388 */ /* 0x000fe20000000800 */
[--C-:B------:R-:W-:Y:S02]  /*2120*/  IMAD.IADD R6, R93, 0x1, R4.reuse ;  /* 0x000000015d067824 */ /* 0x100fe400078e0204 */
[--C-:B------:R-:W-:Y:S01]  /*2130*/  IMAD.IADD R94, R94, 0x1, R4.reuse ;  /* 0x000000015e5e7824 */ /* 0x100fe200078e0204 */
[----:B------:R-:W-:Y:S01]  /*2140*/  STS [R51+0x4], R92 ;  /* 0x0000045c33007388 */ /* 0x000fe20000000800 */
[--C-:B------:R-:W-:Y:S02]  /*2150*/  IMAD.IADD R8, R95, 0x1, R4.reuse ;  /* 0x000000015f087824 */ /* 0x100fe400078e0204 */
[--C-:B------:R-:W-:Y:S01]  /*2160*/  IMAD.IADD R96, R96, 0x1, R4.reuse ;  /* 0x0000000160607824 */ /* 0x100fe200078e0204 */
[----:B------:R-:W-:Y:S01]  /*2170*/  STS [R51+0x8], R6 ;  /* 0x0000080633007388 */ /* 0x000fe20000000800 */
[----:B------:R-:W-:-:S02]  /*2180*/  IMAD.IADD R10, R97, 0x1, R4 ;  /* 0x00000001610a7824 */ /* 0x000fc400078e0204 */
[--C-:B------:R-:W-:Y:S01]  /*2190*/  IMAD.IADD R98, R98, 0x1, R4.reuse ;  /* 0x0000000162627824 */ /* 0x100fe200078e0204 */
[----:B------:R-:W-:Y:S01]  /*21a0*/  STS [R51+0xc], R94 ;  /* 0x00000c5e33007388 */ /* 0x000fe20000000800 */
        /* <DEDUP_REMOVED lines=36> */
[----:B------:R-:W-:-:S03]  /*23f0*/  IMAD.IADD R150, R123, 0x1, R4 ;  /* 0x000000017b967824 */ /* 0x000fc600078e0204 */
[----:B------:R-:W-:Y:S04]  /*2400*/  STS [R51+0x40], R134 ;  /* 0x0000408633007388 */ /* 0x000fe80000000800 */
        /* <DEDUP_REMOVED lines=15> */
[----:B------:R-:W-:Y:S01]  /*2500*/  STS [R51+0x80], R150 ;  /* 0x0000809633007388 */ /* 0x000fe20000000800 */
[----:B------:R-:W-:Y:S06]  /*2510*/  BAR.SYNC.DEFER_BLOCKING 0x0 ;  /* 0x0000000000007b1d */ /* 0x000fec0000010000 */
[----:B------:R-:W0:Y:S04]  /*2520*/  LDS.U16 R5, [R54] ;  /* 0x0000000036057984 */ /* 0x000e280000000400 */
[----:B------:R-:W1:Y:S04]  /*2530*/  LDS.U16 R56, [R56] ;  /* 0x0000000038387984 */ /* 0x000e680000000400 */
[----:B------:R-:W2:Y:S04]  /*2540*/  LDS.U16 R58, [R58] ;  /* 0x000000003a3a7984 */ /* 0x000ea80000000400 */
[----:B------:R-:W3:Y:S04]  /*2550*/  LDS.U16 R60, [R60] ;  /* 0x000000003c3c7984 */ /* 0x000ee80000000400 */
[----:B------:R-:W4:Y:S04]  /*2560*/  LDS.U16 R62, [R62] ;  /* 0x000000003e3e7984 */ /* 0x000f280000000400 */
[----:B------:R-:W4:Y:S04]  /*2570*/  LDS.U16 R64, [R64] ;  /* 0x0000000040407984 */ /* 0x000f280000000400 */
[----:B------:R-:W4:Y:S04]  /*2580*/  LDS.U16 R66, [R66] ;  /* 0x0000000042427984 */ /* 0x000f280000000400 */
[----:B------:R-:W4:Y:S04]  /*2590*/  LDS.U16 R68, [R68] ;  /* 0x0000000044447984 */ /* 0x000f280000000400 */
[----:B------:R-:W4:Y:S04]  /*25a0*/  LDS.U16 R70, [R70] ;  /* 0x0000000046467984 */ /* 0x000f280000000400 */
[----:B------:R-:W4:Y:S04]  /*25b0*/  LDS.U16 R72, [R72] ;  /* 0x0000000048487984 */ /* 0x000f280000000400 */
[----:B------:R-:W4:Y:S01]  /*25c0*/  LDS.U16 R74, [R74] ;  /* 0x000000004a4a7984 */ /* 0x000f220000000400 */
[----:B0-----:R-:W-:-:S03]  /*25d0*/  IMAD.IADD R5, R52, 0x1, R5 ;  /* 0x0000000134057824 */ /* 0x001fc600078e0205 */
[----:B------:R-:W0:Y:S01]  /*25e0*/  LDS.U16 R76, [R76] ;  /* 0x000000004c4c7984 */ /* 0x000e220000000400 */
[----:B-1----:R-:W-:-:S03]  /*25f0*/  IMAD.IADD R56, R57, 0x1, R56 ;  /* 0x0000000139387824 */ /* 0x002fc600078e0238 */
[----:B------:R-:W1:Y:S01]  /*2600*/  LDS.U16 R78, [R78] ;  /* 0x000000004e4e7984 */ /* 0x000e620000000400 */
[----:B--2---:R-:W-:-:S03]  /*2610*/  IMAD.IADD R58, R59, 0x1, R58 ;  /* 0x000000013b3a7824 */ /* 0x004fc600078e023a */
[----:B------:R-:W2:Y:S01]  /*2620*/  LDS.U16 R80, [R80] ;  /* 0x0000000050507984 */ /* 0x000ea20000000400 */
[----:B---3--:R-:W-:-:S03]  /*2630*/  IMAD.IADD R60, R61, 0x1, R60 ;  /* 0x000000013d3c7824 */ /* 0x008fc600078e023c */
[----:B------:R-:W3:Y:S01]  /*2640*/  LDS.U16 R82, [R82] ;  /* 0x0000000052527984 */ /* 0x000ee20000000400 */
[----:B----4-:R-:W-:-:S03]  /*2650*/  IMAD.IADD R62, R63, 0x1, R62 ;  /* 0x000000013f3e7824 */ /* 0x010fc600078e023e */
[----:B------:R-:W4:Y:S01]  /*2660*/  LDS.U16 R84, [R84] ;  /* 0x0000000054547984 */ /* 0x000f220000000400 */
[----:B------:R-:W-:-:S03]  /*2670*/  IMAD.IADD R64, R65, 0x1, R64 ;  /* 0x0000000141407824 */ /* 0x000fc600078e0240 */
[----:B------:R-:W4:Y:S01]  /*2680*/  LDS.U16 R86, [R86] ;  /* 0x0000000056567984 */ /* 0x000f220000000400 */
[----:B------:R-:W-:-:S03]  /*2690*/  IMAD.IADD R66, R67, 0x1, R66 ;  /* 0x0000000143427824 */ /* 0x000fc600078e0242 */
[----:B------:R-:W4:Y:S01]  /*26a0*/  LDS.U16 R88, [R88] ;  /* 0x0000000058587984 */ /* 0x000f220000000400 */
[----:B------:R-:W-:-:S03]  /*26b0*/  IMAD.IADD R68, R69, 0x1, R68 ;  /* 0x0000000145447824 */ /* 0x000fc600078e0244 */
[----:B------:R-:W4:Y:S01]  /*26c0*/  LDS.U16 R90, [R90] ;  /* 0x000000005a5a7984 */ /* 0x000f220000000400 */
[----:B------:R-:W-:Y:S02]  /*26d0*/  IMAD.IADD R70, R71, 0x1, R70 ;  /* 0x0000000147467824 */ /* 0x000fe400078e0246 */
[----:B------:R-:W-:Y:S02]  /*26e0*/  IMAD.IADD R72, R73, 0x1, R72 ;  /* 0x0000000149487824 */ /* 0x000fe400078e0248 */
[----:B------:R-:W-:Y:S02]  /*26f0*/  IMAD.IADD R74, R75, 0x1, R74 ;  /* 0x000000014b4a7824 */ /* 0x000fe400078e024a */
[----:B0-----:R-:W-:Y:S02]  /*2700*/  IMAD.IADD R76, R77, 0x1, R76 ;  /* 0x000000014d4c7824 */ /* 0x001fe400078e024c */
[----:B-1----:R-:W-:Y:S02]  /*2710*/  IMAD.IADD R78, R79, 0x1, R78 ;  /* 0x000000014f4e7824 */ /* 0x002fe400078e024e */
[----:B--2---:R-:W-:-:S02]  /*2720*/  IMAD.IADD R80, R81, 0x1, R80 ;  /* 0x0000000151507824 */ /* 0x004fc400078e0250 */
[----:B---3--:R-:W-:Y:S02]  /*2730*/  IMAD.IADD R82, R83, 0x1, R82 ;  /* 0x0000000153527824 */ /* 0x008fe400078e0252 */
[----:B----4-:R-:W-:Y:S02]  /*2740*/  IMAD.IADD R84, R85, 0x1, R84 ;  /* 0x0000000155547824 */ /* 0x010fe400078e0254 */
[----:B------:R-:W-:Y:S02]  /*2750*/  IMAD.IADD R86, R87, 0x1, R86 ;  /* 0x0000000157567824 */ /* 0x000fe400078e0256 */
[----:B------:R-:W-:Y:S02]  /*2760*/  IMAD.IADD R88, R89, 0x1, R88 ;  /* 0x0000000159587824 */ /* 0x000fe400078e0258 */
[----:B------:R-:W-:Y:S01]  /*2770*/  IMAD.IADD R90, R91, 0x1, R90 ;  /* 0x000000015b5a7824 */ /* 0x000fe200078e025a */
[----:B------:R-:W-:Y:S06]  /*2780*/  BAR.SYNC.DEFER_BLOCKING 0x0 ;  /* 0x0000000000007b1d */ /* 0x000fec0000010000 */
[----:B------:R-:W-:Y:S05]  /*2790*/  BRA.U UP0, `(.L_x_221) ;  /* 0x0000000500987547 */ /* 0x000fea000b800000 */
[----:B------:R-:W-:Y:S01]  /*27a0*/  LEA R4, R5, UR4, 0x2 ;  /* 0x0000000405047c11 */ /* 0x000fe2000f8e10ff */
[----:B------:R-:W-:Y:S01]  /*27b0*/  UIADD3 UR7, UPT, UPT, UR7, 0x6, URZ ;  /* 0x0000000607077890 */ /* 0x000fe2000fffe0ff */
[----:B------:R-:W-:Y:S01]  /*27c0*/  LEA R5, R56, UR4, 0x2 ;  /* 0x0000000438057c11 */ /* 0x000fe2000f8e10ff */
[----:B------:R-:W-:Y:S01]  /*27d0*/  UIADD3 UR5, UPT, UPT, UR5, -0x6, URZ ;  /* 0xfffffffa05057890 */ /* 0x000fe2000fffe0ff */
[----:B------:R-:W-:Y:S01]  /*27e0*/  LEA R6, R58, UR4, 0x2 ;  /* 0x000000043a067c11 */ /* 0x000fe2000f8e10ff */
[----:B------:R1:W-:Y:S01]  /*27f0*/  STS [R4], R29 ;  /* 0x0000001d04007388 */ /* 0x0003e20000000800 */
[----:B------:R-:W-:Y:S02]  /*2800*/  LEA R7, R60, UR4, 0x2 ;  /* 0x000000043c077c11 */ /* 0x000fe4000f8e10ff */
[----:B------:R-:W-:Y:S01]  /*2810*/  LEA R8, R62, UR4, 0x2 ;  /* 0x000000043e087c11 */ /* 0x000fe2000f8e10ff */
[----:B------:R1:W-:Y:S01]  /*2820*/  STS [R5], R30 ;  /* 0x0000001e05007388 */ /* 0x0003e20000000800 */
[----:B------:R-:W-:-:S02]  /*2830*/  LEA R9, R64, UR4, 0x2 ;  /* 0x0000000440097c11 */ /* 0x000fc4000f8e10ff */
[----:B------:R-:W-:Y:S01]  /*2840*/  LEA R10, R66, UR4, 0x2 ;  /* 0x00000004420a7c11 */ /* 0x000fe2000f8e10ff */
[----:B------:R1:W-:Y:S01]  /*2850*/  STS [R6], R31 ;  /* 0x0000001f06007388 */ /* 0x0003e20000000800 */
[----:B------:R-:W-:Y:S02]  /*2860*/  LEA R11, R68, UR4, 0x2 ;  /* 0x00000004440b7c11 */ /* 0x000fe4000f8e10ff */
        /* <DEDUP_REMOVED lines=16> */
[----:B------:R1:W-:Y:S04]  /*2970*/  STS [R52], R37 ;  /* 0x0000002534007388 */ /* 0x0003e80000000800 */
        /* <DEDUP_REMOVED lines=9> */
[----:B------:R1:W-:Y:S01]  /*2a10*/  STS [R64], R49 ;  /* 0x0000003140007388 */ /* 0x0003e20000000800 */
[----:B------:R-:W-:Y:S06]  /*2a20*/  BAR.SYNC.DEFER_BLOCKING 0x0 ;  /* 0x0000000000007b1d */ /* 0x000fec0000010000 */
[----:B------:R1:W2:Y:S04]  /*2a30*/  LDS R29, [R53] ;  /* 0x00000000351d7984 */ /* 0x0002a80000000800 */
[----:B------:R1:W3:Y:S04]  /*2a40*/  LDS R30, [R53+0x4] ;  /* 0x00000400351e7984 */ /* 0x0002e80000000800 */
[----:B------:R1:W4:Y:S04]  /*2a50*/  LDS R31, [R53+0x8] ;  /* 0x00000800351f7984 */ /* 0x0003280000000800 */
[----:B------:R1:W0:Y:S04]  /*2a60*/  LDS R32, [R53+0xc] ;  /* 0x00000c0035207984 */ /* 0x0002280000000800 */
        /* <DEDUP_REMOVED lines=14> */
[----:B------:R1:W0:Y:S01]  /*2b50*/  LDS R49, [R53+0x48] ;  /* 0x0000480035317984 */ /* 0x0002220000000800 */
[----:B------:R-:W-:Y:S06]  /*2b60*/  BAR.SYNC.DEFER_BLOCKING 0x0 ;  /* 0x0000000000007b1d */ /* 0x000fec0000010000 */
[----:B-----5:R1:W-:Y:S04]  /*2b70*/  STS [R4], R2 ;  /* 0x0000000204007388 */ /* 0x0203e80000000800 */
        /* <DEDUP_REMOVED lines=19> */
[----:B------:R1:W0:Y:S04]  /*2cb0*/  LDS R2, [R53] ;  /* 0x0000000035027984 */ /* 0x0002280000000800 */
        /* <DEDUP_REMOVED lines=19> */
[----:B--234-:R-:W-:Y:S05]  /*2df0*/  BRA `(.L_x_222) ;  /* 0xffffffdc00587947 */ /* 0x01cfea000383ffff */
.L_x_221:
[----:B------:R-:W-:Y:S01]  /*2e00*/  LEA R5, R5, UR4, 0x2 ;  /* 0x0000000405057c11 */ /* 0x000fe2000f8e10ff */
[----:B------:R-:W-:Y:S01]  /*2e10*/  IMAD R53, R0, -0x48, R53 ;  /* 0xffffffb800357824 */ /* 0x000fe200078e0235 */
[----:B------:R-:W-:Y:S01]  /*2e20*/  LEA R56, R56, UR4, 0x2 ;  /* 0x0000000438387c11 */ /* 0x000fe2000f8e10ff */
[----:B------:R-:W0:Y:S01]  /*2e30*/  LDCU.64 UR6, c[0x0][0x3a0] ;  /* 0x00007400ff0677ac */ /* 0x000e220008000a00 */
[----:B------:R-:W-:Y:S01]  /*2e40*/  LEA R58, R58, UR4, 0x2 ;  /* 0x000000043a3a7c11 */ /* 0x000fe2000f8e10ff */
[----:B------:R-:W-:Y:S01]  /*2e50*/  STS [R5], R29 ;  /* 0x0000001d05007388 */ /* 0x000fe20000000800 */
[----:B------:R-:W-:Y:S02]  /*2e60*/  LEA R60, R60, UR4, 0x2 ;  /* 0x000000043c3c7c11 */ /* 0x000fe4000f8e10ff */
[----:B------:R-:W-:Y:S01]  /*2e70*/  LEA R62, R62, UR4, 0x2 ;  /* 0x000000043e3e7c11 */ /* 0x000fe2000f8e10ff */
[----:B------:R-:W-:Y:S01]  /*2e80*/  STS [R56], R30 ;  /* 0x0000001e38007388 */ /* 0x000fe20000000800 */
[----:B------:R-:W-:-:S02]  /*2e90*/  LEA R64, R64, UR4, 0x2 ;  /* 0x0000000440407c11 */ /* 0x000fc4000f8e10ff */
[----:B------:R-:W-:Y:S01]  /*2ea0*/  LEA R66, R66, UR4, 0x2 ;  /* 0x0000000442427c11 */ /* 0x000fe2000f8e10ff */
[----:B------:R-:W-:Y:S01]  /*2eb0*/  STS [R58], R31 ;  /* 0x0000001f3a007388 */ /* 0x000fe20000000800 */
[----:B------:R-:W-:Y:S02]  /*2ec0*/  LEA R68, R68, UR4, 0x2 ;  /* 0x0000000444447c11 */ /* 0x000fe4000f8e10ff */
[----:B------:R-:W-:Y:S01]  /*2ed0*/  LEA R70, R70, UR4, 0x2 ;  /* 0x0000000446467c11 */ /* 0x000fe2000f8e10ff */
[----:B------:R-:W-:Y:S01]  /*2ee0*/  STS [R60], R32 ;  /* 0x000000203c007388 */ /* 0x000fe20000000800 */
[----:B------:R-:W-:Y:S02]  /*2ef0*/  LEA R72, R72, UR4, 0x2 ;  /* 0x0000000448487c11 */ /* 0x000fe4000f8e10ff */
[----:B------:R-:W-:Y:S01]  /*2f00*/  LEA R74, R74, UR4, 0x2 ;  /* 0x000000044a4a7c11 */ /* 0x000fe2000f8e10ff */
[----:B------:R-:W-:Y:S01]  /*2f10*/  STS [R62], R33 ;  /* 0x000000213e007388 */ /* 0x000fe20000000800 */
[----:B------:R-:W-:Y:S01]  /*2f20*/  LEA R76, R76, UR4, 0x2 ;  /* 0x000000044c4c7c11 */ /* 0x000fe2000f8e10ff */
[----:B0-----:R-:W-:Y:S01]  /*2f30*/  IMAD.U32 R4, RZ, RZ, UR7 ;  /* 0x00000007ff047e24 */ /* 0x001fe2000f8e00ff */
        /* <DEDUP_REMOVED lines=11> */
[----:B------:R-:W-:-:S03]  /*2ff0*/  ISETP.LT.U32.AND P2, PT, R0, UR6, PT ;  /* 0x0000000600007c0c */ /* 0x000fc6000bf41070 */
[----:B------:R-:W-:Y:S01]  /*3000*/  STS [R72], R38 ;  /* 0x0000002648007388 */ /* 0x000fe20000000800 */
[----:B------:R-:W-:-:S03]  /*3010*/  ISETP.GT.U32.AND.EX P2, PT, R4, RZ, PT, P2 ;  /* 0x000000ff0400720c */ /* 0x000fc60003f44120 */
[----:B------:R-:W-:Y:S04]  /*3020*/  STS [R74], R39 ;  /* 0x000000274a007388 */ /* 0x000fe80000000800 */
[----:B------:R-:W-:Y:S04]  /*3030*/  STS [R76], R40 ;  /* 0x000000284c007388 */ /* 0x000fe80000000800 */
[----:B------:R-:W-:Y:S04]  /*3040*/  STS [R78], R41 ;  /* 0x000000294e007388 */ /* 0x000fe80000000800 */
[----:B------:R-:W-:Y:S04]  /*3050*/  STS [R80], R43 ;  /* 0x0000002b50007388 */ /* 0x000fe80000000800 */
[----:B------:R-:W-:Y:S04]  /*3060*/  STS [R47], R44 ;  /* 0x0000002c2f007388 */ /* 0x000fe80000000800 */
[----:B------:R-:W-:Y:S04]  /*3070*/  STS [R84], R45 ;  /* 0x0000002d54007388 */ /* 0x000fe80000000800 */
[----:B------:R-:W-:Y:S04]  /*3080*/  STS [R51], R46 ;  /* 0x0000002e33007388 */ /* 0x000fe80000000800 */
[----:B------:R-:W-:Y:S04]  /*3090*/  STS [R88], R48 ;  /* 0x0000003058007388 */ /* 0x000fe80000000800 */
[----:B------:R-:W-:Y:S01]  /*30a0*/  STS [R90], R49 ;  /* 0x000000315a007388 */ /* 0x000fe20000000800 */
[----:B------:R-:W-:Y:S06]  /*30b0*/  BAR.SYNC.DEFER_BLOCKING 0x0 ;  /* 0x0000000000007b1d */ /* 0x000fec0000010000 */
[----:B------:R-:W0:Y:S04]  /*30c0*/  LDS R6, [R53] ;  /* 0x0000000035067984 */ /* 0x000e280000000800 */
[----:B------:R-:W1:Y:S04]  /*30d0*/  LDS R7, [R53+0x400] ;  /* 0x0004000035077984 */ /* 0x000e680000000800 */
[----:B------:R-:W2:Y:S04]  /*30e0*/  LDS R8, [R53+0x800] ;  /* 0x0008000035087984 */ /* 0x000ea80000000800 */
[----:B------:R-:W-:Y:S04]  /*30f0*/  LDS R9, [R53+0xc00] ;  /* 0x000c000035097984 */ /* 0x000fe80000000800 */
[----:B------:R-:W-:Y:S04]  /*3100*/  LDS R10, [R53+0x1000] ;  /* 0x00100000350a7984 */ /* 0x000fe80000000800 */
[----:B------:R-:W-:Y:S04]  /*3110*/  LDS R11, [R53+0x1400] ;  /* 0x00140000350b7984 */ /* 0x000fe80000000800 */
[----:B------:R-:W3:Y:S04]  /*3120*/  LDS R29, [R53+0x1800] ;  /* 0x00180000351d7984 */ /* 0x000ee80000000800 */
[----:B------:R-:W-:Y:S04]  /*3130*/  LDS R30, [R53+0x1c00] ;  /* 0x001c0000351e7984 */ /* 0x000fe80000000800 */
        /* <DEDUP_REMOVED lines=10> */
[----:B------:R-:W-:Y:S01]  /*31e0*/  LDS R41, [R53+0x4800] ;  /* 0x0048000035297984 */ /* 0x000fe20000000800 */
[----:B------:R-:W-:Y:S06]  /*31f0*/  BAR.SYNC.DEFER_BLOCKING 0x0 ;  /* 0x0000000000007b1d */ /* 0x000fec0000010000 */
[----:B-----5:R4:W-:Y:S04]  /*3200*/  STS [R5], R2 ;  /* 0x0000000205007388 */ /* 0x0209e80000000800 */
[----:B------:R0:W-:Y:S04]  /*3210*/  STS [R56], R3 ;  /* 0x0000000338007388 */ /* 0x0001e80000000800 */
[----:B------:R1:W-:Y:S01]  /*3220*/  STS [R58], R12 ;  /* 0x0000000c3a007388 */ /* 0x0003e20000000800 */
[----:B----4-:R-:W4:Y:S03]  /*3230*/  LDC.64 R4, c[0x0][0x398] ;  /* 0x0000e600ff047b82 */ /* 0x010f260000000a00 */
[----:B------:R-:W-:Y:S04]  /*3240*/  STS [R60], R13 ;  /* 0x0000000d3c007388 */ /* 0x000fe80000000800 */
[----:B------:R2:W-:Y:S01]  /*3250*/  STS [R62], R14 ;  /* 0x0000000e3e007388 */ /* 0x0005e20000000800 */
[----:B0-----:R-:W0:Y:S01]  /*3260*/  LDC.64 R2, c[0x0][0x388] ;  /* 0x0000e200ff027b82 */ /* 0x001e220000000a00 */
[----:B-1----:R-:W-:-:S02]  /*3270*/  VIADD R12, R0, 0x100 ;  /* 0x00000100000c7836 */ /* 0x002fc40000000000 */
[----:B------:R-:W-:Y:S04]  /*3280*/  STS [R64], R15 ;  /* 0x0000000f40007388 */ /* 0x000fe80000000800 */
[----:B------:R1:W-:Y:S01]  /*3290*/  STS [R66], R16 ;  /* 0x0000001042007388 */ /* 0x0003e20000000800 */
[----:B------:R-:W-:Y:S01]  /*32a0*/  ISETP.LT.U32.AND P4, PT, R12, UR6, PT ;  /* 0x000000060c007c0c */ /* 0x000fe2000bf81070 */
[C---:B--2---:R-:W-:Y:S01]  /*32b0*/  VIADD R14, R0.reuse, 0x200 ;  /* 0x00000200000e7836 */ /* 0x044fe20000000000 */
[----:B------:R-:W-:Y:S01]  /*32c0*/  LOP3.LUT R12, R0, 0x400, RZ, 0xfc, !PT ;  /* 0x00000400000c7812 */ /* 0x000fe200078efcff */
[----:B------:R-:W-:Y:S03]  /*32d0*/  STS [R68], R17 ;  /* 0x0000001144007388 */ /* 0x000fe60000000800 */
[----:B------:R-:W-:Y:S01]  /*32e0*/  ISETP.LT.U32.AND P3, PT, R14, UR6, PT ;  /* 0x000000060e007c0c */ /* 0x000fe2000bf61070 */
[----:B------:R-:W-:Y:S01]  /*32f0*/  STS [R70], R18 ;  /* 0x0000001246007388 */ /* 0x000fe20000000800 */
[----:B------:R-:W-:Y:S01]  /*3300*/  VIADD R14, R0, 0x500 ;  /* 0x00000500000e7836 */ /* 0x000fe20000000000 */
[----:B------:R-:W-:Y:S01]  /*3310*/  ISETP.LT.U32.AND P0, PT, R12, UR6, PT ;  /* 0x000000060c007c0c */ /* 0x000fe2000bf01070 */
[C---:B-1----:R-:W-:Y:S01]  /*3320*/  VIADD R16, R0.reuse, 0x300 ;  /* 0x0000030000107836 */ /* 0x042fe20000000000 */
[----:B------:R-:W-:Y:S01]  /*3330*/  STS [R72], R19 ;  /* 0x0000001348007388 */ /* 0x000fe20000000800 */
[----:B------:R-:W-:Y:S01]  /*3340*/  VIADD R12, R0, 0x600 ;  /* 0x00000600000c7836 */ /* 0x000fe20000000000 */
[----:B------:R-:W-:Y:S01]  /*3350*/  ISETP.LT.U32.AND P1, PT, R14, UR6, PT ;  /* 0x000000060e007c0c */ /* 0x000fe2000bf21070 */
[----:B------:R-:W-:Y:S01]  /*3360*/  IMAD.U32 R14, RZ, RZ, UR7 ;  /* 0x00000007ff0e7e24 */ /* 0x000fe2000f8e00ff */
[----:B------:R-:W-:Y:S01]  /*3370*/  STS [R74], R20 ;  /* 0x000000144a007388 */ /* 0x000fe20000000800 */
[----:B------:R-:W-:Y:S01]  /*3380*/  ISETP.LT.U32.AND P5, PT, R16, UR6, PT ;  /* 0x0000000610007c0c */ /* 0x000fe2000bfa1070 */
[----:B------:R-:W-:Y:S01]  /*3390*/  IMAD.U32 R16, RZ, RZ, UR7 ;  /* 0x00000007ff107e24 */ /* 0x000fe2000f8e00ff */
[----:B------:R-:W-:Y:S01]  /*33a0*/  ISETP.LT.U32.AND P6, PT, R12, UR6, PT ;  /* 0x000000060c007c0c */ /* 0x000fe2000bfc1070 */
[----:B------:R-:W-:Y:S01]  /*33b0*/  STS [R76], R21 ;  /* 0x000000154c007388 */ /* 0x000fe20000000800 */
[----:B0-----:R-:W-:Y:S01]  /*33c0*/  IMAD.WIDE.U32 R2, R0, 0x4, R2 ;  /* 0x0000000400027825 */ /* 0x001fe200078e0002 */
[----:B------:R-:W-:-:S02]  /*33d0*/  ISETP.GT.U32.AND.EX P3, PT, R14, RZ, PT, P3 ;  /* 0x000000ff0e00720c */ /* 0x000fc40003f64130 */
[----:B------:R-:W-:Y:S01]  /*33e0*/  STS [R78], R22 ;  /* 0x000000164e007388 */ /* 0x000fe20000000800 */
[----:B------:R-:W-:Y:S01]  /*33f0*/  ISETP.GT.U32.AND.EX P4, PT, R16, RZ, PT, P4 ;  /* 0x000000ff1000720c */ /* 0x000fe20003f84140 */
[----:B----4-:R-:W-:Y:S02]  /*3400*/  IMAD.WIDE.U32 R4, R0, 0x4, R4 ;  /* 0x0000000400047825 */ /* 0x010fe400078e0004 */
[----:B------:R0:W-:Y:S02]  /*3410*/  STS [R80], R23 ;  /* 0x0000001750007388 */ /* 0x0001e40000000800 */
[----:B------:R-:W-:Y:S02]  /*3420*/  IMAD.U32 R12, RZ, RZ, UR7 ;  /* 0x00000007ff0c7e24 */ /* 0x000fe4000f8e00ff */
[----:B------:R-:W-:Y:S03]  /*3430*/  STS [R47], R24 ;  /* 0x000000182f007388 */ /* 0x000fe60000000800 */
[----:B------:R-:W-:Y:S01]  /*3440*/  ISETP.GT.U32.AND.EX P5, PT, R12, RZ, PT, P5 ;  /* 0x000000ff0c00720c */ /* 0x000fe20003fa4150 */
[----:B------:R1:W-:Y:S01]  /*3450*/  STS [R84], R25 ;  /* 0x0000001954007388 */ /* 0x0003e20000000800 */
[----:B0-----:R-:W-:Y:S01]  /*3460*/  @P2 LOP3.LUT R23, R6, 0x80000000, RZ, 0x3c, !PT ;  /* 0x8000000006172812 */ /* 0x001fe200078e3cff */
[----:B------:R-:W-:-:S02]  /*3470*/  VIADD R6, R0, 0x700 ;  /* 0x0000070000067836 */ /* 0x000fc40000000000 */
[----:B------:R-:W-:Y:S04]  /*3480*/  STS [R51], R26 ;  /* 0x0000001a33007388 */ /* 0x000fe80000000800 */
[----:B------:R0:W-:Y:S01]  /*3490*/  STS [R88], R27 ;  /* 0x0000001b58007388 */ /* 0x0001e20000000800 */
[----:B-1----:R-:W-:-:S03]  /*34a0*/  @P4 LOP3.LUT R25, R7, 0x80000000, RZ, 0x3c, !PT ;  /* 0x8000000007194812 */ /* 0x002fc600078e3cff */
[----:B------:R-:W-:Y:S01]  /*34b0*/  STS [R90], R28 ;  /* 0x0000001c5a007388 */ /* 0x000fe20000000800 */
[----:B------:R-:W-:Y:S01]  /*34c0*/  BAR.SYNC.DEFER_BLOCKING 0x0 ;  /* 0x0000000000007b1d */ /* 0x000fe20000010000 */
[----:B0-----:R-:W-:Y:S01]  /*34d0*/  @P3 LOP3.LUT R27, R8, 0x80000000, RZ, 0x3c, !PT ;  /* 0x80000000081b3812 */ /* 0x001fe200078e3cff */
[----:B------:R-:W-:-:S05]  /*34e0*/  IMAD.U32 R8, RZ, RZ, UR7 ;  /* 0x00000007ff087e24 */ /* 0x000fca000f8e00ff */
[C---:B------:R-:W-:Y:S02]  /*34f0*/  ISETP.GT.U32.AND.EX P1, PT, R8.reuse, RZ, PT, P1 ;  /* 0x000000ff0800720c */ /* 0x040fe40003f24110 */
[----:B------:R-:W-:-:S13]  /*3500*/  ISETP.GT.U32.AND.EX P6, PT, R8, RZ, PT, P6 ;  /* 0x000000ff0800720c */ /* 0x000fda0003fc4160 */
[----:B---3--:R-:W-:Y:S01]  /*3510*/  @P6 LOP3.LUT R29, R29, 0x80000000, RZ, 0x3c, !PT ;  /* 0x800000001d1d6812 */ /* 0x008fe200078e3cff */
[----:B------:R-:W0:Y:S04]  /*3520*/  @P2 LDS R43, [R53] ;  /* 0x00000000352b2984 */ /* 0x000e280000000800 */
[----:B------:R-:W1:Y:S04]  /*3530*/  LDS R13, [R53+0x400] ;  /* 0x00040000350d7984 */ /* 0x000e680000000800 */
[----:B------:R-:W2:Y:S04]  /*3540*/  LDS R15, [R53+0x800] ;  /* 0x00080000350f7984 */ /* 0x000ea80000000800 */
[----:B------:R-:W3:Y:S04]  /*3550*/  LDS R17, [R53+0xc00] ;  /* 0x000c000035117984 */ /* 0x000ee80000000800 */
[----:B------:R-:W4:Y:S04]  /*3560*/  LDS R19, [R53+0x1000] ;  /* 0x0010000035137984 */ /* 0x000f280000000800 */
[----:B------:R-:W-:Y:S04]  /*3570*/  @P2 STG.E desc[UR8][R2.64], R23 ;  /* 0x0000001702002986 */ /* 0x000fe8000c101908 */
[----:B------:R-:W4:Y:S04]  /*3580*/  LDS R21, [R53+0x1400] ;  /* 0x0014000035157984 */ /* 0x000f280000000800 */
[----:B------:R-:W4:Y:S04]  /*3590*/  LDS R7, [R53+0x1800] ;  /* 0x0018000035077984 */ /* 0x000f280000000800 */
[----:B------:R-:W4:Y:S04]  /*35a0*/  LDS R23, [R53+0x1c00] ;  /* 0x001c000035177984 */ /* 0x000f280000000800 */
[----:B0-----:R0:W-:Y:S01]  /*35b0*/  @P2 STG.E desc[UR8][R4.64], R43 ;  /* 0x0000002b04002986 */ /* 0x0011e2000c101908 */
[----:B------:R-:W-:Y:S01]  /*35c0*/  ISETP.LT.U32.AND P2, PT, R6, UR6, PT ;  /* 0x0000000606007c0c */ /* 0x000fe2000bf41070 */
[----:B------:R-:W-:-:S02]  /*35d0*/  IMAD.U32 R6, RZ, RZ, UR7 ;  /* 0x00000007ff067e24 */ /* 0x000fc4000f8e00ff */
[----:B------:R2:W-:Y:S01]  /*35e0*/  @P4 STG.E desc[UR8][R2.64+0x400], R25 ;  /* 0x0004001902004986 */ /* 0x0005e2000c101908 */
[----:B------:R-:W-:Y:S02]  /*35f0*/  ISETP.GT.U32.AND.EX P2, PT, R8, RZ, PT, P2 ;  /* 0x000000ff0800720c */ /* 0x000fe40003f44120 */
[----:B------:R-:W-:Y:S01]  /*3600*/  ISETP.GT.U32.AND.EX P0, PT, R6, RZ, PT, P0 ;  /* 0x000000ff0600720c */ /* 0x000fe20003f04100 */
[----:B-1----:R-:W-:Y:S01]  /*3610*/  @P4 STG.E desc[UR8][R4.64+0x400], R13 ;  /* 0x0004000d04004986 */ /* 0x002fe2000c101908 */
[----:B------:R-:W-:Y:S02]  /*3620*/  LOP3.LUT R6, R0, 0x800, RZ, 0xfc, !PT ;  /* 0x0000080000067812 */ /* 0x000fe400078efcff */
[----:B0-----:R-:W-:Y:S01]  /*3630*/  @P5 LOP3.LUT R43, R9, 0x80000000, RZ, 0x3c, !PT ;  /* 0x80000000092b5812 */ /* 0x001fe200078e3cff */
[----:B------:R-:W-:Y:S01]  /*3640*/  @P3 STG.E desc[UR8][R2.64+0x800], R27 ;  /* 0x0008001b02003986 */ /* 0x000fe2000c101908 */
[----:B------:R-:W-:Y:S01]  /*3650*/  ISETP.LT.U32.AND P4, PT, R6, UR6, PT ;  /* 0x0000000606007c0c */ /* 0x000fe2000bf81070 */
[----:B------:R-:W-:-:S02]  /*3660*/  VIADD R6, R0, 0x900 ;  /* 0x0000090000067836 */ /* 0x000fc40000000000 */
[----:B------:R-:W0:Y:S04]  /*3670*/  LDS R9, [R53+0x2000] ;  /* 0x0020000035097984 */ /* 0x000e280000000800 */
[----:B--2---:R-:W-:Y:S01]  /*3680*/  @P0 LOP3.LUT R25, R10, 0x80000000, RZ, 0x3c, !PT ;  /* 0x800000000a190812 */ /* 0x004fe200078e3cff */
[----:B------:R-:W-:Y:S01]  /*3690*/  @P3 STG.E desc[UR8][R4.64+0x800], R15 ;  /* 0x0008000f04003986 */ /* 0x000fe2000c101908 */
[----:B------:R-:W-:Y:S01]  /*36a0*/  ISETP.LT.U32.AND P3, PT, R6, UR6, PT ;  /* 0x0000000606007c0c */ /* 0x000fe2000bf61070 */
[----:B------:R-:W-:Y:S02]  /*36b0*/  VIADD R6, R0, 0xa00 ;  /* 0x00000a0000067836 */ /* 0x000fe40000000000 */
[----:B------:R-:W-:Y:S01]  /*36c0*/  @P5 STG.E desc[UR8][R2.64+0xc00], R43 ;  /* 0x000c002b02005986 */ /* 0x000fe2000c101908 */
[----:B------:R-:W-:Y:S01]  /*36d0*/  ISETP.GT.U32.AND.EX P3, PT, R8, RZ, PT, P3 ;  /* 0x000000ff0800720c */ /* 0x000fe20003f64130 */
[----:B------:R-:W-:-:S02]  /*36e0*/  IMAD.U32 R10, RZ, RZ, UR7 ;  /* 0x00000007ff0a7e24 */ /* 0x000fc4000f8e00ff */
[----:B---3--:R1:W-:Y:S01]  /*36f0*/  @P5 STG.E desc[UR8][R4.64+0xc00], R17 ;  /* 0x000c001104005986 */ /* 0x0083e2000c101908 */
[----:B------:R-:W-:Y:S01]  /*3700*/  ISETP.LT.U32.AND P5, PT, R6, UR6, PT ;  /* 0x0000000606007c0c */ /* 0x000fe2000bfa1070 */
[----:B------:R-:W-:Y:S02]  /*3710*/  VIADD R6, R0, 0xb00 ;  /* 0x00000b0000067836 */ /* 0x000fe40000000000 */
[----:B------:R-:W2:Y:S01]  /*3720*/  LDS R13, [R53+0x2400] ;  /* 0x00240000350d7984 */ /* 0x000ea20000000800 */
[----:B------:R-:W-:-:S03]  /*3730*/  ISETP.GT.U32.AND.EX P5, PT, R8, RZ, PT, P5 ;  /* 0x000000ff0800720c */ /* 0x000fc60003fa4150 */
[----:B------:R-:W-:Y:S04]  /*3740*/  @P0 STG.E desc[UR8][R2.64+0x1000], R25 ;  /* 0x0010001902000986 */ /* 0x000fe8000c101908 */
[----:B----4-:R3:W-:Y:S01]  /*3750*/  @P0 STG.E desc[UR8][R4.64+0x1000], R19 ;  /* 0x0010001304000986 */ /* 0x0107e2000c101908 */
[----:B-1----:R-:W-:Y:S02]  /*3760*/  @P1 LOP3.LUT R17, R11, 0x80000000, RZ, 0x3c, !PT ;  /* 0x800000000b111812 */ /* 0x002fe400078e3cff */
[----:B------:R-:W-:Y:S01]  /*3770*/  ISETP.LT.U32.AND P0, PT, R6, UR6, PT ;  /* 0x0000000606007c0c */ /* 0x000fe2000bf01070 */
[----:B------:R-:W1:Y:S01]  /*3780*/  LDS R11, [R53+0x2800] ;  /* 0x00280000350b7984 */ /* 0x000e620000000800 */
[----:B------:R-:W-:Y:S01]  /*3790*/  IMAD.U32 R6, RZ, RZ, UR7 ;  /* 0x00000007ff067e24 */ /* 0x000fe2000f8e00ff */
[----:B------:R-:W-:-:S02]  /*37a0*/  @P5 LOP3.LUT R33, R33, 0x80000000, RZ, 0x3c, !PT ;  /* 0x8000000021215812 */ /* 0x000fc400078e3cff */
[----:B------:R-:W4:Y:S01]  /*37b0*/  LDS R15, [R53+0x2c00] ;  /* 0x002c0000350f7984 */ /* 0x000f220000000800 */
[----:B------:R-:W-:Y:S02]  /*37c0*/  ISETP.GT.U32.AND.EX P0, PT, R8, RZ, PT, P0 ;  /* 0x000000ff0800720c */ /* 0x000fe40003f04100 */
[----:B------:R-:W-:Y:S01]  /*37d0*/  ISETP.GT.U32.AND.EX P4, PT, R6, RZ, PT, P4 ;  /* 0x000000ff0600720c */ /* 0x000fe20003f84140 */
[----:B------:R-:W-:Y:S01]  /*37e0*/  @P1 STG.E desc[UR8][R2.64+0x1400], R17 ;  /* 0x0014001102001986 */ /* 0x000fe2000c101908 */
[----:B------:R-:W-:Y:S02]  /*37f0*/  LOP3.LUT R6, R0, 0xc00, RZ, 0xfc, !PT ;  /* 0x00000c0000067812 */ /* 0x000fe400078efcff */
[----:B---3--:R-:W-:Y:S01]  /*3800*/  @P2 LOP3.LUT R19, R30, 0x80000000, RZ, 0x3c, !PT ;  /* 0x800000001e132812 */ /* 0x008fe200078e3cff */
[----:B------:R-:W-:Y:S01]  /*3810*/  @P1 STG.E desc[UR8][R4.64+0x1400], R21 ;  /* 0x0014001504001986 */ /* 0x000fe2000c101908 */
[----:B------:R-:W-:Y:S01]  /*3820*/  ISETP.LT.U32.AND P1, PT, R6, UR6, PT ;  /* 0x0000000606007c0c */ /* 0x000fe2000bf21070 */
[----:B------:R-:W-:Y:S01]  /*3830*/  VIADD R6, R0, 0xd00 ;  /* 0x00000d0000067836 */ /* 0x000fe20000000000 */
[----:B------:R-:W-:Y:S01]  /*3840*/  @P3 LOP3.LUT R25, R32, 0x80000000, RZ, 0x3c, !PT ;  /* 0x8000000020193812 */ /* 0x000fe200078e3cff */
[----:B------:R-:W-:Y:S01]  /*3850*/  @P6 STG.E desc[UR8][R2.64+0x1800], R29 ;  /* 0x0018001d02006986 */ /* 0x000fe2000c101908 */
[----:B------:R-:W-:-:S03]  /*3860*/  ISETP.GT.U32.AND.EX P1, PT, R8, RZ, PT, P1 ;  /* 0x000000ff0800720c */ /* 0x000fc60003f24110 */
[----:B------:R-:W-:Y:S01]  /*3870*/  @P6 STG.E desc[UR8][R4.64+0x1800], R7 ;  /* 0x0018000704006986 */ /* 0x000fe2000c101908 */
[----:B------:R-:W-:Y:S01]  /*3880*/  ISETP.LT.U32.AND P6, PT, R6, UR6, PT ;  /* 0x0000000606007c0c */ /* 0x000fe2000bfc1070 */
[----:B------:R-:W-:Y:S01]  /*3890*/  VIADD R6, R0, 0xe00 ;  /* 0x00000e0000067836 */ /* 0x000fe20000000000 */
[----:B------:R-:W-:Y:S01]  /*38a0*/  @P4 LOP3.LUT R31, R31, 0x80000000, RZ, 0x3c, !PT ;  /* 0x800000001f1f4812 */ /* 0x000fe200078e3cff */
[----:B------:R-:W3:Y:S01]  /*38b0*/  LDS R7, [R53+0x3000] ;  /* 0x0030000035077984 */ /* 0x000ee20000000800 */
[----:B------:R-:W-:-:S03]  /*38c0*/  ISETP.GT.U32.AND.EX P6, PT, R10, RZ, PT, P6 ;  /* 0x000000ff0a00720c */ /* 0x000fc60003fc4160 */
[----:B------:R-:W-:Y:S02]  /*38d0*/  @P2 STG.E desc[UR8][R2.64+0x1c00], R19 ;  /* 0x001c001302002986 */ /* 0x000fe4000c101908 */
[----:B------:R-:W-:Y:S02]  /*38e0*/  @P1 LOP3.LUT R35, R35, 0x80000000, RZ, 0x3c, !PT ;  /* 0x8000000023231812 */ /* 0x000fe400078e3cff */
[----:B------:R-:W3:Y:S04]  /*38f0*/  LDS R17, [R53+0x3400] ;  /* 0x0034000035117984 */ /* 0x000ee80000000800 */
[----:B------:R-:W-:Y:S01]  /*3900*/  @P2 STG.E desc[UR8][R4.64+0x1c00], R23 ;  /* 0x001c001704002986 */ /* 0x000fe2000c101908 */
[----:B------:R-:W-:Y:S01]  /*3910*/  ISETP.LT.U32.AND P2, PT, R6, UR6, PT ;  /* 0x0000000606007c0c */ /* 0x000fe2000bf41070 */
[----:B------:R-:W-:-:S02]  /*3920*/  VIADD R6, R0, 0xf00 ;  /* 0x00000f0000067836 */ /* 0x000fc40000000000 */
[----:B------:R-:W-:Y:S01]  /*3930*/  @P4 STG.E desc[UR8][R2.64+0x2000], R31 ;  /* 0x0020001f02004986 */ /* 0x000fe2000c101908 */
[----:B------:R-:W-:-:S03]  /*3940*/  ISETP.GT.U32.AND.EX P2, PT, R12, RZ, PT, P2 ;  /* 0x000000ff0c00720c */ /* 0x000fc60003f44120 */
[----:B------:R-:W3:Y:S04]  /*3950*/  LDS R19, [R53+0x3800] ;  /* 0x0038000035137984 */ /* 0x000ee80000000800 */
[----:B0-----:R-:W-:Y:S01]  /*3960*/  @P4 STG.E desc[UR8][R4.64+0x2000], R9 ;  /* 0x0020000904004986 */ /* 0x001fe2000c101908 */
[----:B------:R-:W-:Y:S02]  /*3970*/  ISETP.LT.U32.AND P4, PT, R6, UR6, PT ;  /* 0x0000000606007c0c */ /* 0x000fe4000bf81070 */
[----:B------:R-:W-:Y:S01]  /*3980*/  LOP3.LUT R6, R0, 0x1000, RZ, 0xfc, !PT ;  /* 0x0000100000067812 */ /* 0x000fe200078efcff */
[----:B------:R-:W0:Y:S02]  /*3990*/  LDS R9, [R53+0x3c00] ;  /* 0x003c000035097984 */ /* 0x000e240000000800 */
[----:B------:R-:W-:-:S02]  /*39a0*/  @P2 LOP3.LUT R37, R37, 0x80000000, RZ, 0x3c, !PT ;  /* 0x8000000025252812 */ /* 0x000fc400078e3cff */
[----:B------:R-:W0:Y:S04]  /*39b0*/  LDS R21, [R53+0x4000] ;  /* 0x0040000035157984 */ /* 0x000e280000000800 */
[----:B------:R-:W0:Y:S04]  /*39c0*/  LDS R23, [R53+0x4400] ;  /* 0x0044000035177984 */ /* 0x000e280000000800 */
[----:B------:R-:W-:Y:S04]  /*39d0*/  @P3 STG.E desc[UR8][R2.64+0x2400], R25 ;  /* 0x0024001902003986 */ /* 0x000fe8000c101908 */
[----:B--2---:R2:W-:Y:S01]  /*39e0*/  @P3 STG.E desc[UR8][R4.64+0x2400], R13 ;  /* 0x0024000d04003986 */ /* 0x0045e2000c101908 */
[----:B------:R-:W-:Y:S01]  /*39f0*/  ISETP.LT.U32.AND P3, PT, R6, UR6, PT ;  /* 0x0000000606007c0c */ /* 0x000fe2000bf61070 */
[----:B------:R-:W-:-:S02]  /*3a00*/  VIADD R6, R0, 0x1100 ;  /* 0x0000110000067836 */ /* 0x000fc40000000000 */
[----:B------:R-:W-:Y:S01]  /*3a10*/  @P5 STG.E desc[UR8][R2.64+0x2800], R33 ;  /* 0x0028002102005986 */ /* 0x000fe2000c101908 */
[----:B------:R-:W-:Y:S01]  /*3a20*/  VIADD R0, R0, 0x1200 ;  /* 0x0000120000007836 */ /* 0x000fe20000000000 */
[----:B------:R-:W-:Y:S02]  /*3a30*/  ISETP.GT.U32.AND.EX P3, PT, R8, RZ, PT, P3 ;  /* 0x000000ff0800720c */ /* 0x000fe40003f64130 */
[----:B-1----:R1:W-:Y:S01]  /*3a40*/  @P5 STG.E desc[UR8][R4.64+0x2800], R11 ;  /* 0x0028000b04005986 */ /* 0x0023e2000c101908 */
[----:B------:R-:W-:Y:S01]  /*3a50*/  ISETP.LT.U32.AND P5, PT, R6, UR6, PT ;  /* 0x0000000606007c0c */ /* 0x000fe2000bfa1070 */
[----:B------:R-:W-:Y:S01]  /*3a60*/  IMAD.U32 R6, RZ, RZ, UR7 ;  /* 0x00000007ff067e24 */ /* 0x000fe2000f8e00ff */
[----:B--2---:R-:W-:-:S04]  /*3a70*/  @P0 LOP3.LUT R13, R34, 0x80000000, RZ, 0x3c, !PT ;  /* 0x80000000220d0812 */ /* 0x004fc800078e3cff */
[----:B------:R-:W-:Y:S01]  /*3a80*/  ISETP.GT.U32.AND.EX P4, PT, R6, RZ, PT, P4 ;  /* 0x000000ff0600720c */ /* 0x000fe20003f84140 */
[----:B------:R2:W-:Y:S03]  /*3a90*/  @P0 STG.E desc[UR8][R2.64+0x2c00], R13 ;  /* 0x002c000d02000986 */ /* 0x0005e6000c101908 */
[----:B------:R-:W-:Y:S01]  /*3aa0*/  @P3 LOP3.LUT R39, R39, 0x80000000, RZ, 0x3c, !PT ;  /* 0x8000000027273812 */ /* 0x000fe200078e3cff */
[----:B----4-:R4:W-:Y:S01]  /*3ab0*/  @P0 STG.E desc[UR8][R4.64+0x2c00], R15 ;  /* 0x002c000f04000986 */ /* 0x0109e2000c101908 */
[----:B------:R-:W-:Y:S01]  /*3ac0*/  ISETP.LT.U32.AND P0, PT, R0, UR6, PT ;  /* 0x0000000600007c0c */ /* 0x000fe2000bf01070 */
[----:B------:R-:W-:Y:S01]  /*3ad0*/  IMAD.U32 R0, RZ, RZ, UR7 ;  /* 0x00000007ff007e24 */ /* 0x000fe2000f8e00ff */
[----:B-1----:R-:W-:Y:S01]  /*3ae0*/  @P6 LOP3.LUT R11, R36, 0x80000000, RZ, 0x3c, !PT ;  /* 0x80000000240b6812 */ /* 0x002fe200078e3cff */
[----:B------:R1:W-:Y:S01]  /*3af0*/  @P1 STG.E desc[UR8][R2.64+0x3000], R35 ;  /* 0x0030002302001986 */ /* 0x0003e2000c101908 */
[----:B------:R-:W-:-:S02]  /*3b00*/  ISETP.GT.U32.AND.EX P0, PT, R6, RZ, PT, P0 ;  /* 0x000000ff0600720c */ /* 0x000fc40003f04100 */
[----:B------:R-:W-:Y:S01]  /*3b10*/  ISETP.GT.U32.AND.EX P5, PT, R0, RZ, PT, P5 ;  /* 0x000000ff0000720c */ /* 0x000fe20003fa4150 */
[----:B---3--:R1:W-:Y:S01]  /*3b20*/  @P1 STG.E desc[UR8][R4.64+0x3000], R7 ;  /* 0x0030000704001986 */ /* 0x0083e2000c101908 */
[----:B--2---:R-:W-:-:S03]  /*3b30*/  @P4 LOP3.LUT R13, R38, 0x80000000, RZ, 0x3c, !PT ;  /* 0x80000000260d4812 */ /* 0x004fc600078e3cff */
[----:B------:R1:W-:Y:S04]  /*3b40*/  @P6 STG.E desc[UR8][R2.64+0x3400], R11 ;  /* 0x0034000b02006986 */ /* 0x0003e8000c101908 */
[----:B------:R1:W-:Y:S04]  /*3b50*/  @P6 STG.E desc[UR8][R4.64+0x3400], R17 ;  /* 0x0034001104006986 */ /* 0x0003e8000c101908 */
[----:B------:R1:W-:Y:S01]  /*3b60*/  @P2 STG.E desc[UR8][R2.64+0x3800], R37 ;  /* 0x0038002502002986 */ /* 0x0003e2000c101908 */
[----:B----4-:R-:W-:-:S03]  /*3b70*/  @P5 LOP3.LUT R15, R40, 0x80000000, RZ, 0x3c, !PT ;  /* 0x80000000280f5812 */ /* 0x010fc600078e3cff */
[----:B------:R1:W-:Y:S04]  /*3b80*/  @P2 STG.E desc[UR8][R4.64+0x3800], R19 ;  /* 0x0038001304002986 */ /* 0x0003e8000c101908 */
[----:B------:R1:W-:Y:S04]  /*3b90*/  @P4 STG.E desc[UR8][R2.64+0x3c00], R13 ;  /* 0x003c000d02004986 */ /* 0x0003e8000c101908 */
[----:B0-----:R1:W-:Y:S04]  /*3ba0*/  @P4 STG.E desc[UR8][R4.64+0x3c00], R9 ;  /* 0x003c000904004986 */ /* 0x0013e8000c101908 */
[----:B------:R1:W-:Y:S04]  /*3bb0*/  @P3 STG.E desc[UR8][R2.64+0x4000], R39 ;  /* 0x0040002702003986 */ /* 0x0003e8000c101908 */
[----:B------:R1:W-:Y:S04]  /*3bc0*/  @P3 STG.E desc[UR8][R4.64+0x4000], R21 ;  /* 0x0040001504003986 */ /* 0x0003e8000c101908 */
[----:B------:R1:W-:Y:S04]  /*3bd0*/  @P5 STG.E desc[UR8][R2.64+0x4400], R15 ;  /* 0x0044000f02005986 */ /* 0x0003e8000c101908 */
[----:B------:R1:W-:Y:S01]  /*3be0*/  @P5 STG.E desc[UR8][R4.64+0x4400], R23 ;  /* 0x0044001704005986 */ /* 0x0003e2000c101908 */
[----:B------:R-:W-:Y:S05]  /*3bf0*/  @!P0 EXIT ;  /* 0x000000000000894d */ /* 0x000fea0003800000 */
[----:B------:R-:W0:Y:S01]  /*3c00*/  LDS R53, [R53+0x4800] ;  /* 0x0048000035357984 */ /* 0x000e220000000800 */
[----:B------:R-:W-:-:S05]  /*3c10*/  LOP3.LUT R41, R41, 0x80000000, RZ, 0x3c, !PT ;  /* 0x8000000029297812 */ /* 0x000fca00078e3cff */
[----:B------:R-:W-:Y:S04]  /*3c20*/  STG.E desc[UR8][R2.64+0x4800], R41 ;  /* 0x0048002902007986 */ /* 0x000fe8000c101908 */
[----:B0-----:R-:W-:Y:S01]  /*3c30*/  STG.E desc[UR8][R4.64+0x4800], R53 ;  /* 0x0048003504007986 */ /* 0x001fe2000c101908 */
[----:B------:R-:W-:Y:S05]  /*3c40*/  EXIT ;  /* 0x000000000000794d */ /* 0x000fea0003800000 */
.L_x_223:
        /* <DEDUP_REMOVED lines=11> */
.L_x_1989:


//--------------------- .text._ZN3cub18CUB_300001_SM_10006detail10radix_sort29DeviceRadixSortOnesweepKernelINS1_5radix10policy_hubIifyE10Policy1000ELNS0_9SortOrderE0EifyiiNS1_21identity_decomposer_tEEEvPT5_SB_PT3_PKSC_PT1_PKSG_PT2_PKSK_T4_iiT6_ --------------------------
	.section	.text._ZN3cub18CUB_300001_SM_10006detail10radix_sort29DeviceRadixSortOnesweepKernelINS1_5radix10policy_hubIifyE10Policy1000ELNS0_9SortOrderE0EifyiiNS1_21identity_decomposer_tEEEvPT5_SB_PT3_PKSC_PT1_PKSG_PT2_PKSK_T4_iiT6_,"ax",@progbits
	.align	128
        .global         _ZN3cub18CUB_300001_SM_10006detail10radix_sort29DeviceRadixSortOnesweepKernelINS1_5radix10policy_hubIifyE10Policy1000ELNS0_9SortOrderE0EifyiiNS1_21identity_decomposer_tEEEvPT5_SB_PT3_PKSC_PT1_PKSG_PT2_PKSK_T4_iiT6_
        .type           _ZN3cub18CUB_300001_SM_10006detail10radix_sort29DeviceRadixSortOnesweepKernelINS1_5radix10policy_hubIifyE10Policy1000ELNS0_9SortOrderE0EifyiiNS1_21identity_decomposer_tEEEvPT5_SB_PT3_PKSC_PT1_PKSG_PT2_PKSK_T4_iiT6_,@function
        .size           _ZN3cub18CUB_300001_SM_10006detail10radix_sort29DeviceRadixSortOnesweepKernelINS1_5radix10policy_hubIifyE10Policy1000ELNS0_9SortOrderE0EifyiiNS1_21identity_decomposer_tEEEvPT5_SB_PT3_PKSC_PT1_PKSG_PT2_PKSK_T4_iiT6_,(.L_x_1990 - _ZN3cub18CUB_300001_SM_10006detail10radix_sort29DeviceRadixSortOnesweepKernelINS1_5radix10policy_hubIifyE10Policy1000ELNS0_9SortOrderE0EifyiiNS1_21identity_decomposer_tEEEvPT5_SB_PT3_PKSC_PT1_PKSG_PT2_PKSK_T4_iiT6_)
        .other          _ZN3cub18CUB_300001_SM_10006detail10radix_sort29DeviceRadixSortOnesweepKernelINS1_5radix10policy_hubIifyE10Policy1000ELNS0_9SortOrderE0EifyiiNS1_21identity_decomposer_tEEEvPT5_SB_PT3_PKSC_PT1_PKSG_PT2_PKSK_T4_iiT6_,@"STO_CUDA_ENTRY STV_DEFAULT"
_ZN3cub18CUB_300001_SM_10006detail10radix_sort29DeviceRadixSortOnesweepKernelINS1_5radix10policy_hubIifyE10Policy1000ELNS0_9SortOrderE0EifyiiNS1_21identity_decomposer_tEEEvPT5_SB_PT3_PKSC_PT1_PKSG_PT2_PKSK_T4_iiT6_:
.text._ZN3cub18CUB_300001_SM_10006detail10radix_sort29DeviceRadixSortOnesweepKernelINS1_5radix10policy_hubIifyE10Policy1000ELNS0_9SortOrderE0EifyiiNS1_21identity_decomposer_tEEEvPT5_SB_PT3_PKSC_PT1_PKSG_PT2_PKSK_T4_iiT6_:
        /* <DEDUP_REMOVED lines=16> */
.L_x_225:
[----:B------:R-:W-:Y:S05]  /*0100*/  BSYNC.RECONVERGENT B0 ;  /* 0x0000000000007941 */ /* 0x000fea0003800200 */
.L_x_224:
        /* <DEDUP_REMOVED lines=35> */
.L_x_226:
        /* <DEDUP_REMOVED lines=76> */
.L_x_227:
        /* <DEDUP_REMOVED lines=19> */
.L_x_230:
        /* <DEDUP_REMOVED lines=21> */
.L_x_229:
[----:B------:R-:W-:Y:S05]  /*0a80*/  BSYNC.RECONVERGENT B0 ;  /* 0x0000000000007941 */ /* 0x000fea0003800200 */
.L_x_228:
        /* <DEDUP_REMOVED lines=18> */
.L_x_234:
[----:B------:R-:W-:Y:S05]  /*0bb0*/  BSYNC.RECONVERGENT B1 ;  /* 0x0000000000017941 */ /* 0x000fea0003800200 */
.L_x_233:
        /* <DEDUP_REMOVED lines=14> */
.L_x_235:
[----:B------:R-:W-:Y:S01]  /*0ca0*/  VIADD R6, R6, 0x1 ;  /* 0x0000000106067836 */ /* 0x000fe20000000000 */
[----:B------:R0:W-:Y:S04]  /*0cb0*/  STS [R0], RZ ;  /* 0x000000ff00007388 */ /* 0x0001e80000000800 */
[----:B------:R-:W-:Y:S01]  /*0cc0*/  ISETP.NE.AND P0, PT, R6, RZ, PT ;  /* 0x000000ff0600720c */ /* 0x000fe20003f05270 */
[----:B0-----:R-:W-:-:S12]  /*0cd0*/  VIADD R0, R0, 0x80 ;  /* 0x0000008000007836 */ /* 0x001fd80000000000 */
[----:B------:R-:W-:Y:S05]  /*0ce0*/  @P0 BRA `(.L_x_235) ;  /* 0xfffffffc00ec0947 */ /* 0x000fea000383ffff */
.L_x_232:
[----:B------:R-:W-:Y:S05]  /*0cf0*/  BSYNC.RECONVERGENT B0 ;  /* 0x0000000000007941 */ /* 0x000fea0003800200 */
.L_x_231:
        /* <DEDUP_REMOVED lines=130> */
.L_x_237:
[----:B------:R-:W-:Y:S05]  /*1520*/  BSYNC.RECONVERGENT B0 ;  /* 0x0000000000007941 */ /* 0x000fea0003800200 */
.L_x_236:
        /* <DEDUP_REMOVED lines=38> */
.L_x_246:
[----:B0-----:R-:W0:Y:S01]  /*1790*/  LDC.64 R4, c[0x0][0x380] ;  /* 0x0000e000ff047b82 */ /* 0x001e220000000a00 */
[----:B------:R-:W-:Y:S01]  /*17a0*/  VIADD R19, R10, 0xffffffff ;  /* 0xffffffff0a137836 */ /* 0x000fe20000000000 */
[----:B------:R-:W-:Y:S03]  /*17b0*/  BSSY B2, `(.L_x_243) ;  /* 0x0000008000027945 */ /* 0x000fe60003800000 */
[----:B------:R-:W-:-:S04]  /*17c0*/  IMAD R11, R19, 0x100, R3 ;  /* 0x00000100130b7824 */ /* 0x000fc800078e0203 */
[----:B0-----:R-:W-:-:S07]  /*17d0*/  IMAD.WIDE R4, R11, 0x4, R4 ;  /* 0x000000040b047825 */ /* 0x001fce00078e0204 */
.L_x_244:
[----:B------:R-:W-:Y:S05]  /*17e0*/  YIELD ;  /* 0x0000000000007946 */ /* 0x000fea0003800000 */
[----:B------:R0:W-:Y:S06]  /*17f0*/  MEMBAR.SC.CTA ;  /* 0x0000000000007992 */ /* 0x0001ec0000000000 */
[----:B0-----:R-:W2:Y:S02]  /*1800*/  LDG.E.STRONG.SYS R11, desc[UR6][R4.64] ;  /* 0x00000006040b7981 */ /* 0x001ea4000c1f5900 */
[----:B--2---:R-:W-:-:S13]  /*1810*/  ISETP.NE.AND P0, PT, R11, RZ, PT ;  /* 0x000000ff0b00720c */ /* 0x004fda0003f05270 */
[----:B------:R-:W-:Y:S05]  /*1820*/  @!P0 BRA `(.L_x_244) ;  /* 0xfffffffc00ec8947 */ /* 0x000fea000383ffff */
[----:B------:R-:W-:Y:S05]  /*1830*/  BSYNC B2 ;  /* 0x0000000000027941 */ /* 0x000fea0003800000 */
.L_x_243:
[----:B------:R-:W-:Y:S01]  /*1840*/  BSSY.RECONVERGENT B2, `(.L_x_245) ;  /* 0x0000006000027945 */ /* 0x000fe20003800200 */
[C---:B------:R-:W-:Y:S02]  /*1850*/  ISETP.GT.AND P0, PT, R11.reuse, -0x1, PT ;  /* 0xffffffff0b00780c */ /* 0x040fe40003f04270 */
[----:B------:R-:W-:Y:S01]  /*1860*/  LOP3.LUT R4, R11, 0x3fffffff, RZ, 0xc0, !PT ;  /* 0x3fffffff0b047812 */ /* 0x000fe200078ec0ff */
[----:B------:R-:W-:Y:S05]  /*1870*/  WARPSYNC.EXCLUSIVE R6 ;  /* 0x0000000006007348 */ /* 0x000fea0003a00000 */
[----:B------:R-:W-:-:S05]  /*1880*/  IMAD.IADD R17, R4, 0x1, R17 ;  /* 0x0000000104117824 */ /* 0x000fca00078e0211 */
[----:B------:R-:W-:-:S07]  /*1890*/  VOTE.ANY R6, PT, P0 ;  /* 0x0000000000067806 */ /* 0x000fce00000e0100 */
[----:B------:R-:W-:Y:S05]  /*18a0*/  BSYNC.RECONVERGENT B2 ;  /* 0x0000000000027941 */ /* 0x000fea0003800200 */
.L_x_245:
[----:B------:R-:W-:Y:S01]  /*18b0*/  ISETP.GT.U32.AND P1, PT, R10, 0x1, PT ;  /* 0x000000010a00780c */ /* 0x000fe20003f24070 */
[----:B------:R-:W-:-:S12]  /*18c0*/  IMAD.MOV.U32 R10, RZ, RZ, R19 ;  /* 0x000000ffff0a7224 */ /* 0x000fd800078e0013 */
[----:B------:R-:W-:Y:S05]  /*18d0*/  @P0 BRA P1, `(.L_x_246) ;  /* 0xfffffffc00ac0947 */ /* 0x000fea000083ffff */
[----:B------:R-:W-:Y:S05]  /*18e0*/  BSYNC B0 ;  /* 0x0000000000007941 */ /* 0x000fea0003800000 */
.L_x_242:
[----:B------:R1:W2:Y:S02]  /*18f0*/  LDS.64 R4, [R13+0x6600] ;  /* 0x006600000d047984 */ /* 0x0002a40000000a00 */
.L_x_241:
[C---:B------:R-:W-:Y:S01]  /*1900*/  IMAD.IADD R19, R17.reuse, 0x1, -R0 ;  /* 0x0000000111137824 */ /* 0x040fe200078e0a00 */
[----:B------:R-:W-:-:S04]  /*1910*/  LOP3.LUT R11, R17, 0x80000000, RZ, 0xfc, !PT ;  /* 0x80000000110b7812 */ /* 0x000fc800078efcff */
[C---:B0-2---:R-:W-:Y:S01]  /*1920*/  IADD3 R4, P0, PT, R19.reuse, R4, RZ ;  /* 0x0000000413047210 */ /* 0x045fe20007f1e0ff */
[----:B------:R0:W-:Y:S03]  /*1930*/  STG.E.STRONG.SYS desc[UR6][R14.64], R11 ;  /* 0x0000000b0e007986 */ /* 0x0001e6000c115906 */
[----:B------:R-:W-:-:S05]  /*1940*/  LEA.HI.X.SX32 R5, R19, R5, 0x1, P0 ;  /* 0x0000000513057211 */ /* 0x000fca00000f0eff */
[----:B------:R0:W-:Y:S04]  /*1950*/  STS.64 [R13+0x6600], R4 ;  /* 0x006600040d007388 */ /* 0x0001e80000000a00 */
.L_x_240:
[----:B------:R-:W-:Y:S05]  /*1960*/  BSYNC B1 ;  /* 0x0000000000017941 */ /* 0x000fea0003800000 */
.L_x_239:
        /* <DEDUP_REMOVED lines=17> */
.L_x_247:
        /* <DEDUP_REMOVED lines=28> */
.L_x_248:
        /* <DEDUP_REMOVED lines=56> */
.L_x_249:
        /* <DEDUP_REMOVED lines=19> */
.L_x_250:
        /* <DEDUP_REMOVED lines=51> */
.L_x_251:
        /* <DEDUP_REMOVED lines=22> */
.L_x_252:
        /* <DEDUP_REMOVED lines=56> */
.L_x_238:
        /* <DEDUP_REMOVED lines=38> */
.L_x_344:
        /* <DEDUP_REMOVED lines=25> */
.L_x_253:
        /* <DEDUP_REMOVED lines=44> */
.L_x_256:
[----:B------:R-:W-:Y:S05]  /*2fb0*/  BSYNC.RECONVERGENT B0 ;  /* 0x0000000000007941 */ /* 0x000fea0003800200 */
.L_x_255:
        /* <DEDUP_REMOVED lines=39> */
.L_x_258:
[----:B------:R-:W-:Y:S05]  /*3230*/  BSYNC.RECONVERGENT B0 ;  /* 0x0000000000007941 */ /* 0x000fea0003800200 */
.L_x_257:
        /* <DEDUP_REMOVED lines=35> */
.L_x_260:
[----:B------:R-:W-:Y:S05]  /*3470*/  BSYNC.RECONVERGENT B0 ;  /* 0x0000000000007941 */ /* 0x000fea0003800200 */
.L_x_259:
        /* <DEDUP_REMOVED lines=35> */
.L_x_262:
[----:B------:R-:W-:Y:S05]  /*36b0*/  BSYNC.RECONVERGENT B0 ;  /* 0x0000000000007941 */ /* 0x000fea0003800200 */
.L_x_261:
        /* <DEDUP_REMOVED lines=37> */
.L_x_264:
[----:B------:R-:W-:Y:S05]  /*3910*/  BSYNC.RECONVERGENT B0 ;  /* 0x0000000000007941 */ /* 0x000fea0003800200 */
.L_x_263:
        /* <DEDUP_REMOVED lines=37> */
.L_x_266:
[----:B------:R-:W-:Y:S05]  /*3b70*/  BSYNC.RECONVERGENT B0 ;  /* 0x0000000000007941 */ /* 0x000fea0003800200 */
.L_x_265:
        /* <DEDUP_REMOVED lines=37> */
.L_x_268:
[----:B------:R-:W-:Y:S05]  /*3dd0*/  BSYNC.RECONVERGENT B0 ;  /* 0x0000000000007941 */ /* 0x000fea0003800200 */
.L_x_267:
        /* <DEDUP_REMOVED lines=37> */
.L_x_270:
[----:B------:R-:W-:Y:S05]  /*4030*/  BSYNC.RECONVERGENT B0 ;  /* 0x0000000000007941 */ /* 0x000fea0003800200 */
.L_x_269:
        /* <DEDUP_REMOVED lines=37> */
.L_x_272:
[----:B------:R-:W-:Y:S05]  /*4290*/  BSYNC.RECONVERGENT B0 ;  /* 0x0000000000007941 */ /* 0x000fea0003800200 */
.L_x_271:
        /* <DEDUP_REMOVED lines=37> */
.L_x_274:
[----:B------:R-:W-:Y:S05]  /*44f0*/  BSYNC.RECONVERGENT B0 ;  /* 0x0000000000007941 */ /* 0x000fea0003800200 */
.L_x_273:
        /* <DEDUP_REMOVED lines=37> */
.L_x_276:
[----:B------:R-:W-:Y:S05]  /*4750*/  BSYNC.RECONVERGENT B0 ;  /* 0x0000000000007941 */ /* 0x000fea0003800200 */
.L_x_275:
        /* <DEDUP_REMOVED lines=37> */
.L_x_278:
[----:B------:R-:W-:Y:S05]  /*49b0*/  BSYNC.RECONVERGENT B0 ;  /* 0x0000000000007941 */ /* 0x000fea0003800200 */
.L_x_277:
        /* <DEDUP_REMOVED lines=37> */
.L_x_280:
[----:B------:R-:W-:Y:S05]  /*4c10*/  BSYNC.RECONVERGENT B0 ;  /* 0x0000000000007941 */ /* 0x000fea0003800200 */
.L_x_279:
        /* <DEDUP_REMOVED lines=39> */
.L_x_282:
[----:B------:R-:W-:Y:S05]  /*4e90*/  BSYNC.RECONVERGENT B0 ;  /* 0x0000000000007941 */ /* 0x000fea0003800200 */
.L_x_281:
        /* <DEDUP_REMOVED lines=39> */
.L_x_284:
[----:B------:R-:W-:Y:S05]  /*5110*/  BSYNC.RECONVERGENT B0 ;  /* 0x0000000000007941 */ /* 0x000fea0003800200 */
.L_x_283:
        /* <DEDUP_REMOVED lines=39> */
.L_x_286:
[----:B------:R-:W-:Y:S05]  /*5390*/  BSYNC.RECONVERGENT B0 ;  /* 0x0000000000007941 */ /* 0x000fea0003800200 */
.L_x_285:
        /* <DEDUP_REMOVED lines=36> */
.L_x_288:
[----:B------:R-:W-:Y:S05]  /*55e0*/  BSYNC.RECONVERGENT B0 ;  /* 0x0000000000007941 */ /* 0x000fea0003800200 */
.L_x_287:
        /* <DEDUP_REMOVED lines=35> */
.L_x_290:
[----:B------:R-:W-:Y:S05]  /*5820*/  BSYNC.RECONVERGENT B0 ;  /* 0x0000000000007941 */ /* 0x000fea0003800200 */
.L_x_289:
        /* <DEDUP_REMOVED lines=65> */
.L_x_298:
[----:B-1----:R-:W1:Y:S01]  /*5c40*/  LDC.64 R8, c[0x0][0x380] ;  /* 0x0000e000ff087b82 */ /* 0x002e620000000a00 */
[----:B------:R-:W-:Y:S01]  /*5c50*/  VIADD R17, R10, 0xffffffff ;  /* 0xffffffff0a117836 */ /* 0x000fe20000000000 */
[----:B------:R-:W-:Y:S03]  /*5c60*/  BSSY B2, `(.L_x_295) ;  /* 0x0000008000027945 */ /* 0x000fe60003800000 */
[----:B------:R-:W-:-:S04]  /*5c70*/  IMAD R11, R17, 0x100, R3 ;  /* 0x00000100110b7824 */ /* 0x000fc800078e0203 */
[----:B-1----:R-:W-:-:S07]  /*5c80*/  IMAD.WIDE R8, R11, 0x4, R8 ;  /* 0x000000040b087825 */ /* 0x002fce00078e0208 */
.L_x_296:
[----:B------:R-:W-:Y:S05]  /*5c90*/  YIELD ;  /* 0x0000000000007946 */ /* 0x000fea0003800000 */
[----:B------:R1:W-:Y:S06]  /*5ca0*/  MEMBAR.SC.CTA ;  /* 0x0000000000007992 */ /* 0x0003ec0000000000 */
[----:B-1----:R-:W2:Y:S02]  /*5cb0*/  LDG.E.STRONG.SYS R11, desc[UR6][R8.64] ;  /* 0x00000006080b7981 */ /* 0x002ea4000c1f5900 */
[----:B--2---:R-:W-:-:S13]  /*5cc0*/  ISETP.NE.AND P0, PT, R11, RZ, PT ;  /* 0x000000ff0b00720c */ /* 0x004fda0003f05270 */
[----:B------:R-:W-:Y:S05]  /*5cd0*/  @!P0 BRA `(.L_x_296) ;  /* 0xfffffffc00ec8947 */ /* 0x000fea000383ffff */
[----:B------:R-:W-:Y:S05]  /*5ce0*/  BSYNC B2 ;  /* 0x0000000000027941 */ /* 0x000fea0003800000 */
.L_x_295:
[----:B------:R-:W-:Y:S01]  /*5cf0*/  BSSY.RECONVERGENT B2, `(.L_x_297) ;  /* 0x0000006000027945 */ /* 0x000fe20003800200 */
[C---:B------:R-:W-:Y:S02]  /*5d00*/  ISETP.GT.AND P0, PT, R11.reuse, -0x1, PT ;  /* 0xffffffff0b00780c */ /* 0x040fe40003f04270 */
[----:B------:R-:W-:Y:S01]  /*5d10*/  LOP3.LUT R8, R11, 0x3fffffff, RZ, 0xc0, !PT ;  /* 0x3fffffff0b087812 */ /* 0x000fe200078ec0ff */
[----:B------:R-:W-:Y:S05]  /*5d20*/  WARPSYNC.EXCLUSIVE R6 ;  /* 0x0000000006007348 */ /* 0x000fea0003a00000 */
[----:B------:R-:W-:-:S05]  /*5d30*/  IMAD.IADD R13, R8, 0x1, R13 ;  /* 0x00000001080d7824 */ /* 0x000fca00078e020d */
[----:B------:R-:W-:-:S07]  /*5d40*/  VOTE.ANY R6, PT, P0 ;  /* 0x0000000000067806 */ /* 0x000fce00000e0100 */
[----:B------:R-:W-:Y:S05]  /*5d50*/  BSYNC.RECONVERGENT B2 ;  /* 0x0000000000027941 */ /* 0x000fea0003800200 */
.L_x_297:
[----:B------:R-:W-:Y:S01]  /*5d60*/  ISETP.GT.U32.AND P1, PT, R10, 0x1, PT ;  /* 0x000000010a00780c */ /* 0x000fe20003f24070 */
[----:B------:R-:W-:-:S12]  /*5d70*/  IMAD.MOV.U32 R10, RZ, RZ, R17 ;  /* 0x000000ffff0a7224 */ /* 0x000fd800078e0011 */
[----:B------:R-:W-:Y:S05]  /*5d80*/  @P0 BRA P1, `(.L_x_298) ;  /* 0xfffffffc00ac0947 */ /* 0x000fea000083ffff */
[----:B------:R-:W-:Y:S05]  /*5d90*/  BSYNC B0 ;  /* 0x0000000000007941 */ /* 0x000fea0003800000 */
.L_x_294:
[----:B------:R2:W3:Y:S02]  /*5da0*/  LDS.64 R8, [R19+0x6600] ;  /* 0x0066000013087984 */ /* 0x0004e40000000a00 */
.L_x_293:
        /* <DEDUP_REMOVED lines=9> */
.L_x_292:
[----:B------:R-:W-:Y:S05]  /*5e40*/  BSYNC B1 ;  /* 0x0000000000017941 */ /* 0x000fea0003800000 */
.L_x_291:
        /* <DEDUP_REMOVED lines=16> */
.L_x_299:
        /* <DEDUP_REMOVED lines=212> */
.L_x_300:
        /* <DEDUP_REMOVED lines=28> */
.L_x_303:
[----:B------:R-:W-:Y:S05]  /*6e50*/  BSYNC.RECONVERGENT B0 ;  /* 0x0000000000007941 */ /* 0x000fea0003800200 */
.L_x_302:
        /* <DEDUP_REMOVED lines=18> */
.L_x_305:
[----:B------:R-:W-:Y:S05]  /*6f80*/  BSYNC.RECONVERGENT B0 ;  /* 0x0000000000007941 */ /* 0x000fea0003800200 */
.L_x_304:
        /* <DEDUP_REMOVED lines=18> */
.L_x_307:
[----:B------:R-:W-:Y:S05]  /*70b0*/  BSYNC.RECONVERGENT B0 ;  /* 0x0000000000007941 */ /* 0x000fea0003800200 */
.L_x_306:
        /* <DEDUP_REMOVED lines=18> */
.L_x_309:
[----:B------:R-:W-:Y:S05]  /*71e0*/  BSYNC.RECONVERGENT B0 ;  /* 0x0000000000007941 */ /* 0x000fea0003800200 */
.L_x_308:
        /* <DEDUP_REMOVED lines=18> */
.L_x_311:
[----:B------:R-:W-:Y:S05]  /*7310*/  BSYNC.RECONVERGENT B0 ;  /* 0x0000000000007941 */ /* 0x000fea0003800200 */
.L_x_310:
        /* <DEDUP_REMOVED lines=18> */
.L_x_313:
[----:B------:R-:W-:Y:S05]  /*7440*/  BSYNC.RECONVERGENT B0 ;  /* 0x0000000000007941 */ /* 0x000fea0003800200 */
.L_x_312:
        /* <DEDUP_REMOVED lines=18> */
.L_x_315:
[----:B------:R-:W-:Y:S05]  /*7570*/  BSYNC.RECONVERGENT B0 ;  /* 0x0000000000007941 */ /* 0x000fea0003800200 */
.L_x_314:
        /* <DEDUP_REMOVED lines=18> */
.L_x_317:
[----:B------:R-:W-:Y:S05]  /*76a0*/  BSYNC.RECONVERGENT B0 ;  /* 0x0000000000007941 */ /* 0x000fea0003800200 */
.L_x_316:
        /* <DEDUP_REMOVED lines=18> */
.L_x_319:
[----:B------:R-:W-:Y:S05]  /*77d0*/  BSYNC.RECONVERGENT B0 ;  /* 0x0000000000007941 */ /* 0x000fea0003800200 */
.L_x_318:
        /* <DEDUP_REMOVED lines=18> */
.L_x_321:
[----:B------:R-:W-:Y:S05]  /*7900*/  BSYNC.RECONVERGENT B0 ;  /* 0x0000000000007941 */ /* 0x000fea0003800200 */
.L_x_320:
        /* <DEDUP_REMOVED lines=18> */
.L_x_323:
[----:B------:R-:W-:Y:S05]  /*7a30*/  BSYNC.RECONVERGENT B0 ;  /* 0x0000000000007941 */ /* 0x000fea0003800200 */
.L_x_322:
        /* <DEDUP_REMOVED lines=17> */
.L_x_325:
[----:B------:R-:W-:Y:S05]  /*7b50*/  BSYNC.RECONVERGENT B0 ;  /* 0x0000000000007941 */ /* 0x000fea0003800200 */
.L_x_324:
        /* <DEDUP_REMOVED lines=16> */
.L_x_327:
[----:B------:R-:W-:Y:S05]  /*7c60*/  BSYNC.RECONVERGENT B0 ;  /* 0x0000000000007941 */ /* 0x000fea0003800200 */
.L_x_326:
        /* <DEDUP_REMOVED lines=16> */
.L_x_329:
[----:B------:R-:W-:Y:S05]  /*7d70*/  BSYNC.RECONVERGENT B0 ;  /* 0x0000000000007941 */ /* 0x000fea0003800200 */
.L_x_328:
        /* <DEDUP_REMOVED lines=16> */
.L_x_331:
[----:B------:R-:W-:Y:S05]  /*7e80*/  BSYNC.RECONVERGENT B0 ;  /* 0x0000000000007941 */ /* 0x000fea0003800200 */
.L_x_330:
        /* <DEDUP_REMOVED lines=16> */
.L_x_333:
[----:B------:R-:W-:Y:S05]  /*7f90*/  BSYNC.RECONVERGENT B0 ;  /* 0x0000000000007941 */ /* 0x000fea0003800200 */
.L_x_332:
        /* <DEDUP_REMOVED lines=16> */
.L_x_335:
[----:B------:R-:W-:Y:S05]  /*80a0*/  BSYNC.RECONVERGENT B0 ;  /* 0x0000000000007941 */ /* 0x000fea0003800200 */
.L_x_334:
[----:B------:R-:W-:Y:S01]  /*80b0*/  NOP ;  /* 0x0000000000007918 */ /* 0x000fe20000000000 */
.L_x_301:
        /* <DEDUP_REMOVED lines=78> */
.L_x_336:
        /* <DEDUP_REMOVED lines=104> */
.L_x_337:
        /* <DEDUP_REMOVED lines=179> */
.L_x_338:
        /* <DEDUP_REMOVED lines=205> */
.L_x_254:
[----:B------:R-:W-:Y:S02]  /*a420*/  IMAD.MOV.U32 R58, RZ, RZ, R39 ;  /* 0x000000ffff3a7224 */ /* 0x000fe400078e0027 */
[----:B------:R-:W-:Y:S02]  /*a430*/  IMAD.MOV.U32 R49, RZ, RZ, 0x1 ;  /* 0x00000001ff317424 */ /* 0x000fe400078e00ff */
[----:B------:R-:W-:Y:S02]  /*a440*/  IMAD.MOV.U32 R60, RZ, RZ, RZ ;  /* 0x000000ffff3c7224 */ /* 0x000fe400078e00ff */
[----:B------:R-:W-:-:S07]  /*a450*/  IMAD.MOV.U32 R47, RZ, RZ, -0x1 ;  /* 0xffffffffff2f7424 */ /* 0x000fce00078e00ff */
[----:B------:R-:W-:Y:S05]  /*a460*/  WARPSYNC.COLLECTIVE R47, `(.L_x_339) ;  /* 0x000000002f087348 */ /* 0x000fea0003c00000 */
[----:B------:R0:W1:Y:S02]  /*a470*/  SHFL.UP P0, R46, R58, R49, R60 ;  /* 0x040000313a2e7389 */ /* 0x000064000000003c */
[----:B01----:R-:W-:Y:S05]  /*a480*/  ENDCOLLECTIVE ;  /* 0x000000000000791b */ /* 0x003fea0003800000 */
.L_x_339:
[----:B------:R-:W-:Y:S02]  /*a490*/  IMAD.MOV.U32 R49, RZ, RZ, 0x2 ;  /* 0x00000002ff317424 */ /* 0x000fe400078e00ff */
[----:B------:R-:W-:-:S04]  /*a4a0*/  IMAD.MOV.U32 R40, RZ, RZ, R46 ;  /* 0x000000ffff287224 */ /* 0x000fc800078e002e */
[----:B------:R-:W-:-:S04]  /*a4b0*/  @P0 IMAD.IADD R40, R39, 0x1, R40 ;  /* 0x0000000127280824 */ /* 0x000fc800078e0228 */
[----:B------:R-:W-:-:S07]  /*a4c0*/  IMAD.MOV.U32 R58, RZ, RZ, R40 ;  /* 0x000000ffff3a7224 */ /* 0x000fce00078e0028 */
[----:B------:R-:W-:Y:S05]  /*a4d0*/  WARPSYNC.COLLECTIVE R47, `(.L_x_340) ;  /* 0x000000002f087348 */ /* 0x000fea0003c00000 */
[----:B------:R0:W1:Y:S02]  /*a4e0*/  SHFL.UP P0, R46, R58, R49, R60 ;  /* 0x040000313a2e7389 */ /* 0x000064000000003c */
[----:B01----:R-:W-:Y:S05]  /*a4f0*/  ENDCOLLECTIVE ;  /* 0x000000000000791b */ /* 0x003fea0003800000 */
.L_x_340:
[----:B------:R-:W-:Y:S02]  /*a500*/  IMAD.MOV.U32 R49, RZ, RZ, 0x4 ;  /* 0x00000004ff317424 */ /* 0x000fe400078e00ff */
[----:B------:R-:W-:-:S04]  /*a510*/  IMAD.MOV.U32 R43, RZ, RZ, R46 ;  /* 0x000000ffff2b7224 */ /* 0x000fc800078e002e */
[----:B------:R-:W-:-:S04]  /*a520*/  @P0 IMAD.IADD R43, R40, 0x1, R43 ;  /* 0x00000001282b0824 */ /* 0x000fc800078e022b */
[----:B------:R-:W-:-:S07]  /*a530*/  IMAD.MOV.U32 R58, RZ, RZ, R43 ;  /* 0x000000ffff3a7224 */ /* 0x000fce00078e002b */
[----:B------:R-:W-:Y:S05]  /*a540*/  WARPSYNC.COLLECTIVE R47, `(.L_x_341) ;  /* 0x000000002f087348 */ /* 0x000fea0003c00000 */
[----:B------:R0:W1:Y:S02]  /*a550*/  SHFL.UP P0, R46, R58, R49, R60 ;  /* 0x040000313a2e7389 */ /* 0x000064000000003c */
[----:B01----:R-:W-:Y:S05]  /*a560*/  ENDCOLLECTIVE ;  /* 0x000000000000791b */ /* 0x003fea0003800000 */
.L_x_341:
[----:B------:R-:W-:Y:S02]  /*a570*/  IMAD.MOV.U32 R49, RZ, RZ, 0x8 ;  /* 0x00000008ff317424 */ /* 0x000fe400078e00ff */
[----:B------:R-:W-:-:S04]  /*a580*/  IMAD.MOV.U32 R44, RZ, RZ, R46 ;  /* 0x000000ffff2c7224 */ /* 0x000fc800078e002e */
[----:B------:R-:W-:-:S04]  /*a590*/  @P0 IMAD.IADD R44, R43, 0x1, R44 ;  /* 0x000000012b2c0824 */ /* 0x000fc800078e022c */
[----:B------:R-:W-:-:S07]  /*a5a0*/  IMAD.MOV.U32 R58, RZ, RZ, R44 ;  /* 0x000000ffff3a7224 */ /* 0x000fce00078e002c */
[----:B------:R-:W-:Y:S05]  /*a5b0*/  WARPSYNC.COLLECTIVE R47, `(.L_x_342) ;  /* 0x000000002f087348 */ /* 0x000fea0003c00000 */
[----:B------:R0:W1:Y:S02]  /*a5c0*/  SHFL.UP P0, R46, R58, R49, R60 ;  /* 0x040000313a2e7389 */ /* 0x000064000000003c */
[----:B01----:R-:W-:Y:S05]  /*a5d0*/  ENDCOLLECTIVE ;  /* 0x000000000000791b */ /* 0x003fea0003800000 */
.L_x_342:
[----:B------:R-:W-:Y:S02]  /*a5e0*/  IMAD.MOV.U32 R49, RZ, RZ, 0x10 ;  /* 0x00000010ff317424 */ /* 0x000fe400078e00ff */
[----:B------:R-:W-:-:S04]  /*a5f0*/  IMAD.MOV.U32 R45, RZ, RZ, R46 ;  /* 0x000000ffff2d7224 */ /* 0x000fc800078e002e */
[----:B------:R-:W-:-:S04]  /*a600*/  @P0 IMAD.IADD R45, R44, 0x1, R45 ;  /* 0x000000012c2d0824 */ /* 0x000fc800078e022d */
[----:B------:R-:W-:-:S07]  /*a610*/  IMAD.MOV.U32 R58, RZ, RZ, R45 ;  /* 0x000000ffff3a7224 */ /* 0x000fce00078e002d */
[----:B------:R-:W-:Y:S05]  /*a620*/  WARPSYNC.COLLECTIVE R47, `(.L_x_343) ;  /* 0x000000002f087348 */ /* 0x000fea0003c00000 */
[----:B------:R0:W1:Y:S02]  /*a630*/  SHFL.UP P0, R46, R58, R49, R60 ;  /* 0x040000313a2e7389 */ /* 0x000064000000003c */
[----:B01----:R-:W-:Y:S05]  /*a640*/  ENDCOLLECTIVE ;  /* 0x000000000000791b */ /* 0x003fea0003800000 */
.L_x_343:
[----:B------:R-:W-:Y:S05]  /*a650*/  BRA `(.L_x_344) ;  /* 0xffffff8400407947 */ /* 0x000fea000383ffff */
.L_x_345:
        /* <DEDUP_REMOVED lines=10> */
.L_x_1990:


//--------------------- .text._ZN3cub18CUB_300001_SM_10006detail10radix_sort33DeviceRadixSortExclusiveSumKernelINS1_5radix10policy_hubIifyE10Policy1000EyEEvPT0_ --------------------------
	.section	.text._ZN3cub18CUB_300001_SM_10006detail10radix_sort33DeviceRadixSortExclusiveSumKernelINS1_5radix10policy_hubIifyE10Policy1000EyEEvPT0_,"ax",@progbits
	.align	128
        .global         _ZN3cub18CUB_300001_SM_10006detail10radix_sort33DeviceRadixSortExclusiveSumKernelINS1_5radix10policy_hubIifyE10Policy1000EyEEvPT0_
        .type           _ZN3cub18CUB_300001_SM_10006detail10radix_sort33DeviceRadixSortExclusiveSumKernelINS1_5radix10policy_hubIifyE10Policy1000EyEEvPT0_,@function
        .size           _ZN3cub18CUB_300001_SM_10006detail10radix_sort33DeviceRadixSortExclusiveSumKernelINS1_5radix10policy_hubIifyE10Policy1000EyEEvPT0_,(.L_x_1991 - _ZN3cub18CUB_300001_SM_10006detail10radix_sort33DeviceRadixSortExclusiveSumKernelINS1_5radix10policy_hubIifyE10Policy1000EyEEvPT0_)
        .other          _ZN3cub18CUB_300001_SM_10006detail10radix_sort33DeviceRadixSortExclusiveSumKernelINS1_5radix10policy_hubIifyE10Policy1000EyEEvPT0_,@"STO_CUDA_ENTRY STV_DEFAULT"
_ZN3cub18CUB_300001_SM_10006detail10radix_sort33DeviceRadixSortExclusiveSumKernelINS1_5radix10policy_hubIifyE10Policy1000EyEEvPT0_:
.text._ZN3cub18CUB_300001_SM_10006detail10radix_sort33DeviceRadixSortExclusiveSumKernelINS1_5radix10policy_hubIifyE10Policy1000EyEEvPT0_:
        /* <DEDUP_REMOVED lines=63> */
.L_x_358:
        /* <DEDUP_REMOVED lines=28> */
.L_x_346:
[----:B------:R-:W-:Y:S05]  /*05b0*/  WARPSYNC.ALL ;  /* 0x0000000000007948 */ /* 0x000fea0003800000 */
[----:B------:R-:W-:Y:S06]  /*05c0*/  BAR.SYNC.DEFER_BLOCKING 0x0 ;  /* 0x0000000000007b1d */ /* 0x000fec0000010000 */
[----:B------:R-:W-:Y:S05]  /*05d0*/  @P1 EXIT ;  /* 0x000000000000194d */ /* 0x000fea0003800000 */
[----:B01----:R-:W0:Y:S04]  /*05e0*/  LDS.64 R2, [R0+0x10] ;  /* 0x0000100000027984 */ /* 0x003e280000000a00 */
[----:B0-----:R-:W-:Y:S01]  /*05f0*/  STG.E.64 desc[UR4][R16.64], R2 ;  /* 0x0000000210007986 */ /* 0x001fe2000c101b04 */
[----:B------:R-:W-:Y:S05]  /*0600*/  EXIT ;  /* 0x000000000000794d */ /* 0x000fea0003800000 */
.L_x_347:
[----:B------:R-:W-:Y:S02]  /*0610*/  IMAD.MOV.U32 R24, RZ, RZ, R20 ;  /* 0x000000ffff187224 */ /* 0x000fe400078e0014 */
[----:B------:R-:W-:Y:S02]  /*0620*/  IMAD.MOV.U32 R23, RZ, RZ, 0x1 ;  /* 0x00000001ff177424 */ /* 0x000fe400078e00ff */
[----:B------:R-:W-:Y:S02]  /*0630*/  IMAD.MOV.U32 R22, RZ, RZ, RZ ;  /* 0x000000ffff167224 */ /* 0x000fe400078e00ff */
[----:B------:R-:W-:-:S07]  /*0640*/  IMAD.MOV.U32 R21, RZ, RZ, -0x1 ;  /* 0xffffffffff157424 */ /* 0x000fce00078e00ff */
[----:B------:R-:W-:Y:S05]  /*0650*/  WARPSYNC.COLLECTIVE R21, `(.L_x_348) ;  /* 0x0000000015087348 */ /* 0x000fea0003c00000 */
[----:B------:R0:W1:Y:S02]  /*0660*/  SHFL.UP P0, R25, R24, R23, R22 ;  /* 0x0400001718197389 */ /* 0x0000640000000016 */
[----:B01----:R-:W-:Y:S05]  /*0670*/  ENDCOLLECTIVE ;  /* 0x000000000000791b */ /* 0x003fea0003800000 */
.L_x_348:
[----:B------:R-:W-:Y:S02]  /*0680*/  IMAD.MOV.U32 R24, RZ, RZ, R19 ;  /* 0x000000ffff187224 */ /* 0x000fe400078e0013 */
[----:B------:R-:W-:-:S07]  /*0690*/  IMAD.MOV.U32 R27, RZ, RZ, R25 ;  /* 0x000000ffff1b7224 */ /* 0x000fce00078e0019 */
[----:B------:R-:W-:Y:S05]  /*06a0*/  WARPSYNC.COLLECTIVE R21, `(.L_x_349) ;  /* 0x0000000015087348 */ /* 0x000fea0003c00000 */
[----:B------:R0:W1:Y:S02]  /*06b0*/  SHFL.UP P0, R25, R24, R23, R22 ;  /* 0x0400001718197389 */ /* 0x0000640000000016 */
[----:B01----:R-:W-:Y:S05]  /*06c0*/  ENDCOLLECTIVE ;  /* 0x000000000000791b */ /* 0x003fea0003800000 */
.L_x_349:
        /* <DEDUP_REMOVED lines=9> */
.L_x_350:
[----:B------:R-:W-:Y:S02]  /*0760*/  IMAD.MOV.U32 R24, RZ, RZ, R26 ;  /* 0x000000ffff187224 */ /* 0x000fe400078e001a */
[----:B------:R-:W-:-:S07]  /*0770*/  IMAD.MOV.U32 R28, RZ, RZ, R25 ;  /* 0x000000ffff1c7224 */ /* 0x000fce00078e0019 */
[----:B------:R-:W-:Y:S05]  /*0780*/  WARPSYNC.COLLECTIVE R21, `(.L_x_351) ;  /* 0x0000000015087348 */ /* 0x000fea0003c00000 */
[----:B------:R0:W1:Y:S02]  /*0790*/  SHFL.UP P0, R25, R24, R23, R22 ;  /* 0x0400001718197389 */ /* 0x0000640000000016 */
[----:B01----:R-:W-:Y:S05]  /*07a0*/  ENDCOLLECTIVE ;  /* 0x000000000000791b */ /* 0x003fea0003800000 */
.L_x_351:
        /* <DEDUP_REMOVED lines=9> */
.L_x_352:
[----:B------:R-:W-:Y:S02]  /*0840*/  IMAD.MOV.U32 R24, RZ, RZ, R29 ;  /* 0x000000ffff187224 */ /* 0x000fe400078e001d */
[----:B------:R-:W-:-:S07]  /*0850*/  IMAD.MOV.U32 R27, RZ, RZ, R25 ;  /* 0x000000ffff1b7224 */ /* 0x000fce00078e0019 */
[----:B------:R-:W-:Y:S05]  /*0860*/  WARPSYNC.COLLECTIVE R21, `(.L_x_353) ;  /* 0x0000000015087348 */ /* 0x000fea0003c00000 */
[----:B------:R0:W1:Y:S02]  /*0870*/  SHFL.UP P0, R25, R24, R23, R22 ;  /* 0x0400001718197389 */ /* 0x0000640000000016 */
[----:B01----:R-:W-:Y:S05]  /*0880*/  ENDCOLLECTIVE ;  /* 0x000000000000791b */ /* 0x003fea0003800000 */
.L_x_353:
        /* <DEDUP_REMOVED lines=9> */
.L_x_354:
[----:B------:R-:W-:Y:S02]  /*0920*/  IMAD.MOV.U32 R24, RZ, RZ, R29 ;  /* 0x000000ffff187224 */ /* 0x000fe400078e001d */
[----:B------:R-:W-:-:S07]  /*0930*/  IMAD.MOV.U32 R27, RZ, RZ, R25 ;  /* 0x000000ffff1b7224 */ /* 0x000fce00078e0019 */
[----:B------:R-:W-:Y:S05]  /*0940*/  WARPSYNC.COLLECTIVE R21, `(.L_x_355) ;  /* 0x0000000015087348 */ /* 0x000fea0003c00000 */
[----:B------:R0:W1:Y:S02]  /*0950*/  SHFL.UP P0, R25, R24, R23, R22 ;  /* 0x0400001718197389 */ /* 0x0000640000000016 */
[----:B01----:R-:W-:Y:S05]  /*0960*/  ENDCOLLECTIVE ;  /* 0x000000000000791b */ /* 0x003fea0003800000 */
.L_x_355:
        /* <DEDUP_REMOVED lines=9> */
.L_x_356:
[----:B------:R-:W-:Y:S02]  /*0a00*/  IMAD.MOV.U32 R24, RZ, RZ, R26 ;  /* 0x000000ffff187224 */ /* 0x000fe400078e001a */
[----:B------:R-:W-:-:S07]  /*0a10*/  IMAD.MOV.U32 R28, RZ, RZ, R25 ;  /* 0x000000ffff1c7224 */ /* 0x000fce00078e0019 */
[----:B------:R-:W-:Y:S05]  /*0a20*/  WARPSYNC.COLLECTIVE R21, `(.L_x_357) ;  /* 0x0000000015087348 */ /* 0x000fea0003c00000 */
[----:B------:R0:W1:Y:S02]  /*0a30*/  SHFL.UP P0, R25, R24, R23, R22 ;  /* 0x0400001718197389 */ /* 0x0000640000000016 */
[----:B01----:R-:W-:Y:S05]  /*0a40*/  ENDCOLLECTIVE ;  /* 0x000000000000791b */ /* 0x003fea0003800000 */
.L_x_357:
[----:B------:R-:W-:Y:S05]  /*0a50*/  BRA `(.L_x_358) ;  /* 0xfffffff800647947 */ /* 0x000fea000383ffff */
.L_x_359:
        /* <DEDUP_REMOVED lines=10> */
.L_x_1991:


//--------------------- .text._ZN3cub18CUB_300001_SM_10006detail10radix_sort30DeviceRadixSortHistogramKernelINS1_5radix10policy_hubIifyE10Policy1000ELNS0_9SortOrderE0EiyNS1_21identity_decomposer_tEEEvPT2_PKT1_SA_iiT3_ --------------------------
	.section	.text._ZN3cub18CUB_300001_SM_10006detail10radix_sort30DeviceRadixSortHistogramKernelINS1_5radix10policy_hubIifyE10Policy1000ELNS0_9SortOrderE0EiyNS1_21identity_decomposer_tEEEvPT2_PKT1_SA_iiT3_,"ax",@progbits
	.align	128
        .global         _ZN3cub18CUB_300001_SM_10006detail10radix_sort30DeviceRadixSortHistogramKernelINS1_5radix10policy_hubIifyE10Policy1000ELNS0_9SortOrderE0EiyNS1_21identity_decomposer_tEEEvPT2_PKT1_SA_iiT3_
        .type           _ZN3cub18CUB_300001_SM_10006detail10radix_sort30DeviceRadixSortHistogramKernelINS1_5radix10policy_hubIifyE10Policy1000ELNS0_9SortOrderE0EiyNS1_21identity_decomposer_tEEEvPT2_PKT1_SA_iiT3_,@function
        .size           _ZN3cub18CUB_300001_SM_10006detail10radix_sort30DeviceRadixSortHistogramKernelINS1_5radix10policy_hubIifyE10Policy1000ELNS0_9SortOrderE0EiyNS1_21identity_decomposer_tEEEvPT2_PKT1_SA_iiT3_,(.L_x_1992 - _ZN3cub18CUB_300001_SM_10006detail10radix_sort30DeviceRadixSortHistogramKernelINS1_5radix10policy_hubIifyE10Policy1000ELNS0_9SortOrderE0EiyNS1_21identity_decomposer_tEEEvPT2_PKT1_SA_iiT3_)
        .other          _ZN3cub18CUB_300001_SM_10006detail10radix_sort30DeviceRadixSortHistogramKernelINS1_5radix10policy_hubIifyE10Policy1000ELNS0_9SortOrderE0EiyNS1_21identity_decomposer_tEEEvPT2_PKT1_SA_iiT3_,@"STO_CUDA_ENTRY STV_DEFAULT"
_ZN3cub18CUB_300001_SM_10006detail10radix_sort30DeviceRadixSortHistogramKernelINS1_5radix10policy_hubIifyE10Policy1000ELNS0_9SortOrderE0EiyNS1_21identity_decomposer_tEEEvPT2_PKT1_SA_iiT3_:
.text._ZN3cub18CUB_300001_SM_10006detail10radix_sort30DeviceRadixSortHistogramKernelINS1_5radix10policy_hubIifyE10Policy1000ELNS0_9SortOrderE0EiyNS1_21identity_decomposer_tEEEvPT2_PKT1_SA_iiT3_:
        /* <DEDUP_REMOVED lines=42> */
.L_x_443:
        /* <DEDUP_REMOVED lines=9> */
.L_x_363:
        /* <DEDUP_REMOVED lines=21> */
.L_x_362:
        /* <DEDUP_REMOVED lines=19> */
.L_x_365:
        /* <DEDUP_REMOVED lines=18> */
.L_x_364:
[----:B------:R-:W-:-:S13]  /*06d0*/  ISETP.GT.U32.AND P2, PT, R4, 0x7f, PT ;  /* 0x0000007f0400780c */ /* 0x000fda0003f44070 */
[----:B------:R-:W-:Y:S05]  /*06e0*/  @P2 BRA `(.L_x_361) ;  /* 0x0000000000e02947 */ /* 0x000fea0003800000 */
[----:B--23--:R-:W-:Y:S01]  /*06f0*/  HFMA2 R3, -RZ, RZ, 0, 0 ;  /* 0x00000000ff037431 */ /* 0x00cfe200000001ff */
[----:B------:R-:W-:Y:S06]  /*0700*/  @!P1 BRA `(.L_x_366) ;  /* 0x0000000000589947 */ /* 0x000fec0003800000 */
[----:B------:R-:W-:-:S07]  /*0710*/  IMAD.MOV.U32 R3, RZ, RZ, RZ ;  /* 0x000000ffff037224 */ /* 0x000fce00078e00ff */
.L_x_367:
        /* <DEDUP_REMOVED lines=21> */
.L_x_366:
        /* <DEDUP_REMOVED lines=14> */
.L_x_368:
        /* <DEDUP_REMOVED lines=18> */
.L_x_361:
[----:B------:R-:W-:Y:S05]  /*0a70*/  BSYNC.RECONVERGENT B0 ;  /* 0x0000000000007941 */ /* 0x000fea0003800200 */
.L_x_360:
        /* <DEDUP_REMOVED lines=16> */
.L_x_374:
        /* <DEDUP_REMOVED lines=36> */
.L_x_370:
        /* <DEDUP_REMOVED lines=67> */
.L_x_371:
        /* <DEDUP_REMOVED lines=24> */
.L_x_373:
        /* <DEDUP_REMOVED lines=73> */
.L_x_372:
[----:B------:R-:W-:Y:S05]  /*1800*/  BRA.U !UP0, `(.L_x_374) ;  /* 0xfffffff108dc7547 */ /* 0x000fea000b83ffff */
.L_x_369:
        /* <DEDUP_REMOVED lines=9> */
.L_x_394:
        /* <DEDUP_REMOVED lines=16> */
.L_x_379:
[----:B------:R-:W-:Y:S05]  /*19a0*/  BSYNC.RECONVERGENT B1 ;  /* 0x0000000000017941 */ /* 0x000fea0003800200 */
.L_x_378:
        /* <DEDUP_REMOVED lines=15> */
.L_x_381:
[----:B------:R-:W-:Y:S05]  /*1aa0*/  BSYNC.RECONVERGENT B1 ;  /* 0x0000000000017941 */ /* 0x000fea0003800200 */
.L_x_380:
[----:B------:R-:W-:Y:S04]  /*1ab0*/  BSSY.RECONVERGENT B1, `(.L_x_382) ;  /* 0x0000007000017945 */ /* 0x000fe80003800200 */
[----:B------:R-:W-:Y:S05]  /*1ac0*/  @!P0 BRA `(.L_x_383) ;  /* 0x0000000000148947 */ /* 0x000fea0003800000 */
[----:B01----:R-:W-:Y:S02]  /*1ad0*/  IMAD R17, R5, 0x100, R4 ;  /* 0x0000010005117824 */ /* 0x003fe400078e0204 */
[----:B------:R-:W-:-:S03]  /*1ae0*/  IMAD.MOV.U32 R23, RZ, RZ, RZ ;  /* 0x000000ffff177224 */ /* 0x000fc600078e00ff */
[----:B------:R-:W-:-:S05]  /*1af0*/  IADD3 R17, PT, PT, R17, 0x200, RZ ;  /* 0x0000020011117810 */ /* 0x000fca0007ffe0ff */
[----:B------:R-:W-:-:S05]  /*1b00*/  IMAD.WIDE.U32 R16, R17, 0x8, R2 ;  /* 0x0000000811107825 */ /* 0x000fca00078e0002 */
[----:B------:R2:W-:Y:S02]  /*1b10*/  REDG.E.ADD.64.STRONG.GPU desc[UR20][R16.64], R22 ;  /* 0x000000161000798e */ /* 0x0005e4000c12e514 */
.L_x_383:
[----:B------:R-:W-:Y:S05]  /*1b20*/  BSYNC.RECONVERGENT B1 ;  /* 0x0000000000017941 */ /* 0x000fea0003800200 */
.L_x_382:
[----:B------:R-:W-:Y:S04]  /*1b30*/  BSSY.RECONVERGENT B1, `(.L_x_384) ;  /* 0x0000007000017945 */ /* 0x000fe80003800200 */
[----:B------:R-:W-:Y:S05]  /*1b40*/  @!P1 BRA `(.L_x_385) ;  /* 0x0000000000149947 */ /* 0x000fea0003800000 */
[----:B012---:R-:W-:Y:S02]  /*1b50*/  IMAD R17, R5, 0x100, R4 ;  /* 0x0000010005117824 */ /* 0x007fe400078e0204 */
[----:B------:R-:W-:Y:S02]  /*1b60*/  IMAD.MOV.U32 R15, RZ, RZ, RZ ;  /* 0x000000ffff0f7224 */ /* 0x000fe400078e00ff */
[----:B------:R-:W-:-:S04]  /*1b70*/  VIADD R17, R17, 0x300 ;  /* 0x0000030011117836 */ /* 0x000fc80000000000 */
[----:B------:R-:W-:-:S05]  /*1b80*/  IMAD.WIDE.U32 R16, R17, 0x8, R2 ;  /* 0x0000000811107825 */ /* 0x000fca00078e0002 */
[----:B------:R3:W-:Y:S02]  /*1b90*/  REDG.E.ADD.64.STRONG.GPU desc[UR20][R16.64], R14 ;  /* 0x0000000e1000798e */ /* 0x0007e4000c12e514 */
.L_x_385:
[----:B------:R-:W-:Y:S05]  /*1ba0*/  BSYNC.RECONVERGENT B1 ;  /* 0x0000000000017941 */ /* 0x000fea0003800200 */
.L_x_384:
[----:B------:R-:W-:Y:S04]  /*1bb0*/  BSSY.RECONVERGENT B1, `(.L_x_386) ;  /* 0x0000007000017945 */ /* 0x000fe80003800200 */
[----:B------:R-:W-:Y:S05]  /*1bc0*/  @!P2 BRA `(.L_x_387) ;  /* 0x000000000014a947 */ /* 0x000fea0003800000 */
[----:B---3--:R-:W-:Y:S02]  /*1bd0*/  IMAD R15, R5, 0x100, R4 ;  /* 0x00000100050f7824 */ /* 0x008fe400078e0204 */
[----:B------:R-:W-:Y:S02]  /*1be0*/  HFMA2 R13, -RZ, RZ, 0, 0 ;  /* 0x00000000ff0d7431 */ /* 0x000fe400000001ff */
[----:B------:R-:W-:-:S04]  /*1bf0*/  VIADD R15, R15, 0x400 ;  /* 0x000004000f0f7836 */ /* 0x000fc80000000000 */
[----:B------:R-:W-:-:S05]  /*1c00*/  IMAD.WIDE.U32 R14, R15, 0x8, R2 ;  /* 0x000000080f0e7825 */ /* 0x000fca00078e0002 */
[----:B------:R4:W-:Y:S02]  /*1c10*/  REDG.E.ADD.64.STRONG.GPU desc[UR20][R14.64], R12 ;  /* 0x0000000c0e00798e */ /* 0x0009e4000c12e514 */
.L_x_387:
[----:B------:R-:W-:Y:S05]  /*1c20*/  BSYNC.RECONVERGENT B1 ;  /* 0x0000000000017941 */ /* 0x000fea0003800200 */
.L_x_386:
[----:B------:R-:W-:Y:S04]  /*1c30*/  BSSY.RECONVERGENT B1, `(.L_x_388) ;  /* 0x0000007000017945 */ /* 0x000fe80003800200 */
[----:B------:R-:W-:Y:S05]  /*1c40*/  @!P3 BRA `(.L_x_389) ;  /* 0x000000000014b947 */ /* 0x000fea0003800000 */
[----:B----4-:R-:W-:Y:S02]  /*1c50*/  IMAD R13, R5, 0x100, R4 ;  /* 0x00000100050d7824 */ /* 0x010fe400078e0204 */
[----:B------:R-:W-:Y:S02]  /*1c60*/  IMAD.MOV.U32 R7, RZ, RZ, RZ ;  /* 0x000000ffff077224 */ /* 0x000fe400078e00ff */
[----:B------:R-:W-:-:S04]  /*1c70*/  VIADD R13, R13, 0x500 ;  /* 0x000005000d0d7836 */ /* 0x000fc80000000000 */
[----:B------:R-:W-:-:S05]  /*1c80*/  IMAD.WIDE.U32 R12, R13, 0x8, R2 ;  /* 0x000000080d0c7825 */ /* 0x000fca00078e0002 */
[----:B------:R4:W-:Y:S02]  /*1c90*/  REDG.E.ADD.64.STRONG.GPU desc[UR20][R12.64], R6 ;  /* 0x000000060c00798e */ /* 0x0009e4000c12e514 */
.L_x_389:
[----:B------:R-:W-:Y:S05]  /*1ca0*/  BSYNC.RECONVERGENT B1 ;  /* 0x0000000000017941 */ /* 0x000fea0003800200 */
.L_x_388:
[----:B------:R-:W-:Y:S04]  /*1cb0*/  BSSY.RECONVERGENT B1, `(.L_x_390) ;  /* 0x0000007000017945 */ /* 0x000fe80003800200 */
[----:B------:R-:W-:Y:S05]  /*1cc0*/  @!P4 BRA `(.L_x_391) ;  /* 0x000000000014c947 */ /* 0x000fea0003800000 */
[----:B----4-:R-:W-:Y:S02]  /*1cd0*/  IMAD R7, R5, 0x100, R4 ;  /* 0x0000010005077824 */ /* 0x010fe400078e0204 */
[----:B------:R-:W-:Y:S02]  /*1ce0*/  IMAD.MOV.U32 R9, RZ, RZ, RZ ;  /* 0x000000ffff097224 */ /* 0x000fe400078e00ff */
[----:B------:R-:W-:-:S04]  /*1cf0*/  VIADD R7, R7, 0x600 ;  /* 0x0000060007077836 */ /* 0x000fc80000000000 */
[----:B------:R-:W-:-:S05]  /*1d00*/  IMAD.WIDE.U32 R6, R7, 0x8, R2 ;  /* 0x0000000807067825 */ /* 0x000fca00078e0002 */
[----:B------:R4:W-:Y:S02]  /*1d10*/  REDG.E.ADD.64.STRONG.GPU desc[UR20][R6.64], R8 ;  /* 0x000000080600798e */ /* 0x0009e4000c12e514 */
.L_x_391:
[----:B------:R-:W-:Y:S05]  /*1d20*/  BSYNC.RECONVERGENT B1 ;  /* 0x0000000000017941 */ /* 0x000fea0003800200 */
.L_x_390:
[----:B------:R-:W-:Y:S04]  /*1d30*/  BSSY.RECONVERGENT B1, `(.L_x_392) ;  /* 0x0000007000017945 */ /* 0x000fe80003800200 */
[----:B------:R-:W-:Y:S05]  /*1d40*/  @!P5 BRA `(.L_x_393) ;  /* 0x000000000014d947 */ /* 0x000fea0003800000 */
[----:B----4-:R-:W-:Y:S01]  /*1d50*/  LEA R7, R5, R4, 0x8 ;  /* 0x0000000405077211 */ /* 0x010fe200078e40ff */
[----:B------:R-:W-:-:S04]  /*1d60*/  IMAD.MOV.U32 R11, RZ, RZ, RZ ;  /* 0x000000ffff0b7224 */ /* 0x000fc800078e00ff */
[----:B------:R-:W-:-:S04]  /*1d70*/  VIADD R7, R7, 0x700 ;  /* 0x0000070007077836 */ /* 0x000fc80000000000 */
[----:B------:R-:W-:-:S05]  /*1d80*/  IMAD.WIDE.U32 R6, R7, 0x8, R2 ;  /* 0x0000000807067825 */ /* 0x000fca00078e0002 */
[----:B------:R4:W-:Y:S02]  /*1d90*/  REDG.E.ADD.64.STRONG.GPU desc[UR20][R6.64], R10 ;  /* 0x0000000a0600798e */ /* 0x0009e4000c12e514 */
.L_x_393:
[----:B------:R-:W-:Y:S05]  /*1da0*/  BSYNC.RECONVERGENT B1 ;  /* 0x0000000000017941 */ /* 0x000fea0003800200 */
.L_x_392:
[----:B------:R-:W-:-:S05]  /*1db0*/  VIADD R5, R5, 0x8 ;  /* 0x0000000805057836 */ /* 0x000fca0000000000 */
[----:B------:R-:W-:-:S13]  /*1dc0*/  ISETP.NE.AND P0, PT, R5, UR27, PT ;  /* 0x0000001b05007c0c */ /* 0x000fda000bf05270 */
[----:B------:R-:W-:Y:S05]  /*1dd0*/  @P0 BRA `(.L_x_394) ;  /* 0xfffffff800b00947 */ /* 0x000fea000383ffff */
[----:B------:R-:W-:-:S07]  /*1de0*/  IMAD.U32 R3, RZ, RZ, UR27 ;  /* 0x0000001bff037e24 */ /* 0x000fce000f8e00ff */
.L_x_377:
        /* <DEDUP_REMOVED lines=24> */
.L_x_398:
[----:B------:R-:W-:Y:S05]  /*1f70*/  BSYNC.RECONVERGENT B1 ;  /* 0x0000000000017941 */ /* 0x000fea0003800200 */
.L_x_397:
        /* <DEDUP_REMOVED lines=9> */
.L_x_400:
[----:B------:R-:W-:Y:S05]  /*2010*/  BSYNC.RECONVERGENT B1 ;  /* 0x0000000000017941 */ /* 0x000fea0003800200 */
.L_x_399:
        /* <DEDUP_REMOVED lines=8> */
.L_x_402:
[----:B------:R-:W-:Y:S05]  /*20a0*/  BSYNC.RECONVERGENT B1 ;  /* 0x0000000000017941 */ /* 0x000fea0003800200 */
.L_x_401:
        /* <DEDUP_REMOVED lines=9> */
.L_x_404:
[----:B------:R-:W-:Y:S05]  /*2140*/  BSYNC.RECONVERGENT B1 ;  /* 0x0000000000017941 */ /* 0x000fea0003800200 */
.L_x_403:
[----:B------:R-:W-:-:S07]  /*2150*/  VIADD R3, R3, 0x4 ;  /* 0x0000000403037836 */ /* 0x000fce0000000000 */
.L_x_396:
        /* <DEDUP_REMOVED lines=18> */
.L_x_408:
[----:B------:R-:W-:Y:S05]  /*2280*/  BSYNC.RECONVERGENT B2 ;  /* 0x0000000000027941 */ /* 0x000fea0003800200 */
.L_x_407:
        /* <DEDUP_REMOVED lines=9> */
.L_x_410:
[----:B------:R-:W-:Y:S05]  /*2320*/  BSYNC.RECONVERGENT B2 ;  /* 0x0000000000027941 */ /* 0x000fea0003800200 */
.L_x_409:
[----:B------:R-:W-:-:S07]  /*2330*/  VIADD R3, R3, 0x2 ;  /* 0x0000000203037836 */ /* 0x000fce0000000000 */
.L_x_406:
        /* <DEDUP_REMOVED lines=12> */
.L_x_405:
[----:B------:R-:W-:Y:S05]  /*2400*/  BSYNC.RECONVERGENT B1 ;  /* 0x0000000000017941 */ /* 0x000fea0003800200 */
.L_x_395:
[----:B------:R-:W-:-:S13]  /*2410*/  ISETP.GT.U32.AND P0, PT, R4, 0x7f, PT ;  /* 0x0000007f0400780c */ /* 0x000fda0003f04070 */
[----:B------:R-:W-:Y:S05]  /*2420*/  @P0 BRA `(.L_x_376) ;  /* 0x0000000800900947 */ /* 0x000fea0003800000 */
[----:B------:R-:W-:Y:S01]  /*2430*/  UISETP.GE.U32.AND UP0, UPT, UR22, 0x7, UPT ;  /* 0x000000071600788c */ /* 0x000fe2000bf06070 */
[----:B0-----:R-:W-:-:S08]  /*2440*/  IMAD.MOV.U32 R3, RZ, RZ, RZ ;  /* 0x000000ffff037224 */ /* 0x001fd000078e00ff */
[----:B------:R-:W-:Y:S05]  /*2450*/  BRA.U !UP0, `(.L_x_411) ;  /* 0x0000000508147547 */ /* 0x000fea000b800000 */
[----:B------:R-:W0:Y:S01]  /*2460*/  LDC.64 R2, c[0x0][0x380] ;  /* 0x0000e000ff027b82 */ /* 0x000e220000000a00 */
[----:B------:R-:W-:-:S07]  /*2470*/  IMAD.MOV.U32 R9, RZ, RZ, RZ ;  /* 0x000000ffff097224 */ /* 0x000fce00078e00ff */
.L_x_428:
        /* <DEDUP_REMOVED lines=18> */
.L_x_413:
[----:B------:R-:W-:Y:S05]  /*25a0*/  BSYNC.RECONVERGENT B1 ;  /* 0x0000000000017941 */ /* 0x000fea0003800200 */
.L_x_412:
[----:B------:R-:W-:Y:S04]  /*25b0*/  BSSY.RECONVERGENT B1, `(.L_x_414) ;  /* 0x0000005000017945 */ /* 0x000fe80003800200 */
[----:B------:R-:W-:Y:S05]  /*25c0*/  @!P1 BRA `(.L_x_415) ;  /* 0x00000000000c9947 */ /* 0x000fea0003800000 */
[----:B0-----:R-:W-:Y:S02]  /*25d0*/  IMAD.MOV.U32 R14, RZ, RZ, R13 ;  /* 0x000000ffff0e7224 */ /* 0x001fe400078e000d */
[----:B------:R-:W-:-:S05]  /*25e0*/  IMAD.MOV.U32 R15, RZ, RZ, RZ ;  /* 0x000000ffff0f7224 */ /* 0x000fca00078e00ff */
[----:B------:R1:W-:Y:S02]  /*25f0*/  REDG.E.ADD.64.STRONG.GPU desc[UR20][R6.64+0xc00], R14 ;  /* 0x000c000e0600798e */ /* 0x0003e4000c12e514 */
.L_x_415:
[----:B------:R-:W-:Y:S05]  /*2600*/  BSYNC.RECONVERGENT B1 ;  /* 0x0000000000017941 */ /* 0x000fea0003800200 */
.L_x_414:
        /* <DEDUP_REMOVED lines=12> */
.L_x_417:
[----:B------:R-:W-:Y:S05]  /*26d0*/  BSYNC.RECONVERGENT B1 ;  /* 0x0000000000017941 */ /* 0x000fea0003800200 */
.L_x_416:
[----:B------:R-:W-:Y:S04]  /*26e0*/  BSSY.RECONVERGENT B1, `(.L_x_418) ;  /* 0x0000005000017945 */ /* 0x000fe80003800200 */
[----:B------:R-:W-:Y:S05]  /*26f0*/  @!P1 BRA `(.L_x_419) ;  /* 0x00000000000c9947 */ /* 0x000fea0003800000 */
[----:B012---:R-:W-:Y:S02]  /*2700*/  IMAD.MOV.U32 R14, RZ, RZ, R18 ;  /* 0x000000ffff0e7224 */ /* 0x007fe400078e0012 */
[----:B------:R-:W-:-:S05]  /*2710*/  IMAD.MOV.U32 R15, RZ, RZ, RZ ;  /* 0x000000ffff0f7224 */ /* 0x000fca00078e00ff */
[----:B------:R3:W-:Y:S02]  /*2720*/  REDG.E.ADD.64.STRONG.GPU desc[UR20][R6.64+0x1c00], R14 ;  /* 0x001c000e0600798e */ /* 0x0007e4000c12e514 */
.L_x_419:
[----:B------:R-:W-:Y:S05]  /*2730*/  BSYNC.RECONVERGENT B1 ;  /* 0x0000000000017941 */ /* 0x000fea0003800200 */
.L_x_418:
[----:B------:R-:W-:Y:S04]  /*2740*/  BSSY.RECONVERGENT B1, `(.L_x_420) ;  /* 0x0000005000017945 */ /* 0x000fe80003800200 */
[----:B------:R-:W-:Y:S05]  /*2750*/  @!P2 BRA `(.L_x_421) ;  /* 0x00000000000ca947 */ /* 0x000fea0003800000 */
[----:B0123--:R-:W-:Y:S01]  /*2760*/  MOV R14, R19 ;  /* 0x00000013000e7202 */ /* 0x00ffe20000000f00 */
[----:B------:R-:W-:-:S05]  /*2770*/  IMAD.MOV.U32 R15, RZ, RZ, RZ ;  /* 0x000000ffff0f7224 */ /* 0x000fca00078e00ff */
[----:B------:R4:W-:Y:S02]  /*2780*/  REDG.E.ADD.64.STRONG.GPU desc[UR20][R6.64+0x2400], R14 ;  /* 0x0024000e0600798e */ /* 0x0009e4000c12e514 */
.L_x_421:
[----:B------:R-:W-:Y:S05]  /*2790*/  BSYNC.RECONVERGENT B1 ;  /* 0x0000000000017941 */ /* 0x000fea0003800200 */
.L_x_420:
[----:B------:R-:W-:Y:S04]  /*27a0*/  BSSY.RECONVERGENT B1, `(.L_x_422) ;  /* 0x0000004000017945 */ /* 0x000fe80003800200 */
[----:B------:R-:W-:Y:S05]  /*27b0*/  @!P3 BRA `(.L_x_423) ;  /* 0x000000000008b947 */ /* 0x000fea0003800000 */
[----:B------:R-:W-:-:S05]  /*27c0*/  IMAD.MOV.U32 R17, RZ, RZ, RZ ;  /* 0x000000ffff117224 */ /* 0x000fca00078e00ff */
[----:B------:R0:W-:Y:S02]  /*27d0*/  REDG.E.ADD.64.STRONG.GPU desc[UR20][R6.64+0x2c00], R16 ;  /* 0x002c00100600798e */ /* 0x0001e4000c12e514 */
.L_x_423:
[----:B------:R-:W-:Y:S05]  /*27e0*/  BSYNC.RECONVERGENT B1 ;  /* 0x0000000000017941 */ /* 0x000fea0003800200 */
.L_x_422:
[----:B------:R-:W-:Y:S04]  /*27f0*/  BSSY.RECONVERGENT B1, `(.L_x_424) ;  /* 0x0000004000017945 */ /* 0x000fe80003800200 */
[----:B------:R-:W-:Y:S05]  /*2800*/  @!P4 BRA `(.L_x_425) ;  /* 0x000000000008c947 */ /* 0x000fea0003800000 */
[----:B------:R-:W-:-:S05]  /*2810*/  IMAD.MOV.U32 R13, RZ, RZ, RZ ;  /* 0x000000ffff0d7224 */ /* 0x000fca00078e00ff */
[----:B------:R0:W-:Y:S02]  /*2820*/  REDG.E.ADD.64.STRONG.GPU desc[UR20][R6.64+0x3400], R12 ;  /* 0x0034000c0600798e */ /* 0x0001e4000c12e514 */
.L_x_425:
[----:B------:R-:W-:Y:S05]  /*2830*/  BSYNC.RECONVERGENT B1 ;  /* 0x0000000000017941 */ /* 0x000fea0003800200 */
.L_x_424:
[----:B------:R-:W-:Y:S04]  /*2840*/  BSSY.RECONVERGENT B1, `(.L_x_426) ;  /* 0x0000004000017945 */ /* 0x000fe80003800200 */
[----:B------:R-:W-:Y:S05]  /*2850*/  @!P5 BRA `(.L_x_427) ;  /* 0x000000000008d947 */ /* 0x000fea0003800000 */
[----:B------:R-:W-:-:S05]  /*2860*/  IMAD.MOV.U32 R11, RZ, RZ, RZ ;  /* 0x000000ffff0b7224 */ /* 0x000fca00078e00ff */
[----:B------:R0:W-:Y:S02]  /*2870*/  REDG.E.ADD.64.STRONG.GPU desc[UR20][R6.64+0x3c00], R10 ;  /* 0x003c000a0600798e */ /* 0x0001e4000c12e514 */
.L_x_427:
[----:B------:R-:W-:Y:S05]  /*2880*/  BSYNC.RECONVERGENT B1 ;  /* 0x0000000000017941 */ /* 0x000fea0003800200 */
.L_x_426:
[----:B------:R-:W-:Y:S05]  /*2890*/  @P0 BRA `(.L_x_428) ;  /* 0xfffffff800f80947 */ /* 0x000fea000383ffff */
[----:B------:R-:W-:-:S07]  /*28a0*/  IMAD.U32 R3, RZ, RZ, UR27 ;  /* 0x0000001bff037e24 */ /* 0x000fce000f8e00ff */
.L_x_411:
        /* <DEDUP_REMOVED lines=20> */
.L_x_431:
[----:B------:R-:W-:Y:S05]  /*29f0*/  BSYNC.RECONVERGENT B1 ;  /* 0x0000000000017941 */ /* 0x000fea0003800200 */
.L_x_430:
        /* <DEDUP_REMOVED lines=9> */
.L_x_433:
[----:B------:R-:W-:Y:S05]  /*2a90*/  BSYNC.RECONVERGENT B1 ;  /* 0x0000000000017941 */ /* 0x000fea0003800200 */
.L_x_432:
        /* <DEDUP_REMOVED lines=8> */
.L_x_435:
[----:B------:R-:W-:Y:S05]  /*2b20*/  BSYNC.RECONVERGENT B1 ;  /* 0x0000000000017941 */ /* 0x000fea0003800200 */
.L_x_434:
        /* <DEDUP_REMOVED lines=9> */
.L_x_437:
[----:B------:R-:W-:Y:S05]  /*2bc0*/  BSYNC.RECONVERGENT B1 ;  /* 0x0000000000017941 */ /* 0x000fea0003800200 */
.L_x_436:
[----:B------:R-:W-:-:S07]  /*2bd0*/  VIADD R3, R3, 0x4 ;  /* 0x0000000403037836 */ /* 0x000fce0000000000 */
.L_x_429:
        /* <DEDUP_REMOVED lines=17> */
.L_x_440:
[----:B------:R-:W-:Y:S05]  /*2cf0*/  BSYNC.RECONVERGENT B1 ;  /* 0x0000000000017941 */ /* 0x000fea0003800200 */
.L_x_439:
        /* <DEDUP_REMOVED lines=9> */
.L_x_442:
[----:B------:R-:W-:Y:S05]  /*2d90*/  BSYNC.RECONVERGENT B1 ;  /* 0x0000000000017941 */ /* 0x000fea0003800200 */
.L_x_441:
[----:B------:R-:W-:-:S07]  /*2da0*/  VIADD R3, R3, 0x2 ;  /* 0x0000000203037836 */ /* 0x000fce0000000000 */
.L_x_438:
        /* <DEDUP_REMOVED lines=12> */
.L_x_376:
[----:B------:R-:W-:Y:S05]  /*2e70*/  BSYNC.RECONVERGENT B0 ;  /* 0x0000000000007941 */ /* 0x000fea0003800200 */
.L_x_375:
[----:B------:R-:W-:Y:S01]  /*2e80*/  BAR.SYNC.DEFER_BLOCKING 0x0 ;  /* 0x0000000000007b1d */ /* 0x000fe20000010000 */
[----:B------:R-:W-:-:S04]  /*2e90*/  UIADD3 UR6, UP0, UPT, UR6, 0x1, URZ ;  /* 0x0000000106067890 */ /* 0x000fc8000ff1e0ff */
[----:B------:R-:W-:Y:S02]  /*2ea0*/  UIADD3.X UR7, UPT, UPT, URZ, UR7, URZ, UP0, !UPT ;  /* 0x00000007ff077290 */ /* 0x000fe400087fe4ff */
[----:B------:R-:W-:-:S04]  /*2eb0*/  UISETP.NE.U32.AND UP0, UPT, UR6, UR11, UPT ;  /* 0x0000000b0600728c */ /* 0x000fc8000bf05070 */
[----:B------:R-:W-:-:S09]  /*2ec0*/  UISETP.NE.AND.EX UP0, UPT, UR7, UR12, UPT, UP0 ;  /* 0x0000000c0700728c */ /* 0x000fd2000bf05300 */
[----:B------:R-:W-:Y:S05]  /*2ed0*/  BRA.U UP0, `(.L_x_443) ;  /* 0xffffffd100f07547 */ /* 0x000fea000b83ffff */
[----:B------:R-:W-:Y:S05]  /*2ee0*/  EXIT ;  /* 0x000000000000794d */ /* 0x000fea0003800000 */
.L_x_444:
        /* <DEDUP_REMOVED lines=9> */
.L_x_1992:


//--------------------- .text._ZN3cub18CUB_300001_SM_10006detail10radix_sort31DeviceRadixSortSingleTileKernelINS1_5radix10policy_hubIifyE10Policy1000ELNS0_9SortOrderE0EifyNS1_21identity_decomposer_tEEEvPKT1_PSA_PKT2_PSE_T3_iiT4_ --------------------------
	.section	.text._ZN3cub18CUB_300001_SM_10006detail10radix_sort31DeviceRadixSortSingleTileKernelINS1_5radix10policy_hubIifyE10Policy1000ELNS0_9SortOrderE0EifyNS1_21identity_decomposer_tEEEvPKT1_PSA_PKT2_PSE_T3_iiT4_,"ax",@progbits
	.align	128
        .global         _ZN3cub18CUB_300001_SM_10006detail10radix_sort31DeviceRadixSortSingleTileKernelINS1_5radix10policy_hubIifyE10Policy1000ELNS0_9SortOrderE0EifyNS1_21identity_decomposer_tEEEvPKT1_PSA_PKT2_PSE_T3_iiT4_
        .type           _ZN3cub18CUB_300001_SM_10006detail10radix_sort31DeviceRadixSortSingleTileKernelINS1_5radix10policy_hubIifyE10Policy1000ELNS0_9SortOrderE0EifyNS1_21identity_decomposer_tEEEvPKT1_PSA_PKT2_PSE_T3_iiT4_,@function
        .size           _ZN3cub18CUB_300001_SM_10006detail10radix_sort31DeviceRadixSortSingleTileKernelINS1_5radix10policy_hubIifyE10Policy1000ELNS0_9SortOrderE0EifyNS1_21identity_decomposer_tEEEvPKT1_PSA_PKT2_PSE_T3_iiT4_,(.L_x_1993 - _ZN3cub18CUB_300001_SM_10006detail10radix_sort31DeviceRadixSortSingleTileKernelINS1_5radix10policy_hubIifyE10Policy1000ELNS0_9SortOrderE0EifyNS1_21identity_decomposer_tEEEvPKT1_PSA_PKT2_PSE_T3_iiT4_)
        .other          _ZN3cub18CUB_300001_SM_10006detail10radix_sort31DeviceRadixSortSingleTileKernelINS1_5radix10policy_hubIifyE10Policy1000ELNS0_9SortOrderE0EifyNS1_21identity_decomposer_tEEEvPKT1_PSA_PKT2_PSE_T3_iiT4_,@"STO_CUDA_ENTRY STV_DEFAULT"
_ZN3cub18CUB_300001_SM_10006detail10radix_sort31DeviceRadixSortSingleTileKernelINS1_5radix10policy_hubIifyE10Policy1000ELNS0_9SortOrderE0EifyNS1_21identity_decomposer_tEEEvPKT1_PSA_PKT2_PSE_T3_iiT4_:
.text._ZN3cub18CUB_300001_SM_10006detail10radix_sort31DeviceRadixSortSingleTileKernelINS1_5radix10policy_hubIifyE10Policy1000ELNS0_9SortOrderE0EifyNS1_21identity_decomposer_tEEEvPKT1_PSA_PKT2_PSE_T3_iiT4_:
        /* <DEDUP_REMOVED lines=182> */
.L_x_446:
        /* <DEDUP_REMOVED lines=554> */
.L_x_445:
        /* <DEDUP_REMOVED lines=229> */
.L_x_447:
        /* <DEDUP_REMOVED lines=11> */
.L_x_1993:


//--------------------- .text._ZN3cub18CUB_300001_SM_10006detail10radix_sort29DeviceRadixSortOnesweepKernelINS1_5radix10policy_hubIiNS0_8NullTypeEyE10Policy1000ELNS0_9SortOrderE0EiS6_yiiNS1_21identity_decomposer_tEEEvPT5_SC_PT3_PKSD_PT1_PKSH_PT2_PKSL_T4_iiT6_ --------------------------
	.section	.text._ZN3cub18CUB_300001_SM_10006detail10radix_sort29DeviceRadixSortOnesweepKernelINS1_5radix10policy_hubIiNS0_8NullTypeEyE10Policy1000ELNS0_9SortOrderE0EiS6_yiiNS1_21identity_decomposer_tEEEvPT5_SC_PT3_PKSD_PT1_PKSH_PT2_PKSL_T4_iiT6_,"ax",@progbits
	.align	128
        .global         _ZN3cub18CUB_300001_SM_10006detail10radix_sort29DeviceRadixSortOnesweepKernelINS1_5radix10policy_hubIiNS0_8NullTypeEyE10Policy1000ELNS0_9SortOrderE0EiS6_yiiNS1_21identity_decomposer_tEEEvPT5_SC_PT3_PKSD_PT1_PKSH_PT2_PKSL_T4_iiT6_
        .type           _ZN3cub18CUB_300001_SM_10006detail10radix_sort29DeviceRadixSortOnesweepKernelINS1_5radix10policy_hubIiNS0_8NullTypeEyE10Policy1000ELNS0_9SortOrderE0EiS6_yiiNS1_21identity_decomposer_tEEEvPT5_SC_PT3_PKSD_PT1_PKSH_PT2_PKSL_T4_iiT6_,@function
        .size           _ZN3cub18CUB_300001_SM_10006detail10radix_sort29DeviceRadixSortOnesweepKernelINS1_5radix10policy_hubIiNS0_8NullTypeEyE10Policy1000ELNS0_9SortOrderE0EiS6_yiiNS1_21identity_decomposer_tEEEvPT5_SC_PT3_PKSD_PT1_PKSH_PT2_PKSL_T4_iiT6_,(.L_x_1994 - _ZN3cub18CUB_300001_SM_10006detail10radix_sort29DeviceRadixSortOnesweepKernelINS1_5radix10policy_hubIiNS0_8NullTypeEyE10Policy1000ELNS0_9SortOrderE0EiS6_yiiNS1_21identity_decomposer_tEEEvPT5_SC_PT3_PKSD_PT1_PKSH_PT2_PKSL_T4_iiT6_)
        .other          _ZN3cub18CUB_300001_SM_10006detail10radix_sort29DeviceRadixSortOnesweepKernelINS1_5radix10policy_hubIiNS0_8NullTypeEyE10Policy1000ELNS0_9SortOrderE0EiS6_yiiNS1_21identity_decomposer_tEEEvPT5_SC_PT3_PKSD_PT1_PKSH_PT2_PKSL_T4_iiT6_,@"STO_CUDA_ENTRY STV_DEFAULT"
_ZN3cub18CUB_300001_SM_10006detail10radix_sort29DeviceRadixSortOnesweepKernelINS1_5radix10policy_hubIiNS0_8NullTypeEyE10Policy1000ELNS0_9SortOrderE0EiS6_yiiNS1_21identity_decomposer_tEEEvPT5_SC_PT3_PKSD_PT1_PKSH_PT2_PKSL_T4_iiT6_:
.text._ZN3cub18CUB_300001_SM_10006detail10radix_sort29DeviceRadixSortOnesweepKernelINS1_5radix10policy_hubIiNS0_8NullTypeEyE10Policy1000ELNS0_9SortOrderE0EiS6_yiiNS1_21identity_decomposer_tEEEvPT5_SC_PT3_PKSD_PT1_PKSH_PT2_PKSL_T4_iiT6_:
[----:B------:R-:W-:Y:S01]  /*0000*/  LDC R1, c[0x0][0x37c] ;  /* 0x0000df00ff017b82 */ /* 0x000fe20000000800 */
[----:B------:R-:W0:Y:S01]  /*0010*/  S2R R3, SR_TID.X ;  /* 0x0000000000037919 */ /* 0x000e220000002100 */
[----:B------:R-:W1:Y:S01]  /*0020*/  LDCU.64 UR8, c[0x0][0x358] ;  /* 0x00006b00ff0877ac */ /* 0x000e620008000a00 */
[----:B------:R-:W-:Y:S01]  /*0030*/  BSSY.RECONVERGENT B0, `(.L_x_448) ;  /* 0x000000a000007945 */ /* 0x000fe20003800200 */
[----:B0-----:R-:W-:-:S13]  /*0040*/  ISETP.NE.AND P0, PT, R3, RZ, PT ;  /* 0x000000ff0300720c */ /* 0x001fda0003f05270 */
        /* <DEDUP_REMOVED lines=8> */
.L_x_449:
[----:B------:R-:W-:Y:S05]  /*00d0*/  BSYNC.RECONVERGENT B0 ;  /* 0x0000000000007941 */ /* 0x000fea0003800200 */
.L_x_448:
[----:B------:R-:W1:Y:S08]  /*00e0*/  S2UR UR5, SR_CgaCtaId ;  /* 0x00000000000579c3 */ /* 0x000e700000008800 */
[----:B------:R-:W-:Y:S06]  /*00f0*/  BAR.SYNC.DEFER_BLOCKING 0x0 ;  /* 0x0000000000007b1d */ /* 0x000fec0000010000 */
[----:B------:R-:W-:Y:S01]  /*0100*/  UMOV UR4, 0x400 ;  /* 0x0000040000047882 */ /* 0x000fe20000000000 */
[----:B------:R-:W2:Y:S01]  /*0110*/  S2R R46, SR_LANEID ;  /* 0x00000000002e7919 */ /* 0x000ea20000000000 */
[----:B-1----:R-:W-:Y:S01]  /*0120*/  ULEA UR4, UR5, UR4, 0x18 ;  /* 0x0000000405047291 */ /* 0x002fe2000f8ec0ff */
[----:B------:R-:W1:Y:S08]  /*0130*/  LDCU UR5, c[0x0][0x3c0] ;  /* 0x00007800ff0577ac */ /* 0x000e700008000800 */
[----:B------:R-:W3:Y:S02]  /*0140*/  LDS R0, [UR4+0x7200] ;  /* 0x00720004ff007984 */ /* 0x000ee40008000800 */
[----:B---3--:R-:W-:-:S13]  /*0150*/  R2UR UR7, R0 ;  /* 0x00000000000772ca */ /* 0x008fda00000e0000 */
[----:B------:R-:W-:-:S04]  /*0160*/  UIMAD UR6, UR7, 0x1c80, URZ ;  /* 0x00001c80070678a4 */ /* 0x000fc8000f8e02ff */
[----:B------:R-:W-:Y:S02]  /*0170*/  UIADD3 UR10, UPT, UPT, UR6, 0x1c80, URZ ;  /* 0x00001c80060a7890 */ /* 0x000fe4000fffe0ff */
[----:B------:R-:W-:Y:S02]  /*0180*/  USHF.R.S32.HI UR11, URZ, 0x1f, UR6 ;  /* 0x0000001fff0b7899 */ /* 0x000fe40008011406 */
[----:B-1----:R-:W-:-:S09]  /*0190*/  UISETP.GT.AND UP0, UPT, UR10, UR5, UPT ;  /* 0x000000050a00728c */ /* 0x002fd2000bf04270 */
[----:B--2---:R-:W-:Y:S05]  /*01a0*/  BRA.U UP0, `(.L_x_450) ;  /* 0x0000000100707547 */ /* 0x004fea000b800000 */
[----:B------:R-:W0:Y:S01]  /*01b0*/  LDCU.64 UR12, c[0x0][0x3a8] ;  /* 0x00007500ff0c77ac */ /* 0x000e220008000a00 */
[C---:B------:R-:W-:Y:S02]  /*01c0*/  LOP3.LUT R0, R3.reuse, 0x1f, RZ, 0xc0, !PT ;  /* 0x0000001f03007812 */ /* 0x040fe400078ec0ff */
[----:B------:R-:W-:-:S05]  /*01d0*/  LOP3.LUT R5, R3, 0x3e0, RZ, 0xc0, !PT ;  /* 0x000003e003057812 */ /* 0x000fca00078ec0ff */
[----:B------:R-:W-:-:S05]  /*01e0*/  IMAD R0, R5, 0x13, R0 ;  /* 0x0000001305007824 */ /* 0x000fca00078e0200 */
[----:B------:R-:W-:-:S05]  /*01f0*/  IADD3 R0, P0, PT, R0, UR6, RZ ;  /* 0x0000000600007c10 */ /* 0x000fca000ff1e0ff */
[----:B------:R-:W-:Y:S01]  /*0200*/  IMAD.X R5, RZ, RZ, UR11, P0 ;  /* 0x0000000bff057e24 */ /* 0x000fe200080e06ff */
        /* <DEDUP_REMOVED lines=22> */
.L_x_450:
[C---:B------:R-:W-:Y:S01]  /*0370*/  LOP3.LUT R0, R3.reuse, 0x1f, RZ, 0xc0, !PT ;  /* 0x0000001f03007812 */ /* 0x040fe200078ec0ff */
[----:B------:R-:W1:Y:S01]  /*0380*/  LDCU.64 UR12, c[0x0][0x3a8] ;  /* 0x00007500ff0c77ac */ /* 0x000e620008000a00 */
[----:B------:R-:W-:Y:S01]  /*0390*/  LOP3.LUT R5, R3, 0x3e0, RZ, 0xc0, !PT ;  /* 0x000003e003057812 */ /* 0x000fe200078ec0ff */
[----:B------:R-:W-:Y:S01]  /*03a0*/  IMAD.MOV.U32 R44, RZ, RZ, 0x7fffffff ;  /* 0x7fffffffff2c7424 */ /* 0x000fe200078e00ff */
[----:B------:R-:W-:Y:S01]  /*03b0*/  UIADD3 UR5, UPT, UPT, -UR6, UR5, URZ ;  /* 0x0000000506057290 */ /* 0x000fe2000fffe1ff */
[----:B------:R-:W-:Y:S02]  /*03c0*/  IMAD.MOV.U32 R42, RZ, RZ, 0x7fffffff ;  /* 0x7fffffffff2a7424 */ /* 0x000fe400078e00ff */
[----:B------:R-:W-:Y:S02]  /*03d0*/  IMAD R7, R5, 0x13, R0 ;  /* 0x0000001305077824 */ /* 0x000fe400078e0200 */
[----:B------:R-:W-:Y:S02]  /*03e0*/  IMAD.MOV.U32 R43, RZ, RZ, 0x7fffffff ;  /* 0x7fffffffff2b7424 */ /* 0x000fe400078e00ff */
[C---:B------:R-:W-:Y:S01]  /*03f0*/  VIADD R0, R7.reuse, 0x20 ;  /* 0x0000002007007836 */ /* 0x040fe20000000000 */
[C---:B------:R-:W-:Y:S01]  /*0400*/  ISETP.GE.AND P1, PT, R7.reuse, UR5, PT ;  /* 0x0000000507007c0c */ /* 0x040fe2000bf26270 */
[----:B------:R-:W-:-:S02]  /*0410*/  VIADD R5, R7, 0x60 ;  /* 0x0000006007057836 */ /* 0x000fc40000000000 */
[C---:B0-----:R-:W-:Y:S01]  /*0420*/  VIADD R4, R7.reuse, 0x40 ;  /* 0x0000004007047836 */ /* 0x041fe20000000000 */
[----:B------:R-:W-:Y:S01]  /*0430*/  ISETP.GE.AND P2, PT, R0, UR5, PT ;  /* 0x0000000500007c0c */ /* 0x000fe2000bf46270 */
[C---:B------:R-:W-:Y:S01]  /*0440*/  VIADD R8, R7.reuse, 0xa0 ;  /* 0x000000a007087836 */ /* 0x040fe20000000000 */
[C---:B------:R-:W-:Y:S01]  /*0450*/  IADD3 R0, P0, PT, R7.reuse, UR6, RZ ;  /* 0x0000000607007c10 */ /* 0x040fe2000ff1e0ff */
[----:B------:R-:W-:Y:S01]  /*0460*/  VIADD R6, R7, 0x80 ;  /* 0x0000008007067836 */ /* 0x000fe20000000000 */
[----:B------:R-:W-:Y:S01]  /*0470*/  ISETP.GE.AND P4, PT, R5, UR5, PT ;  /* 0x0000000505007c0c */ /* 0x000fe2000bf86270 */
[----:B------:R-:W-:Y:S01]  /*0480*/  VIADD R9, R7, 0xc0 ;  /* 0x000000c007097836 */ /* 0x000fe20000000000 */
[----:B------:R-:W-:Y:S01]  /*0490*/  ISETP.GE.AND P3, PT, R4, UR5, PT ;  /* 0x0000000504007c0c */ /* 0x000fe2000bf66270 */
[----:B------:R-:W-:Y:S01]  /*04a0*/  IMAD.X R5, RZ, RZ, UR11, P0 ;  /* 0x0000000bff057e24 */ /* 0x000fe200080e06ff */
[----:B-1----:R-:W-:Y:S02]  /*04b0*/  LEA R4, P0, R0, UR12, 0x2 ;  /* 0x0000000c00047c11 */ /* 0x002fe4000f8010ff */
[----:B------:R-:W-:-:S02]  /*04c0*/  ISETP.GE.AND P6, PT, R8, UR5, PT ;  /* 0x0000000508007c0c */ /* 0x000fc4000bfc6270 */
[----:B------:R-:W-:Y:S01]  /*04d0*/  LEA.HI.X R5, R0, UR13, R5, 0x2, P0 ;  /* 0x0000000d00057c11 */ /* 0x000fe200080f1405 */
[----:B------:R-:W-:Y:S01]  /*04e0*/  VIADD R0, R7, 0xe0 ;  /* 0x000000e007007836 */ /* 0x000fe20000000000 */
[----:B------:R-:W-:Y:S01]  /*04f0*/  ISETP.GE.AND P5, PT, R6, UR5, PT ;  /* 0x0000000506007c0c */ /* 0x000fe2000bfa6270 */
[----:B------:R-:W-:Y:S01]  /*0500*/  IMAD.MOV.U32 R8, RZ, RZ, 0x7fffffff ;  /* 0x7fffffffff087424 */ /* 0x000fe200078e00ff */
[----:B------:R-:W-:Y:S01]  /*0510*/  ISETP.GE.AND P0, PT, R9, UR5, PT ;  /* 0x0000000509007c0c */ /* 0x000fe2000bf06270 */
[----:B------:R1:W5:Y:S01]  /*0520*/  @!P1 LDG.E R44, desc[UR8][R4.64] ;  /* 0x00000008042c9981 */ /* 0x000362000c1e1900 */
[----:B------:R-:W-:Y:S01]  /*0530*/  ISETP.GE.AND P1, PT, R0, UR5, PT ;  /* 0x0000000500007c0c */ /* 0x000fe2000bf26270 */
[C---:B------:R-:W-:Y:S02]  /*0540*/  VIADD R0, R7.reuse, 0x120 ;  /* 0x0000012007007836 */ /* 0x040fe40000000000 */
[----:B------:R1:W5:Y:S01]  /*0550*/  @!P3 LDG.E R42, desc[UR8][R4.64+0x100] ;  /* 0x00010008042ab981 */ /* 0x000362000c1e1900 */
[----:B------:R-:W-:-:S02]  /*0560*/  VIADD R6, R7, 0x100 ;  /* 0x0000010007067836 */ /* 0x000fc40000000000 */
[----:B------:R-:W-:Y:S01]  /*0570*/  ISETP.GE.AND P3, PT, R0, UR5, PT ;  /* 0x0000000500007c0c */ /* 0x000fe2000bf66270 */
[----:B------:R-:W-:Y:S01]  /*0580*/  VIADD R0, R7, 0x140 ;  /* 0x0000014007007836 */ /* 0x000fe20000000000 */
[----:B------:R1:W5:Y:S01]  /*0590*/  @!P4 LDG.E R8, desc[UR8][R4.64+0x180] ;  /* 0x000180080408c981 */ /* 0x000362000c1e1900 */
[----:B------:R-:W-:-:S03]  /*05a0*/  IMAD.MOV.U32 R10, RZ, RZ, 0x7fffffff ;  /* 0x7fffffffff0a7424 */ /* 0x000fc600078e00ff */
[----:B------:R-:W-:Y:S01]  /*05b0*/  ISETP.GE.AND P4, PT, R0, UR5, PT ;  /* 0x0000000500007c0c */ /* 0x000fe2000bf86270 */
[C---:B------:R-:W-:Y:S01]  /*05c0*/  VIADD R0, R7.reuse, 0x180 ;  /* 0x0000018007007836 */ /* 0x040fe20000000000 */
[----:B------:R1:W5:Y:S01]  /*05d0*/  @!P2 LDG.E R43, desc[UR8][R4.64+0x80] ;  /* 0x00008008042ba981 */ /* 0x000362000c1e1900 */
[----:B------:R-:W-:Y:S01]  /*05e0*/  ISETP.GE.AND P2, PT, R6, UR5, PT ;  /* 0x0000000506007c0c */ /* 0x000fe2000bf46270 */
[----:B------:R-:W-:Y:S02]  /*05f0*/  IMAD.MOV.U32 R12, RZ, RZ, 0x7fffffff ;  /* 0x7fffffffff0c7424 */ /* 0x000fe400078e00ff */
[----:B------:R1:W5:Y:S01]  /*0600*/  @!P6 LDG.E R10, desc[UR8][R4.64+0x280] ;  /* 0x00028008040ae981 */ /* 0x000362000c1e1900 */
[----:B------:R-:W-:Y:S01]  /*0610*/  ISETP.GE.AND P6, PT, R0, UR5, PT ;  /* 0x0000000500007c0c */ /* 0x000fe2000bfc6270 */
[C---:B------:R-:W-:Y:S02]  /*0620*/  VIADD R0, R7.reuse, 0x1a0 ;  /* 0x000001a007007836 */ /* 0x040fe40000000000 */
[----:B------:R-:W-:Y:S01]  /*0630*/  IMAD.MOV.U32 R9, RZ, RZ, 0x7fffffff ;  /* 0x7fffffffff097424 */ /* 0x000fe200078e00ff */
[----:B------:R1:W5:Y:S01]  /*0640*/  @!P0 LDG.E R12, desc[UR8][R4.64+0x300] ;  /* 0x00030008040c8981 */ /* 0x000362000c1e1900 */
[----:B------:R-:W-:Y:S01]  /*0650*/  VIADD R6, R7, 0x160 ;  /* 0x0000016007067836 */ /* 0x000fe20000000000 */
[----:B------:R-:W-:Y:S01]  /*0660*/  ISETP.GE.AND P0, PT, R0, UR5, PT ;  /* 0x0000000500007c0c */ /* 0x000fe2000bf06270 */
[----:B------:R-:W-:-:S02]  /*0670*/  IMAD.MOV.U32 R14, RZ, RZ, 0x7fffffff ;  /* 0x7fffffffff0e7424 */ /* 0x000fc400078e00ff */
[C---:B------:R-:W-:Y:S01]  /*0680*/  VIADD R0, R7.reuse, 0x1e0 ;  /* 0x000001e007007836 */ /* 0x040fe20000000000 */
[----:B------:R1:W5:Y:S01]  /*0690*/  @!P5 LDG.E R9, desc[UR8][R4.64+0x200] ;  /* 0x000200080409d981 */ /* 0x000362000c1e1900 */
[----:B------:R-:W-:Y:S01]  /*06a0*/  ISETP.GE.AND P5, PT, R6, UR5, PT ;  /* 0x0000000506007c0c */ /* 0x000fe2000bfa6270 */
[----:B------:R-:W-:Y:S02]  /*06b0*/  IMAD.MOV.U32 R13, RZ, RZ, 0x7fffffff ;  /* 0x7fffffffff0d7424 */ /* 0x000fe400078e00ff */
[----:B------:R1:W5:Y:S01]  /*06c0*/  @!P2 LDG.E R14, desc[UR8][R4.64+0x400] ;  /* 0x00040008040ea981 */ /* 0x000362000c1e1900 */
[----:B------:R-:W-:Y:S01]  /*06d0*/  IMAD.MOV.U32 R15, RZ, RZ, 0x7fffffff ;  /* 0x7fffffffff0f7424 */ /* 0x000fe200078e00ff */
[----:B------:R-:W-:Y:S01]  /*06e0*/  ISETP.GE.AND P2, PT, R0, UR5, PT ;  /* 0x0000000500007c0c */ /* 0x000fe2000bf46270 */
[C---:B------:R-:W-:Y:S01]  /*06f0*/  VIADD R6, R7.reuse, 0x1c0 ;  /* 0x000001c007067836 */ /* 0x040fe20000000000 */
[----:B------:R1:W5:Y:S01]  /*0700*/  @!P1 LDG.E R13, desc[UR8][R4.64+0x380] ;  /* 0x00038008040d9981 */ /* 0x000362000c1e1900 */
[----:B------:R-:W-:-:S02]  /*0710*/  VIADD R0, R7, 0x200 ;  /* 0x0000020007007836 */ /* 0x000fc40000000000 */
[----:B------:R-:W-:Y:S01]  /*0720*/  IMAD.MOV.U32 R16, RZ, RZ, 0x7fffffff ;  /* 0x7fffffffff107424 */ /* 0x000fe200078e00ff */
[----:B------:R1:W5:Y:S01]  /*0730*/  @!P3 LDG.E R15, desc[UR8][R4.64+0x480] ;  /* 0x00048008040fb981 */ /* 0x000362000c1e1900 */
[----:B------:R-:W-:Y:S01]  /*0740*/  IMAD.MOV.U32 R17, RZ, RZ, 0x7fffffff ;  /* 0x7fffffffff117424 */ /* 0x000fe200078e00ff */
[----:B------:R-:W-:Y:S01]  /*0750*/  ISETP.GE.AND P1, PT, R6, UR5, PT ;  /* 0x0000000506007c0c */ /* 0x000fe2000bf26270 */
[C---:B------:R-:W-:Y:S01]  /*0760*/  VIADD R6, R7.reuse, 0x220 ;  /* 0x0000022007067836 */ /* 0x040fe20000000000 */
[----:B------:R-:W-:Y:S01]  /*0770*/  ISETP.GE.AND P3, PT, R0, UR5, PT ;  /* 0x0000000500007c0c */ /* 0x000fe2000bf66270 */
[----:B------:R-:W-:Y:S01]  /*0780*/  VIADD R0, R7, 0x240 ;  /* 0x0000024007007836 */ /* 0x000fe20000000000 */
[----:B------:R1:W5:Y:S02]  /*0790*/  @!P4 LDG.E R16, desc[UR8][R4.64+0x500] ;  /* 0x000500080410c981 */ /* 0x000364000c1e1900 */
[----:B------:R-:W-:Y:S02]  /*07a0*/  ISETP.GE.AND P4, PT, R6, UR5, PT ;  /* 0x0000000506007c0c */ /* 0x000fe4000bf86270 */
[----:B------:R1:W5:Y:S01]  /*07b0*/  @!P5 LDG.E R17, desc[UR8][R4.64+0x580] ;  /* 0x000580080411d981 */ /* 0x000362000c1e1900 */
[----:B------:R-:W-:Y:S01]  /*07c0*/  ISETP.GE.AND P5, PT, R0, UR5, PT ;  /* 0x0000000500007c0c */ /* 0x000fe2000bfa6270 */
[----:B------:R-:W-:-:S02]  /*07d0*/  IMAD.MOV.U32 R18, RZ, RZ, 0x7fffffff ;  /* 0x7fffffffff127424 */ /* 0x000fc400078e00ff */
[----:B------:R-:W-:Y:S02]  /*07e0*/  IMAD.MOV.U32 R19, RZ, RZ, 0x7fffffff ;  /* 0x7fffffffff137424 */ /* 0x000fe400078e00ff */
[----:B------:R-:W-:Y:S02]  /*07f0*/  IMAD.MOV.U32 R20, RZ, RZ, 0x7fffffff ;  /* 0x7fffffffff147424 */ /* 0x000fe400078e00ff */
[----:B------:R-:W-:Y:S01]  /*0800*/  IMAD.MOV.U32 R21, RZ, RZ, 0x7fffffff ;  /* 0x7fffffffff157424 */ /* 0x000fe200078e00ff */
[----:B------:R1:W5:Y:S01]  /*0810*/  @!P6 LDG.E R18, desc[UR8][R4.64+0x600] ;  /* 0x000600080412e981 */ /* 0x000362000c1e1900 */
        /* <DEDUP_REMOVED lines=9> */
.L_x_451:
[----:B01----:R-:W-:Y:S01]  /*08b0*/  VIMNMX R5, PT, PT, R46, 0xe0, !PT ;  /* 0x000000e02e057848 */ /* 0x003fe20007fe0100 */
[----:B------:R-:W0:Y:S01]  /*08c0*/  LDCU UR5, c[0x0][0x3c8] ;  /* 0x00007900ff0577ac */ /* 0x000e220008000800 */
[----:B------:R-:W-:Y:S01]  /*08d0*/  SHF.R.U32.HI R0, RZ, 0x5, R3 ;  /* 0x00000005ff007819 */ /* 0x000fe20000011603 */
[----:B------:R-:W-:Y:S01]  /*08e0*/  BSSY.RECONVERGENT B0, `(.L_x_452) ;  /* 0x0000026000007945 */ /* 0x000fe20003800200 */
[--C-:B------:R-:W-:Y:S01]  /*08f0*/  IADD3 R5, PT, PT, R5, 0x1f, -R46.reuse ;  /* 0x0000001f05057810 */ /* 0x100fe20007ffe82e */
[----:B------:R-:W-:Y:S01]  /*0900*/  UMOV UR6, 0xffffffff ;  /* 0xffffffff00067882 */ /* 0x000fe20000000000 */
[----:B------:R-:W-:Y:S02]  /*0910*/  IMAD.MOV.U32 R7, RZ, RZ, R46 ;  /* 0x000000ffff077224 */ /* 0x000fe400078e002e */
[C---:B------:R-:W-:Y:S02]  /*0920*/  ISETP.GE.U32.AND P0, PT, R5.reuse, 0x1e0, PT ;  /* 0x000001e00500780c */ /* 0x040fe40003f06070 */
[----:B------:R-:W-:Y:S01]  /*0930*/  LEA.HI R6, R5, 0x1, RZ, 0x1b ;  /* 0x0000000105067811 */ /* 0x000fe200078fd8ff */
[----:B------:R-:W-:-:S03]  /*0940*/  IMAD.SHL.U32 R5, R0, 0x400, RZ ;  /* 0x0000040000057824 */ /* 0x000fc600078e00ff */
[----:B------:R-:W-:-:S04]  /*0950*/  LOP3.LUT R25, R6, 0xf, RZ, 0xc0, !PT ;  /* 0x0000000f06197812 */ /* 0x000fc800078ec0ff */
[----:B------:R-:W-:Y:S01]  /*0960*/  ISETP.NE.AND P1, PT, R25, RZ, PT ;  /* 0x000000ff1900720c */ /* 0x000fe20003f25270 */
[----:B0-----:R-:W-:Y:S02]  /*0970*/  USHF.L.U32 UR5, UR6, UR5, URZ ;  /* 0x0000000506057299 */ /* 0x001fe400080006ff */
[----:B------:R-:W-:Y:S10]  /*0980*/  @!P0 BRA `(.L_x_453) ;  /* 0x00000000006c8947 */ /* 0x000ff40003800000 */
[----:B------:R-:W-:Y:S01]  /*0990*/  IMAD R4, R46, 0x4, R5 ;  /* 0x000000042e047824 */ /* 0x000fe200078e0205 */
[----:B------:R-:W-:Y:S01]  /*09a0*/  LOP3.LUT R0, R6, 0xffffff0, RZ, 0xc0, !PT ;  /* 0x0ffffff006007812 */ /* 0x000fe200078ec0ff */
[----:B------:R-:W-:Y:S02]  /*09b0*/  IMAD.U32 R11, RZ, RZ, UR4 ;  /* 0x00000004ff0b7e24 */ /* 0x000fe4000f8e00ff */
[----:B------:R-:W-:Y:S02]  /*09c0*/  IMAD.MOV.U32 R7, RZ, RZ, R46 ;  /* 0x000000ffff077224 */ /* 0x000fe400078e002e */
[----:B------:R-:W-:Y:S01]  /*09d0*/  IMAD.MOV R0, RZ, RZ, -R0 ;  /* 0x000000ffff007224 */ /* 0x000fe200078e0a00 */
[----:B------:R-:W-:-:S07]  /*09e0*/  IADD3 R4, PT, PT, R4, 0x400, R11 ;  /* 0x0000040004047810 */ /* 0x000fce0007ffe00b */
.L_x_454:
        /* <DEDUP_REMOVED lines=21> */
.L_x_453:
[----:B------:R-:W-:Y:S05]  /*0b40*/  BSYNC.RECONVERGENT B0 ;  /* 0x0000000000007941 */ /* 0x000fea0003800200 */
.L_x_452:
[----:B------:R-:W-:Y:S01]  /*0b50*/  BSSY.RECONVERGENT B0, `(.L_x_455) ;  /* 0x0000026000007945 */ /* 0x000fe20003800200 */
[----:B------:R-:W-:-:S03]  /*0b60*/  VIADD R4, R5, UR4 ;  /* 0x0000000405047c36 */ /* 0x000fc60008000000 */
        /* <DEDUP_REMOVED lines=16> */
.L_x_458:
[----:B------:R-:W-:Y:S05]  /*0c70*/  BSYNC.RECONVERGENT B1 ;  /* 0x0000000000017941 */ /* 0x000fea0003800200 */
.L_x_457:
        /* <DEDUP_REMOVED lines=13> */
[----:B------:R-:W-:-:S07]  /*0d50*/  VIADD R5, R5, UR4 ;  /* 0x0000000405057c36 */ /* 0x000fce0008000000 */
.L_x_459:
[----:B------:R-:W-:Y:S01]  /*0d60*/  VIADD R6, R6, 0x1 ;  /* 0x0000000106067836 */ /* 0x000fe20000000000 */
[----:B------:R0:W-:Y:S04]  /*0d70*/  STS [R5], RZ ;  /* 0x000000ff05007388 */ /* 0x0001e80000000800 */
[----:B------:R-:W-:Y:S01]  /*0d80*/  ISETP.NE.AND P0, PT, R6, RZ, PT ;  /* 0x000000ff0600720c */ /* 0x000fe20003f05270 */
[----:B0-----:R-:W-:-:S12]  /*0d90*/  VIADD R5, R5, 0x80 ;  /* 0x0000008005057836 */ /* 0x001fd80000000000 */
[----:B------:R-:W-:Y:S05]  /*0da0*/  @P0 BRA `(.L_x_459) ;  /* 0xfffffffc00ec0947 */ /* 0x000fea000383ffff */
.L_x_456:
[----:B------:R-:W-:Y:S05]  /*0db0*/  BSYNC.RECONVERGENT B0 ;  /* 0x0000000000007941 */ /* 0x000fea0003800200 */
.L_x_455:
[----:B------:R-:W2:Y:S01]  /*0dc0*/  LDCU UR6, c[0x0][0x3c4] ;  /* 0x00007880ff0677ac */ /* 0x000ea20008000800 */
[----:B-----5:R-:W-:Y:S01]  /*0dd0*/  LOP3.LUT R45, R44, 0x80000000, RZ, 0x3c, !PT ;  /* 0x800000002c2d7812 */ /* 0x020fe200078e3cff */
[----:B------:R-:W-:Y:S01]  /*0de0*/  BSSY.RECONVERGENT B0, `(.L_x_460) ;  /* 0x0000089000007945 */ /* 0x000fe20003800200 */
[----:B------:R-:W-:Y:S02]  /*0df0*/  LOP3.LUT R6, R43, 0x80000000, RZ, 0x3c, !PT ;  /* 0x800000002b067812 */ /* 0x000fe400078e3cff */
[----:B01----:R-:W-:Y:S02]  /*0e00*/  LOP3.LUT R0, R42, 0x80000000, RZ, 0x3c, !PT ;  /* 0x800000002a007812 */ /* 0x003fe400078e3cff */
        /* <DEDUP_REMOVED lines=9> */
[----:B------:R-:W-:Y:S02]  /*0ea0*/  SHF.R.U32.HI R11, RZ, UR6, R0 ;  /* 0x00000006ff0b7c19 */ /* 0x000fe40008011600 */
[----:B------:R-:W-:Y:S01]  /*0eb0*/  SHF.R.U32.HI R25, RZ, UR6, R41 ;  /* 0x00000006ff197c19 */ /* 0x000fe20008011629 */
[----:B------:R-:W-:Y:S01]  /*0ec0*/  IMAD R5, R47, 0x4, R4 ;  /* 0x000000042f057824 */ /* 0x000fe200078e0204 */
[----:B------:R-:W-:Y:S01]  /*0ed0*/  LOP3.LUT R7, R7, UR5, RZ, 0x30, !PT ;  /* 0x0000000507077c12 */ /* 0x000fe2000f8e30ff */
[----:B------:R-:W-:Y:S01]  /*0ee0*/  NOP ;  /* 0x0000000000007918 */ /* 0x000fe20000000000 */
[----:B------:R-:W-:Y:S02]  /*0ef0*/  SHF.R.U32.HI R26, RZ, UR6, R40 ;  /* 0x00000006ff1a7c19 */ /* 0x000fe40008011628 */
[----:B------:R0:W-:Y:S01]  /*0f00*/  ATOMS.POPC.INC.32 RZ, [R5+URZ] ;  /* 0x0000000005ff7f8c */ /* 0x0001e2000d8000ff */
[----:B------:R-:W-:Y:S01]  /*0f10*/  LOP3.LUT R11, R11, UR5, RZ, 0x30, !PT ;  /* 0x000000050b0b7c12 */ /* 0x000fe2000f8e30ff */
[----:B------:R-:W-:Y:S01]  /*0f20*/  IMAD R7, R7, 0x4, R4 ;  /* 0x0000000407077824 */ /* 0x000fe200078e0204 */
[----:B------:R-:W-:-:S02]  /*0f30*/  SHF.R.U32.HI R27, RZ, UR6, R39 ;  /* 0x00000006ff1b7c19 */ /* 0x000fc40008011627 */
[----:B------:R-:W-:Y:S01]  /*0f40*/  LOP3.LUT R25, R25, UR5, RZ, 0x30, !PT ;  /* 0x0000000519197c12 */ /* 0x000fe2000f8e30ff */
[--C-:B------:R-:W-:Y:S01]  /*0f50*/  IMAD R11, R11, 0x4, R4.reuse ;  /* 0x000000040b0b7824 */ /* 0x100fe200078e0204 */
[----:B------:R-:W-:Y:S01]  /*0f60*/  LOP3.LUT R27, R27, UR5, RZ, 0x30, !PT ;  /* 0x000000051b1b7c12 */ /* 0x000fe2000f8e30ff */
[----:B------:R1:W-:Y:S01]  /*0f70*/  ATOMS.POPC.INC.32 RZ, [R7+URZ] ;  /* 0x0000000007ff7f8c */ /* 0x0003e2000d8000ff */
[----:B0-----:R-:W-:Y:S01]  /*0f80*/  LOP3.LUT R5, R26, UR5, RZ, 0x30, !PT ;  /* 0x000000051a057c12 */ /* 0x001fe2000f8e30ff */
[--C-:B------:R-:W-:Y:S01]  /*0f90*/  IMAD R25, R25, 0x4, R4.reuse ;  /* 0x0000000419197824 */ /* 0x100fe200078e0204 */
[----:B------:R-:W-:Y:S01]  /*0fa0*/  LOP3.LUT R26, R12, 0x80000000, RZ, 0x3c, !PT ;  /* 0x800000000c1a7812 */ /* 0x000fe200078e3cff */
[----:B------:R0:W-:Y:S01]  /*0fb0*/  ATOMS.POPC.INC.32 RZ, [R11+URZ] ;  /* 0x000000000bff7f8c */ /* 0x0001e2000d8000ff */
[----:B------:R-:W-:Y:S01]  /*0fc0*/  LOP3.LUT R35, R16, 0x80000000, RZ, 0x3c, !PT ;  /* 0x8000000010237812 */ /* 0x000fe200078e3cff */
[----:B------:R-:W-:Y:S01]  /*0fd0*/  IMAD R5, R5, 0x4, R4 ;  /* 0x0000000405057824 */ /* 0x000fe200078e0204 */
[----:B------:R-:W-:Y:S01]  /*0fe0*/  SHF.R.U32.HI R26, RZ, UR6, R26 ;  /* 0x00000006ff1a7c19 */ /* 0x000fe2000801161a */
[----:B------:R-:W-:Y:S01]  /*0ff0*/  IMAD R27, R27, 0x4, R4 ;  /* 0x000000041b1b7824 */ /* 0x000fe200078e0204 */
[----:B------:R2:W-:Y:S01]  /*1000*/  ATOMS.POPC.INC.32 RZ, [R25+URZ] ;  /* 0x0000000019ff7f8c */ /* 0x0005e2000d8000ff */
[----:B-1----:R-:W-:-:S02]  /*1010*/  SHF.R.U32.HI R7, RZ, UR6, R37 ;  /* 0x00000006ff077c19 */ /* 0x002fc40008011625 */
[----:B0-----:R-:W-:Y:S01]  /*1020*/  SHF.R.U32.HI R11, RZ, UR6, R38 ;  /* 0x00000006ff0b7c19 */ /* 0x001fe20008011626 */
[----:B------:R0:W-:Y:S01]  /*1030*/  ATOMS.POPC.INC.32 RZ, [R5+URZ] ;  /* 0x0000000005ff7f8c */ /* 0x0001e2000d8000ff */
[----:B------:R-:W-:Y:S02]  /*1040*/  SHF.R.U32.HI R28, RZ, UR6, R36 ;  /* 0x00000006ff1c7c19 */ /* 0x000fe40008011624 */
[----:B------:R-:W-:Y:S01]  /*1050*/  LOP3.LUT R11, R11, UR5, RZ, 0x30, !PT ;  /* 0x000000050b0b7c12 */ /* 0x000fe2000f8e30ff */
[----:B------:R1:W-:Y:S01]  /*1060*/  ATOMS.POPC.INC.32 RZ, [R27+URZ] ;  /* 0x000000001bff7f8c */ /* 0x0003e2000d8000ff */
[----:B--2---:R-:W-:Y:S02]  /*1070*/  LOP3.LUT R25, R26, UR5, RZ, 0x30, !PT ;  /* 0x000000051a197c12 */ /* 0x004fe4000f8e30ff */
[----:B------:R-:W-:Y:S01]  /*1080*/  SHF.R.U32.HI R26, RZ, UR6, R35 ;  /* 0x00000006ff1a7c19 */ /* 0x000fe20008011623 */
[--C-:B0-----:R-:W-:Y:S01]  /*1090*/  IMAD R5, R11, 0x4, R4.reuse ;  /* 0x000000040b057824 */ /* 0x101fe200078e0204 */
[----:B------:R-:W-:Y:S01]  /*10a0*/  LOP3.LUT R7, R7, UR5, RZ, 0x30, !PT ;  /* 0x0000000507077c12 */ /* 0x000fe2000f8e30ff */
[----:B------:R-:W-:Y:S01]  /*10b0*/  IMAD R25, R25, 0x4, R4 ;  /* 0x0000000419197824 */ /* 0x000fe200078e0204 */
[----:B------:R-:W-:-:S02]  /*10c0*/  LOP3.LUT R29, R26, UR5, RZ, 0x30, !PT ;  /* 0x000000051a1d7c12 */ /* 0x000fc4000f8e30ff */
[----:B-1----:R-:W-:Y:S01]  /*10d0*/  LOP3.LUT R27, R28, UR5, RZ, 0x30, !PT ;  /* 0x000000051c1b7c12 */ /* 0x002fe2000f8e30ff */
[--C-:B------:R-:W-:Y:S01]  /*10e0*/  IMAD R26, R7, 0x4, R4.reuse ;  /* 0x00000004071a7824 */ /* 0x100fe200078e0204 */
[----:B------:R-:W-:Y:S01]  /*10f0*/  LOP3.LUT R34, R17, 0x80000000, RZ, 0x3c, !PT ;  /* 0x8000000011227812 */ /* 0x000fe200078e3cff */
[--C-:B------:R-:W-:Y:S01]  /*1100*/  IMAD R28, R29, 0x4, R4.reuse ;  /* 0x000000041d1c7824 */ /* 0x100fe200078e0204 */
[----:B------:R-:W-:Y:S01]  /*1110*/  LOP3.LUT R48, R18, 0x80000000, RZ, 0x3c, !PT ;  /* 0x8000000012307812 */ /* 0x000fe200078e3cff */
[----:B------:R-:W-:Y:S01]  /*1120*/  IMAD R27, R27, 0x4, R4 ;  /* 0x000000041b1b7824 */ /* 0x000fe200078e0204 */
[----:B------:R-:W-:Y:S01]  /*1130*/  ATOMS.POPC.INC.32 RZ, [R25+URZ] ;  /* 0x0000000019ff7f8c */ /* 0x000fe2000d8000ff */
[----:B------:R-:W-:Y:S02]  /*1140*/  LOP3.LUT R33, R19, 0x80000000, RZ, 0x3c, !PT ;  /* 0x8000000013217812 */ /* 0x000fe400078e3cff */
[----:B------:R-:W-:Y:S01]  /*1150*/  LOP3.LUT R32, R20, 0x80000000, RZ, 0x3c, !PT ;  /* 0x8000000014207812 */ /* 0x000fe200078e3cff */
[----:B------:R-:W-:Y:S01]  /*1160*/  ATOMS.POPC.INC.32 RZ, [R5+URZ] ;  /* 0x0000000005ff7f8c */ /* 0x000fe2000d8000ff */
[----:B------:R-:W-:-:S02]  /*1170*/  LOP3.LUT R31, R21, 0x80000000, RZ, 0x3c, !PT ;  /* 0x80000000151f7812 */ /* 0x000fc400078e3cff */
[----:B------:R-:W-:Y:S01]  /*1180*/  SHF.R.U32.HI R53, RZ, UR6, R34 ;  /* 0x00000006ff357c19 */ /* 0x000fe20008011622 */
[----:B------:R-:W-:Y:S01]  /*1190*/  ATOMS.POPC.INC.32 RZ, [R26+URZ] ;  /* 0x000000001aff7f8c */ /* 0x000fe2000d8000ff */
[----:B------:R-:W-:Y:S02]  /*11a0*/  LOP3.LUT R30, R22, 0x80000000, RZ, 0x3c, !PT ;  /* 0x80000000161e7812 */ /* 0x000fe400078e3cff */
[----:B------:R-:W-:Y:S01]  /*11b0*/  SHF.R.U32.HI R48, RZ, UR6, R48 ;  /* 0x00000006ff307c19 */ /* 0x000fe20008011630 */
[----:B------:R0:W-:Y:S01]  /*11c0*/  ATOMS.POPC.INC.32 RZ, [R27+URZ] ;  /* 0x000000001bff7f8c */ /* 0x0001e2000d8000ff */
[----:B------:R-:W-:Y:S02]  /*11d0*/  LOP3.LUT R29, R23, 0x80000000, RZ, 0x3c, !PT ;  /* 0x80000000171d7812 */ /* 0x000fe400078e3cff */
[----:B------:R-:W-:Y:S01]  /*11e0*/  SHF.R.U32.HI R50, RZ, UR6, R33 ;  /* 0x00000006ff327c19 */ /* 0x000fe20008011621 */
[----:B------:R1:W-:Y:S01]  /*11f0*/  ATOMS.POPC.INC.32 RZ, [R28+URZ] ;  /* 0x000000001cff7f8c */ /* 0x0003e2000d8000ff */
[----:B------:R-:W-:-:S02]  /*1200*/  SHF.R.U32.HI R51, RZ, UR6, R32 ;  /* 0x00000006ff337c19 */ /* 0x000fc40008011620 */
[----:B------:R-:W-:Y:S02]  /*1210*/  LOP3.LUT R53, R53, UR5, RZ, 0x30, !PT ;  /* 0x0000000535357c12 */ /* 0x000fe4000f8e30ff */
[----:B0-----:R-:W-:Y:S02]  /*1220*/  SHF.R.U32.HI R27, RZ, UR6, R31 ;  /* 0x00000006ff1b7c19 */ /* 0x001fe4000801161f */
[----:B------:R-:W-:Y:S01]  /*1230*/  LOP3.LUT R48, R48, UR5, RZ, 0x30, !PT ;  /* 0x0000000530307c12 */ /* 0x000fe2000f8e30ff */
[----:B------:R-:W-:Y:S01]  /*1240*/  IMAD R26, R53, 0x4, R4 ;  /* 0x00000004351a7824 */ /* 0x000fe200078e0204 */
[----:B-1----:R-:W-:Y:S02]  /*1250*/  LOP3.LUT R28, R24, 0x80000000, RZ, 0x3c, !PT ;  /* 0x80000000181c7812 */ /* 0x002fe400078e3cff */
[----:B------:R-:W-:Y:S01]  /*1260*/  SHF.R.U32.HI R25, RZ, UR6, R30 ;  /* 0x00000006ff197c19 */ /* 0x000fe2000801161e */
[----:B------:R-:W-:Y:S01]  /*1270*/  IMAD R48, R48, 0x4, R4 ;  /* 0x0000000430307824 */ /* 0x000fe200078e0204 */
[----:B------:R-:W-:Y:S01]  /*1280*/  LOP3.LUT R50, R50, UR5, RZ, 0x30, !PT ;  /* 0x0000000532327c12 */ /* 0x000fe2000f8e30ff */
[----:B------:R0:W-:Y:S01]  /*1290*/  ATOMS.POPC.INC.32 RZ, [R26+URZ] ;  /* 0x000000001aff7f8c */ /* 0x0001e2000d8000ff */
[----:B------:R-:W-:-:S02]  /*12a0*/  SHF.R.U32.HI R5, RZ, UR6, R29 ;  /* 0x00000006ff057c19 */ /* 0x000fc4000801161d */
[----:B------:R-:W-:Y:S01]  /*12b0*/  LOP3.LUT R51, R51, UR5, RZ, 0x30, !PT ;  /* 0x0000000533337c12 */ /* 0x000fe2000f8e30ff */
[----:B------:R-:W-:Y:S01]  /*12c0*/  IMAD R50, R50, 0x4, R4 ;  /* 0x0000000432327824 */ /* 0x000fe200078e0204 */
[----:B------:R-:W-:Y:S01]  /*12d0*/  SHF.R.U32.HI R49, RZ, UR6, R28 ;  /* 0x00000006ff317c19 */ /* 0x000fe2000801161c */
[----:B------:R0:W-:Y:S01]  /*12e0*/  ATOMS.POPC.INC.32 RZ, [R48+URZ] ;  /* 0x0000000030ff7f8c */ /* 0x0001e2000d8000ff */
[----:B------:R-:W-:Y:S01]  /*12f0*/  LOP3.LUT R27, R27, UR5, RZ, 0x30, !PT ;  /* 0x000000051b1b7c12 */ /* 0x000fe2000f8e30ff */
[--C-:B------:R-:W-:Y:S01]  /*1300*/  IMAD R51, R51, 0x4, R4.reuse ;  /* 0x0000000433337824 */ /* 0x100fe200078e0204 */
[----:B------:R-:W-:Y:S01]  /*1310*/  LOP3.LUT R25, R25, UR5, RZ, 0x30, !PT ;  /* 0x0000000519197c12 */ /* 0x000fe2000f8e30ff */
[----:B------:R0:W-:Y:S01]  /*1320*/  ATOMS.POPC.INC.32 RZ, [R50+URZ] ;  /* 0x0000000032ff7f8c */ /* 0x0001e2000d8000ff */
[----:B------:R-:W-:Y:S01]  /*1330*/  LOP3.LUT R5, R5, UR5, RZ, 0x30, !PT ;  /* 0x0000000505057c12 */ /* 0x000fe2000f8e30ff */
[--C-:B------:R-:W-:Y:S01]  /*1340*/  IMAD R52, R27, 0x4, R4.reuse ;  /* 0x000000041b347824 */ /* 0x100fe200078e0204 */
[----:B------:R-:W-:Y:S01]  /*1350*/  ISETP.GT.U32.AND P1, PT, R3, 0xff, PT ;  /* 0x000000ff0300780c */ /* 0x000fe20003f24070 */
[--C-:B------:R-:W-:Y:S01]  /*1360*/  IMAD R25, R25, 0x4, R4.reuse ;  /* 0x0000000419197824 */ /* 0x100fe200078e0204 */
[----:B------:R-:W-:Y:S01]  /*1370*/  LOP3.LUT R49, R49, UR5, RZ, 0x30, !PT ;  /* 0x0000000531317c12 */ /* 0x000fe2000f8e30ff */
[----:B------:R-:W-:Y:S01]  /*1380*/  IMAD R5, R5, 0x4, R4 ;  /* 0x0000000405057824 */ /* 0x000fe200078e0204 */
[----:B------:R0:W-:Y:S01]  /*1390*/  ATOMS.POPC.INC.32 RZ, [R51+URZ] ;  /* 0x0000000033ff7f8c */ /* 0x0001e2000d8000ff */
[----:B------:R-:W-:Y:S01]  /*13a0*/  P2R R53, PR, RZ, 0x2 ;  /* 0x00000002ff357803 */ /* 0x000fe20000000000 */
[----:B------:R-:W-:-:S02]  /*13b0*/  IMAD.MOV.U32 R27, RZ, RZ, RZ ;  /* 0x000000ffff1b7224 */ /* 0x000fc400078e00ff */
[----:B------:R-:W-:Y:S01]  /*13c0*/  IMAD R49, R49, 0x4, R4 ;  /* 0x0000000431317824 */ /* 0x000fe200078e0204 */
[----:B------:R0:W-:Y:S01]  /*13d0*/  ATOMS.POPC.INC.32 RZ, [R52+URZ] ;  /* 0x0000000034ff7f8c */ /* 0x0001e2000d8000ff */
[----:B------:R-:W-:-:S03]  /*13e0*/  LEA R4, R3, UR4, 0x2 ;  /* 0x0000000403047c11 */ /* 0x000fc6000f8e10ff */
[----:B------:R0:W-:Y:S04]  /*13f0*/  ATOMS.POPC.INC.32 RZ, [R25+URZ] ;  /* 0x0000000019ff7f8c */ /* 0x0001e8000d8000ff */
[----:B------:R0:W-:Y:S04]  /*1400*/  ATOMS.POPC.INC.32 RZ, [R5+URZ] ;  /* 0x0000000005ff7f8c */ /* 0x0001e8000d8000ff */
[----:B------:R0:W-:Y:S01]  /*1410*/  ATOMS.POPC.INC.32 RZ, [R49+URZ] ;  /* 0x0000000031ff7f8c */ /* 0x0001e2000d8000ff */
[----:B------:R-:W-:Y:S06]  /*1420*/  BAR.SYNC.DEFER_BLOCKING 0x0 ;  /* 0x0000000000007b1d */ /* 0x000fec0000010000 */
[----:B------:R-:W-:Y:S05]  /*1430*/  @P1 BRA `(.L_x_461) ;  /* 0x00000000008c1947 */ /* 0x000fea0003800000 */
[----:B0-----:R-:W0:Y:S04]  /*1440*/  LDS R51, [R4] ;  /* 0x0000000004337984 */ /* 0x001e280000000800 */
[----:B------:R-:W1:Y:S04]  /*1450*/  LDS R26, [R4+0x400] ;  /* 0x00040000041a7984 */ /* 0x000e680000000800 */
[----:B------:R-:W2:Y:S04]  /*1460*/  LDS R5, [R4+0x800] ;  /* 0x0008000004057984 */ /* 0x000ea80000000800 */
[----:B------:R-:W3:Y:S04]  /*1470*/  LDS R48, [R4+0xc00] ;  /* 0x000c000004307984 */ /* 0x000ee80000000800 */
[----:B------:R-:W4:Y:S04]  /*1480*/  LDS R49, [R4+0x1000] ;  /* 0x0010000004317984 */ /* 0x000f280000000800 */
[----:B------:R-:W5:Y:S04]  /*1490*/  LDS R50, [R4+0x1400] ;  /* 0x0014000004327984 */ /* 0x000f680000000800 */
[----:B------:R-:W-:Y:S04]  /*14a0*/  LDS R27, [R4+0x2000] ;  /* 0x00200000041b7984 */ /* 0x000fe80000000800 */
[----:B------:R-:W-:Y:S04]  /*14b0*/  STS [R4], RZ ;  /* 0x000000ff04007388 */ /* 0x000fe80000000800 */
[----:B0-----:R-:W-:Y:S01]  /*14c0*/  STS [R4+0x400], R51 ;  /* 0x0004003304007388 */ /* 0x001fe20000000800 */
[----:B-1----:R-:W-:-:S03]  /*14d0*/  IMAD.IADD R52, R51, 0x1, R26 ;  /* 0x0000000133347824 */ /* 0x002fc600078e021a */
[----:B------:R-:W-:Y:S01]  /*14e0*/  LDS R26, [R4+0x2400] ;  /* 0x00240000041a7984 */ /* 0x000fe20000000800 */
[----:B--2---:R-:W-:-:S03]  /*14f0*/  IMAD.IADD R25, R52, 0x1, R5 ;  /* 0x0000000134197824 */ /* 0x004fc600078e0205 */
[----:B------:R-:W0:Y:S04]  /*1500*/  LDS R5, [R4+0x1800] ;  /* 0x0018000004057984 */ /* 0x000e280000000800 */
[----:B------:R3:W-:Y:S04]  /*1510*/  STS [R4+0x800], R52 ;  /* 0x0008003404007388 */ /* 0x0007e80000000800 */
[----:B------:R-:W-:Y:S01]  /*1520*/  STS [R4+0xc00], R25 ;  /* 0x000c001904007388 */ /* 0x000fe20000000800 */
[----:B---3--:R-:W-:-:S03]  /*1530*/  IMAD.IADD R52, R25, 0x1, R48 ;  /* 0x0000000119347824 */ /* 0x008fc600078e0230 */
[----:B------:R-:W1:Y:S01]  /*1540*/  LDS R48, [R4+0x1c00] ;  /* 0x001c000004307984 */ /* 0x000e620000000800 */
[----:B----4-:R-:W-:-:S03]  /*1550*/  IMAD.IADD R49, R52, 0x1, R49 ;  /* 0x0000000134317824 */ /* 0x010fc600078e0231 */
[----:B------:R-:W2:Y:S01]  /*1560*/  LDS R25, [R4+0x2800] ;  /* 0x0028000004197984 */ /* 0x000ea20000000800 */
[----:B-----5:R-:W-:-:S03]  /*1570*/  IMAD.IADD R51, R49, 0x1, R50 ;  /* 0x0000000131337824 */ /* 0x020fc600078e0232 */
[----:B------:R-:W3:Y:S04]  /*1580*/  LDS R50, [R4+0x2c00] ;  /* 0x002c000004327984 */ /* 0x000ee80000000800 */
[----:B------:R-:W-:Y:S04]  /*1590*/  STS [R4+0x1000], R52 ;  /* 0x0010003404007388 */ /* 0x000fe80000000800 */
[----:B------:R-:W-:Y:S04]  /*15a0*/  STS [R4+0x1400], R49 ;  /* 0x0014003104007388 */ /* 0x000fe80000000800 */
[----:B------:R-:W-:Y:S01]  /*15b0*/  STS [R4+0x1800], R51 ;  /* 0x0018003304007388 */ /* 0x000fe20000000800 */
[----:B0-----:R-:W-:-:S05]  /*15c0*/  IMAD.IADD R5, R51, 0x1, R5 ;  /* 0x0000000133057824 */ /* 0x001fca00078e0205 */
[----:B------:R-:W-:Y:S01]  /*15d0*/  STS [R4+0x1c00], R5 ;  /* 0x001c000504007388 */ /* 0x000fe20000000800 */
[----:B-1----:R-:W-:-:S04]  /*15e0*/  IMAD.IADD R48, R5, 0x1, R48 ;  /* 0x0000000105307824 */ /* 0x002fc800078e0230 */
[----:B------:R-:W-:Y:S01]  /*15f0*/  IMAD.IADD R27, R48, 0x1, R27 ;  /* 0x00000001301b7824 */ /* 0x000fe200078e021b */
[----:B------:R-:W-:Y:S03]  /*1600*/  STS [R4+0x2000], R48 ;  /* 0x0020003004007388 */ /* 0x000fe60000000800 */
[----:B------:R-:W-:Y:S01]  /*1610*/  IMAD.IADD R26, R27, 0x1, R26 ;  /* 0x000000011b1a7824 */ /* 0x000fe200078e021a */
[----:B------:R3:W-:Y:S03]  /*1620*/  STS [R4+0x2400], R27 ;  /* 0x0024001b04007388 */ /* 0x0007e60000000800 */
[----:B--2---:R-:W-:Y:S01]  /*1630*/  IMAD.IADD R25, R26, 0x1, R25 ;  /* 0x000000011a197824 */ /* 0x004fe200078e0219 */
[----:B------:R1:W-:Y:S04]  /*1640*/  STS [R4+0x2800], R26 ;  /* 0x0028001a04007388 */ /* 0x0003e80000000800 */
[----:B------:R1:W-:Y:S01]  /*1650*/  STS [R4+0x2c00], R25 ;  /* 0x002c001904007388 */ /* 0x0003e20000000800 */
[----:B---3--:R-:W-:-:S07]  /*1660*/  IMAD.IADD R27, R25, 0x1, R50 ;  /* 0x00000001191b7824 */ /* 0x008fce00078e0232 */
.L_x_461:
[----:B------:R-:W-:Y:S05]  /*1670*/  BSYNC.RECONVERGENT B0 ;  /* 0x0000000000007941 */ /* 0x000fea0003800200 */
.L_x_460:
[----:B01----:R-:W0:Y:S01]  /*1680*/  LDC.64 R4, c[0x0][0x380] ;  /* 0x0000e000ff047b82 */ /* 0x003e220000000a00 */
[C---:B------:R-:W-:Y:S01]  /*1690*/  ISETP.NE.AND P0, PT, R27.reuse, 0x1c80, PT ;  /* 0x00001c801b00780c */ /* 0x040fe20003f05270 */
[----:B------:R-:W-:Y:S01]  /*16a0*/  IMAD.U32 R25, RZ, RZ, UR7 ;  /* 0x00000007ff197e24 */ /* 0x000fe2000f8e00ff */
[----:B------:R-:W-:Y:S02]  /*16b0*/  @!P1 LOP3.LUT R49, R27, 0x40000000, RZ, 0xfc, !PT ;  /* 0x400000001b319812 */ /* 0x000fe400078efcff */
[----:B------:R-:W-:Y:S01]  /*16c0*/  ISETP.LT.U32.AND P0, PT, R3, 0x100, !P0 ;  /* 0x000001000300780c */ /* 0x000fe20004701070 */
[----:B------:R-:W-:Y:S01]  /*16d0*/  IMAD R25, R25, 0x100, R3 ;  /* 0x0000010019197824 */ /* 0x000fe200078e0203 */
[----:B------:R-:W-:-:S03]  /*16e0*/  LOP3.LUT R26, R18, 0x80000000, RZ, 0x3c, !PT ;  /* 0x80000000121a7812 */ /* 0x000fc600078e3cff */
[----:B0-----:R-:W-:Y:S01]  /*16f0*/  IMAD.WIDE R4, R25, 0x4, R4 ;  /* 0x0000000419047825 */ /* 0x001fe200078e0204 */
[----:B------:R-:W-:-:S04]  /*1700*/  LOP3.LUT R25, R12, 0x80000000, RZ, 0x3c, !PT ;  /* 0x800000000c197812 */ /* 0x000fc800078e3cff */
[----:B------:R0:W-:Y:S03]  /*1710*/  @!P1 STG.E.STRONG.SYS desc[UR8][R4.64], R49 ;  /* 0x0000003104009986 */ /* 0x0001e6000c115908 */
[----:B------:R-:W-:Y:S06]  /*1720*/  BAR.RED.OR.DEFER_BLOCKING 0x0, P0 ;  /* 0x0000000000007b1d */ /* 0x000fec0000014800 */
[----:B------:R-:W1:Y:S02]  /*1730*/  B2R.RESULT RZ, P0 ;  /* 0x0000000000ff731c */ /* 0x000e640000004000 */
[----:B01----:R-:W-:Y:S05]  /*1740*/  @!P0 BRA `(.L_x_462) ;  /* 0x0000000800908947 */ /* 0x003fea0003800000 */
[C---:B------:R-:W-:Y:S01]  /*1750*/  ISETP.GT.U32.AND P0, PT, R3.reuse, R47, PT ;  /* 0x0000002f0300720c */ /* 0x040fe20003f04070 */
[----:B------:R-:W-:Y:S01]  /*1760*/  BSSY B1, `(.L_x_463) ;  /* 0x000002e000017945 */ /* 0x000fe20003800000 */
[----:B------:R-:W-:Y:S02]  /*1770*/  LEA R11, R3, UR4, 0x3 ;  /* 0x00000004030b7c11 */ /* 0x000fe4000f8e18ff */
[----:B------:R-:W-:Y:S01]  /*1780*/  SEL R0, RZ, 0x1c80, !P0 ;  /* 0x00001c80ff007807 */ /* 0x000fe20004000000 */
[----:B------:R-:W-:Y:S08]  /*1790*/  @P1 BRA `(.L_x_464) ;  /* 0x0000000000a81947 */ /* 0x000ff00003800000 */
[----:B------:R-:W0:Y:S02]  /*17a0*/  LDC.64 R28, c[0x0][0x398] ;  /* 0x0000e600ff1c7b82 */ /* 0x000e240000000a00 */
[----:B0-----:R-:W-:-:S06]  /*17b0*/  IMAD.WIDE.U32 R28, R3, 0x8, R28 ;  /* 0x00000008031c7825 */ /* 0x001fcc00078e001c */
[----:B------:R-:W2:Y:S01]  /*17c0*/  LDG.E.64 R28, desc[UR8][R28.64] ;  /* 0x000000081c1c7981 */ /* 0x000ea2000c1e1b00 */
[----:B------:R-:W-:Y:S01]  /*17d0*/  UISETP.GE.AND UP0, UPT, UR7, 0x1, UPT ;  /* 0x000000010700788c */ /* 0x000fe2000bf06270 */
[----:B------:R-:W-:Y:S01]  /*17e0*/  IMAD.MOV.U32 R26, RZ, RZ, R27 ;  /* 0x000000ffff1a7224 */ /* 0x000fe200078e001b */
[----:B--2---:R-:W-:-:S04]  /*17f0*/  IADD3 R6, P0, PT, -R0, R28, RZ ;  /* 0x0000001c00067210 */ /* 0x004fc80007f1e1ff */
[----:B------:R-:W-:-:S05]  /*1800*/  IADD3.X R7, PT, PT, R29, -0x1, RZ, P0, !PT ;  /* 0xffffffff1d077810 */ /* 0x000fca00007fe4ff */
[----:B------:R0:W-:Y:S01]  /*1810*/  STS.64 [R11+0x7200], R6 ;  /* 0x007200060b007388 */ /* 0x0001e20000000a00 */
[----:B------:R-:W-:Y:S05]  /*1820*/  BRA.U !UP0, `(.L_x_465) ;  /* 0x00000001086c7547 */ /* 0x000fea000b800000 */
[----:B------:R-:W-:Y:S01]  /*1830*/  BSSY B0, `(.L_x_466) ;  /* 0x0000019000007945 */ /* 0x000fe20003800000 */
[----:B------:R-:W-:Y:S02]  /*1840*/  IMAD.MOV.U32 R25, RZ, RZ, -0x1 ;  /* 0xffffffffff197424 */ /* 0x000fe400078e00ff */
[----:B------:R-:W-:Y:S02]  /*1850*/  IMAD.U32 R28, RZ, RZ, UR7 ;  /* 0x00000007ff1c7e24 */ /* 0x000fe4000f8e00ff */
[----:B------:R-:W-:-:S07]  /*1860*/  IMAD.MOV.U32 R26, RZ, RZ, R27 ;  /* 0x000000ffff1a7224 */ /* 0x000fce00078e001b */
.L_x_470:
[----:B0-----:R-:W0:Y:S01]  /*1870*/  LDC.64 R6, c[0x0][0x380] ;  /* 0x0000e000ff067b82 */ /* 0x001e220000000a00 */
[----:B------:R-:W-:Y:S01]  /*1880*/  VIADD R31, R28, 0xffffffff ;  /* 0xffffffff1c1f7836 */ /* 0x000fe20000000000 */
[----:B------:R-:W-:Y:S03]  /*1890*/  BSSY B2, `(.L_x_467) ;  /* 0x0000008000027945 */ /* 0x000fe60003800000 */
[----:B------:R-:W-:-:S04]  /*18a0*/  IMAD R29, R31, 0x100, R3 ;  /* 0x000001001f1d7824 */ /* 0x000fc800078e0203 */
[----:B0-----:R-:W-:-:S07]  /*18b0*/  IMAD.WIDE R6, R29, 0x4, R6 ;  /* 0x000000041d067825 */ /* 0x001fce00078e0206 */
.L_x_468:
[----:B------:R-:W-:Y:S05]  /*18c0*/  YIELD ;  /* 0x0000000000007946 */ /* 0x000fea0003800000 */
[----:B------:R0:W-:Y:S06]  /*18d0*/  MEMBAR.SC.CTA ;  /* 0x0000000000007992 */ /* 0x0001ec0000000000 */
[----:B0-----:R-:W2:Y:S02]  /*18e0*/  LDG.E.STRONG.SYS R29, desc[UR8][R6.64] ;  /* 0x00000008061d7981 */ /* 0x001ea4000c1f5900 */
[----:B--2---:R-:W-:-:S13]  /*18f0*/  ISETP.NE.AND P0, PT, R29, RZ, PT ;  /* 0x000000ff1d00720c */ /* 0x004fda0003f05270 */
[----:B------:R-:W-:Y:S05]  /*1900*/  @!P0 BRA `(.L_x_468) ;  /* 0xfffffffc00ec8947 */ /* 0x000fea000383ffff */
[----:B------:R-:W-:Y:S05]  /*1910*/  BSYNC B2 ;  /* 0x0000000000027941 */ /* 0x000fea0003800000 */
.L_x_467:
[----:B------:R-:W-:Y:S01]  /*1920*/  BSSY.RECONVERGENT B2, `(.L_x_469) ;  /* 0x0000006000027945 */ /* 0x000fe20003800200 */
[C---:B------:R-:W-:Y:S02]  /*1930*/  ISETP.GT.AND P0, PT, R29.reuse, -0x1, PT ;  /* 0xffffffff1d00780c */ /* 0x040fe40003f04270 */
[----:B------:R-:W-:Y:S01]  /*1940*/  LOP3.LUT R29, R29, 0x3fffffff, RZ, 0xc0, !PT ;  /* 0x3fffffff1d1d7812 */ /* 0x000fe200078ec0ff */
[----:B------:R-:W-:Y:S05]  /*1950*/  WARPSYNC.EXCLUSIVE R25 ;  /* 0x0000000019007348 */ /* 0x000fea0003a00000 */
[----:B------:R-:W-:-:S05]  /*1960*/  IMAD.IADD R26, R29, 0x1, R26 ;  /* 0x000000011d1a7824 */ /* 0x000fca00078e021a */
[----:B------:R-:W-:-:S07]  /*1970*/  VOTE.ANY R25, PT, P0 ;  /* 0x0000000000197806 */ /* 0x000fce00000e0100 */
[----:B------:R-:W-:Y:S05]  /*1980*/  BSYNC.RECONVERGENT B2 ;  /* 0x0000000000027941 */ /* 0x000fea0003800200 */
.L_x_469:
[----:B------:R-:W-:Y:S01]  /*1990*/  ISETP.GT.U32.AND P1, PT, R28, 0x1, PT ;  /* 0x000000011c00780c */ /* 0x000fe20003f24070 */
[----:B------:R-:W-:-:S12]  /*19a0*/  IMAD.MOV.U32 R28, RZ, RZ, R31 ;  /* 0x000000ffff1c7224 */ /* 0x000fd800078e001f */
[----:B------:R-:W-:Y:S05]  /*19b0*/  @P0 BRA P1, `(.L_x_470) ;  /* 0xfffffffc00ac0947 */ /* 0x000fea000083ffff */
[----:B------:R-:W-:Y:S05]  /*19c0*/  BSYNC B0 ;  /* 0x0000000000007941 */ /* 0x000fea0003800000 */
.L_x_466:
[----:B------:R1:W2:Y:S02]  /*19d0*/  LDS.64 R6, [R11+0x7200] ;  /* 0x007200000b067984 */ /* 0x0002a40000000a00 */
.L_x_465:
[C---:B------:R-:W-:Y:S01]  /*19e0*/  IMAD.IADD R29, R26.reuse, 0x1, -R27 ;  /* 0x000000011a1d7824 */ /* 0x040fe200078e0a1b */
[----:B------:R-:W-:-:S04]  /*19f0*/  LOP3.LUT R25, R26, 0x80000000, RZ, 0xfc, !PT ;  /* 0x800000001a197812 */ /* 0x000fc800078efcff */
[C---:B0-2---:R-:W-:Y:S01]  /*1a00*/  IADD3 R6, P0, PT, R29.reuse, R6, RZ ;  /* 0x000000061d067210 */ /* 0x045fe20007f1e0ff */
[----:B------:R0:W-:Y:S03]  /*1a10*/  STG.E.STRONG.SYS desc[UR8][R4.64], R25 ;  /* 0x0000001904007986 */ /* 0x0001e6000c115908 */
[----:B------:R-:W-:-:S05]  /*1a20*/  LEA.HI.X.SX32 R7, R29, R7, 0x1, P0 ;  /* 0x000000071d077211 */ /* 0x000fca00000f0eff */
[----:B------:R0:W-:Y:S04]  /*1a30*/  STS.64 [R11+0x7200], R6 ;  /* 0x007200060b007388 */ /* 0x0001e80000000a00 */
.L_x_464:
[----:B------:R-:W-:Y:S05]  /*1a40*/  BSYNC B1 ;  /* 0x0000000000017941 */ /* 0x000fea0003800000 */
.L_x_463:
[----:B------:R-:W2:Y:S01]  /*1a50*/  LDC R26, c[0x0][0x3c0] ;  /* 0x0000f000ff1a7b82 */ /* 0x000ea20000000800 */
[----:B------:R-:W-:-:S07]  /*1a60*/  LEA R47, R47, UR4, 0x3 ;  /* 0x000000042f2f7c11 */ /* 0x000fce000f8e18ff */
[----:B0-----:R-:W0:Y:S01]  /*1a70*/  LDC.64 R4, c[0x0][0x390] ;  /* 0x0000e400ff047b82 */ /* 0x001e220000000a00 */
[----:B--2---:R-:W-:Y:S02]  /*1a80*/  ISETP.LE.AND P0, PT, R26, UR10, PT ;  /* 0x0000000a1a007c0c */ /* 0x004fe4000bf03270 */
[----:B0-----:R-:W-:-:S04]  /*1a90*/  ISETP.EQ.U32.AND P1, PT, R4, RZ, PT ;  /* 0x000000ff0400720c */ /* 0x001fc80003f22070 */
[----:B------:R-:W-:-:S04]  /*1aa0*/  ISETP.EQ.OR.EX P0, PT, R5, RZ, !P0, P1 ;  /* 0x000000ff0500720c */ /* 0x000fc80004702710 */
[----:B------:R-:W-:-:S13]  /*1ab0*/  ISETP.GT.U32.OR P0, PT, R3, 0xff, P0 ;  /* 0x000000ff0300780c */ /* 0x000fda0000704470 */
[----:B------:R-:W-:Y:S05]  /*1ac0*/  @P0 BRA `(.L_x_471) ;  /* 0x00000000001c0947 */ /* 0x000fea0003800000 */
[----:B------:R-:W0:Y:S01]  /*1ad0*/  LDS.64 R6, [R11+0x7200] ;  /* 0x007200000b067984 */ /* 0x000e220000000a00 */
[C---:B------:R-:W-:Y:S02]  /*1ae0*/  LEA R4, P2, R3.reuse, R4, 0x3 ;  /* 0x0000000403047211 */ /* 0x040fe400078418ff */
[--C-:B------:R-:W-:Y:S02]  /*1af0*/  SHF.R.S32.HI R25, RZ, 0x1f, R27.reuse ;  /* 0x0000001fff197819 */ /* 0x100fe4000001141b */
[----:B------:R-:W-:Y:S02]  /*1b00*/  LEA.HI.X R5, R3, R5, RZ, 0x3, P2 ;  /* 0x0000000503057211 */ /* 0x000fe400010f1cff */
[----:B0-----:R-:W-:-:S04]  /*1b10*/  IADD3 R6, P0, P1, R6, R0, R27 ;  /* 0x0000000006067210 */ /* 0x001fc8000791e01b */
[----:B------:R-:W-:-:S05]  /*1b20*/  IADD3.X R7, PT, PT, R7, RZ, R25, P0, P1 ;  /* 0x000000ff07077210 */ /* 0x000fca00007e2419 */
[----:B------:R0:W-:Y:S04]  /*1b30*/  STG.E.64 desc[UR8][R4.64], R6 ;  /* 0x0000000604007986 */ /* 0x0001e8000c101b08 */
.L_x_471:
[----:B------:R-:W-:Y:S05]  /*1b40*/  WARPSYNC.ALL ;  /* 0x0000000000007948 */ /* 0x000fea0003800000 */
[----:B------:R-:W-:Y:S01]  /*1b50*/  BAR.SYNC.DEFER_BLOCKING 0x0 ;  /* 0x0000000000007b1d */ /* 0x000fe20000010000 */
[----:B------:R-:W-:-:S05]  /*1b60*/  ISETP.LT.AND P0, PT, R26, UR10, PT ;  /* 0x0000000a1a007c0c */ /* 0x000fca000bf01270 */
[----:B0-----:R0:W2:Y:S08]  /*1b70*/  LDS.64 R4, [R47+0x7200] ;  /* 0x007200002f047984 */ /* 0x0010b00000000a00 */
[----:B0-----:R-:W-:Y:S05]  /*1b80*/  @P0 BRA `(.L_x_472) ;  /* 0x0000000000700947 */ /* 0x001fea0003800000 */
[----:B------:R-:W0:Y:S01]  /*1b90*/  LDCU.64 UR12, c[0x0][0x3a0] ;  /* 0x00007400ff0c77ac */ /* 0x000e220008000a00 */
[C---:B------:R-:W-:Y:S02]  /*1ba0*/  LOP3.LUT R7, R3.reuse, 0x3e0, RZ, 0xc0, !PT ;  /* 0x000003e003077812 */ /* 0x040fe400078ec0ff */
[----:B------:R-:W-:-:S05]  /*1bb0*/  LOP3.LUT R2, R3, 0x1f, RZ, 0xc0, !PT ;  /* 0x0000001f03027812 */ /* 0x000fca00078ec0ff */
[----:B------:R-:W-:-:S05]  /*1bc0*/  IMAD R7, R7, 0x13, R2 ;  /* 0x0000001307077824 */ /* 0x000fca00078e0202 */
[----:B--2---:R-:W-:-:S05]  /*1bd0*/  IADD3 R0, P0, PT, R7, R4, RZ ;  /* 0x0000000407007210 */ /* 0x004fca0007f1e0ff */
[----:B------:R-:W-:Y:S01]  /*1be0*/  IMAD.X R5, RZ, RZ, R5, P0 ;  /* 0x000000ffff057224 */ /* 0x000fe200000e0605 */
[----:B0-----:R-:W-:-:S04]  /*1bf0*/  LEA R2, P0, R0, UR12, 0x2 ;  /* 0x0000000c00027c11 */ /* 0x001fc8000f8010ff */
[----:B------:R-:W-:-:S05]  /*1c00*/  LEA.HI.X R3, R0, UR13, R5, 0x2, P0 ;  /* 0x0000000d00037c11 */ /* 0x000fca00080f1405 */
        /* <DEDUP_REMOVED lines=20> */
.L_x_472:
[C---:B------:R-:W-:Y:S01]  /*1d50*/  LOP3.LUT R7, R3.reuse, 0x3e0, RZ, 0xc0, !PT ;  /* 0x000003e003077812 */ /* 0x040fe200078ec0ff */
[----:B------:R-:W0:Y:S01]  /*1d60*/  LDCU.64 UR12, c[0x0][0x3a0] ;  /* 0x00007400ff0c77ac */ /* 0x000e220008000a00 */
[----:B------:R-:W-:Y:S01]  /*1d70*/  LOP3.LUT R2, R3, 0x1f, RZ, 0xc0, !PT ;  /* 0x0000001f03027812 */ /* 0x000fe200078ec0ff */
[----:B-1----:R-:W-:-:S04]  /*1d80*/  IMAD.U32 R11, RZ, RZ, UR7 ;  /* 0x00000007ff0b7e24 */ /* 0x002fc8000f8e00ff */
[----:B------:R-:W-:Y:S02]  /*1d90*/  IMAD R7, R7, 0x13, R2 ;  /* 0x0000001307077824 */ /* 0x000fe400078e0202 */
[----:B------:R-:W-:Y:S02]  /*1da0*/  IMAD R0, R11, -0x1c80, R26 ;  /* 0xffffe3800b007824 */ /* 0x000fe400078e021a */
[C---:B------:R-:W-:Y:S01]  /*1db0*/  VIADD R11, R7.reuse, 0x20 ;  /* 0x00000020070b7836 */ /* 0x040fe20000000000 */
[C---:B--2---:R-:W-:Y:S01]  /*1dc0*/  IADD3 R3, P0, PT, R7.reuse, R4, RZ ;  /* 0x0000000407037210 */ /* 0x044fe20007f1e0ff */
[C---:B------:R-:W-:Y:S01]  /*1dd0*/  VIADD R25, R7.reuse, 0x60 ;  /* 0x0000006007197836 */ /* 0x040fe20000000000 */
[-C--:B------:R-:W-:Y:S02]  /*1de0*/  ISETP.GE.AND P1, PT, R7, R0.reuse, PT ;  /* 0x000000000700720c */ /* 0x080fe40003f26270 */
[-C--:B------:R-:W-:Y:S01]  /*1df0*/  ISETP.GE.AND P2, PT, R11, R0.reuse, PT ;  /* 0x000000000b00720c */ /* 0x080fe20003f46270 */
[----:B------:R-:W-:Y:S01]  /*1e00*/  IMAD.X R4, RZ, RZ, R5, P0 ;  /* 0x000000ffff047224 */ /* 0x000fe200000e0605 */
[----:B------:R-:W-:Y:S01]  /*1e10*/  ISETP.GE.AND P4, PT, R25, R0, PT ;  /* 0x000000001900720c */ /* 0x000fe20003f86270 */
[----:B------:R-:W-:Y:S01]  /*1e20*/  VIADD R5, R7, 0x40 ;  /* 0x0000004007057836 */ /* 0x000fe20000000000 */
[----:B0-----:R-:W-:Y:S01]  /*1e30*/  LEA R2, P0, R3, UR12, 0x2 ;  /* 0x0000000c03027c11 */ /* 0x001fe2000f8010ff */
[----:B------:R-:W-:-:S02]  /*1e40*/  VIADD R11, R7, 0xa0 ;  /* 0x000000a0070b7836 */ /* 0x000fc40000000000 */
[----:B------:R-:W-:Y:S01]  /*1e50*/  VIADD R25, R7, 0xc0 ;  /* 0x000000c007197836 */ /* 0x000fe20000000000 */
[-C--:B------:R-:W-:Y:S01]  /*1e60*/  ISETP.GE.AND P3, PT, R5, R0.reuse, PT ;  /* 0x000000000500720c */ /* 0x080fe20003f66270 */
[----:B------:R-:W-:Y:S01]  /*1e70*/  VIADD R5, R7, 0x80 ;  /* 0x0000008007057836 */ /* 0x000fe20000000000 */
[----:B------:R-:W-:Y:S02]  /*1e80*/  LEA.HI.X R3, R3, UR13, R4, 0x2, P0 ;  /* 0x0000000d03037c11 */ /* 0x000fe400080f1404 */
[-C--:B------:R-:W-:Y:S01]  /*1e90*/  ISETP.GE.AND P6, PT, R11, R0.reuse, PT ;  /* 0x000000000b00720c */ /* 0x080fe20003fc6270 */
[----:B------:R-:W-:Y:S01]  /*1ea0*/  VIADD R11, R7, 0x100 ;  /* 0x00000100070b7836 */ /* 0x000fe20000000000 */
[-C--:B------:R-:W-:Y:S01]  /*1eb0*/  ISETP.GE.AND P5, PT, R5, R0.reuse, PT ;  /* 0x000000000500720c */ /* 0x080fe20003fa6270 */
[----:B------:R-:W-:Y:S01]  /*1ec0*/  VIADD R5, R7, 0xe0 ;  /* 0x000000e007057836 */ /* 0x000fe20000000000 */
[----:B------:R-:W-:Y:S01]  /*1ed0*/  @!P1 STG.E desc[UR8][R2.64], R44 ;  /* 0x0000002c02009986 */ /* 0x000fe2000c101908 */
[----:B------:R-:W-:-:S03]  /*1ee0*/  ISETP.GE.AND P0, PT, R25, R0, PT ;  /* 0x000000001900720c */ /* 0x000fc60003f06270 */
[-C--:B------:R-:W-:Y:S01]  /*1ef0*/  ISETP.GE.AND P1, PT, R5, R0.reuse, PT ;  /* 0x000000000500720c */ /* 0x080fe20003f26270 */
[----:B------:R-:W-:Y:S01]  /*1f00*/  VIADD R5, R7, 0x120 ;  /* 0x0000012007057836 */ /* 0x000fe20000000000 */
[----:B------:R-:W-:Y:S04]  /*1f10*/  @!P3 STG.E desc[UR8][R2.64+0x100], R42 ;  /* 0x0001002a0200b986 */ /* 0x000fe8000c101908 */
[-C--:B------:R-:W-:Y:S01]  /*1f20*/  ISETP.GE.AND P3, PT, R5, R0.reuse, PT ;  /* 0x000000000500720c */ /* 0x080fe20003f66270 */
[----:B------:R-:W-:Y:S01]  /*1f30*/  VIADD R5, R7, 0x160 ;  /* 0x0000016007057836 */ /* 0x000fe20000000000 */
[----:B------:R-:W-:Y:S01]  /*1f40*/  @!P2 STG.E desc[UR8][R2.64+0x80], R43 ;  /* 0x0000802b0200a986 */ /* 0x000fe2000c101908 */
        /* <DEDUP_REMOVED lines=16> */
[C---:B0-----:R-:W-:Y:S02]  /*2050*/  VIADD R9, R7.reuse, 0x200 ;  /* 0x0000020007097836 */ /* 0x041fe40000000000 */
[C---:B------:R-:W-:Y:S01]  /*2060*/  VIADD R5, R7.reuse, 0x220 ;  /* 0x0000022007057836 */ /* 0x040fe20000000000 */
[----:B------:R1:W-:Y:S01]  /*2070*/  @!P1 STG.E desc[UR8][R2.64+0x380], R13 ;  /* 0x0003800d02009986 */ /* 0x0003e2000c101908 */
[----:B------:R-:W-:Y:S01]  /*2080*/  VIADD R7, R7, 0x240 ;  /* 0x0000024007077836 */ /* 0x000fe20000000000 */
[----:B------:R-:W-:-:S02]  /*2090*/  ISETP.GE.AND P1, PT, R11, R0, PT ;  /* 0x000000000b00720c */ /* 0x000fc40003f26270 */
        /* <DEDUP_REMOVED lines=15> */
.L_x_462:
[----:B------:R-:W-:Y:S01]  /*2190*/  IMAD.MOV.U32 R2, RZ, RZ, RZ ;  /* 0x000000ffff027224 */ /* 0x000fe200078e00ff */
[C---:B------:R-:W-:Y:S01]  /*21a0*/  ISETP.GT.U32.AND P0, PT, R3.reuse, 0x1f, PT ;  /* 0x0000001f0300780c */ /* 0x040fe20003f04070 */
[----:B------:R-:W-:Y:S05]  /*21b0*/  WARPSYNC.ALL ;  /* 0x0000000000007948 */ /* 0x000fea0003800000 */
[----:B------:R-:W-:-:S05]  /*21c0*/  IMAD.HI.U32 R24, R3, 0x15555556, R2 ;  /* 0x1555555603187827 */ /* 0x000fca00078e0002 */
[----:B------:R-:W-:-:S05]  /*21d0*/  LEA R24, R24, UR4, 0x2 ;  /* 0x0000000418187c11 */ /* 0x000fca000f8e10ff */
[----:B------:R0:W-:Y:S01]  /*21e0*/  STS [R24+0x3410], R27 ;  /* 0x0034101b18007388 */ /* 0x0001e20000000800 */
[----:B------:R-:W-:Y:S06]  /*21f0*/  BAR.SYNC.DEFER_BLOCKING 0x0 ;  /* 0x0000000000007b1d */ /* 0x000fec0000010000 */
[----:B------:R-:W-:Y:S05]  /*2200*/  @P0 BRA `(.L_x_473) ;  /* 0x0000000000e00947 */ /* 0x000fea0003800000 */
[----:B------:R-:W-:Y:S01]  /*2210*/  IMAD.MOV.U32 R5, RZ, RZ, 0x34 ;  /* 0x00000034ff057424 */ /* 0x000fe200078e00ff */
[----:B------:R-:W-:-:S03]  /*2220*/  UMOV UR11, 0xffffffff ;  /* 0xffffffff000b7882 */ /* 0x000fc60000000000 */
[----:B------:R-:W-:-:S05]  /*2230*/  IMAD R18, R3, R5, UR4 ;  /* 0x0000000403127e24 */ /* 0x000fca000f8e0205 */
        /* <DEDUP_REMOVED lines=28> */
.L_x_566:
        /* <DEDUP_REMOVED lines=25> */
.L_x_473:
        /* <DEDUP_REMOVED lines=8> */
[----:B------:R-:W-:-:S05]  /*2610*/  LEA R4, R3, UR4, 0x2 ;  /* 0x0000000403047c11 */ /* 0x000fca000f8e10ff */
        /* <DEDUP_REMOVED lines=13> */
[----:B-1----:R-:W-:-:S03]  /*26f0*/  IMAD.IADD R15, R24, 0x1, R15 ;  /* 0x00000001180f7824 */ /* 0x002fc600078e020f */
[----:B------:R1:W-:Y:S01]  /*2700*/  STS [R4], R13 ;  /* 0x0000000d04007388 */ /* 0x0003e20000000800 */
[C---:B--2---:R-:W-:Y:S02]  /*2710*/  IMAD.IADD R17, R24.reuse, 0x1, R17 ;  /* 0x0000000118117824 */ /* 0x044fe400078e0211 */
[C---:B---3--:R-:W-:Y:S01]  /*2720*/  IMAD.IADD R19, R24.reuse, 0x1, R19 ;  /* 0x0000000118137824 */ /* 0x048fe200078e0213 */
        /* <DEDUP_REMOVED lines=13> */
[----:B-1----:R-:W-:-:S03]  /*2800*/  IMAD.IADD R13, R24, 0x1, R8 ;  /* 0x00000001180d7824 */ /* 0x002fc600078e0208 */
[----:B------:R2:W-:Y:S01]  /*2810*/  STS [R4+0x2000], R49 ;  /* 0x0020003104007388 */ /* 0x0005e20000000800 */
[----:B0-----:R-:W-:-:S03]  /*2820*/  IMAD.IADD R9, R24, 0x1, R9 ;  /* 0x0000000118097824 */ /* 0x001fc600078e0209 */
[----:B------:R2:W-:Y:S04]  /*2830*/  STS [R4+0x2400], R51 ;  /* 0x0024003304007388 */ /* 0x0005e80000000800 */
[----:B------:R2:W-:Y:S04]  /*2840*/  STS [R4+0x2800], R13 ;  /* 0x0028000d04007388 */ /* 0x0005e80000000800 */
[----:B------:R2:W-:Y:S02]  /*2850*/  STS [R4+0x2c00], R9 ;  /* 0x002c000904007388 */ /* 0x0005e40000000800 */
.L_x_476:
[----:B------:R-:W-:Y:S05]  /*2860*/  BSYNC.RECONVERGENT B0 ;  /* 0x0000000000007941 */ /* 0x000fea0003800200 */
.L_x_475:
[----:B------:R-:W-:Y:S01]  /*2870*/  BAR.SYNC.DEFER_BLOCKING 0x0 ;  /* 0x0000000000007b1d */ /* 0x000fe20000010000 */
[----:B------:R-:W-:Y:S01]  /*2880*/  R2P PR, R5, 0x7f ;  /* 0x0000007f05007804 */ /* 0x000fe20000000000 */
[----:B------:R-:W-:-:S04]  /*2890*/  IMAD.MOV.U32 R8, RZ, RZ, RZ ;  /* 0x000000ffff087224 */ /* 0x000fc800078e00ff */
[----:B------:R-:W-:Y:S01]  /*28a0*/  BSSY.RECONVERGENT B0, `(.L_x_477) ;  /* 0x0000026000007945 */ /* 0x000fe20003800200 */
[----:B--2---:R-:W1:Y:S07]  /*28b0*/  S2R R23, SR_LEMASK ;  /* 0x0000000000177919 */ /* 0x004e6e0000003a00 */
[----:B------:R-:W-:Y:S02]  /*28c0*/  VOTE.ANY R4, PT, P0 ;  /* 0x0000000000047806 */ /* 0x000fe400000e0100 */
        /* <DEDUP_REMOVED lines=10> */
[----:B------:R-:W-:Y:S02]  /*2970*/  LOP3.LUT P0, RZ, R5, 0x80, RZ, 0xc0, !PT ;  /* 0x0000008005ff7812 */ /* 0x000fe4000780c0ff */
[----:B------:R-:W-:Y:S02]  /*2980*/  LOP3.LUT R4, R15, R4, RZ, 0xc0, !PT ;  /* 0x000000040f047212 */ /* 0x000fe400078ec0ff */
[----:B------:R-:W-:-:S02]  /*2990*/  VOTE.ANY R13, PT, P5 ;  /* 0x00000000000d7806 */ /* 0x000fc400028e0100 */
[----:B------:R-:W-:Y:S02]  /*29a0*/  @!P4 LOP3.LUT R9, RZ, R9, RZ, 0x33, !PT ;  /* 0x00000009ff09c212 */ /* 0x000fe400078e33ff */
[----:B------:R-:W-:Y:S02]  /*29b0*/  @!P5 LOP3.LUT R13, RZ, R13, RZ, 0x33, !PT ;  /* 0x0000000dff0dd212 */ /* 0x000fe400078e33ff */
[----:B------:R-:W-:Y:S02]  /*29c0*/  LOP3.LUT R4, R9, R4, RZ, 0xc0, !PT ;  /* 0x0000000409047212 */ /* 0x000fe400078ec0ff */
[----:B------:R-:W-:Y:S02]  /*29d0*/  VOTE.ANY R9, PT, P6 ;  /* 0x0000000000097806 */ /* 0x000fe400030e0100 */
[----:B------:R-:W-:Y:S02]  /*29e0*/  LOP3.LUT R4, R13, R4, RZ, 0xc0, !PT ;  /* 0x000000040d047212 */ /* 0x000fe400078ec0ff */
[----:B------:R-:W-:-:S02]  /*29f0*/  VOTE.ANY R13, PT, P0 ;  /* 0x00000000000d7806 */ /* 0x000fc400000e0100 */
[----:B------:R-:W-:Y:S02]  /*2a00*/  @!P6 LOP3.LUT R9, RZ, R9, RZ, 0x33, !PT ;  /* 0x00000009ff09e212 */ /* 0x000fe400078e33ff */
[----:B------:R-:W-:Y:S02]  /*2a10*/  @!P0 LOP3.LUT R13, RZ, R13, RZ, 0x33, !PT ;  /* 0x0000000dff0d8212 */ /* 0x000fe400078e33ff */
[----:B------:R-:W-:Y:S02]  /*2a20*/  LOP3.LUT R4, R9, R4, RZ, 0xc0, !PT ;  /* 0x0000000409047212 */ /* 0x000fe400078ec0ff */
[----:B------:R-:W-:Y:S02]  /*2a30*/  SHF.R.U32.HI R9, RZ, UR6, R6 ;  /* 0x00000006ff097c19 */ /* 0x000fe40008011606 */
[----:B------:R-:W-:Y:S01]  /*2a40*/  LOP3.LUT R10, R13, R4, RZ, 0xc0, !PT ;  /* 0x000000040d0a7212 */ /* 0x000fe200078ec0ff */
[----:B------:R-:W-:Y:S01]  /*2a50*/  IMAD.SHL.U32 R4, R3, 0x20, RZ ;  /* 0x0000002003047824 */ /* 0x000fe200078e00ff */
[----:B------:R-:W-:-:S02]  /*2a60*/  LOP3.LUT R9, R9, UR5, RZ, 0x30, !PT ;  /* 0x0000000509097c12 */ /* 0x000fc4000f8e30ff */
[----:B------:R-:W2:Y:S01]  /*2a70*/  FLO.U32 R15, R10 ;  /* 0x0000000a000f7300 */ /* 0x000ea200000e0000 */
[----:B-1----:R-:W-:Y:S02]  /*2a80*/  LOP3.LUT R14, R23, R10, RZ, 0xc0, !PT ;  /* 0x0000000a170e7212 */ /* 0x002fe400078ec0ff */
[----:B------:R-:W-:-:S05]  /*2a90*/  LOP3.LUT R4, R4, 0x7c00, RZ, 0xc0, !PT ;  /* 0x00007c0004047812 */ /* 0x000fca00078ec0ff */
[----:B------:R-:W1:Y:S01]  /*2aa0*/  POPC R14, R14 ;  /* 0x0000000e000e7309 */ /* 0x000e620000000000 */
[----:B------:R-:W-:Y:S01]  /*2ab0*/  VIADD R22, R4, UR4 ;  /* 0x0000000404167c36 */ /* 0x000fe20008000000 */
[----:B--2---:R-:W-:-:S13]  /*2ac0*/  ISETP.NE.AND P0, PT, R46, R15, PT ;  /* 0x0000000f2e00720c */ /* 0x004fda0003f05270 */
[----:B-1----:R-:W-:Y:S05]  /*2ad0*/  @P0 BRA `(.L_x_478) ;  /* 0x0000000000080947 */ /* 0x002fea0003800000 */
[----:B------:R-:W-:-:S05]  /*2ae0*/  IMAD R5, R5, 0x4, R22 ;  /* 0x0000000405057824 */ /* 0x000fca00078e0216 */
[----:B------:R1:W2:Y:S02]  /*2af0*/  ATOMS.ADD R8, [R5], R14 ;  /* 0x0000000e0508738c */ /* 0x0002a40000000000 */
.L_x_478:
[----:B------:R-:W-:Y:S05]  /*2b00*/  BSYNC.RECONVERGENT B0 ;  /* 0x0000000000007941 */ /* 0x000fea0003800200 */
.L_x_477:
[----:B------:R-:W-:Y:S01]  /*2b10*/  R2P PR, R9, 0x7f ;  /* 0x0000007f09007804 */ /* 0x000fe20000000000 */
[----:B--2---:R2:W3:Y:S01]  /*2b20*/  SHFL.IDX PT, R8, R8, R15, 0x1f ;  /* 0x00001f0f08087589 */ /* 0x0044e200000e0000 */
[----:B------:R-:W-:Y:S01]  /*2b30*/  BSSY.RECONVERGENT B0, `(.L_x_479) ;  /* 0x0000023000007945 */ /* 0x000fe20003800200 */
[----:B------:R-:W-:-:S10]  /*2b40*/  IMAD.MOV.U32 R12, RZ, RZ, RZ ;  /* 0x000000ffff0c7224 */ /* 0x000fd400078e00ff */
[----:B------:R-:W-:Y:S02]  /*2b50*/  VOTE.ANY R4, PT, P0 ;  /* 0x0000000000047806 */ /* 0x000fe400000e0100 */
[----:B-1----:R-:W-:Y:S02]  /*2b60*/  VOTE.ANY R5, PT, P1 ;  /* 0x0000000000057806 */ /* 0x002fe400008e0100 */
        /* <DEDUP_REMOVED lines=23> */
[----:B------:R-:W1:Y:S01]  /*2ce0*/  FLO.U32 R5, R4 ;  /* 0x0000000400057300 */ /* 0x000e6200000e0000 */
[----:B------:R-:W-:Y:S02]  /*2cf0*/  LOP3.LUT R13, R23, R4, RZ, 0xc0, !PT ;  /* 0x00000004170d7212 */ /* 0x000fe400078ec0ff */
[----:B------:R-:W-:-:S05]  /*2d00*/  LOP3.LUT R17, R17, UR5, RZ, 0x30, !PT ;  /* 0x0000000511117c12 */ /* 0x000fca000f8e30ff */
[----:B------:R-:W4:Y:S01]  /*2d10*/  POPC R13, R13 ;  /* 0x0000000d000d7309 */ /* 0x000f220000000000 */
[----:B-1----:R-:W-:-:S13]  /*2d20*/  ISETP.NE.AND P0, PT, R46, R5, PT ;  /* 0x000000052e00720c */ /* 0x002fda0003f05270 */
[----:B--234-:R-:W-:Y:S05]  /*2d30*/  @P0 BRA `(.L_x_480) ;  /* 0x0000000000080947 */ /* 0x01cfea0003800000 */
[----:B------:R-:W-:-:S06]  /*2d40*/  IMAD R12, R9, 0x4, R22 ;  /* 0x00000004090c7824 */ /* 0x000fcc00078e0216 */
[----:B------:R1:W2:Y:S02]  /*2d50*/  ATOMS.ADD R12, [R12], R13 ;  /* 0x0000000d0c0c738c */ /* 0x0002a40000000000 */
.L_x_480:
[----:B------:R-:W-:Y:S05]  /*2d60*/  BSYNC.RECONVERGENT B0 ;  /* 0x0000000000007941 */ /* 0x000fea0003800200 */
.L_x_479:
[----:B------:R-:W-:Y:S01]  /*2d70*/  R2P PR, R17, 0x7f ;  /* 0x0000007f11007804 */ /* 0x000fe20000000000 */
[----:B--2---:R2:W3:Y:S01]  /*2d80*/  SHFL.IDX PT, R12, R12, R5, 0x1f ;  /* 0x00001f050c0c7589 */ /* 0x0044e200000e0000 */
[----:B------:R-:W-:Y:S11]  /*2d90*/  BSSY.RECONVERGENT B0, `(.L_x_481) ;  /* 0x0000023000007945 */ /* 0x000ff60003800200 */
[----:B------:R-:W-:-:S02]  /*2da0*/  VOTE.ANY R0, PT, P0 ;  /* 0x0000000000007806 */ /* 0x000fc400000e0100 */
[----:B------:R-:W-:Y:S02]  /*2db0*/  VOTE.ANY R9, PT, P1 ;  /* 0x0000000000097806 */ /* 0x000fe400008e0100 */
[----:B------:R-:W-:Y:S02]  /*2dc0*/  @!P0 LOP3.LUT R0, RZ, R0, RZ, 0x33, !PT ;  /* 0x00000000ff008212 */ /* 0x000fe400078e33ff */
[----:B------:R-:W-:Y:S02]  /*2dd0*/  VOTE.ANY R15, PT, P2 ;  /* 0x00000000000f7806 */ /* 0x000fe400010e0100 */
[----:B------:R-:W-:Y:S02]  /*2de0*/  @!P1 LOP3.LUT R9, RZ, R9, RZ, 0x33, !PT ;  /* 0x00000009ff099212 */ /* 0x000fe400078e33ff */
[----:B------:R-:W-:Y:S02]  /*2df0*/  @!P2 LOP3.LUT R15, RZ, R15, RZ, 0x33, !PT ;  /* 0x0000000fff0fa212 */ /* 0x000fe400078e33ff */
[----:B------:R-:W-:-:S02]  /*2e00*/  LOP3.LUT R0, R9, R0, RZ, 0xc0, !PT ;  /* 0x0000000009007212 */ /* 0x000fc400078ec0ff */
[----:B------:R-:W-:Y:S02]  /*2e10*/  VOTE.ANY R9, PT, P3 ;  /* 0x0000000000097806 */ /* 0x000fe400018e0100 */
[----:B------:R-:W-:Y:S02]  /*2e20*/  LOP3.LUT R0, R15, R0, RZ, 0xc0, !PT ;  /* 0x000000000f007212 */ /* 0x000fe400078ec0ff */
[----:B------:R-:W-:Y:S02]  /*2e30*/  LOP3.LUT P0, RZ, R17, 0x80, RZ, 0xc0, !PT ;  /* 0x0000008011ff7812 */ /* 0x000fe4000780c0ff */
[----:B------:R-:W-:Y:S02]  /*2e40*/  VOTE.ANY R15, PT, P4 ;  /* 0x00000000000f7806 */ /* 0x000fe400020e0100 */
[----:B------:R-:W-:Y:S02]  /*2e50*/  @!P3 LOP3.LUT R9, RZ, R9, RZ, 0x33, !PT ;  /* 0x00000009ff09b212 */ /* 0x000fe400078e33ff */
[----:B------:R-:W-:-:S02]  /*2e60*/  @!P4 LOP3.LUT R15, RZ, R15, RZ, 0x33, !PT ;  /* 0x0000000fff0fc212 */ /* 0x000fc400078e33ff */
[----:B------:R-:W-:Y:S02]  /*2e70*/  LOP3.LUT R0, R9, R0, RZ, 0xc0, !PT ;  /* 0x0000000009007212 */ /* 0x000fe400078ec0ff */
[----:B------:R-:W-:Y:S02]  /*2e80*/  VOTE.ANY R9, PT, P5 ;  /* 0x0000000000097806 */ /* 0x000fe400028e0100 */
[----:B------:R-:W-:Y:S02]  /*2e90*/  LOP3.LUT R0, R15, R0, RZ, 0xc0, !PT ;  /* 0x000000000f007212 */ /* 0x000fe400078ec0ff */
[----:B------:R-:W-:Y:S02]  /*2ea0*/  VOTE.ANY R15, PT, P6 ;  /* 0x00000000000f7806 */ /* 0x000fe400030e0100 */
[----:B------:R-:W-:Y:S02]  /*2eb0*/  @!P5 LOP3.LUT R9, RZ, R9, RZ, 0x33, !PT ;  /* 0x00000009ff09d212 */ /* 0x000fe400078e33ff */
[----:B------:R-:W-:-:S02]  /*2ec0*/  VOTE.ANY R19, PT, P0 ;  /* 0x0000000000137806 */ /* 0x000fc400000e0100 */
[----:B------:R-:W-:Y:S02]  /*2ed0*/  @!P6 LOP3.LUT R15, RZ, R15, RZ, 0x33, !PT ;  /* 0x0000000fff0fe212 */ /* 0x000fe400078e33ff */
[----:B------:R-:W-:Y:S02]  /*2ee0*/  LOP3.LUT R0, R9, R0, RZ, 0xc0, !PT ;  /* 0x0000000009007212 */ /* 0x000fe400078ec0ff */
[----:B------:R-:W-:Y:S02]  /*2ef0*/  @!P0 LOP3.LUT R19, RZ, R19, RZ, 0x33, !PT ;  /* 0x00000013ff138212 */ /* 0x000fe400078e33ff */
[----:B------:R-:W-:Y:S02]  /*2f00*/  LOP3.LUT R0, R15, R0, RZ, 0xc0, !PT ;  /* 0x000000000f007212 */ /* 0x000fe400078ec0ff */
[----:B------:R-:W-:Y:S02]  /*2f10*/  SHF.R.U32.HI R15, RZ, UR6, R41 ;  /* 0x00000006ff0f7c19 */ /* 0x000fe40008011629 */
[----:B------:R-:W-:Y:S01]  /*2f20*/  LOP3.LUT R4, R19, R0, RZ, 0xc0, !PT ;  /* 0x0000000013047212 */ /* 0x000fe200078ec0ff */
[----:B------:R-:W-:Y:S01]  /*2f30*/  IMAD.MOV.U32 R0, RZ, RZ, RZ ;  /* 0x000000ffff007224 */ /* 0x000fe200078e00ff */
[----:B------:R-:W-:-:S02]  /*2f40*/  LOP3.LUT R15, R15, UR5, RZ, 0x30, !PT ;  /* 0x000000050f0f7c12 */ /* 0x000fc4000f8e30ff */
[----:B------:R-:W4:Y:S01]  /*2f50*/  FLO.U32 R51, R4 ;  /* 0x0000000400337300 */ /* 0x000f2200000e0000 */
[----:B------:R-:W-:-:S07]  /*2f60*/  LOP3.LUT R10, R23, R4, RZ, 0xc0, !PT ;  /* 0x00000004170a7212 */ /* 0x000fce00078ec0ff */
[----:B------:R-:W0:Y:S01]  /*2f70*/  POPC R10, R10 ;  /* 0x0000000a000a7309 */ /* 0x000e220000000000 */
[----:B----4-:R-:W-:-:S13]  /*2f80*/  ISETP.NE.AND P0, PT, R46, R51, PT ;  /* 0x000000332e00720c */ /* 0x010fda0003f05270 */
[----:B0-23--:R-:W-:Y:S05]  /*2f90*/  @P0 BRA `(.L_x_482) ;  /* 0x0000000000080947 */ /* 0x00dfea0003800000 */
[----:B------:R-:W-:-:S05]  /*2fa0*/  IMAD R17, R17, 0x4, R22 ;  /* 0x0000000411117824 */ /* 0x000fca00078e0216 */
[----:B------:R0:W2:Y:S02]  /*2fb0*/  ATOMS.ADD R0, [R17], R10 ;  /* 0x0000000a1100738c */ /* 0x0000a40000000000 */
.L_x_482:
[----:B------:R-:W-:Y:S05]  /*2fc0*/  BSYNC.RECONVERGENT B0 ;  /* 0x0000000000007941 */ /* 0x000fea0003800200 */
.L_x_481:
        /* <DEDUP_REMOVED lines=21> */
[----:B0-----:R-:W-:-:S02]  /*3120*/  VOTE.ANY R17, PT, P0 ;  /* 0x0000000000117806 */ /* 0x001fc400000e0100 */
[----:B------:R-:W-:Y:S02]  /*3130*/  @!P6 LOP3.LUT R9, RZ, R9, RZ, 0x33, !PT ;  /* 0x00000009ff09e212 */ /* 0x000fe400078e33ff */
[----:B------:R-:W-:Y:S02]  /*3140*/  LOP3.LUT R4, R5, R4, RZ, 0xc0, !PT ;  /* 0x0000000405047212 */ /* 0x000fe400078ec0ff */
[----:B------:R-:W-:Y:S02]  /*3150*/  @!P0 LOP3.LUT R17, RZ, R17, RZ, 0x33, !PT ;  /* 0x00000011ff118212 */ /* 0x000fe400078e33ff */
[----:B------:R-:W-:-:S04]  /*3160*/  LOP3.LUT R4, R9, R4, RZ, 0xc0, !PT ;  /* 0x0000000409047212 */ /* 0x000fc800078ec0ff */
[----:B------:R-:W-:Y:S01]  /*3170*/  LOP3.LUT R6, R17, R4, RZ, 0xc0, !PT ;  /* 0x0000000411067212 */ /* 0x000fe200078ec0ff */
[----:B------:R-:W-:Y:S01]  /*3180*/  IMAD.MOV.U32 R4, RZ, RZ, RZ ;  /* 0x000000ffff047224 */ /* 0x000fe200078e00ff */
[----:B------:R-:W-:Y:S02]  /*3190*/  SHF.R.U32.HI R17, RZ, UR6, R40 ;  /* 0x00000006ff117c19 */ /* 0x000fe40008011628 */
[----:B------:R-:W0:Y:S01]  /*31a0*/  FLO.U32 R45, R6 ;  /* 0x00000006002d7300 */ /* 0x000e2200000e0000 */
[----:B------:R-:W-:Y:S02]  /*31b0*/  LOP3.LUT R9, R23, R6, RZ, 0xc0, !PT ;  /* 0x0000000617097212 */ /* 0x000fe400078ec0ff */
[----:B------:R-:W-:-:S05]  /*31c0*/  LOP3.LUT R17, R17, UR5, RZ, 0x30, !PT ;  /* 0x0000000511117c12 */ /* 0x000fca000f8e30ff */
[----:B------:R-:W4:Y:S01]  /*31d0*/  POPC R9, R9 ;  /* 0x0000000900097309 */ /* 0x000f220000000000 */
[----:B0-----:R-:W-:-:S13]  /*31e0*/  ISETP.NE.AND P0, PT, R46, R45, PT ;  /* 0x0000002d2e00720c */ /* 0x001fda0003f05270 */
[----:B--234-:R-:W-:Y:S05]  /*31f0*/  @P0 BRA `(.L_x_484) ;  /* 0x0000000000080947 */ /* 0x01cfea0003800000 */
[----:B------:R-:W-:-:S06]  /*3200*/  IMAD R4, R15, 0x4, R22 ;  /* 0x000000040f047824 */ /* 0x000fcc00078e0216 */
[----:B------:R0:W2:Y:S02]  /*3210*/  ATOMS.ADD R4, [R4], R9 ;  /* 0x000000090404738c */ /* 0x0000a40000000000 */
.L_x_484:
[----:B------:R-:W-:Y:S05]  /*3220*/  BSYNC.RECONVERGENT B0 ;  /* 0x0000000000007941 */ /* 0x000fea0003800200 */
.L_x_483:
[----:B------:R-:W-:Y:S01]  /*3230*/  R2P PR, R17, 0x7f ;  /* 0x0000007f11007804 */ /* 0x000fe20000000000 */
[----:B--2---:R2:W3:Y:S01]  /*3240*/  SHFL.IDX PT, R45, R4, R45, 0x1f ;  /* 0x00001f2d042d7589 */ /* 0x0044e200000e0000 */
        /* <DEDUP_REMOVED lines=24> */
[----:B------:R-:W-:Y:S02]  /*33d0*/  LOP3.LUT R0, R15, R0, RZ, 0xc0, !PT ;  /* 0x000000000f007212 */ /* 0x000fe400078ec0ff */
[----:B------:R-:W-:-:S02]  /*33e0*/  SHF.R.U32.HI R15, RZ, UR6, R39 ;  /* 0x00000006ff0f7c19 */ /* 0x000fc40008011627 */
[----:B------:R-:W-:Y:S02]  /*33f0*/  LOP3.LUT R0, R19, R0, RZ, 0xc0, !PT ;  /* 0x0000000013007212 */ /* 0x000fe400078ec0ff */
[----:B------:R-:W-:Y:S02]  /*3400*/  LOP3.LUT R15, R15, UR5, RZ, 0x30, !PT ;  /* 0x000000050f0f7c12 */ /* 0x000fe4000f8e30ff */
[----:B------:R-:W4:Y:S01]  /*3410*/  FLO.U32 R19, R0 ;  /* 0x0000000000137300 */ /* 0x000f2200000e0000 */
[----:B------:R-:W-:-:S07]  /*3420*/  LOP3.LUT R5, R23, R0, RZ, 0xc0, !PT ;  /* 0x0000000017057212 */ /* 0x000fce00078ec0ff */
[----:B------:R-:W0:Y:S01]  /*3430*/  POPC R5, R5 ;  /* 0x0000000500057309 */ /* 0x000e220000000000 */
[----:B----4-:R-:W-:-:S13]  /*3440*/  ISETP.NE.AND P0, PT, R46, R19, PT ;  /* 0x000000132e00720c */ /* 0x010fda0003f05270 */
[----:B0-23--:R-:W-:Y:S05]  /*3450*/  @P0 BRA `(.L_x_486) ;  /* 0x0000000000080947 */ /* 0x00dfea0003800000 */
[----:B------:R-:W-:-:S06]  /*3460*/  IMAD R6, R17, 0x4, R22 ;  /* 0x0000000411067824 */ /* 0x000fcc00078e0216 */
[----:B------:R0:W2:Y:S02]  /*3470*/  ATOMS.ADD R6, [R6], R5 ;  /* 0x000000050606738c */ /* 0x0000a40000000000 */
.L_x_486:
[----:B------:R-:W-:Y:S05]  /*3480*/  BSYNC.RECONVERGENT B0 ;  /* 0x0000000000007941 */ /* 0x000fea0003800200 */
.L_x_485:
        /* <DEDUP_REMOVED lines=37> */
.L_x_488:
[----:B------:R-:W-:Y:S05]  /*36e0*/  BSYNC.RECONVERGENT B0 ;  /* 0x0000000000007941 */ /* 0x000fea0003800200 */
.L_x_487:
[----:B------:R-:W-:Y:S01]  /*36f0*/  R2P PR, R17, 0x7f ;  /* 0x0000007f11007804 */ /* 0x000fe20000000000 */
[----:B--2---:R2:W3:Y:S01]  /*3700*/  SHFL.IDX PT, R47, R0, R47, 0x1f ;  /* 0x00001f2f002f7589 */ /* 0x0044e200000e0000 */
[----:B------:R-:W-:Y:S11]  /*3710*/  BSSY.RECONVERGENT B0, `(.L_x_489) ;  /* 0x0000021000007945 */ /* 0x000ff60003800200 */
[----:B0-----:R-:W-:-:S02]  /*3720*/  VOTE.ANY R15, PT, P0 ;  /* 0x00000000000f7806 */ /* 0x001fc400000e0100 */
        /* <DEDUP_REMOVED lines=19> */
[----:B------:R-:W-:Y:S01]  /*3860*/  LOP3.LUT R15, R16, R15, RZ, 0xc0, !PT ;  /* 0x0000000f100f7212 */ /* 0x000fe200078ec0ff */
[----:B------:R-:W-:Y:S01]  /*3870*/  IMAD.MOV.U32 R16, RZ, RZ, RZ ;  /* 0x000000ffff107224 */ /* 0x000fe200078e00ff */
[----:B------:R-:W-:Y:S02]  /*3880*/  @!P0 LOP3.LUT R20, RZ, R20, RZ, 0x33, !PT ;  /* 0x00000014ff148212 */ /* 0x000fe400078e33ff */
[----:B------:R-:W-:-:S04]  /*3890*/  LOP3.LUT R15, R18, R15, RZ, 0xc0, !PT ;  /* 0x0000000f120f7212 */ /* 0x000fc800078ec0ff */
[----:B------:R-:W-:-:S04]  /*38a0*/  LOP3.LUT R20, R20, R15, RZ, 0xc0, !PT ;  /* 0x0000000f14147212 */ /* 0x000fc800078ec0ff */
[----:B------:R-:W0:Y:S01]  /*38b0*/  FLO.U32 R49, R20 ;  /* 0x0000001400317300 */ /* 0x000e2200000e0000 */
[----:B------:R-:W-:-:S07]  /*38c0*/  LOP3.LUT R50, R23, R20, RZ, 0xc0, !PT ;  /* 0x0000001417327212 */ /* 0x000fce00078ec0ff */
[----:B------:R-:W4:Y:S01]  /*38d0*/  POPC R50, R50 ;  /* 0x0000003200327309 */ /* 0x000f220000000000 */
[----:B0-----:R-:W-:-:S13]  /*38e0*/  ISETP.NE.AND P0, PT, R46, R49, PT ;  /* 0x000000312e00720c */ /* 0x001fda0003f05270 */
[----:B--234-:R-:W-:Y:S05]  /*38f0*/  @P0 BRA `(.L_x_490) ;  /* 0x0000000000080947 */ /* 0x01cfea0003800000 */
[----:B------:R-:W-:-:S05]  /*3900*/  IMAD R17, R17, 0x4, R22 ;  /* 0x0000000411117824 */ /* 0x000fca00078e0216 */
[----:B------:R0:W2:Y:S02]  /*3910*/  ATOMS.ADD R16, [R17], R50 ;  /* 0x000000321110738c */ /* 0x0000a40000000000 */
.L_x_490:
[----:B------:R-:W-:Y:S05]  /*3920*/  BSYNC.RECONVERGENT B0 ;  /* 0x0000000000007941 */ /* 0x000fea0003800200 */
.L_x_489:
[----:B------:R-:W-:Y:S01]  /*3930*/  R2P PR, R11, 0x7f ;  /* 0x0000007f0b007804 */ /* 0x000fe20000000000 */
[----:B--2---:R2:W3:Y:S01]  /*3940*/  SHFL.IDX PT, R49, R16, R49, 0x1f ;  /* 0x00001f3110317589 */ /* 0x0044e200000e0000 */
[----:B------:R-:W-:Y:S01]  /*3950*/  BSSY.RECONVERGENT B0, `(.L_x_491) ;  /* 0x0000021000007945 */ /* 0x000fe20003800200 */
[----:B------:R-:W-:-:S10]  /*3960*/  IMAD.MOV.U32 R20, RZ, RZ, RZ ;  /* 0x000000ffff147224 */ /* 0x000fd400078e00ff */
[----:B------:R-:W-:Y:S02]  /*3970*/  VOTE.ANY R0, PT, P0 ;  /* 0x0000000000007806 */ /* 0x000fe400000e0100 */
[----:B------:R-:W-:Y:S02]  /*3980*/  VOTE.ANY R15, PT, P1 ;  /* 0x00000000000f7806 */ /* 0x000fe400008e0100 */
[----:B------:R-:W-:Y:S02]  /*3990*/  @!P0 LOP3.LUT R0, RZ, R0, RZ, 0x33, !PT ;  /* 0x00000000ff008212 */ /* 0x000fe400078e33ff */
[----:B0-----:R-:W-:Y:S02]  /*39a0*/  VOTE.ANY R17, PT, P2 ;  /* 0x0000000000117806 */ /* 0x001fe400010e0100 */
        /* <DEDUP_REMOVED lines=25> */
[----:B------:R-:W-:-:S06]  /*3b40*/  IMAD R20, R11, 0x4, R22 ;  /* 0x000000040b147824 */ /* 0x000fcc00078e0216 */
[----:B------:R0:W2:Y:S02]  /*3b50*/  ATOMS.ADD R20, [R20], R21 ;  /* 0x000000151414738c */ /* 0x0000a40000000000 */
.L_x_492:
[----:B------:R-:W-:Y:S05]  /*3b60*/  BSYNC.RECONVERGENT B0 ;  /* 0x0000000000007941 */ /* 0x000fea0003800200 */
.L_x_491:
[----:B------:R-:W-:Y:S01]  /*3b70*/  R2P PR, R7, 0x7f ;  /* 0x0000007f07007804 */ /* 0x000fe20000000000 */
[----:B--2---:R2:W3:Y:S01]  /*3b80*/  SHFL.IDX PT, R20, R20, R15, 0x1f ;  /* 0x00001f0f14147589 */ /* 0x0044e200000e0000 */
[----:B------:R-:W-:Y:S01]  /*3b90*/  BSSY.RECONVERGENT B0, `(.L_x_493) ;  /* 0x0000023000007945 */ /* 0x000fe20003800200 */
[----:B------:R-:W-:-:S10]  /*3ba0*/  IMAD.MOV.U32 R16, RZ, RZ, RZ ;  /* 0x000000ffff107224 */ /* 0x000fd400078e00ff */
        /* <DEDUP_REMOVED lines=23> */
[----:B------:R-:W-:Y:S02]  /*3d20*/  LOP3.LUT R48, R11, R0, RZ, 0xc0, !PT ;  /* 0x000000000b307212 */ /* 0x000fe400078ec0ff */
[----:B------:R-:W-:Y:S02]  /*3d30*/  SHF.R.U32.HI R0, RZ, UR6, R36 ;  /* 0x00000006ff007c19 */ /* 0x000fe40008011624 */
[----:B------:R-:W4:Y:S01]  /*3d40*/  FLO.U32 R18, R48 ;  /* 0x0000003000127300 */ /* 0x000f2200000e0000 */
[----:B------:R-:W-:Y:S02]  /*3d50*/  LOP3.LUT R19, R23, R48, RZ, 0xc0, !PT ;  /* 0x0000003017137212 */ /* 0x000fe400078ec0ff */
[----:B------:R-:W-:-:S05]  /*3d60*/  LOP3.LUT R0, R0, UR5, RZ, 0x30, !PT ;  /* 0x0000000500007c12 */ /* 0x000fca000f8e30ff */
[----:B------:R-:W0:Y:S01]  /*3d70*/  POPC R19, R19 ;  /* 0x0000001300137309 */ /* 0x000e220000000000 */
[----:B----4-:R-:W-:-:S13]  /*3d80*/  ISETP.NE.AND P0, PT, R46, R18, PT ;  /* 0x000000122e00720c */ /* 0x010fda0003f05270 */
[----:B0-23--:R-:W-:Y:S05]  /*3d90*/  @P0 BRA `(.L_x_494) ;  /* 0x0000000000080947 */ /* 0x00dfea0003800000 */
[----:B------:R-:W-:-:S06]  /*3da0*/  IMAD R16, R7, 0x4, R22 ;  /* 0x0000000407107824 */ /* 0x000fcc00078e0216 */
[----:B------:R0:W2:Y:S02]  /*3db0*/  ATOMS.ADD R16, [R16], R19 ;  /* 0x000000131010738c */ /* 0x0000a40000000000 */
.L_x_494:
[----:B------:R-:W-:Y:S05]  /*3dc0*/  BSYNC.RECONVERGENT B0 ;  /* 0x0000000000007941 */ /* 0x000fea0003800200 */
.L_x_493:
[----:B------:R-:W-:Y:S01]  /*3dd0*/  R2P PR, R0, 0x7f ;  /* 0x0000007f00007804 */ /* 0x000fe20000000000 */
[----:B--2---:R2:W3:Y:S01]  /*3de0*/  SHFL.IDX PT, R18, R16, R18, 0x1f ;  /* 0x00001f1210127589 */ /* 0x0044e200000e0000 */
        /* <DEDUP_REMOVED lines=28> */
[----:B------:R-:W4:Y:S01]  /*3fb0*/  FLO.U32 R52, R48 ;  /* 0x0000003000347300 */ /* 0x000f2200000e0000 */
[----:B------:R-:W-:-:S07]  /*3fc0*/  LOP3.LUT R17, R23, R48, RZ, 0xc0, !PT ;  /* 0x0000003017117212 */ /* 0x000fce00078ec0ff */
[----:B------:R-:W0:Y:S01]  /*3fd0*/  POPC R17, R17 ;  /* 0x0000001100117309 */ /* 0x000e220000000000 */
[----:B----4-:R-:W-:-:S13]  /*3fe0*/  ISETP.NE.AND P0, PT, R46, R52, PT ;  /* 0x000000342e00720c */ /* 0x010fda0003f05270 */
[----:B0-23--:R-:W-:Y:S05]  /*3ff0*/  @P0 BRA `(.L_x_496) ;  /* 0x0000000000080947 */ /* 0x00dfea0003800000 */
[----:B------:R-:W-:-:S05]  /*4000*/  IMAD R0, R0, 0x4, R22 ;  /* 0x0000000400007824 */ /* 0x000fca00078e0216 */
[----:B------:R0:W2:Y:S02]  /*4010*/  ATOMS.ADD R15, [R0], R17 ;  /* 0x00000011000f738c */ /* 0x0000a40000000000 */
.L_x_496:
[----:B------:R-:W-:Y:S05]  /*4020*/  BSYNC.RECONVERGENT B0 ;  /* 0x0000000000007941 */ /* 0x000fea0003800200 */
.L_x_495:
[----:B------:R-:W-:Y:S01]  /*4030*/  R2P PR, R11, 0x7f ;  /* 0x0000007f0b007804 */ /* 0x000fe20000000000 */
[----:B--2---:R2:W3:Y:S01]  /*4040*/  SHFL.IDX PT, R16, R15, R52, 0x1f ;  /* 0x00001f340f107589 */ /* 0x0044e200000e0000 */
[----:B------:R-:W-:Y:S11]  /*4050*/  BSSY.RECONVERGENT B0, `(.L_x_497) ;  /* 0x0000023000007945 */ /* 0x000ff60003800200 */
[----:B0-----:R-:W-:-:S02]  /*4060*/  VOTE.ANY R0, PT, P0 ;  /* 0x0000000000007806 */ /* 0x001fc400000e0100 */
        /* <DEDUP_REMOVED lines=23> */
[----:B------:R0:W4:Y:S01]  /*41e0*/  FLO.U32 R7, R0 ;  /* 0x0000000000077300 */ /* 0x00012200000e0000 */
[----:B------:R-:W-:-:S07]  /*41f0*/  LOP3.LUT R48, R23, R0, RZ, 0xc0, !PT ;  /* 0x0000000017307212 */ /* 0x000fce00078ec0ff */
[----:B--2---:R2:W1:Y:S01]  /*4200*/  POPC R15, R48 ;  /* 0x00000030000f7309 */ /* 0x0044620000000000 */
[----:B0-----:R-:W-:-:S04]  /*4210*/  SHF.R.U32.HI R0, RZ, UR6, R34 ;  /* 0x00000006ff007c19 */ /* 0x001fc80008011622 */
[----:B------:R-:W-:Y:S02]  /*4220*/  LOP3.LUT R0, R0, UR5, RZ, 0x30, !PT ;  /* 0x0000000500007c12 */ /* 0x000fe4000f8e30ff */
[----:B----4-:R-:W-:Y:S01]  /*4230*/  ISETP.NE.AND P0, PT, R46, R7, PT ;  /* 0x000000072e00720c */ /* 0x010fe20003f05270 */
[----:B--2---:R-:W-:-:S12]  /*4240*/  IMAD.MOV.U32 R48, RZ, RZ, RZ ;  /* 0x000000ffff307224 */ /* 0x004fd800078e00ff */
[----:B-1-3--:R-:W-:Y:S05]  /*4250*/  @P0 BRA `(.L_x_498) ;  /* 0x0000000000080947 */ /* 0x00afea0003800000 */
[----:B------:R-:W-:-:S06]  /*4260*/  IMAD R48, R11, 0x4, R22 ;  /* 0x000000040b307824 */ /* 0x000fcc00078e0216 */
[----:B------:R0:W1:Y:S02]  /*4270*/  ATOMS.ADD R48, [R48], R15 ;  /* 0x0000000f3030738c */ /* 0x0000640000000000 */
.L_x_498:
[----:B------:R-:W-:Y:S05]  /*4280*/  BSYNC.RECONVERGENT B0 ;  /* 0x0000000000007941 */ /* 0x000fea0003800200 */
.L_x_497:
[----:B------:R-:W-:Y:S01]  /*4290*/  R2P PR, R0, 0x7f ;  /* 0x0000007f00007804 */ /* 0x000fe20000000000 */
[----:B------:R-:W-:Y:S01]  /*42a0*/  IMAD.IADD R14, R14, 0x1, R8 ;  /* 0x000000010e0e7824 */ /* 0x000fe200078e0208 */
[----:B------:R-:W-:Y:S01]  /*42b0*/  BSSY.RECONVERGENT B0, `(.L_x_499) ;  /* 0x0000025000007945 */ /* 0x000fe20003800200 */
[----:B------:R-:W-:Y:S02]  /*42c0*/  IMAD.IADD R13, R13, 0x1, R12 ;  /* 0x000000010d0d7824 */ /* 0x000fe400078e020c */
[----:B-1----:R1:W2:Y:S08]  /*42d0*/  SHFL.IDX PT, R12, R48, R7, 0x1f ;  /* 0x00001f07300c7589 */ /* 0x0022b000000e0000 */
[----:B------:R-:W-:-:S02]  /*42e0*/  VOTE.ANY R11, PT, P0 ;  /* 0x00000000000b7806 */ /* 0x000fc400000e0100 */
[----:B------:R-:W-:Y:S01]  /*42f0*/  VOTE.ANY R8, PT, P1 ;  /* 0x0000000000087806 */ /* 0x000fe200008e0100 */
[----:B-1----:R-:W-:Y:S01]  /*4300*/  IMAD.MOV.U32 R7, RZ, RZ, RZ ;  /* 0x000000ffff077224 */ /* 0x002fe200078e00ff */
        /* <DEDUP_REMOVED lines=22> */
[----:B------:R1:W3:Y:S01]  /*4470*/  FLO.U32 R8, R52 ;  /* 0x0000003400087300 */ /* 0x0002e200000e0000 */
[----:B------:R-:W-:-:S07]  /*4480*/  LOP3.LUT R11, R23, R52, RZ, 0xc0, !PT ;  /* 0x00000034170b7212 */ /* 0x000fce00078ec0ff */
[----:B------:R-:W4:Y:S01]  /*4490*/  POPC R11, R11 ;  /* 0x0000000b000b7309 */ /* 0x000f220000000000 */
[----:B-1----:R-:W-:-:S04]  /*44a0*/  SHF.R.U32.HI R52, RZ, UR6, R26 ;  /* 0x00000006ff347c19 */ /* 0x002fc8000801161a */
[----:B------:R-:W-:Y:S02]  /*44b0*/  LOP3.LUT R48, R52, UR5, RZ, 0x30, !PT ;  /* 0x0000000534307c12 */ /* 0x000fe4000f8e30ff */
[----:B---3--:R-:W-:-:S13]  /*44c0*/  ISETP.NE.AND P0, PT, R46, R8, PT ;  /* 0x000000082e00720c */ /* 0x008fda0003f05270 */
[----:B--2-4-:R-:W-:Y:S05]  /*44d0*/  @P0 BRA `(.L_x_500) ;  /* 0x0000000000080947 */ /* 0x014fea0003800000 */
[----:B------:R-:W-:-:S05]  /*44e0*/  IMAD R0, R0, 0x4, R22 ;  /* 0x0000000400007824 */ /* 0x000fca00078e0216 */
[----:B------:R1:W2:Y:S02]  /*44f0*/  ATOMS.ADD R7, [R0], R11 ;  /* 0x0000000b0007738c */ /* 0x0002a40000000000 */
.L_x_500:
[----:B------:R-:W-:Y:S05]  /*4500*/  BSYNC.RECONVERGENT B0 ;  /* 0x0000000000007941 */ /* 0x000fea0003800200 */
.L_x_499:
[----:B------:R-:W-:Y:S01]  /*4510*/  R2P PR, R48, 0x7f ;  /* 0x0000007f30007804 */ /* 0x000fe20000000000 */
[----:B------:R-:W-:Y:S01]  /*4520*/  IMAD.IADD R10, R10, 0x1, R51 ;  /* 0x000000010a0a7824 */ /* 0x000fe200078e0233 */
[----:B--2---:R2:W3:Y:S01]  /*4530*/  SHFL.IDX PT, R8, R7, R8, 0x1f ;  /* 0x00001f0807087589 */ /* 0x0044e200000e0000 */
[----:B------:R-:W-:Y:S01]  /*4540*/  BSSY.RECONVERGENT B0, `(.L_x_501) ;  /* 0x0000024000007945 */ /* 0x000fe20003800200 */
[----:B------:R-:W-:Y:S02]  /*4550*/  IMAD.IADD R9, R9, 0x1, R45 ;  /* 0x0000000109097824 */ /* 0x000fe400078e022d */
[----:B------:R-:W-:-:S07]  /*4560*/  IMAD.MOV.U32 R45, RZ, RZ, RZ ;  /* 0x000000ffff2d7224 */ /* 0x000fce00078e00ff */
[----:B-1----:R-:W-:Y:S02]  /*4570*/  VOTE.ANY R0, PT, P0 ;  /* 0x0000000000007806 */ /* 0x002fe400000e0100 */
        /* <DEDUP_REMOVED lines=24> */
[----:B------:R1:W4:Y:S02]  /*4700*/  FLO.U32 R0, R52 ;  /* 0x0000003400007300 */ /* 0x00032400000e0000 */
[----:B------:R-:W-:Y:S02]  /*4710*/  LOP3.LUT R51, R51, UR5, RZ, 0x30, !PT ;  /* 0x0000000533337c12 */ /* 0x000fe4000f8e30ff */
[----:B-1----:R-:W-:-:S04]  /*4720*/  LOP3.LUT R52, R23, R52, RZ, 0xc0, !PT ;  /* 0x0000003417347212 */ /* 0x002fc800078ec0ff */
[----:B--2---:R1:W2:Y:S01]  /*4730*/  POPC R7, R52 ;  /* 0x0000003400077309 */ /* 0x0042a20000000000 */
[----:B----4-:R-:W-:-:S13]  /*4740*/  ISETP.NE.AND P0, PT, R46, R0, PT ;  /* 0x000000002e00720c */ /* 0x010fda0003f05270 */
[----:B-123--:R-:W-:Y:S05]  /*4750*/  @P0 BRA `(.L_x_502) ;  /* 0x0000000000080947 */ /* 0x00efea0003800000 */
[----:B------:R-:W-:-:S05]  /*4760*/  IMAD R48, R48, 0x4, R22 ;  /* 0x0000000430307824 */ /* 0x000fca00078e0216 */
[----:B------:R1:W2:Y:S02]  /*4770*/  ATOMS.ADD R45, [R48], R7 ;  /* 0x00000007302d738c */ /* 0x0002a40000000000 */
.L_x_502:
[----:B------:R-:W-:Y:S05]  /*4780*/  BSYNC.RECONVERGENT B0 ;  /* 0x0000000000007941 */ /* 0x000fea0003800200 */
.L_x_501:
[----:B------:R-:W-:Y:S01]  /*4790*/  R2P PR, R51, 0x7f ;  /* 0x0000007f33007804 */ /* 0x000fe20000000000 */
[----:B------:R-:W-:Y:S01]  /*47a0*/  IMAD.IADD R6, R5, 0x1, R6 ;  /* 0x0000000105067824 */ /* 0x000fe200078e0206 */
[----:B--2---:R2:W3:Y:S01]  /*47b0*/  SHFL.IDX PT, R0, R45, R0, 0x1f ;  /* 0x00001f002d007589 */ /* 0x0044e200000e0000 */
[----:B------:R-:W-:Y:S01]  /*47c0*/  IMAD.IADD R4, R4, 0x1, R47 ;  /* 0x0000000104047824 */ /* 0x000fe200078e022f */
[----:B------:R-:W-:Y:S01]  /*47d0*/  SHF.R.U32.HI R47, RZ, UR6, R32 ;  /* 0x00000006ff2f7c19 */ /* 0x000fe20008011620 */
[----:B------:R-:W-:Y:S03]  /*47e0*/  BSSY.RECONVERGENT B0, `(.L_x_503) ;  /* 0x0000022000007945 */ /* 0x000fe60003800200 */
[----:B------:R-:W-:-:S05]  /*47f0*/  LOP3.LUT R47, R47, UR5, RZ, 0x30, !PT ;  /* 0x000000052f2f7c12 */ /* 0x000fca000f8e30ff */
        /* <DEDUP_REMOVED lines=9> */
[----:B------:R-:W-:Y:S02]  /*4890*/  VOTE.ANY R48, PT, P3 ;  /* 0x0000000000307806 */ /* 0x000fe400018e0100 */
[----:B------:R-:W-:Y:S02]  /*48a0*/  VOTE.ANY R52, PT, P0 ;  /* 0x0000000000347806 */ /* 0x000fe400000e0100 */
[----:B------:R-:W-:Y:S02]  /*48b0*/  @!P3 LOP3.LUT R48, RZ, R48, RZ, 0x33, !PT ;  /* 0x00000030ff30b212 */ /* 0x000fe400078e33ff */
[----:B------:R-:W-:Y:S02]  /*48c0*/  @!P0 LOP3.LUT R52, RZ, R52, RZ, 0x33, !PT ;  /* 0x00000034ff348212 */ /* 0x000fe400078e33ff */
        /* <DEDUP_REMOVED lines=10> */
[----:B------:R-:W-:-:S03]  /*4970*/  IMAD.MOV.U32 R48, RZ, RZ, RZ ;  /* 0x000000ffff307224 */ /* 0x000fc600078e00ff */
[----:B------:R-:W-:-:S04]  /*4980*/  LOP3.LUT R52, R52, R5, RZ, 0xc0, !PT ;  /* 0x0000000534347212 */ /* 0x000fc800078ec0ff */
[----:B------:R1:W4:Y:S02]  /*4990*/  FLO.U32 R5, R52 ;  /* 0x0000003400057300 */ /* 0x00032400000e0000 */
[----:B-1----:R-:W-:-:S06]  /*49a0*/  LOP3.LUT R52, R23, R52, RZ, 0xc0, !PT ;  /* 0x0000003417347212 */ /* 0x002fcc00078ec0ff */
[----:B--2---:R1:W2:Y:S01]  /*49b0*/  POPC R45, R52 ;  /* 0x00000034002d7309 */ /* 0x0042a20000000000 */
[----:B----4-:R-:W-:-:S13]  /*49c0*/  ISETP.NE.AND P0, PT, R46, R5, PT ;  /* 0x000000052e00720c */ /* 0x010fda0003f05270 */
[----:B-1-3--:R-:W-:Y:S05]  /*49d0*/  @P0 BRA `(.L_x_504) ;  /* 0x0000000000080947 */ /* 0x00afea0003800000 */
[----:B------:R-:W-:-:S06]  /*49e0*/  IMAD R48, R51, 0x4, R22 ;  /* 0x0000000433307824 */ /* 0x000fcc00078e0216 */
[----:B--2---:R1:W3:Y:S02]  /*49f0*/  ATOMS.ADD R48, [R48], R45 ;  /* 0x0000002d3030738c */ /* 0x0042e40000000000 */
.L_x_504:
[----:B------:R-:W-:Y:S05]  /*4a00*/  BSYNC.RECONVERGENT B0 ;  /* 0x0000000000007941 */ /* 0x000fea0003800200 */
.L_x_503:
[----:B------:R-:W-:Y:S01]  /*4a10*/  R2P PR, R47, 0x7f ;  /* 0x0000007f2f007804 */ /* 0x000fe20000000000 */
[----:B------:R-:W-:Y:S01]  /*4a20*/  IMAD.IADD R50, R50, 0x1, R49 ;  /* 0x0000000132327824 */ /* 0x000fe200078e0231 */
[----:B---3--:R3:W4:Y:S01]  /*4a30*/  SHFL.IDX PT, R48, R48, R5, 0x1f ;  /* 0x00001f0530307589 */ /* 0x00872200000e0000 */
[----:B------:R-:W-:Y:S01]  /*4a40*/  IMAD.IADD R20, R21, 0x1, R20 ;  /* 0x0000000115147824 */ /* 0x000fe200078e0214 */
[----:B------:R-:W-:Y:S01]  /*4a50*/  SHF.R.U32.HI R21, RZ, UR6, R31 ;  /* 0x00000006ff157c19 */ /* 0x000fe2000801161f */
[----:B------:R-:W-:Y:S03]  /*4a60*/  BSSY.RECONVERGENT B0, `(.L_x_505) ;  /* 0x0000022000007945 */ /* 0x000fe60003800200 */
[----:B---3--:R-:W-:Y:S01]  /*4a70*/  LOP3.LUT R5, R21, UR5, RZ, 0x30, !PT ;  /* 0x0000000515057c12 */ /* 0x008fe2000f8e30ff */
[----:B------:R-:W-:-:S04]  /*4a80*/  IMAD.MOV.U32 R21, RZ, RZ, RZ ;  /* 0x000000ffff157224 */ /* 0x000fc800078e00ff */
        /* <DEDUP_REMOVED lines=23> */
[----:B------:R-:W-:-:S04]  /*4c00*/  LOP3.LUT R52, R49, R52, RZ, 0xc0, !PT ;  /* 0x0000003431347212 */ /* 0x000fc800078ec0ff */
[----:B------:R-:W3:Y:S01]  /*4c10*/  FLO.U32 R49, R52 ;  /* 0x0000003400317300 */ /* 0x000ee200000e0000 */
[----:B------:R-:W-:-:S07]  /*4c20*/  LOP3.LUT R51, R23, R52, RZ, 0xc0, !PT ;  /* 0x0000003417337212 */ /* 0x000fce00078ec0ff */
[----:B------:R-:W0:Y:S01]  /*4c30*/  POPC R51, R51 ;  /* 0x0000003300337309 */ /* 0x000e220000000000 */
[----:B---3--:R-:W-:-:S13]  /*4c40*/  ISETP.NE.AND P0, PT, R46, R49, PT ;  /* 0x000000312e00720c */ /* 0x008fda0003f05270 */
[----:B0---4-:R-:W-:Y:S05]  /*4c50*/  @P0 BRA `(.L_x_506) ;  /* 0x0000000000080947 */ /* 0x011fea0003800000 */
[----:B------:R-:W-:-:S05]  /*4c60*/  IMAD R52, R47, 0x4, R22 ;  /* 0x000000042f347824 */ /* 0x000fca00078e0216 */
[----:B------:R0:W3:Y:S02]  /*4c70*/  ATOMS.ADD R21, [R52], R51 ;  /* 0x000000333415738c */ /* 0x0000e40000000000 */
.L_x_506:
[----:B------:R-:W-:Y:S05]  /*4c80*/  BSYNC.RECONVERGENT B0 ;  /* 0x0000000000007941 */ /* 0x000fea0003800200 */
.L_x_505:
        /* <DEDUP_REMOVED lines=32> */
[----:B------:R-:W0:Y:S01]  /*4e90*/  FLO.U32 R19, R52 ;  /* 0x0000003400137300 */ /* 0x000e2200000e0000 */
[----:B------:R-:W-:-:S07]  /*4ea0*/  LOP3.LUT R47, R23, R52, RZ, 0xc0, !PT ;  /* 0x00000034172f7212 */ /* 0x000fce00078ec0ff */
[----:B------:R-:W3:Y:S01]  /*4eb0*/  POPC R47, R47 ;  /* 0x0000002f002f7309 */ /* 0x000ee20000000000 */
[----:B0-----:R-:W-:-:S13]  /*4ec0*/  ISETP.NE.AND P0, PT, R46, R19, PT ;  /* 0x000000132e00720c */ /* 0x001fda0003f05270 */
[----:B---34-:R-:W-:Y:S05]  /*4ed0*/  @P0 BRA `(.L_x_508) ;  /* 0x0000000000080947 */ /* 0x018fea0003800000 */
[----:B------:R-:W-:-:S05]  /*4ee0*/  IMAD R52, R5, 0x4, R22 ;  /* 0x0000000405347824 */ /* 0x000fca00078e0216 */
[----:B------:R0:W3:Y:S02]  /*4ef0*/  ATOMS.ADD R17, [R52], R47 ;  /* 0x0000002f3411738c */ /* 0x0000e40000000000 */
.L_x_508:
[----:B------:R-:W-:Y:S05]  /*4f00*/  BSYNC.RECONVERGENT B0 ;  /* 0x0000000000007941 */ /* 0x000fea0003800200 */
.L_x_507:
        /* <DEDUP_REMOVED lines=39> */
.L_x_510:
[----:B------:R-:W-:Y:S05]  /*5180*/  BSYNC.RECONVERGENT B0 ;  /* 0x0000000000007941 */ /* 0x000fea0003800200 */
.L_x_509:
[----:B------:R-:W-:Y:S01]  /*5190*/  R2P PR, R19, 0x7f ;  /* 0x0000007f13007804 */ /* 0x000fe20000000000 */
[----:B------:R-:W-:Y:S01]  /*51a0*/  IMAD.IADD R0, R7, 0x1, R0 ;  /* 0x0000000107007824 */ /* 0x000fe200078e0200 */
[----:B---3--:R3:W4:Y:S01]  /*51b0*/  SHFL.IDX PT, R11, R11, R5, 0x1f ;  /* 0x00001f050b0b7589 */ /* 0x00872200000e0000 */
[----:B--2---:R-:W-:Y:S01]  /*51c0*/  IMAD.IADD R48, R45, 0x1, R48 ;  /* 0x000000012d307824 */ /* 0x004fe200078e0230 */
[----:B-1----:R-:W-:Y:S01]  /*51d0*/  SHF.R.U32.HI R45, RZ, UR6, R28 ;  /* 0x00000006ff2d7c19 */ /* 0x002fe2000801161c */
[----:B------:R-:W-:Y:S03]  /*51e0*/  BSSY.RECONVERGENT B0, `(.L_x_511) ;  /* 0x0000022000007945 */ /* 0x000fe60003800200 */
[----:B------:R-:W-:-:S05]  /*51f0*/  LOP3.LUT R45, R45, UR5, RZ, 0x30, !PT ;  /* 0x000000052d2d7c12 */ /* 0x000fca000f8e30ff */
        /* <DEDUP_REMOVED lines=24> */
[----:B------:R0:W1:Y:S01]  /*5380*/  FLO.U32 R7, R52 ;  /* 0x0000003400077300 */ /* 0x00006200000e0000 */
[----:B------:R-:W-:-:S07]  /*5390*/  LOP3.LUT R49, R23, R52, RZ, 0xc0, !PT ;  /* 0x0000003417317212 */ /* 0x000fce00078ec0ff */
[----:B------:R-:W2:Y:S01]  /*53a0*/  POPC R49, R49 ;  /* 0x0000003100317309 */ /* 0x000ea20000000000 */
[----:B0-----:R-:W-:Y:S01]  /*53b0*/  IMAD.MOV.U32 R52, RZ, RZ, RZ ;  /* 0x000000ffff347224 */ /* 0x001fe200078e00ff */
[----:B-1----:R-:W-:-:S13]  /*53c0*/  ISETP.NE.AND P0, PT, R46, R7, PT ;  /* 0x000000072e00720c */ /* 0x002fda0003f05270 */
[----:B--234-:R-:W-:Y:S05]  /*53d0*/  @P0 BRA `(.L_x_512) ;  /* 0x0000000000080947 */ /* 0x01cfea0003800000 */
[----:B------:R-:W-:-:S06]  /*53e0*/  IMAD R52, R19, 0x4, R22 ;  /* 0x0000000413347824 */ /* 0x000fcc00078e0216 */
[----:B------:R0:W1:Y:S02]  /*53f0*/  ATOMS.ADD R52, [R52], R49 ;  /* 0x000000313434738c */ /* 0x0000640000000000 */
.L_x_512:
[----:B------:R-:W-:Y:S05]  /*5400*/  BSYNC.RECONVERGENT B0 ;  /* 0x0000000000007941 */ /* 0x000fea0003800200 */
.L_x_511:
[----:B------:R-:W-:Y:S01]  /*5410*/  R2P PR, R45, 0x7f ;  /* 0x0000007f2d007804 */ /* 0x000fe20000000000 */
[----:B-1----:R1:W2:Y:S01]  /*5420*/  SHFL.IDX PT, R52, R52, R7, 0x1f ;  /* 0x00001f0734347589 */ /* 0x0022a200000e0000 */
[----:B------:R-:W-:Y:S11]  /*5430*/  BSSY.RECONVERGENT B0, `(.L_x_513) ;  /* 0x0000021000007945 */ /* 0x000ff60003800200 */
[----:B------:R-:W-:-:S02]  /*5440*/  VOTE.ANY R5, PT, P0 ;  /* 0x0000000000057806 */ /* 0x000fc400000e0100 */
[----:B------:R-:W-:Y:S02]  /*5450*/  VOTE.ANY R19, PT, P1 ;  /* 0x0000000000137806 */ /* 0x000fe400008e0100 */
[----:B------:R-:W-:Y:S02]  /*5460*/  @!P0 LOP3.LUT R5, RZ, R5, RZ, 0x33, !PT ;  /* 0x00000005ff058212 */ /* 0x000fe400078e33ff */
[----:B------:R-:W-:Y:S02]  /*5470*/  @!P1 LOP3.LUT R19, RZ, R19, RZ, 0x33, !PT ;  /* 0x00000013ff139212 */ /* 0x000fe400078e33ff */
[----:B-1----:R-:W-:Y:S02]  /*5480*/  VOTE.ANY R7, PT, P5 ;  /* 0x0000000000077806 */ /* 0x002fe400028e0100 */
[----:B------:R-:W-:Y:S02]  /*5490*/  LOP3.LUT R5, R19, R5, RZ, 0xc0, !PT ;  /* 0x0000000513057212 */ /* 0x000fe400078ec0ff */
[----:B------:R-:W-:-:S02]  /*54a0*/  VOTE.ANY R19, PT, P2 ;  /* 0x0000000000137806 */ /* 0x000fc400010e0100 */
        /* <DEDUP_REMOVED lines=9> */
[----:B------:R-:W-:-:S04]  /*5540*/  LOP3.LUT R5, R19, R5, RZ, 0xc0, !PT ;  /* 0x0000000513057212 */ /* 0x000fc800078ec0ff */
[----:B------:R-:W-:Y:S02]  /*5550*/  LOP3.LUT R5, R7, R5, RZ, 0xc0, !PT ;  /* 0x0000000507057212 */ /* 0x000fe400078ec0ff */
[----:B------:R-:W-:-:S04]  /*5560*/  VOTE.ANY R7, PT, P6 ;  /* 0x0000000000077806 */ /* 0x000fc800030e0100 */
[----:B------:R-:W-:-:S04]  /*5570*/  @!P6 LOP3.LUT R7, RZ, R7, RZ, 0x33, !PT ;  /* 0x00000007ff07e212 */ /* 0x000fc800078e33ff */
[----:B------:R-:W-:Y:S02]  /*5580*/  LOP3.LUT R5, R7, R5, RZ, 0xc0, !PT ;  /* 0x0000000507057212 */ /* 0x000fe400078ec0ff */
[----:B------:R-:W-:-:S04]  /*5590*/  VOTE.ANY R7, PT, P0 ;  /* 0x0000000000077806 */ /* 0x000fc800000e0100 */
[----:B------:R-:W-:-:S04]  /*55a0*/  @!P0 LOP3.LUT R7, RZ, R7, RZ, 0x33, !PT ;  /* 0x00000007ff078212 */ /* 0x000fc800078e33ff */
[----:B------:R-:W-:-:S04]  /*55b0*/  LOP3.LUT R19, R7, R5, RZ, 0xc0, !PT ;  /* 0x0000000507137212 */ /* 0x000fc800078ec0ff */
[----:B------:R-:W1:Y:S01]  /*55c0*/  FLO.U32 R7, R19 ;  /* 0x0000001300077300 */ /* 0x000e6200000e0000 */
[----:B------:R-:W-:-:S07]  /*55d0*/  LOP3.LUT R5, R23, R19, RZ, 0xc0, !PT ;  /* 0x0000001317057212 */ /* 0x000fce00078ec0ff */
[----:B------:R-:W3:Y:S01]  /*55e0*/  POPC R5, R5 ;  /* 0x0000000500057309 */ /* 0x000ee20000000000 */
[----:B-1----:R-:W-:Y:S01]  /*55f0*/  ISETP.NE.AND P0, PT, R46, R7, PT ;  /* 0x000000072e00720c */ /* 0x002fe20003f05270 */
[----:B------:R-:W-:-:S12]  /*5600*/  IMAD.MOV.U32 R46, RZ, RZ, RZ ;  /* 0x000000ffff2e7224 */ /* 0x000fd800078e00ff */
[----:B--23--:R-:W-:Y:S05]  /*5610*/  @P0 BRA `(.L_x_514) ;  /* 0x0000000000080947 */ /* 0x00cfea0003800000 */
[----:B------:R-:W-:-:S05]  /*5620*/  IMAD R22, R45, 0x4, R22 ;  /* 0x000000042d167824 */ /* 0x000fca00078e0216 */
[----:B------:R1:W2:Y:S02]  /*5630*/  ATOMS.ADD R46, [R22], R5 ;  /* 0x00000005162e738c */ /* 0x0002a40000000000 */
.L_x_514:
[----:B------:R-:W-:Y:S05]  /*5640*/  BSYNC.RECONVERGENT B0 ;  /* 0x0000000000007941 */ /* 0x000fea0003800200 */
.L_x_513:
[----:B-12---:R1:W2:Y:S01]  /*5650*/  SHFL.IDX PT, R22, R46, R7, 0x1f ;  /* 0x00001f072e167589 */ /* 0x0062a200000e0000 */
[----:B------:R-:W-:Y:S01]  /*5660*/  LOP3.LUT R19, R44, 0x80000000, RZ, 0x3c, !PT ;  /* 0x800000002c137812 */ /* 0x000fe200078e3cff */
[----:B------:R-:W-:Y:S01]  /*5670*/  IMAD.IADD R11, R15, 0x1, R11 ;  /* 0x000000010f0b7824 */ /* 0x000fe200078e020b */
[----:B------:R-:W-:Y:S01]  /*5680*/  LEA R14, R14, UR4, 0x2 ;  /* 0x000000040e0e7c11 */ /* 0x000fe2000f8e10ff */
[----:B------:R-:W-:Y:S01]  /*5690*/  BAR.SYNC.DEFER_BLOCKING 0x0 ;  /* 0x0000000000007b1d */ /* 0x000fe20000010000 */
[----:B------:R-:W-:Y:S01]  /*56a0*/  LOP3.LUT R43, R43, 0x80000000, RZ, 0x3c, !PT ;  /* 0x800000002b2b7812 */ /* 0x000fe200078e3cff */
[----:B------:R-:W-:Y:S01]  /*56b0*/  IMAD.IADD R21, R51, 0x1, R21 ;  /* 0x0000000133157824 */ /* 0x000fe200078e0215 */
[----:B------:R-:W-:Y:S01]  /*56c0*/  LEA R13, R13, UR4, 0x2 ;  /* 0x000000040d0d7c11 */ /* 0x000fe2000f8e10ff */
[----:B------:R-:W-:Y:S01]  /*56d0*/  IMAD.IADD R17, R47, 0x1, R17 ;  /* 0x000000012f117824 */ /* 0x000fe200078e0211 */
[----:B------:R-:W-:Y:S01]  /*56e0*/  LOP3.LUT R15, R42, 0x80000000, RZ, 0x3c, !PT ;  /* 0x800000002a0f7812 */ /* 0x000fe200078e3cff */
[----:B------:R-:W-:Y:S01]  /*56f0*/  IMAD.IADD R52, R49, 0x1, R52 ;  /* 0x0000000131347824 */ /* 0x000fe200078e0234 */
[----:B------:R-:W-:Y:S01]  /*5700*/  LEA R10, R10, UR4, 0x2 ;  /* 0x000000040a0a7c11 */ /* 0x000fe2000f8e10ff */
[----:B------:R-:W-:Y:S01]  /*5710*/  BSSY B1, `(.L_x_515) ;  /* 0x0000058000017945 */ /* 0x000fe20003800000 */
[----:B------:R-:W-:-:S02]  /*5720*/  LEA R42, R9, UR4, 0x2 ;  /* 0x00000004092a7c11 */ /* 0x000fc4000f8e10ff */
[----:B------:R-:W-:Y:S02]  /*5730*/  LEA R4, R4, UR4, 0x2 ;  /* 0x0000000404047c11 */ /* 0x000fe4000f8e10ff */
[----:B------:R-:W-:Y:S02]  /*5740*/  LEA R50, R50, UR4, 0x2 ;  /* 0x0000000432327c11 */ /* 0x000fe4000f8e10ff */
[----:B-1----:R-:W-:Y:S02]  /*5750*/  LEA R7, R20, UR4, 0x2 ;  /* 0x0000000414077c11 */ /* 0x002fe4000f8e10ff */
[----:B------:R-:W-:Y:S02]  /*5760*/  LEA R18, R18, UR4, 0x2 ;  /* 0x0000000412127c11 */ /* 0x000fe4000f8e10ff */
[----:B------:R-:W-:Y:S01]  /*5770*/  LEA R9, R16, UR4, 0x2 ;  /* 0x0000000410097c11 */ /* 0x000fe2000f8e10ff */
[----:B--2---:R-:W-:Y:S01]  /*5780*/  IMAD.IADD R22, R5, 0x1, R22 ;  /* 0x0000000105167824 */ /* 0x004fe200078e0216 */
[----:B------:R-:W-:-:S02]  /*5790*/  LEA R5, R6, UR4, 0x2 ;  /* 0x0000000406057c11 */ /* 0x000fc4000f8e10ff */
[----:B------:R-:W-:Y:S01]  /*57a0*/  LEA R12, R12, UR4, 0x2 ;  /* 0x000000040c0c7c11 */ /* 0x000fe2000f8e10ff */
[----:B------:R-:W-:Y:S01]  /*57b0*/  STS [R14+-0x4], R19 ;  /* 0xfffffc130e007388 */ /* 0x000fe20000000800 */
[----:B------:R-:W-:Y:S02]  /*57c0*/  LEA R48, R48, UR4, 0x2 ;  /* 0x0000000430307c11 */ /* 0x000fe4000f8e10ff */
[----:B------:R-:W-:Y:S01]  /*57d0*/  LEA R21, R21, UR4, 0x2 ;  /* 0x0000000415157c11 */ /* 0x000fe2000f8e10ff */
[----:B------:R1:W-:Y:S01]  /*57e0*/  STS [R13+-0x4], R43 ;  /* 0xfffffc2b0d007388 */ /* 0x0003e20000000800 */
[----:B------:R-:W-:Y:S02]  /*57f0*/  LEA R11, R11, UR4, 0x2 ;  /* 0x000000040b0b7c11 */ /* 0x000fe4000f8e10ff */
[----:B------:R-:W-:Y:S01]  /*5800*/  LEA R52, R52, UR4, 0x2 ;  /* 0x0000000434347c11 */ /* 0x000fe2000f8e10ff */
[----:B------:R2:W-:Y:S01]  /*5810*/  STS [R10+-0x4], R15 ;  /* 0xfffffc0f0a007388 */ /* 0x0005e20000000800 */
[----:B------:R-:W-:-:S03]  /*5820*/  ISETP.NE.AND P0, PT, R53, RZ, PT ;  /* 0x000000ff3500720c */ /* 0x000fc60003f05270 */
[----:B------:R-:W-:Y:S01]  /*5830*/  STS [R42+-0x4], R41 ;  /* 0xfffffc292a007388 */ /* 0x000fe20000000800 */
[----:B-1----:R-:W-:-:S03]  /*5840*/  LEA R13, R8, UR4, 0x2 ;  /* 0x00000004080d7c11 */ /* 0x002fc6000f8e10ff */
[----:B------:R1:W-:Y:S01]  /*5850*/  STS [R5+-0x4], R40 ;  /* 0xfffffc2805007388 */ /* 0x0003e20000000800 */
[----:B--2---:R-:W-:-:S03]  /*5860*/  LEA R15, R0, UR4, 0x2 ;  /* 0x00000004000f7c11 */ /* 0x004fc6000f8e10ff */
[----:B------:R-:W-:Y:S01]  /*5870*/  STS [R4+-0x4], R39 ;  /* 0xfffffc2704007388 */ /* 0x000fe20000000800 */
[----:B------:R-:W-:-:S03]  /*5880*/  LEA R0, R17, UR4, 0x2 ;  /* 0x0000000411007c11 */ /* 0x000fc6000f8e10ff */
[----:B------:R-:W-:Y:S01]  /*5890*/  STS [R50+-0x4], R25 ;  /* 0xfffffc1932007388 */ /* 0x000fe20000000800 */
[----:B-1----:R-:W-:-:S03]  /*58a0*/  LEA R5, R22, UR4, 0x2 ;  /* 0x0000000416057c11 */ /* 0x002fc6000f8e10ff */
[----:B------:R-:W-:Y:S04]  /*58b0*/  STS [R7+-0x4], R38 ;  /* 0xfffffc2607007388 */ /* 0x000fe80000000800 */
[----:B------:R-:W-:Y:S04]  /*58c0*/  STS [R18+-0x4], R37 ;  /* 0xfffffc2512007388 */ /* 0x000fe80000000800 */
[----:B------:R-:W-:Y:S04]  /*58d0*/  STS [R9+-0x4], R36 ;  /* 0xfffffc2409007388 */ /* 0x000fe80000000800 */
[----:B------:R-:W-:Y:S04]  /*58e0*/  STS [R12+-0x4], R35 ;  /* 0xfffffc230c007388 */ /* 0x000fe80000000800 */
[----:B------:R1:W-:Y:S04]  /*58f0*/  STS [R13+-0x4], R34 ;  /* 0xfffffc220d007388 */ /* 0x0003e80000000800 */
[----:B------:R2:W-:Y:S04]  /*5900*/  STS [R15+-0x4], R26 ;  /* 0xfffffc1a0f007388 */ /* 0x0005e80000000800 */
[----:B------:R2:W-:Y:S01]  /*5910*/  STS [R48+-0x4], R33 ;  /* 0xfffffc2130007388 */ /* 0x0005e20000000800 */
[----:B-1----:R-:W-:-:S03]  /*5920*/  LEA R13, R3, UR4, 0x3 ;  /* 0x00000004030d7c11 */ /* 0x002fc6000f8e18ff */
[----:B------:R2:W-:Y:S04]  /*5930*/  STS [R21+-0x4], R32 ;  /* 0xfffffc2015007388 */ /* 0x0005e80000000800 */
[----:B------:R2:W-:Y:S04]  /*5940*/  STS [R0+-0x4], R31 ;  /* 0xfffffc1f00007388 */ /* 0x0005e80000000800 */
[----:B------:R2:W-:Y:S04]  /*5950*/  STS [R11+-0x4], R30 ;  /* 0xfffffc1e0b007388 */ /* 0x0005e80000000800 */
[----:B------:R2:W-:Y:S04]  /*5960*/  STS [R52+-0x4], R29 ;  /* 0xfffffc1d34007388 */ /* 0x0005e80000000800 */
[----:B------:R2:W-:Y:S01]  /*5970*/  STS [R5+-0x4], R28 ;  /* 0xfffffc1c05007388 */ /* 0x0005e20000000800 */
[----:B------:R-:W-:Y:S05]  /*5980*/  @P0 BRA `(.L_x_516) ;  /* 0x0000000000c00947 */ /* 0x000fea0003800000 */
[----:B------:R-:W1:Y:S02]  /*5990*/  LDCU.64 UR10, c[0x0][0x398] ;  /* 0x00007300ff0a77ac */ /* 0x000e640008000a00 */
[----:B-1----:R-:W-:-:S04]  /*59a0*/  LEA R6, P0, R3, UR10, 0x3 ;  /* 0x0000000a03067c11 */ /* 0x002fc8000f8018ff */
[----:B------:R-:W-:-:S05]  /*59b0*/  LEA.HI.X R7, R3, UR11, RZ, 0x3, P0 ;  /* 0x0000000b03077c11 */ /* 0x000fca00080f1cff */
[----:B--2---:R-:W2:Y:S01]  /*59c0*/  LDG.E.64 R4, desc[UR8][R6.64] ;  /* 0x0000000806047981 */ /* 0x004ea2000c1e1b00 */
[----:B------:R-:W-:Y:S01]  /*59d0*/  SHF.R.S32.HI R9, RZ, 0x1f, R24 ;  /* 0x0000001fff097819 */ /* 0x000fe20000011418 */
[----:B------:R-:W-:Y:S01]  /*59e0*/  UISETP.GE.AND UP0, UPT, UR7, 0x1, UPT ;  /* 0x000000010700788c */ /* 0x000fe2000bf06270 */
[----:B------:R-:W-:Y:S01]  /*59f0*/  IMAD.MOV.U32 R0, RZ, RZ, R27 ;  /* 0x000000ffff007224 */ /* 0x000fe200078e001b */
[----:B--2---:R-:W-:-:S05]  /*5a00*/  IADD3 R4, P0, PT, -R24, R4, RZ ;  /* 0x0000000418047210 */ /* 0x004fca0007f1e1ff */
[----:B------:R-:W-:-:S05]  /*5a10*/  IMAD.X R5, R5, 0x1, ~R9, P0 ;  /* 0x0000000105057824 */ /* 0x000fca00000e0e09 */
[----:B------:R1:W-:Y:S01]  /*5a20*/  STS.64 [R13+0x7200], R4 ;  /* 0x007200040d007388 */ /* 0x0003e20000000a00 */
[----:B------:R-:W-:Y:S05]  /*5a30*/  BRA.U !UP0, `(.L_x_517) ;  /* 0x00000001086c7547 */ /* 0x000fea000b800000 */
[----:B------:R-:W-:Y:S01]  /*5a40*/  BSSY B0, `(.L_x_518) ;  /* 0x0000019000007945 */ /* 0x000fe20003800000 */
[----:B------:R-:W-:Y:S02]  /*5a50*/  IMAD.MOV.U32 R6, RZ, RZ, -0x1 ;  /* 0xffffffffff067424 */ /* 0x000fe400078e00ff */
[----:B------:R-:W-:Y:S02]  /*5a60*/  IMAD.U32 R7, RZ, RZ, UR7 ;  /* 0x00000007ff077e24 */ /* 0x000fe4000f8e00ff */
[----:B------:R-:W-:-:S07]  /*5a70*/  IMAD.MOV.U32 R0, RZ, RZ, R27 ;  /* 0x000000ffff007224 */ /* 0x000fce00078e001b */
.L_x_522:
[----:B-1----:R-:W1:Y:S01]  /*5a80*/  LDC.64 R4, c[0x0][0x380] ;  /* 0x0000e000ff047b82 */ /* 0x002e620000000a00 */
[----:B------:R-:W-:Y:S01]  /*5a90*/  VIADD R11, R7, 0xffffffff ;  /* 0xffffffff070b7836 */ /* 0x000fe20000000000 */
[----:B------:R-:W-:Y:S03]  /*5aa0*/  BSSY B2, `(.L_x_519) ;  /* 0x0000008000027945 */ /* 0x000fe60003800000 */
[----:B------:R-:W-:-:S04]  /*5ab0*/  IMAD R9, R11, 0x100, R3 ;  /* 0x000001000b097824 */ /* 0x000fc800078e0203 */
[----:B-1----:R-:W-:-:S07]  /*5ac0*/  IMAD.WIDE R4, R9, 0x4, R4 ;  /* 0x0000000409047825 */ /* 0x002fce00078e0204 */
.L_x_520:
[----:B------:R-:W-:Y:S05]  /*5ad0*/  YIELD ;  /* 0x0000000000007946 */ /* 0x000fea0003800000 */
[----:B------:R1:W-:Y:S06]  /*5ae0*/  MEMBAR.SC.CTA ;  /* 0x0000000000007992 */ /* 0x0003ec0000000000 */
[----:B-1----:R-:W2:Y:S02]  /*5af0*/  LDG.E.STRONG.SYS R8, desc[UR8][R4.64] ;  /* 0x0000000804087981 */ /* 0x002ea4000c1f5900 */
[----:B--2---:R-:W-:-:S13]  /*5b00*/  ISETP.NE.AND P0, PT, R8, RZ, PT ;  /* 0x000000ff0800720c */ /* 0x004fda0003f05270 */
[----:B------:R-:W-:Y:S05]  /*5b10*/  @!P0 BRA `(.L_x_520) ;  /* 0xfffffffc00ec8947 */ /* 0x000fea000383ffff */
[----:B------:R-:W-:Y:S05]  /*5b20*/  BSYNC B2 ;  /* 0x0000000000027941 */ /* 0x000fea0003800000 */
.L_x_519:
[----:B------:R-:W-:Y:S01]  /*5b30*/  BSSY.RECONVERGENT B2, `(.L_x_521) ;  /* 0x0000006000027945 */ /* 0x000fe20003800200 */
[C---:B------:R-:W-:Y:S02]  /*5b40*/  ISETP.GT.AND P0, PT, R8.reuse, -0x1, PT ;  /* 0xffffffff0800780c */ /* 0x040fe40003f04270 */
[----:B------:R-:W-:Y:S01]  /*5b50*/  LOP3.LUT R5, R8, 0x3fffffff, RZ, 0xc0, !PT ;  /* 0x3fffffff08057812 */ /* 0x000fe200078ec0ff */
[----:B------:R-:W-:Y:S05]  /*5b60*/  WARPSYNC.EXCLUSIVE R6 ;  /* 0x0000000006007348 */ /* 0x000fea0003a00000 */
[----:B------:R-:W-:-:S05]  /*5b70*/  IMAD.IADD R0, R5, 0x1, R0 ;  /* 0x0000000105007824 */ /* 0x000fca00078e0200 */
[----:B------:R-:W-:-:S07]  /*5b80*/  VOTE.ANY R6, PT, P0 ;  /* 0x0000000000067806 */ /* 0x000fce00000e0100 */
[----:B------:R-:W-:Y:S05]  /*5b90*/  BSYNC.RECONVERGENT B2 ;  /* 0x0000000000027941 */ /* 0x000fea0003800200 */
.L_x_521:
[----:B------:R-:W-:Y:S01]  /*5ba0*/  ISETP.GT.U32.AND P1, PT, R7, 0x1, PT ;  /* 0x000000010700780c */ /* 0x000fe20003f24070 */
[----:B------:R-:W-:-:S12]  /*5bb0*/  IMAD.MOV.U32 R7, RZ, RZ, R11 ;  /* 0x000000ffff077224 */ /* 0x000fd800078e000b */
[----:B------:R-:W-:Y:S05]  /*5bc0*/  @P0 BRA P1, `(.L_x_522) ;  /* 0xfffffffc00ac0947 */ /* 0x000fea000083ffff */
[----:B------:R-:W-:Y:S05]  /*5bd0*/  BSYNC B0 ;  /* 0x0000000000007941 */ /* 0x000fea0003800000 */
.L_x_518:
[----:B------:R2:W3:Y:S02]  /*5be0*/  LDS.64 R4, [R13+0x7200] ;  /* 0x007200000d047984 */ /* 0x0004e40000000a00 */
.L_x_517:
[----:B------:R-:W4:Y:S01]  /*5bf0*/  LDC.64 R6, c[0x0][0x380] ;  /* 0x0000e000ff067b82 */ /* 0x000f220000000a00 */
[C---:B------:R-:W-:Y:S01]  /*5c00*/  IMAD.IADD R11, R0.reuse, 0x1, -R27 ;  /* 0x00000001000b7824 */ /* 0x040fe200078e0a1b */
[----:B------:R-:W-:Y:S01]  /*5c10*/  LOP3.LUT R9, R0, 0x80000000, RZ, 0xfc, !PT ;  /* 0x8000000000097812 */ /* 0x000fe200078efcff */
[----:B------:R-:W-:-:S03]  /*5c20*/  IMAD.U32 R15, RZ, RZ, UR7 ;  /* 0x00000007ff0f7e24 */ /* 0x000fc6000f8e00ff */
[----:B-1-3--:R-:W-:Y:S01]  /*5c30*/  IADD3 R4, P0, PT, R11, R4, RZ ;  /* 0x000000040b047210 */ /* 0x00afe20007f1e0ff */
[----:B------:R-:W-:-:S03]  /*5c40*/  IMAD R15, R15, 0x100, R3 ;  /* 0x000001000f0f7824 */ /* 0x000fc600078e0203 */
[----:B------:R-:W-:-:S05]  /*5c50*/  LEA.HI.X.SX32 R5, R11, R5, 0x1, P0 ;  /* 0x000000050b057211 */ /* 0x000fca00000f0eff */
[----:B------:R1:W-:Y:S01]  /*5c60*/  STS.64 [R13+0x7200], R4 ;  /* 0x007200040d007388 */ /* 0x0003e20000000a00 */
[----:B----4-:R-:W-:-:S05]  /*5c70*/  IMAD.WIDE R6, R15, 0x4, R6 ;  /* 0x000000040f067825 */ /* 0x010fca00078e0206 */
[----:B------:R1:W-:Y:S02]  /*5c80*/  STG.E.STRONG.SYS desc[UR8][R6.64], R9 ;  /* 0x0000000906007986 */ /* 0x0003e4000c115908 */
.L_x_516:
[----:B------:R-:W-:Y:S05]  /*5c90*/  BSYNC B1 ;  /* 0x0000000000017941 */ /* 0x000fea0003800000 */
.L_x_515:
[----:B-1----:R-:W1:Y:S01]  /*5ca0*/  LDC.64 R6, c[0x0][0x390] ;  /* 0x0000e400ff067b82 */ /* 0x002e620000000a00 */
[----:B------:R-:W-:-:S06]  /*5cb0*/  UIMAD UR6, UR7, 0x1c80, URZ ;  /* 0x00001c80070678a4 */ /* 0x000fcc000f8e02ff */
[----:B--2---:R-:W-:Y:S01]  /*5cc0*/  IMAD.U32 R0, RZ, RZ, UR6 ;  /* 0x00000006ff007e24 */ /* 0x004fe2000f8e00ff */
[----:B------:R-:W2:Y:S03]  /*5cd0*/  LDC R9, c[0x0][0x3c0] ;  /* 0x0000f000ff097b82 */ /* 0x000ea60000000800 */
[----:B------:R-:W-:Y:S01]  /*5ce0*/  VIADD R0, R0, 0x1c80 ;  /* 0x00001c8000007836 */ /* 0x000fe20000000000 */
[----:B-1----:R-:W-:-:S04]  /*5cf0*/  ISETP.EQ.U32.AND P1, PT, R6, RZ, PT ;  /* 0x000000ff0600720c */ /* 0x002fc80003f22070 */
[CC--:B--2---:R-:W-:Y:S02]  /*5d00*/  ISETP.GE.AND P0, PT, R0.reuse, R9.reuse, PT ;  /* 0x000000090000720c */ /* 0x0c4fe40003f06270 */
[----:B------:R-:W-:Y:S02]  /*5d10*/  ISETP.GT.AND P3, PT, R0, R9, PT ;  /* 0x000000090000720c */ /* 0x000fe40003f64270 */
[----:B------:R-:W-:Y:S02]  /*5d20*/  ISETP.EQ.OR.EX P0, PT, R7, RZ, !P0, P1 ;  /* 0x000000ff0700720c */ /* 0x000fe40004702710 */
[C---:B------:R-:W-:Y:S02]  /*5d30*/  LEA R0, R3.reuse, UR4, 0x2 ;  /* 0x0000000403007c11 */ /* 0x040fe4000f8e10ff */
        /* <DEDUP_REMOVED lines=10> */
.L_x_523:
[----:B------:R-:W-:Y:S05]  /*5de0*/  WARPSYNC.ALL ;  /* 0x0000000000007948 */ /* 0x000fea0003800000 */
[----:B------:R-:W-:Y:S06]  /*5df0*/  BAR.SYNC.DEFER_BLOCKING 0x0 ;  /* 0x0000000000007b1d */ /* 0x000fec0000010000 */
[----:B------:R-:W-:Y:S05]  /*5e00*/  @P3 BRA `(.L_x_524) ;  /* 0x0000000c009c3947 */ /* 0x000fea0003800000 */
[----:B------:R-:W1:Y:S01]  /*5e10*/  LDS R2, [R0] ;  /* 0x0000000000027984 */ /* 0x000e620000000800 */
[----:B------:R-:W1:Y:S01]  /*5e20*/  LDCU UR6, c[0x0][0x3c4] ;  /* 0x00007880ff0677ac */ /* 0x000e620008000800 */
[----:B------:R-:W2:Y:S01]  /*5e30*/  LDCU.64 UR10, c[0x0][0x3a0] ;  /* 0x00007400ff0a77ac */ /* 0x000ea20008000a00 */
[----:B-1----:R-:W-:Y:S02]  /*5e40*/  SHF.R.U32.HI R4, RZ, UR6, R2 ;  /* 0x00000006ff047c19 */ /* 0x002fe40008011602 */
[----:B------:R-:W-:Y:S02]  /*5e50*/  LOP3.LUT R11, R2, 0x80000000, RZ, 0x3c, !PT ;  /* 0x80000000020b7812 */ /* 0x000fe400078e3cff */
[----:B------:R-:W-:-:S04]  /*5e60*/  LOP3.LUT R4, R4, UR5, RZ, 0x30, !PT ;  /* 0x0000000504047c12 */ /* 0x000fc8000f8e30ff */
[----:B------:R-:W-:-:S06]  /*5e70*/  LEA R5, R4, UR4, 0x3 ;  /* 0x0000000404057c11 */ /* 0x000fcc000f8e18ff */
[----:B------:R-:W1:Y:S02]  /*5e80*/  LDS.64 R4, [R5+0x7200] ;  /* 0x0072000005047984 */ /* 0x000e640000000a00 */
[----:B-1----:R-:W-:-:S05]  /*5e90*/  IADD3 R4, P0, PT, R4, R3, RZ ;  /* 0x0000000304047210 */ /* 0x002fca0007f1e0ff */
[----:B------:R-:W-:Y:S01]  /*5ea0*/  IMAD.X R7, RZ, RZ, R5, P0 ;  /* 0x000000ffff077224 */ /* 0x000fe200000e0605 */
[----:B--2---:R-:W-:-:S04]  /*5eb0*/  LEA R6, P0, R4, UR10, 0x2 ;  /* 0x0000000a04067c11 */ /* 0x004fc8000f8010ff */
[----:B------:R-:W-:-:S05]  /*5ec0*/  LEA.HI.X R7, R4, UR11, R7, 0x2, P0 ;  /* 0x0000000b04077c11 */ /* 0x000fca00080f1407 */
[----:B------:R-:W-:Y:S01]  /*5ed0*/  STG.E desc[UR8][R6.64], R11 ;  /* 0x0000000b06007986 */ /* 0x000fe2000c101908 */
[----:B------:R-:W-:-:S03]  /*5ee0*/  NOP ;  /* 0x0000000000007918 */ /* 0x000fc60000000000 */
[----:B------:R-:W1:Y:S02]  /*5ef0*/  LDS R2, [R0+0x600] ;  /* 0x0006000000027984 */ /* 0x000e640000000800 */
[----:B-1----:R-:W-:Y:S02]  /*5f00*/  SHF.R.U32.HI R4, RZ, UR6, R2 ;  /* 0x00000006ff047c19 */ /* 0x002fe40008011602 */
[----:B------:R-:W-:Y:S02]  /*5f10*/  LOP3.LUT R11, R2, 0x80000000, RZ, 0x3c, !PT ;  /* 0x80000000020b7812 */ /* 0x000fe400078e3cff */
[----:B------:R-:W-:-:S04]  /*5f20*/  LOP3.LUT R4, R4, UR5, RZ, 0x30, !PT ;  /* 0x0000000504047c12 */ /* 0x000fc8000f8e30ff */
[----:B------:R-:W-:-:S06]  /*5f30*/  LEA R5, R4, UR4, 0x3 ;  /* 0x0000000404057c11 */ /* 0x000fcc000f8e18ff */
        /* <DEDUP_REMOVED lines=200> */
[----:B-1----:R-:W-:-:S04]  /*6bc0*/  SHF.R.U32.HI R2, RZ, UR6, R0 ;  /* 0x00000006ff027c19 */ /* 0x002fc80008011600 */
[----:B------:R-:W-:-:S04]  /*6bd0*/  LOP3.LUT R2, R2, UR5, RZ, 0x30, !PT ;  /* 0x0000000502027c12 */ /* 0x000fc8000f8e30ff */
[----:B------:R-:W-:-:S06]  /*6be0*/  LEA R4, R2, UR4, 0x3 ;  /* 0x0000000402047c11 */ /* 0x000fcc000f8e18ff */
[----:B------:R-:W1:Y:S02]  /*6bf0*/  LDS.64 R4, [R4+0x7200] ;  /* 0x0072000004047984 */ /* 0x000e640000000a00 */
[----:B-1----:R-:W-:-:S05]  /*6c00*/  IADD3 R3, P0, PT, R4, R3, RZ ;  /* 0x0000000304037210 */ /* 0x002fca0007f1e0ff */
[----:B------:R-:W-:Y:S01]  /*6c10*/  IMAD.X R6, RZ, RZ, R5, P0 ;  /* 0x000000ffff067224 */ /* 0x000fe200000e0605 */
[C---:B------:R-:W-:Y:S02]  /*6c20*/  LEA R2, P0, R3.reuse, UR10, 0x2 ;  /* 0x0000000a03027c11 */ /* 0x040fe4000f8010ff */
[----:B------:R-:W-:Y:S02]  /*6c30*/  LOP3.LUT R5, R0, 0x80000000, RZ, 0x3c, !PT ;  /* 0x8000000000057812 */ /* 0x000fe400078e3cff */
[----:B------:R-:W-:-:S05]  /*6c40*/  LEA.HI.X R3, R3, UR11, R6, 0x2, P0 ;  /* 0x0000000b03037c11 */ /* 0x000fca00080f1406 */
[----:B------:R-:W-:Y:S01]  /*6c50*/  STG.E desc[UR8][R2.64+0x6c00], R5 ;  /* 0x006c000502007986 */ /* 0x000fe2000c101908 */
[----:B------:R-:W-:Y:S01]  /*6c60*/  NOP ;  /* 0x0000000000007918 */ /* 0x000fe20000000000 */
[----:B------:R-:W-:Y:S05]  /*6c70*/  EXIT ;  /* 0x000000000000794d */ /* 0x000fea0003800000 */
.L_x_524:
[----:B-1----:R-:W-:Y:S01]  /*6c80*/  IMAD.U32 R4, RZ, RZ, UR7 ;  /* 0x00000007ff047e24 */ /* 0x002fe2000f8e00ff */
[----:B------:R-:W-:Y:S01]  /*6c90*/  BSSY.RECONVERGENT B0, `(.L_x_525) ;  /* 0x000001e000007945 */ /* 0x000fe20003800200 */
[C---:B------:R-:W-:Y:S02]  /*6ca0*/  VIADD R6, R3.reuse, 0x300 ;  /* 0x0000030003067836 */ /* 0x040fe40000000000 */
[----:B------:R-:W-:Y:S02]  /*6cb0*/  IMAD R5, R4, -0x1c80, R9 ;  /* 0xffffe38004057824 */ /* 0x000fe400078e0209 */
        /* <DEDUP_REMOVED lines=11> */
[-C--:B------:R-:W-:Y:S02]  /*6d70*/  ISETP.GE.AND P6, PT, R6, R5.reuse, PT ;  /* 0x000000050600720c */ /* 0x080fe40003fc6270 */
[----:B------:R-:W-:Y:S01]  /*6d80*/  ISETP.GE.AND P0, PT, R8, R5, PT ;  /* 0x000000050800720c */ /* 0x000fe20003f06270 */
[----:B------:R-:W-:-:S12]  /*6d90*/  @P1 BRA `(.L_x_526) ;  /* 0x0000000000341947 */ /* 0x000fd80003800000 */
[----:B------:R-:W1:Y:S01]  /*6da0*/  LDS R4, [R0] ;  /* 0x0000000000047984 */ /* 0x000e620000000800 */
[----:B------:R-:W1:Y:S01]  /*6db0*/  LDCU UR6, c[0x0][0x3c4] ;  /* 0x00007880ff0677ac */ /* 0x000e620008000800 */
[----:B------:R-:W2:Y:S01]  /*6dc0*/  LDCU.64 UR10, c[0x0][0x3a0] ;  /* 0x00007400ff0a77ac */ /* 0x000ea20008000a00 */
[----:B-1----:R-:W-:-:S04]  /*6dd0*/  SHF.R.U32.HI R6, RZ, UR6, R4 ;  /* 0x00000006ff067c19 */ /* 0x002fc80008011604 */
[----:B------:R-:W-:-:S04]  /*6de0*/  LOP3.LUT R6, R6, UR5, RZ, 0x30, !PT ;  /* 0x0000000506067c12 */ /* 0x000fc8000f8e30ff */
[----:B------:R-:W-:-:S05]  /*6df0*/  LEA R8, R6, UR4, 0x3 ;  /* 0x0000000406087c11 */ /* 0x000fca000f8e18ff */
[----:B------:R-:W1:Y:S02]  /*6e00*/  LDS.64 R6, [R8+0x7200] ;  /* 0x0072000008067984 */ /* 0x000e640000000a00 */
[----:B-1----:R-:W-:-:S05]  /*6e10*/  IADD3 R9, P1, PT, R6, R3, RZ ;  /* 0x0000000306097210 */ /* 0x002fca0007f3e0ff */
[----:B------:R-:W-:Y:S01]  /*6e20*/  IMAD.X R12, RZ, RZ, R7, P1 ;  /* 0x000000ffff0c7224 */ /* 0x000fe200008e0607 */
[----:B--2---:R-:W-:-:S04]  /*6e30*/  LEA R6, P1, R9, UR10, 0x2 ;  /* 0x0000000a09067c11 */ /* 0x004fc8000f8210ff */
[----:B------:R-:W-:Y:S02]  /*6e40*/  LEA.HI.X R7, R9, UR11, R12, 0x2, P1 ;  /* 0x0000000b09077c11 */ /* 0x000fe400088f140c */
[----:B------:R-:W-:-:S05]  /*6e50*/  LOP3.LUT R9, R4, 0x80000000, RZ, 0x3c, !PT ;  /* 0x8000000004097812 */ /* 0x000fca00078e3cff */
[----:B------:R1:W-:Y:S02]  /*6e60*/  STG.E desc[UR8][R6.64], R9 ;  /* 0x0000000906007986 */ /* 0x0003e4000c101908 */
.L_x_526:
[----:B------:R-:W-:Y:S05]  /*6e70*/  BSYNC.RECONVERGENT B0 ;  /* 0x0000000000007941 */ /* 0x000fea0003800200 */
.L_x_525:
[----:B------:R-:W-:Y:S01]  /*6e80*/  NOP ;  /* 0x0000000000007918 */ /* 0x000fe20000000000 */
[----:B------:R-:W-:Y:S01]  /*6e90*/  BSSY.RECONVERGENT B0, `(.L_x_527) ;  /* 0x0000011000007945 */ /* 0x000fe20003800200 */
[----:B------:R-:W-:Y:S02]  /*6ea0*/  ISETP.GE.AND P1, PT, R10, R5, PT ;  /* 0x000000050a00720c */ /* 0x000fe40003f26270 */
[----:B------:R-:W-:Y:S01]  /*6eb0*/  LOP3.LUT R10, R3, 0xc00, RZ, 0xfc, !PT ;  /* 0x00000c00030a7812 */ /* 0x000fe200078efcff */
[----:B------:R-:W-:Y:S10]  /*6ec0*/  @P2 BRA `(.L_x_528) ;  /* 0x0000000000342947 */ /* 0x000ff40003800000 */
[----:B------:R-:W1:Y:S01]  /*6ed0*/  LDS R4, [R0+0x600] ;  /* 0x0006000000047984 */ /* 0x000e620000000800 */
        /* <DEDUP_REMOVED lines=12> */
.L_x_528:
[----:B------:R-:W-:Y:S05]  /*6fa0*/  BSYNC.RECONVERGENT B0 ;  /* 0x0000000000007941 */ /* 0x000fea0003800200 */
.L_x_527:
[----:B------:R-:W-:Y:S01]  /*6fb0*/  NOP ;  /* 0x0000000000007918 */ /* 0x000fe20000000000 */
[----:B------:R-:W-:Y:S01]  /*6fc0*/  BSSY.RECONVERGENT B0, `(.L_x_529) ;  /* 0x0000011000007945 */ /* 0x000fe20003800200 */
[----:B------:R-:W-:Y:S01]  /*6fd0*/  ISETP.GE.AND P2, PT, R10, R5, PT ;  /* 0x000000050a00720c */ /* 0x000fe20003f46270 */
[----:B------:R-:W-:Y:S02]  /*6fe0*/  VIADD R10, R3, 0xd80 ;  /* 0x00000d80030a7836 */ /* 0x000fe40000000000 */
[----:B------:R-:W-:Y:S10]  /*6ff0*/  @P3 BRA `(.L_x_530) ;  /* 0x0000000000343947 */ /* 0x000ff40003800000 */
[----:B------:R-:W1:Y:S01]  /*7000*/  LDS R4, [R0+0xc00] ;  /* 0x000c000000047984 */ /* 0x000e620000000800 */
[----:B------:R-:W1:Y:S01]  /*7010*/  LDCU UR6, c[0x0][0x3c4] ;  /* 0x00007880ff0677ac */ /* 0x000e620008000800 */
[----:B------:R-:W3:Y:S01]  /*7020*/  LDCU.64 UR10, c[0x0][0x3a0] ;  /* 0x00007400ff0a77ac */ /* 0x000ee20008000a00 */
[----:B-12---:R-:W-:-:S04]  /*7030*/  SHF.R.U32.HI R6, RZ, UR6, R4 ;  /* 0x00000006ff067c19 */ /* 0x006fc80008011604 */
[----:B------:R-:W-:-:S04]  /*7040*/  LOP3.LUT R6, R6, UR5, RZ, 0x30, !PT ;  /* 0x0000000506067c12 */ /* 0x000fc8000f8e30ff */
[----:B------:R-:W-:-:S05]  /*7050*/  LEA R8, R6, UR4, 0x3 ;  /* 0x0000000406087c11 */ /* 0x000fca000f8e18ff */
[----:B------:R-:W1:Y:S02]  /*7060*/  LDS.64 R6, [R8+0x7200] ;  /* 0x0072000008067984 */ /* 0x000e640000000a00 */
[----:B-1----:R-:W-:-:S05]  /*7070*/  IADD3 R9, P3, PT, R6, R3, RZ ;  /* 0x0000000306097210 */ /* 0x002fca0007f7e0ff */
[----:B------:R-:W-:Y:S01]  /*7080*/  IMAD.X R12, RZ, RZ, R7, P3 ;  /* 0x000000ffff0c7224 */ /* 0x000fe200018e0607 */
[----:B---3--:R-:W-:-:S04]  /*7090*/  LEA R6, P3, R9, UR10, 0x2 ;  /* 0x0000000a09067c11 */ /* 0x008fc8000f8610ff */
[----:B------:R-:W-:Y:S02]  /*70a0*/  LEA.HI.X R7, R9, UR11, R12, 0x2, P3 ;  /* 0x0000000b09077c11 */ /* 0x000fe400098f140c */
[----:B------:R-:W-:-:S05]  /*70b0*/  LOP3.LUT R9, R4, 0x80000000, RZ, 0x3c, !PT ;  /* 0x8000000004097812 */ /* 0x000fca00078e3cff */
[----:B------:R3:W-:Y:S02]  /*70c0*/  STG.E desc[UR8][R6.64+0xc00], R9 ;  /* 0x000c000906007986 */ /* 0x0007e4000c101908 */
.L_x_530:
[----:B------:R-:W-:Y:S05]  /*70d0*/  BSYNC.RECONVERGENT B0 ;  /* 0x0000000000007941 */ /* 0x000fea0003800200 */
.L_x_529:
[----:B------:R-:W-:Y:S01]  /*70e0*/  NOP ;  /* 0x0000000000007918 */ /* 0x000fe20000000000 */
[----:B------:R-:W-:Y:S01]  /*70f0*/  BSSY.RECONVERGENT B0, `(.L_x_531) ;  /* 0x0000011000007945 */ /* 0x000fe20003800200 */
[----:B------:R-:W-:Y:S01]  /*7100*/  ISETP.GE.AND P3, PT, R10, R5, PT ;  /* 0x000000050a00720c */ /* 0x000fe20003f66270 */
[----:B------:R-:W-:Y:S02]  /*7110*/  VIADD R10, R3, 0xf00 ;  /* 0x00000f00030a7836 */ /* 0x000fe40000000000 */
[----:B------:R-:W-:Y:S10]  /*7120*/  @P4 BRA `(.L_x_532) ;  /* 0x0000000000344947 */ /* 0x000ff40003800000 */
[----:B------:R-:W1:Y:S01]  /*7130*/  LDS R4, [R0+0x1200] ;  /* 0x0012000000047984 */ /* 0x000e620000000800 */
[----:B------:R-:W1:Y:S01]  /*7140*/  LDCU UR6, c[0x0][0x3c4] ;  /* 0x00007880ff0677ac */ /* 0x000e620008000800 */
[----:B------:R-:W4:Y:S01]  /*7150*/  LDCU.64 UR10, c[0x0][0x3a0] ;  /* 0x00007400ff0a77ac */ /* 0x000f220008000a00 */
[----:B-123--:R-:W-:-:S04]  /*7160*/  SHF.R.U32.HI R6, RZ, UR6, R4 ;  /* 0x00000006ff067c19 */ /* 0x00efc80008011604 */
[----:B------:R-:W-:-:S04]  /*7170*/  LOP3.LUT R6, R6, UR5, RZ, 0x30, !PT ;  /* 0x0000000506067c12 */ /* 0x000fc8000f8e30ff */
[----:B------:R-:W-:-:S05]  /*7180*/  LEA R8, R6, UR4, 0x3 ;  /* 0x0000000406087c11 */ /* 0x000fca000f8e18ff */
[----:B------:R-:W1:Y:S02]  /*7190*/  LDS.64 R6, [R8+0x7200] ;  /* 0x0072000008067984 */ /* 0x000e640000000a00 */
[----:B-1----:R-:W-:-:S05]  /*71a0*/  IADD3 R9, P4, PT, R6, R3, RZ ;  /* 0x0000000306097210 */ /* 0x002fca0007f9e0ff */
[----:B------:R-:W-:Y:S01]  /*71b0*/  IMAD.X R12, RZ, RZ, R7, P4 ;  /* 0x000000ffff0c7224 */ /* 0x000fe200020e0607 */
[----:B----4-:R-:W-:-:S04]  /*71c0*/  LEA R6, P4, R9, UR10, 0x2 ;  /* 0x0000000a09067c11 */ /* 0x010fc8000f8810ff */
[----:B------:R-:W-:Y:S02]  /*71d0*/  LEA.HI.X R7, R9, UR11, R12, 0x2, P4 ;  /* 0x0000000b09077c11 */ /* 0x000fe4000a0f140c */
[----:B------:R-:W-:-:S05]  /*71e0*/  LOP3.LUT R9, R4, 0x80000000, RZ, 0x3c, !PT ;  /* 0x8000000004097812 */ /* 0x000fca00078e3cff */
[----:B------:R4:W-:Y:S02]  /*71f0*/  STG.E desc[UR8][R6.64+0x1200], R9 ;  /* 0x0012000906007986 */ /* 0x0009e4000c101908 */
.L_x_532:
[----:B------:R-:W-:Y:S05]  /*7200*/  BSYNC.RECONVERGENT B0 ;  /* 0x0000000000007941 */ /* 0x000fea0003800200 */
.L_x_531:
[----:B------:R-:W-:Y:S01]  /*7210*/  NOP ;  /* 0x0000000000007918 */ /* 0x000fe20000000000 */
[----:B------:R-:W-:Y:S01]  /*7220*/  BSSY.RECONVERGENT B0, `(.L_x_533) ;  /* 0x0000011000007945 */ /* 0x000fe20003800200 */
[----:B------:R-:W-:Y:S01]  /*7230*/  ISETP.GE.AND P4, PT, R10, R5, PT ;  /* 0x000000050a00720c */ /* 0x000fe20003f86270 */
[----:B------:R-:W-:Y:S02]  /*7240*/  VIADD R10, R3, 0x1080 ;  /* 0x00001080030a7836 */ /* 0x000fe40000000000 */
[----:B------:R-:W-:Y:S10]  /*7250*/  @P5 BRA `(.L_x_534) ;  /* 0x0000000000345947 */ /* 0x000ff40003800000 */
[----:B------:R-:W1:Y:S01]  /*7260*/  LDS R4, [R0+0x1800] ;  /* 0x0018000000047984 */ /* 0x000e620000000800 */
[----:B------:R-:W1:Y:S01]  /*7270*/  LDCU UR6, c[0x0][0x3c4] ;  /* 0x00007880ff0677ac */ /* 0x000e620008000800 */
[----:B------:R-:W5:Y:S01]  /*7280*/  LDCU.64 UR10, c[0x0][0x3a0] ;  /* 0x00007400ff0a77ac */ /* 0x000f620008000a00 */
[----:B-1234-:R-:W-:-:S04]  /*7290*/  SHF.R.U32.HI R6, RZ, UR6, R4 ;  /* 0x00000006ff067c19 */ /* 0x01efc80008011604 */
[----:B------:R-:W-:-:S04]  /*72a0*/  LOP3.LUT R6, R6, UR5, RZ, 0x30, !PT ;  /* 0x0000000506067c12 */ /* 0x000fc8000f8e30ff */
[----:B------:R-:W-:-:S05]  /*72b0*/  LEA R8, R6, UR4, 0x3 ;  /* 0x0000000406087c11 */ /* 0x000fca000f8e18ff */
[----:B------:R-:W1:Y:S02]  /*72c0*/  LDS.64 R6, [R8+0x7200] ;  /* 0x0072000008067984 */ /* 0x000e640000000a00 */
[----:B-1----:R-:W-:-:S05]  /*72d0*/  IADD3 R9, P5, PT, R6, R3, RZ ;  /* 0x0000000306097210 */ /* 0x002fca0007fbe0ff */
[----:B------:R-:W-:Y:S01]  /*72e0*/  IMAD.X R12, RZ, RZ, R7, P5 ;  /* 0x000000ffff0c7224 */ /* 0x000fe200028e0607 */
[----:B-----5:R-:W-:-:S04]  /*72f0*/  LEA R6, P5, R9, UR10, 0x2 ;  /* 0x0000000a09067c11 */ /* 0x020fc8000f8a10ff */
[----:B------:R-:W-:Y:S02]  /*7300*/  LEA.HI.X R7, R9, UR11, R12, 0x2, P5 ;  /* 0x0000000b09077c11 */ /* 0x000fe4000a8f140c */
[----:B------:R-:W-:-:S05]  /*7310*/  LOP3.LUT R9, R4, 0x80000000, RZ, 0x3c, !PT ;  /* 0x8000000004097812 */ /* 0x000fca00078e3cff */
[----:B------:R1:W-:Y:S02]  /*7320*/  STG.E desc[UR8][R6.64+0x1800], R9 ;  /* 0x0018000906007986 */ /* 0x0003e4000c101908 */
.L_x_534:
[----:B------:R-:W-:Y:S05]  /*7330*/  BSYNC.RECONVERGENT B0 ;  /* 0x0000000000007941 */ /* 0x000fea0003800200 */
.L_x_533:
        /* <DEDUP_REMOVED lines=18> */
.L_x_536:
[----:B------:R-:W-:Y:S05]  /*7460*/  BSYNC.RECONVERGENT B0 ;  /* 0x0000000000007941 */ /* 0x000fea0003800200 */
.L_x_535:
        /* <DEDUP_REMOVED lines=18> */
.L_x_538:
[----:B------:R-:W-:Y:S05]  /*7590*/  BSYNC.RECONVERGENT B0 ;  /* 0x0000000000007941 */ /* 0x000fea0003800200 */
.L_x_537:
        /* <DEDUP_REMOVED lines=18> */
.L_x_540:
[----:B------:R-:W-:Y:S05]  /*76c0*/  BSYNC.RECONVERGENT B0 ;  /* 0x0000000000007941 */ /* 0x000fea0003800200 */
.L_x_539:
        /* <DEDUP_REMOVED lines=18> */
.L_x_542:
[----:B------:R-:W-:Y:S05]  /*77f0*/  BSYNC.RECONVERGENT B0 ;  /* 0x0000000000007941 */ /* 0x000fea0003800200 */
.L_x_541:
[----:B------:R-:W-:Y:S01]  /*7800*/  NOP ;  /* 0x0000000000007918 */ /* 0x000fe20000000000 */
[----:B------:R-:W-:Y:S01]  /*7810*/  BSSY.RECONVERGENT B0, `(.L_x_543) ;  /* 0x0000011000007945 */ /* 0x000fe20003800200 */
[----:B------:R-:W-:Y:S02]  /*7820*/  ISETP.GE.AND P2, PT, R10, R5, PT ;  /* 0x000000050a00720c */ /* 0x000fe40003f46270 */
[----:B------:R-:W-:Y:S01]  /*7830*/  LOP3.LUT R10, R3, 0x1800, RZ, 0xfc, !PT ;  /* 0x00001800030a7812 */ /* 0x000fe200078efcff */
        /* <DEDUP_REMOVED lines=14> */
.L_x_544:
[----:B------:R-:W-:Y:S05]  /*7920*/  BSYNC.RECONVERGENT B0 ;  /* 0x0000000000007941 */ /* 0x000fea0003800200 */
.L_x_543:
        /* <DEDUP_REMOVED lines=18> */
.L_x_546:
[----:B------:R-:W-:Y:S05]  /*7a50*/  BSYNC.RECONVERGENT B0 ;  /* 0x0000000000007941 */ /* 0x000fea0003800200 */
.L_x_545:
[----:B------:R-:W-:Y:S01]  /*7a60*/  NOP ;  /* 0x0000000000007918 */ /* 0x000fe20000000000 */
[----:B------:R-:W-:Y:S01]  /*7a70*/  BSSY.RECONVERGENT B0, `(.L_x_547) ;  /* 0x0000010000007945 */ /* 0x000fe20003800200 */
[----:B------:R-:W-:-:S03]  /*7a80*/  ISETP.GE.AND P4, PT, R10, R5, PT ;  /* 0x000000050a00720c */ /* 0x000fc60003f86270 */
        /* <DEDUP_REMOVED lines=14> */
.L_x_548:
[----:B------:R-:W-:Y:S05]  /*7b70*/  BSYNC.RECONVERGENT B0 ;  /* 0x0000000000007941 */ /* 0x000fea0003800200 */
.L_x_547:
[----:B------:R-:W-:Y:S01]  /*7b80*/  NOP ;  /* 0x0000000000007918 */ /* 0x000fe20000000000 */
[----:B------:R-:W-:Y:S04]  /*7b90*/  BSSY.RECONVERGENT B0, `(.L_x_549) ;  /* 0x000000f000007945 */ /* 0x000fe80003800200 */
[----:B------:R-:W-:Y:S05]  /*7ba0*/  @P6 BRA `(.L_x_550) ;  /* 0x0000000000346947 */ /* 0x000fea0003800000 */
        /* <DEDUP_REMOVED lines=13> */
.L_x_550:
[----:B------:R-:W-:Y:S05]  /*7c80*/  BSYNC.RECONVERGENT B0 ;  /* 0x0000000000007941 */ /* 0x000fea0003800200 */
.L_x_549:
        /* <DEDUP_REMOVED lines=16> */
.L_x_552:
[----:B------:R-:W-:Y:S05]  /*7d90*/  BSYNC.RECONVERGENT B0 ;  /* 0x0000000000007941 */ /* 0x000fea0003800200 */
.L_x_551:
        /* <DEDUP_REMOVED lines=16> */
.L_x_554:
[----:B------:R-:W-:Y:S05]  /*7ea0*/  BSYNC.RECONVERGENT B0 ;  /* 0x0000000000007941 */ /* 0x000fea0003800200 */
.L_x_553:
        /* <DEDUP_REMOVED lines=16> */
.L_x_556:
[----:B------:R-:W-:Y:S05]  /*7fb0*/  BSYNC.RECONVERGENT B0 ;  /* 0x0000000000007941 */ /* 0x000fea0003800200 */
.L_x_555:
        /* <DEDUP_REMOVED lines=16> */
.L_x_558:
[----:B------:R-:W-:Y:S05]  /*80c0*/  BSYNC.RECONVERGENT B0 ;  /* 0x0000000000007941 */ /* 0x000fea0003800200 */
.L_x_557:
        /* <DEDUP_REMOVED lines=16> */
.L_x_560:
[----:B------:R-:W-:Y:S05]  /*81d0*/  BSYNC.RECONVERGENT B0 ;  /* 0x0000000000007941 */ /* 0x000fea0003800200 */
.L_x_559:
[----:B------:R-:W-:Y:S01]  /*81e0*/  NOP ;  /* 0x0000000000007918 */ /* 0x000fe20000000000 */
[----:B------:R-:W5:Y:S01]  /*81f0*/  LDS R0, [R0+0x6c00] ;  /* 0x006c000000007984 */ /* 0x000f620000000800 */
[----:B------:R-:W5:Y:S02]  /*8200*/  LDCU UR6, c[0x0][0x3c4] ;  /* 0x00007880ff0677ac */ /* 0x000f640008000800 */
[----:B-----5:R-:W-:-:S04]  /*8210*/  SHF.R.U32.HI R2, RZ, UR6, R0 ;  /* 0x00000006ff027c19 */ /* 0x020fc80008011600 */
[----:B------:R-:W-:-:S04]  /*8220*/  LOP3.LUT R2, R2, UR5, RZ, 0x30, !PT ;  /* 0x0000000502027c12 */ /* 0x000fc8000f8e30ff */
[----:B-1234-:R-:W-:Y:S01]  /*8230*/  LEA R6, R2, UR4, 0x3 ;  /* 0x0000000402067c11 */ /* 0x01efe2000f8e18ff */
[----:B------:R-:W-:-:S05]  /*8240*/  VIADD R2, R3, 0x1b00 ;  /* 0x00001b0003027836 */ /* 0x000fca0000000000 */
[----:B------:R-:W1:Y:S01]  /*8250*/  LDS.64 R6, [R6+0x7200] ;  /* 0x0072000006067984 */ /* 0x000e620000000a00 */
[----:B------:R-:W-:-:S13]  /*8260*/  ISETP.GE.AND P0, PT, R2, R5, PT ;  /* 0x000000050200720c */ /* 0x000fda0003f06270 */
[----:B------:R-:W2:Y:S01]  /*8270*/  @!P0 LDC.64 R8, c[0x0][0x3a0] ;  /* 0x0000e800ff088b82 */ /* 0x000ea20000000a00 */
[----:B------:R-:W-:Y:S02]  /*8280*/  @!P0 LOP3.LUT R5, R0, 0x80000000, RZ, 0x3c, !PT ;  /* 0x8000000000058812 */ /* 0x000fe400078e3cff */
[----:B-1----:R-:W-:-:S05]  /*8290*/  IADD3 R3, P1, PT, R6, R3, RZ ;  /* 0x0000000306037210 */ /* 0x002fca0007f3e0ff */
[----:B------:R-:W-:Y:S01]  /*82a0*/  IMAD.X R4, RZ, RZ, R7, P1 ;  /* 0x000000ffff047224 */ /* 0x000fe200008e0607 */
[----:B--2---:R-:W-:-:S04]  /*82b0*/  @!P0 LEA R2, P1, R3, R8, 0x2 ;  /* 0x0000000803028211 */ /* 0x004fc800078210ff */
[----:B------:R-:W-:-:S05]  /*82c0*/  @!P0 LEA.HI.X R3, R3, R9, R4, 0x2, P1 ;  /* 0x0000000903038211 */ /* 0x000fca00008f1404 */
[----:B------:R-:W-:Y:S01]  /*82d0*/  @!P0 STG.E desc[UR8][R2.64+0x6c00], R5 ;  /* 0x006c000502008986 */ /* 0x000fe2000c101908 */
[----:B------:R-:W-:Y:S01]  /*82e0*/  NOP ;  /* 0x0000000000007918 */ /* 0x000fe20000000000 */
[----:B------:R-:W-:Y:S05]  /*82f0*/  EXIT ;  /* 0x000000000000794d */ /* 0x000fea0003800000 */
.L_x_474:
[----:B------:R-:W-:Y:S02]  /*8300*/  IMAD.MOV.U32 R50, RZ, RZ, R19 ;  /* 0x000000ffff327224 */ /* 0x000fe400078e0013 */
[----:B------:R-:W-:Y:S02]  /*8310*/  IMAD.MOV.U32 R49, RZ, RZ, 0x1 ;  /* 0x00000001ff317424 */ /* 0x000fe400078e00ff */
[----:B------:R-:W-:Y:S02]  /*8320*/  IMAD.MOV.U32 R52, RZ, RZ, RZ ;  /* 0x000000ffff347224 */ /* 0x000fe400078e00ff */
[----:B------:R-:W-:-:S07]  /*8330*/  IMAD.MOV.U32 R47, RZ, RZ, -0x1 ;  /* 0xffffffffff2f7424 */ /* 0x000fce00078e00ff */
[----:B------:R-:W-:Y:S05]  /*8340*/  WARPSYNC.COLLECTIVE R47, `(.L_x_561) ;  /* 0x000000002f087348 */ /* 0x000fea0003c00000 */
[----:B------:R0:W1:Y:S02]  /*8350*/  SHFL.UP P0, R48, R50, R49, R52 ;  /* 0x0400003132307389 */ /* 0x0000640000000034 */
[----:B01----:R-:W-:Y:S05]  /*8360*/  ENDCOLLECTIVE ;  /* 0x000000000000791b */ /* 0x003fea0003800000 */
.L_x_561:
[----:B------:R-:W-:Y:S02]  /*8370*/  IMAD.MOV.U32 R49, RZ, RZ, 0x2 ;  /* 0x00000002ff317424 */ /* 0x000fe400078e00ff */
[----:B------:R-:W-:-:S04]  /*8380*/  IMAD.MOV.U32 R20, RZ, RZ, R48 ;  /* 0x000000ffff147224 */ /* 0x000fc800078e0030 */
[----:B------:R-:W-:-:S04]  /*8390*/  @P0 IMAD.IADD R20, R19, 0x1, R20 ;  /* 0x0000000113140824 */ /* 0x000fc800078e0214 */
[----:B------:R-:W-:-:S07]  /*83a0*/  IMAD.MOV.U32 R50, RZ, RZ, R20 ;  /* 0x000000ffff327224 */ /* 0x000fce00078e0014 */
[----:B------:R-:W-:Y:S05]  /*83b0*/  WARPSYNC.COLLECTIVE R47, `(.L_x_562) ;  /* 0x000000002f087348 */ /* 0x000fea0003c00000 */
[----:B------:R0:W1:Y:S02]  /*83c0*/  SHFL.UP P0, R48, R50, R49, R52 ;  /* 0x0400003132307389 */ /* 0x0000640000000034 */
[----:B01----:R-:W-:Y:S05]  /*83d0*/  ENDCOLLECTIVE ;  /* 0x000000000000791b */ /* 0x003fea0003800000 */
.L_x_562:
[----:B------:R-:W-:Y:S02]  /*83e0*/  IMAD.MOV.U32 R49, RZ, RZ, 0x4 ;  /* 0x00000004ff317424 */ /* 0x000fe400078e00ff */
[----:B------:R-:W-:-:S04]  /*83f0*/  IMAD.MOV.U32 R21, RZ, RZ, R48 ;  /* 0x000000ffff157224 */ /* 0x000fc800078e0030 */
[----:B------:R-:W-:-:S04]  /*8400*/  @P0 IMAD.IADD R21, R20, 0x1, R21 ;  /* 0x0000000114150824 */ /* 0x000fc800078e0215 */
[----:B------:R-:W-:-:S07]  /*8410*/  IMAD.MOV.U32 R50, RZ, RZ, R21 ;  /* 0x000000ffff327224 */ /* 0x000fce00078e0015 */
[----:B------:R-:W-:Y:S05]  /*8420*/  WARPSYNC.COLLECTIVE R47, `(.L_x_563) ;  /* 0x000000002f087348 */ /* 0x000fea0003c00000 */
[----:B------:R0:W1:Y:S02]  /*8430*/  SHFL.UP P0, R48, R50, R49, R52 ;  /* 0x0400003132307389 */ /* 0x0000640000000034 */
[----:B01----:R-:W-:Y:S05]  /*8440*/  ENDCOLLECTIVE ;  /* 0x000000000000791b */ /* 0x003fea0003800000 */
.L_x_563:
[----:B------:R-:W-:Y:S02]  /*8450*/  IMAD.MOV.U32 R49, RZ, RZ, 0x8 ;  /* 0x00000008ff317424 */ /* 0x000fe400078e00ff */
[----:B------:R-:W-:-:S04]  /*8460*/  IMAD.MOV.U32 R22, RZ, RZ, R48 ;  /* 0x000000ffff167224 */ /* 0x000fc800078e0030 */
[----:B------:R-:W-:-:S04]  /*8470*/  @P0 IMAD.IADD R22, R21, 0x1, R22 ;  /* 0x0000000115160824 */ /* 0x000fc800078e0216 */
[----:B------:R-:W-:-:S07]  /*8480*/  IMAD.MOV.U32 R50, RZ, RZ, R22 ;  /* 0x000000ffff327224 */ /* 0x000fce00078e0016 */
[----:B------:R-:W-:Y:S05]  /*8490*/  WARPSYNC.COLLECTIVE R47, `(.L_x_564) ;  /* 0x000000002f087348 */ /* 0x000fea0003c00000 */
[----:B------:R0:W1:Y:S02]  /*84a0*/  SHFL.UP P0, R48, R50, R49, R52 ;  /* 0x0400003132307389 */ /* 0x0000640000000034 */
[----:B01----:R-:W-:Y:S05]  /*84b0*/  ENDCOLLECTIVE ;  /* 0x000000000000791b */ /* 0x003fea0003800000 */
.L_x_564:
[----:B------:R-:W-:Y:S02]  /*84c0*/  IMAD.MOV.U32 R49, RZ, RZ, 0x10 ;  /* 0x00000010ff317424 */ /* 0x000fe400078e00ff */
[----:B------:R-:W-:-:S04]  /*84d0*/  IMAD.MOV.U32 R23, RZ, RZ, R48 ;  /* 0x000000ffff177224 */ /* 0x000fc800078e0030 */
[----:B------:R-:W-:-:S04]  /*84e0*/  @P0 IMAD.IADD R23, R22, 0x1, R23 ;  /* 0x0000000116170824 */ /* 0x000fc800078e0217 */
[----:B------:R-:W-:-:S07]  /*84f0*/  IMAD.MOV.U32 R50, RZ, RZ, R23 ;  /* 0x000000ffff327224 */ /* 0x000fce00078e0017 */
[----:B------:R-:W-:Y:S05]  /*8500*/  WARPSYNC.COLLECTIVE R47, `(.L_x_565) ;  /* 0x000000002f087348 */ /* 0x000fea0003c00000 */
[----:B------:R0:W1:Y:S02]  /*8510*/  SHFL.UP P0, R48, R50, R49, R52 ;  /* 0x0400003132307389 */ /* 0x0000640000000034 */
[----:B01----:R-:W-:Y:S05]  /*8520*/  ENDCOLLECTIVE ;  /* 0x000000000000791b */ /* 0x003fea0003800000 */
.L_x_565:
[----:B------:R-:W-:Y:S05]  /*8530*/  BRA `(.L_x_566) ;  /* 0xffffff9c00b07947 */ /* 0x000fea000383ffff */
.L_x_567:
        /* <DEDUP_REMOVED lines=12> */
.L_x_1994:


//--------------------- .text._ZN3cub18CUB_300001_SM_10006detail10radix_sort33DeviceRadixSortExclusiveSumKernelINS1_5radix10policy_hubIiNS0_8NullTypeEyE10Policy1000EyEEvPT0_ --------------------------
	.section	.text._ZN3cub18CUB_300001_SM_10006detail10radix_sort33DeviceRadixSortExclusiveSumKernelINS1_5radix10policy_hubIiNS0_8NullTypeEyE10Policy1000EyEEvPT0_,"ax",@progbits
	.align	128
        .global         _ZN3cub18CUB_300001_SM_10006detail10radix_sort33DeviceRadixSortExclusiveSumKernelINS1_5radix10policy_hubIiNS0_8NullTypeEyE10Policy1000EyEEvPT0_
        .type           _ZN3cub18CUB_300001_SM_10006detail10radix_sort33DeviceRadixSortExclusiveSumKernelINS1_5radix10policy_hubIiNS0_8NullTypeEyE10Policy1000EyEEvPT0_,@function
        .size           _ZN3cub18CUB_300001_SM_10006detail10radix_sort33DeviceRadixSortExclusiveSumKernelINS1_5radix10policy_hubIiNS0_8NullTypeEyE10Policy1000EyEEvPT0_,(.L_x_1995 - _ZN3cub18CUB_300001_SM_10006detail10radix_sort33DeviceRadixSortExclusiveSumKernelINS1_5radix10policy_hubIiNS0_8NullTypeEyE10Policy1000EyEEvPT0_)
        .other          _ZN3cub18CUB_300001_SM_10006detail10radix_sort33DeviceRadixSortExclusiveSumKernelINS1_5radix10policy_hubIiNS0_8NullTypeEyE10Policy1000EyEEvPT0_,@"STO_CUDA_ENTRY STV_DEFAULT"
_ZN3cub18CUB_300001_SM_10006detail10radix_sort33DeviceRadixSortExclusiveSumKernelINS1_5radix10policy_hubIiNS0_8NullTypeEyE10Policy1000EyEEvPT0_:
.text._ZN3cub18CUB_300001_SM_10006detail10radix_sort33DeviceRadixSortExclusiveSumKernelINS1_5radix10policy_hubIiNS0_8NullTypeEyE10Policy1000EyEEvPT0_:
        /* <DEDUP_REMOVED lines=63> */
.L_x_580:
        /* <DEDUP_REMOVED lines=28> */
.L_x_568:
[----:B------:R-:W-:Y:S05]  /*05b0*/  WARPSYNC.ALL ;  /* 0x0000000000007948 */ /* 0x000fea0003800000 */
[----:B------:R-:W-:Y:S06]  /*05c0*/  BAR.SYNC.DEFER_BLOCKING 0x0 ;  /* 0x0000000000007b1d */ /* 0x000fec0000010000 */
[----:B------:R-:W-:Y:S05]  /*05d0*/  @P1 EXIT ;  /* 0x000000000000194d */ /* 0x000fea0003800000 */
[----:B01----:R-:W0:Y:S04]  /*05e0*/  LDS.64 R2, [R0+0x10] ;  /* 0x0000100000027984 */ /* 0x003e280000000a00 */
[----:B0-----:R-:W-:Y:S01]  /*05f0*/  STG.E.64 desc[UR4][R16.64], R2 ;  /* 0x0000000210007986 */ /* 0x001fe2000c101b04 */
[----:B------:R-:W-:Y:S05]  /*0600*/  EXIT ;  /* 0x000000000000794d */ /* 0x000fea0003800000 */
.L_x_569:
[----:B------:R-:W-:Y:S02]  /*0610*/  IMAD.MOV.U32 R24, RZ, RZ, R20 ;  /* 0x000000ffff187224 */ /* 0x000fe400078e0014 */
[----:B------:R-:W-:Y:S02]  /*0620*/  IMAD.MOV.U32 R23, RZ, RZ, 0x1 ;  /* 0x00000001ff177424 */ /* 0x000fe400078e00ff */
[----:B------:R-:W-:Y:S02]  /*0630*/  IMAD.MOV.U32 R22, RZ, RZ, RZ ;  /* 0x000000ffff167224 */ /* 0x000fe400078e00ff */
[----:B------:R-:W-:-:S07]  /*0640*/  IMAD.MOV.U32 R21, RZ, RZ, -0x1 ;  /* 0xffffffffff157424 */ /* 0x000fce00078e00ff */
[----:B------:R-:W-:Y:S05]  /*0650*/  WARPSYNC.COLLECTIVE R21, `(.L_x_570) ;  /* 0x0000000015087348 */ /* 0x000fea0003c00000 */
[----:B------:R0:W1:Y:S02]  /*0660*/  SHFL.UP P0, R25, R24, R23, R22 ;  /* 0x0400001718197389 */ /* 0x0000640000000016 */
[----:B01----:R-:W-:Y:S05]  /*0670*/  ENDCOLLECTIVE ;  /* 0x000000000000791b */ /* 0x003fea0003800000 */
.L_x_570:
[----:B------:R-:W-:Y:S02]  /*0680*/  IMAD.MOV.U32 R24, RZ, RZ, R19 ;  /* 0x000000ffff187224 */ /* 0x000fe400078e0013 */
[----:B------:R-:W-:-:S07]  /*0690*/  IMAD.MOV.U32 R27, RZ, RZ, R25 ;  /* 0x000000ffff1b7224 */ /* 0x000fce00078e0019 */
[----:B------:R-:W-:Y:S05]  /*06a0*/  WARPSYNC.COLLECTIVE R21, `(.L_x_571) ;  /* 0x0000000015087348 */ /* 0x000fea0003c00000 */
[----:B------:R0:W1:Y:S02]  /*06b0*/  SHFL.UP P0, R25, R24, R23, R22 ;  /* 0x0400001718197389 */ /* 0x0000640000000016 */
[----:B01----:R-:W-:Y:S05]  /*06c0*/  ENDCOLLECTIVE ;  /* 0x000000000000791b */ /* 0x003fea0003800000 */
.L_x_571:
        /* <DEDUP_REMOVED lines=9> */
.L_x_572:
[----:B------:R-:W-:Y:S02]  /*0760*/  IMAD.MOV.U32 R24, RZ, RZ, R26 ;  /* 0x000000ffff187224 */ /* 0x000fe400078e001a */
[----:B------:R-:W-:-:S07]  /*0770*/  IMAD.MOV.U32 R28, RZ, RZ, R25 ;  /* 0x000000ffff1c7224 */ /* 0x000fce00078e0019 */
[----:B------:R-:W-:Y:S05]  /*0780*/  WARPSYNC.COLLECTIVE R21, `(.L_x_573) ;  /* 0x0000000015087348 */ /* 0x000fea0003c00000 */
[----:B------:R0:W1:Y:S02]  /*0790*/  SHFL.UP P0, R25, R24, R23, R22 ;  /* 0x0400001718197389 */ /* 0x0000640000000016 */
[----:B01----:R-:W-:Y:S05]  /*07a0*/  ENDCOLLECTIVE ;  /* 0x000000000000791b */ /* 0x003fea0003800000 */
.L_x_573:
        /* <DEDUP_REMOVED lines=9> */
.L_x_574:
[----:B------:R-:W-:Y:S02]  /*0840*/  IMAD.MOV.U32 R24, RZ, RZ, R29 ;  /* 0x000000ffff187224 */ /* 0x000fe400078e001d */
[----:B------:R-:W-:-:S07]  /*0850*/  IMAD.MOV.U32 R27, RZ, RZ, R25 ;  /* 0x000000ffff1b7224 */ /* 0x000fce00078e0019 */
[----:B------:R-:W-:Y:S05]  /*0860*/  WARPSYNC.COLLECTIVE R21, `(.L_x_575) ;  /* 0x0000000015087348 */ /* 0x000fea0003c00000 */
[----:B------:R0:W1:Y:S02]  /*0870*/  SHFL.UP P0, R25, R24, R23, R22 ;  /* 0x0400001718197389 */ /* 0x0000640000000016 */
[----:B01----:R-:W-:Y:S05]  /*0880*/  ENDCOLLECTIVE ;  /* 0x000000000000791b */ /* 0x003fea0003800000 */
.L_x_575:
        /* <DEDUP_REMOVED lines=9> */
.L_x_576:
[----:B------:R-:W-:Y:S02]  /*0920*/  IMAD.MOV.U32 R24, RZ, RZ, R29 ;  /* 0x000000ffff187224 */ /* 0x000fe400078e001d */
[----:B------:R-:W-:-:S07]  /*0930*/  IMAD.MOV.U32 R27, RZ, RZ, R25 ;  /* 0x000000ffff1b7224 */ /* 0x000fce00078e0019 */
[----:B------:R-:W-:Y:S05]  /*0940*/  WARPSYNC.COLLECTIVE R21, `(.L_x_577) ;  /* 0x0000000015087348 */ /* 0x000fea0003c00000 */
[----:B------:R0:W1:Y:S02]  /*0950*/  SHFL.UP P0, R25, R24, R23, R22 ;  /* 0x0400001718197389 */ /* 0x0000640000000016 */
[----:B01----:R-:W-:Y:S05]  /*0960*/  ENDCOLLECTIVE ;  /* 0x000000000000791b */ /* 0x003fea0003800000 */
.L_x_577:
        /* <DEDUP_REMOVED lines=9> */
.L_x_578:
[----:B------:R-:W-:Y:S02]  /*0a00*/  IMAD.MOV.U32 R24, RZ, RZ, R26 ;  /* 0x000000ffff187224 */ /* 0x000fe400078e001a */
[----:B------:R-:W-:-:S07]  /*0a10*/  IMAD.MOV.U32 R28, RZ, RZ, R25 ;  /* 0x000000ffff1c7224 */ /* 0x000fce00078e0019 */
[----:B------:R-:W-:Y:S05]  /*0a20*/  WARPSYNC.COLLECTIVE R21, `(.L_x_579) ;  /* 0x0000000015087348 */ /* 0x000fea0003c00000 */
[----:B------:R0:W1:Y:S02]  /*0a30*/  SHFL.UP P0, R25, R24, R23, R22 ;  /* 0x0400001718197389 */ /* 0x0000640000000016 */
[----:B01----:R-:W-:Y:S05]  /*0a40*/  ENDCOLLECTIVE ;  /* 0x000000000000791b */ /* 0x003fea0003800000 */
.L_x_579:
[----:B------:R-:W-:Y:S05]  /*0a50*/  BRA `(.L_x_580) ;  /* 0xfffffff800647947 */ /* 0x000fea000383ffff */
.L_x_581:
        /* <DEDUP_REMOVED lines=10> */
.L_x_1995:


//--------------------- .text._ZN3cub18CUB_300001_SM_10006detail10radix_sort30DeviceRadixSortHistogramKernelINS1_5radix10policy_hubIiNS0_8NullTypeEyE10Policy1000ELNS0_9SortOrderE0EiyNS1_21identity_decomposer_tEEEvPT2_PKT1_SB_iiT3_ --------------------------
	.section	.text._ZN3cub18CUB_300001_SM_10006detail10radix_sort30DeviceRadixSortHistogramKernelINS1_5radix10policy_hubIiNS0_8NullTypeEyE10Policy1000ELNS0_9SortOrderE0EiyNS1_21identity_decomposer_tEEEvPT2_PKT1_SB_iiT3_,"ax",@progbits
	.align	128
        .global         _ZN3cub18CUB_300001_SM_10006detail10radix_sort30DeviceRadixSortHistogramKernelINS1_5radix10policy_hubIiNS0_8NullTypeEyE10Policy1000ELNS0_9SortOrderE0EiyNS1_21identity_decomposer_tEEEvPT2_PKT1_SB_iiT3_
        .type           _ZN3cub18CUB_300001_SM_10006detail10radix_sort30DeviceRadixSortHistogramKernelINS1_5radix10policy_hubIiNS0_8NullTypeEyE10Policy1000ELNS0_9SortOrderE0EiyNS1_21identity_decomposer_tEEEvPT2_PKT1_SB_iiT3_,@function
        .size           _ZN3cub18CUB_300001_SM_10006detail10radix_sort30DeviceRadixSortHistogramKernelINS1_5radix10policy_hubIiNS0_8NullTypeEyE10Policy1000ELNS0_9SortOrderE0EiyNS1_21identity_decomposer_tEEEvPT2_PKT1_SB_iiT3_,(.L_x_1996 - _ZN3cub18CUB_300001_SM_10006detail10radix_sort30DeviceRadixSortHistogramKernelINS1_5radix10policy_hubIiNS0_8NullTypeEyE10Policy1000ELNS0_9SortOrderE0EiyNS1_21identity_decomposer_tEEEvPT2_PKT1_SB_iiT3_)
        .other          _ZN3cub18CUB_300001_SM_10006detail10radix_sort30DeviceRadixSortHistogramKernelINS1_5radix10policy_hubIiNS0_8NullTypeEyE10Policy1000ELNS0_9SortOrderE0EiyNS1_21identity_decomposer_tEEEvPT2_PKT1_SB_iiT3_,@"STO_CUDA_ENTRY STV_DEFAULT"
_ZN3cub18CUB_300001_SM_10006detail10radix_sort30DeviceRadixSortHistogramKernelINS1_5radix10policy_hubIiNS0_8NullTypeEyE10Policy1000ELNS0_9SortOrderE0EiyNS1_21identity_decomposer_tEEEvPT2_PKT1_SB_iiT3_:
.text._ZN3cub18CUB_300001_SM_10006detail10radix_sort30DeviceRadixSortHistogramKernelINS1_5radix10policy_hubIiNS0_8NullTypeEyE10Policy1000ELNS0_9SortOrderE0EiyNS1_21identity_decomposer_tEEEvPT2_PKT1_SB_iiT3_:
        /* <DEDUP_REMOVED lines=42> */
.L_x_665:
        /* <DEDUP_REMOVED lines=9> */
.L_x_585:
        /* <DEDUP_REMOVED lines=21> */
.L_x_584:
        /* <DEDUP_REMOVED lines=19> */
.L_x_587:
        /* <DEDUP_REMOVED lines=18> */
.L_x_586:
[----:B------:R-:W-:-:S13]  /*06d0*/  ISETP.GT.U32.AND P2, PT, R4, 0x7f, PT ;  /* 0x0000007f0400780c */ /* 0x000fda0003f44070 */
[----:B------:R-:W-:Y:S05]  /*06e0*/  @P2 BRA `(.L_x_583) ;  /* 0x0000000000e02947 */ /* 0x000fea0003800000 */
[----:B--23--:R-:W-:Y:S01]  /*06f0*/  HFMA2 R3, -RZ, RZ, 0, 0 ;  /* 0x00000000ff037431 */ /* 0x00cfe200000001ff */
[----:B------:R-:W-:Y:S06]  /*0700*/  @!P1 BRA `(.L_x_588) ;  /* 0x0000000000589947 */ /* 0x000fec0003800000 */
[----:B------:R-:W-:-:S07]  /*0710*/  IMAD.MOV.U32 R3, RZ, RZ, RZ ;  /* 0x000000ffff037224 */ /* 0x000fce00078e00ff */
.L_x_589:
        /* <DEDUP_REMOVED lines=21> */
.L_x_588:
        /* <DEDUP_REMOVED lines=14> */
.L_x_590:
        /* <DEDUP_REMOVED lines=18> */
.L_x_583:
[----:B------:R-:W-:Y:S05]  /*0a70*/  BSYNC.RECONVERGENT B0 ;  /* 0x0000000000007941 */ /* 0x000fea0003800200 */
.L_x_582:
        /* <DEDUP_REMOVED lines=16> */
.L_x_596:
        /* <DEDUP_REMOVED lines=36> */
.L_x_592:
        /* <DEDUP_REMOVED lines=67> */
.L_x_593:
        /* <DEDUP_REMOVED lines=24> */
.L_x_595:
        /* <DEDUP_REMOVED lines=73> */
.L_x_594:
[----:B------:R-:W-:Y:S05]  /*1800*/  BRA.U !UP0, `(.L_x_596) ;  /* 0xfffffff108dc7547 */ /* 0x000fea000b83ffff */
.L_x_591:
        /* <DEDUP_REMOVED lines=9> */
.L_x_616:
        /* <DEDUP_REMOVED lines=16> */
.L_x_601:
[----:B------:R-:W-:Y:S05]  /*19a0*/  BSYNC.RECONVERGENT B1 ;  /* 0x0000000000017941 */ /* 0x000fea0003800200 */
.L_x_600:
        /* <DEDUP_REMOVED lines=15> */
.L_x_603:
[----:B------:R-:W-:Y:S05]  /*1aa0*/  BSYNC.RECONVERGENT B1 ;  /* 0x0000000000017941 */ /* 0x000fea0003800200 */
.L_x_602:
[----:B------:R-:W-:Y:S04]  /*1ab0*/  BSSY.RECONVERGENT B1, `(.L_x_604) ;  /* 0x0000007000017945 */ /* 0x000fe80003800200 */
[----:B------:R-:W-:Y:S05]  /*1ac0*/  @!P0 BRA `(.L_x_605) ;  /* 0x0000000000148947 */ /* 0x000fea0003800000 */
[----:B01----:R-:W-:Y:S02]  /*1ad0*/  IMAD R17, R5, 0x100, R4 ;  /* 0x0000010005117824 */ /* 0x003fe400078e0204 */
[----:B------:R-:W-:-:S03]  /*1ae0*/  IMAD.MOV.U32 R23, RZ, RZ, RZ ;  /* 0x000000ffff177224 */ /* 0x000fc600078e00ff */
[----:B------:R-:W-:-:S05]  /*1af0*/  IADD3 R17, PT, PT, R17, 0x200, RZ ;  /* 0x0000020011117810 */ /* 0x000fca0007ffe0ff */
[----:B------:R-:W-:-:S05]  /*1b00*/  IMAD.WIDE.U32 R16, R17, 0x8, R2 ;  /* 0x0000000811107825 */ /* 0x000fca00078e0002 */
[----:B------:R2:W-:Y:S02]  /*1b10*/  REDG.E.ADD.64.STRONG.GPU desc[UR20][R16.64], R22 ;  /* 0x000000161000798e */ /* 0x0005e4000c12e514 */
.L_x_605:
[----:B------:R-:W-:Y:S05]  /*1b20*/  BSYNC.RECONVERGENT B1 ;  /* 0x0000000000017941 */ /* 0x000fea0003800200 */
.L_x_604:
[----:B------:R-:W-:Y:S04]  /*1b30*/  BSSY.RECONVERGENT B1, `(.L_x_606) ;  /* 0x0000007000017945 */ /* 0x000fe80003800200 */
[----:B------:R-:W-:Y:S05]  /*1b40*/  @!P1 BRA `(.L_x_607) ;  /* 0x0000000000149947 */ /* 0x000fea0003800000 */
[----:B012---:R-:W-:Y:S02]  /*1b50*/  IMAD R17, R5, 0x100, R4 ;  /* 0x0000010005117824 */ /* 0x007fe400078e0204 */
[----:B------:R-:W-:Y:S02]  /*1b60*/  IMAD.MOV.U32 R15, RZ, RZ, RZ ;  /* 0x000000ffff0f7224 */ /* 0x000fe400078e00ff */
[----:B------:R-:W-:-:S04]  /*1b70*/  VIADD R17, R17, 0x300 ;  /* 0x0000030011117836 */ /* 0x000fc80000000000 */
[----:B------:R-:W-:-:S05]  /*1b80*/  IMAD.WIDE.U32 R16, R17, 0x8, R2 ;  /* 0x0000000811107825 */ /* 0x000fca00078e0002 */
[----:B------:R3:W-:Y:S02]  /*1b90*/  REDG.E.ADD.64.STRONG.GPU desc[UR20][R16.64], R14 ;  /* 0x0000000e1000798e */ /* 0x0007e4000c12e514 */
.L_x_607:
[----:B------:R-:W-:Y:S05]  /*1ba0*/  BSYNC.RECONVERGENT B1 ;  /* 0x0000000000017941 */ /* 0x000fea0003800200 */
.L_x_606:
[----:B------:R-:W-:Y:S04]  /*1bb0*/  BSSY.RECONVERGENT B1, `(.L_x_608) ;  /* 0x0000007000017945 */ /* 0x000fe80003800200 */
[----:B------:R-:W-:Y:S05]  /*1bc0*/  @!P2 BRA `(.L_x_609) ;  /* 0x000000000014a947 */ /* 0x000fea0003800000 */
[----:B---3--:R-:W-:Y:S02]  /*1bd0*/  IMAD R15, R5, 0x100, R4 ;  /* 0x00000100050f7824 */ /* 0x008fe400078e0204 */
[----:B------:R-:W-:Y:S02]  /*1be0*/  HFMA2 R13, -RZ, RZ, 0, 0 ;  /* 0x00000000ff0d7431 */ /* 0x000fe400000001ff */
[----:B------:R-:W-:-:S04]  /*1bf0*/  VIADD R15, R15, 0x400 ;  /* 0x000004000f0f7836 */ /* 0x000fc80000000000 */
[----:B------:R-:W-:-:S05]  /*1c00*/  IMAD.WIDE.U32 R14, R15, 0x8, R2 ;  /* 0x000000080f0e7825 */ /* 0x000fca00078e0002 */
[----:B------:R4:W-:Y:S02]  /*1c10*/  REDG.E.ADD.64.STRONG.GPU desc[UR20][R14.64], R12 ;  /* 0x0000000c0e00798e */ /* 0x0009e4000c12e514 */
.L_x_609:
[----:B------:R-:W-:Y:S05]  /*1c20*/  BSYNC.RECONVERGENT B1 ;  /* 0x0000000000017941 */ /* 0x000fea0003800200 */
.L_x_608:
[----:B------:R-:W-:Y:S04]  /*1c30*/  BSSY.RECONVERGENT B1, `(.L_x_610) ;  /* 0x0000007000017945 */ /* 0x000fe80003800200 */
[----:B------:R-:W-:Y:S05]  /*1c40*/  @!P3 BRA `(.L_x_611) ;  /* 0x000000000014b947 */ /* 0x000fea0003800000 */
[----:B----4-:R-:W-:Y:S02]  /*1c50*/  IMAD R13, R5, 0x100, R4 ;  /* 0x00000100050d7824 */ /* 0x010fe400078e0204 */
[----:B------:R-:W-:Y:S02]  /*1c60*/  IMAD.MOV.U32 R7, RZ, RZ, RZ ;  /* 0x000000ffff077224 */ /* 0x000fe400078e00ff */
[----:B------:R-:W-:-:S04]  /*1c70*/  VIADD R13, R13, 0x500 ;  /* 0x000005000d0d7836 */ /* 0x000fc80000000000 */
[----:B------:R-:W-:-:S05]  /*1c80*/  IMAD.WIDE.U32 R12, R13, 0x8, R2 ;  /* 0x000000080d0c7825 */ /* 0x000fca00078e0002 */
[----:B------:R4:W-:Y:S02]  /*1c90*/  REDG.E.ADD.64.STRONG.GPU desc[UR20][R12.64], R6 ;  /* 0x000000060c00798e */ /* 0x0009e4000c12e514 */
.L_x_611:
[----:B------:R-:W-:Y:S05]  /*1ca0*/  BSYNC.RECONVERGENT B1 ;  /* 0x0000000000017941 */ /* 0x000fea0003800200 */
.L_x_610:
[----:B------:R-:W-:Y:S04]  /*1cb0*/  BSSY.RECONVERGENT B1, `(.L_x_612) ;  /* 0x0000007000017945 */ /* 0x000fe80003800200 */
[----:B------:R-:W-:Y:S05]  /*1cc0*/  @!P4 BRA `(.L_x_613) ;  /* 0x000000000014c947 */ /* 0x000fea0003800000 */
[----:B----4-:R-:W-:Y:S02]  /*1cd0*/  IMAD R7, R5, 0x100, R4 ;  /* 0x0000010005077824 */ /* 0x010fe400078e0204 */
[----:B------:R-:W-:Y:S02]  /*1ce0*/  IMAD.MOV.U32 R9, RZ, RZ, RZ ;  /* 0x000000ffff097224 */ /* 0x000fe400078e00ff */
[----:B------:R-:W-:-:S04]  /*1cf0*/  VIADD R7, R7, 0x600 ;  /* 0x0000060007077836 */ /* 0x000fc80000000000 */
[----:B------:R-:W-:-:S05]  /*1d00*/  IMAD.WIDE.U32 R6, R7, 0x8, R2 ;  /* 0x0000000807067825 */ /* 0x000fca00078e0002 */
[----:B------:R4:W-:Y:S02]  /*1d10*/  REDG.E.ADD.64.STRONG.GPU desc[UR20][R6.64], R8 ;  /* 0x000000080600798e */ /* 0x0009e4000c12e514 */
.L_x_613:
[----:B------:R-:W-:Y:S05]  /*1d20*/  BSYNC.RECONVERGENT B1 ;  /* 0x0000000000017941 */ /* 0x000fea0003800200 */
.L_x_612:
[----:B------:R-:W-:Y:S04]  /*1d30*/  BSSY.RECONVERGENT B1, `(.L_x_614) ;  /* 0x0000007000017945 */ /* 0x000fe80003800200 */
[----:B------:R-:W-:Y:S05]  /*1d40*/  @!P5 BRA `(.L_x_615) ;  /* 0x000000000014d947 */ /* 0x000fea0003800000 */
[----:B----4-:R-:W-:Y:S01]  /*1d50*/  LEA R7, R5, R4, 0x8 ;  /* 0x0000000405077211 */ /* 0x010fe200078e40ff */
[----:B------:R-:W-:-:S04]  /*1d60*/  IMAD.MOV.U32 R11, RZ, RZ, RZ ;  /* 0x000000ffff0b7224 */ /* 0x000fc800078e00ff */
[----:B------:R-:W-:-:S04]  /*1d70*/  VIADD R7, R7, 0x700 ;  /* 0x0000070007077836 */ /* 0x000fc80000000000 */
[----:B------:R-:W-:-:S05]  /*1d80*/  IMAD.WIDE.U32 R6, R7, 0x8, R2 ;  /* 0x0000000807067825 */ /* 0x000fca00078e0002 */
[----:B------:R4:W-:Y:S02]  /*1d90*/  REDG.E.ADD.64.STRONG.GPU desc[UR20][R6.64], R10 ;  /* 0x0000000a0600798e */ /* 0x0009e4000c12e514 */
.L_x_615:
[----:B------:R-:W-:Y:S05]  /*1da0*/  BSYNC.RECONVERGENT B1 ;  /* 0x0000000000017941 */ /* 0x000fea0003800200 */
.L_x_614:
[----:B------:R-:W-:-:S05]  /*1db0*/  VIADD R5, R5, 0x8 ;  /* 0x0000000805057836 */ /* 0x000fca0000000000 */
[----:B------:R-:W-:-:S13]  /*1dc0*/  ISETP.NE.AND P0, PT, R5, UR27, PT ;  /* 0x0000001b05007c0c */ /* 0x000fda000bf05270 */
[----:B------:R-:W-:Y:S05]  /*1dd0*/  @P0 BRA `(.L_x_616) ;  /* 0xfffffff800b00947 */ /* 0x000fea000383ffff */
[----:B------:R-:W-:-:S07]  /*1de0*/  IMAD.U32 R3, RZ, RZ, UR27 ;  /* 0x0000001bff037e24 */ /* 0x000fce000f8e00ff */
.L_x_599:
        /* <DEDUP_REMOVED lines=24> */
.L_x_620:
[----:B------:R-:W-:Y:S05]  /*1f70*/  BSYNC.RECONVERGENT B1 ;  /* 0x0000000000017941 */ /* 0x000fea0003800200 */
.L_x_619:
        /* <DEDUP_REMOVED lines=9> */
.L_x_622:
[----:B------:R-:W-:Y:S05]  /*2010*/  BSYNC.RECONVERGENT B1 ;  /* 0x0000000000017941 */ /* 0x000fea0003800200 */
.L_x_621:
        /* <DEDUP_REMOVED lines=8> */
.L_x_624:
[----:B------:R-:W-:Y:S05]  /*20a0*/  BSYNC.RECONVERGENT B1 ;  /* 0x0000000000017941 */ /* 0x000fea0003800200 */
.L_x_623:
        /* <DEDUP_REMOVED lines=9> */
.L_x_626:
[----:B------:R-:W-:Y:S05]  /*2140*/  BSYNC.RECONVERGENT B1 ;  /* 0x0000000000017941 */ /* 0x000fea0003800200 */
.L_x_625:
[----:B------:R-:W-:-:S07]  /*2150*/  VIADD R3, R3, 0x4 ;  /* 0x0000000403037836 */ /* 0x000fce0000000000 */
.L_x_618:
        /* <DEDUP_REMOVED lines=18> */
.L_x_630:
[----:B------:R-:W-:Y:S05]  /*2280*/  BSYNC.RECONVERGENT B2 ;  /* 0x0000000000027941 */ /* 0x000fea0003800200 */
.L_x_629:
        /* <DEDUP_REMOVED lines=9> */
.L_x_632:
[----:B------:R-:W-:Y:S05]  /*2320*/  BSYNC.RECONVERGENT B2 ;  /* 0x0000000000027941 */ /* 0x000fea0003800200 */
.L_x_631:
[----:B------:R-:W-:-:S07]  /*2330*/  VIADD R3, R3, 0x2 ;  /* 0x0000000203037836 */ /* 0x000fce0000000000 */
.L_x_628:
        /* <DEDUP_REMOVED lines=12> */
.L_x_627:
[----:B------:R-:W-:Y:S05]  /*2400*/  BSYNC.RECONVERGENT B1 ;  /* 0x0000000000017941 */ /* 0x000fea0003800200 */
.L_x_617:
[----:B------:R-:W-:-:S13]  /*2410*/  ISETP.GT.U32.AND P0, PT, R4, 0x7f, PT ;  /* 0x0000007f0400780c */ /* 0x000fda0003f04070 */
[----:B------:R-:W-:Y:S05]  /*2420*/  @P0 BRA `(.L_x_598) ;  /* 0x0000000800900947 */ /* 0x000fea0003800000 */
[----:B------:R-:W-:Y:S01]  /*2430*/  UISETP.GE.U32.AND UP0, UPT, UR22, 0x7, UPT ;  /* 0x000000071600788c */ /* 0x000fe2000bf06070 */
[----:B0-----:R-:W-:-:S08]  /*2440*/  IMAD.MOV.U32 R3, RZ, RZ, RZ ;  /* 0x000000ffff037224 */ /* 0x001fd000078e00ff */
[----:B------:R-:W-:Y:S05]  /*2450*/  BRA.U !UP0, `(.L_x_633) ;  /* 0x0000000508147547 */ /* 0x000fea000b800000 */
[----:B------:R-:W0:Y:S01]  /*2460*/  LDC.64 R2, c[0x0][0x380] ;  /* 0x0000e000ff027b82 */ /* 0x000e220000000a00 */
[----:B------:R-:W-:-:S07]  /*2470*/  IMAD.MOV.U32 R9, RZ, RZ, RZ ;  /* 0x000000ffff097224 */ /* 0x000fce00078e00ff */
.L_x_650:
        /* <DEDUP_REMOVED lines=18> */
.L_x_635:
[----:B------:R-:W-:Y:S05]  /*25a0*/  BSYNC.RECONVERGENT B1 ;  /* 0x0000000000017941 */ /* 0x000fea0003800200 */
.L_x_634:
[----:B------:R-:W-:Y:S04]  /*25b0*/  BSSY.RECONVERGENT B1, `(.L_x_636) ;  /* 0x0000005000017945 */ /* 0x000fe80003800200 */
[----:B------:R-:W-:Y:S05]  /*25c0*/  @!P1 BRA `(.L_x_637) ;  /* 0x00000000000c9947 */ /* 0x000fea0003800000 */
[----:B0-----:R-:W-:Y:S02]  /*25d0*/  IMAD.MOV.U32 R14, RZ, RZ, R13 ;  /* 0x000000ffff0e7224 */ /* 0x001fe400078e000d */
[----:B------:R-:W-:-:S05]  /*25e0*/  IMAD.MOV.U32 R15, RZ, RZ, RZ ;  /* 0x000000ffff0f7224 */ /* 0x000fca00078e00ff */
[----:B------:R1:W-:Y:S02]  /*25f0*/  REDG.E.ADD.64.STRONG.GPU desc[UR20][R6.64+0xc00], R14 ;  /* 0x000c000e0600798e */ /* 0x0003e4000c12e514 */
.L_x_637:
[----:B------:R-:W-:Y:S05]  /*2600*/  BSYNC.RECONVERGENT B1 ;  /* 0x0000000000017941 */ /* 0x000fea0003800200 */
.L_x_636:
        /* <DEDUP_REMOVED lines=12> */
.L_x_639:
[----:B------:R-:W-:Y:S05]  /*26d0*/  BSYNC.RECONVERGENT B1 ;  /* 0x0000000000017941 */ /* 0x000fea0003800200 */
.L_x_638:
[----:B------:R-:W-:Y:S04]  /*26e0*/  BSSY.RECONVERGENT B1, `(.L_x_640) ;  /* 0x0000005000017945 */ /* 0x000fe80003800200 */
[----:B------:R-:W-:Y:S05]  /*26f0*/  @!P1 BRA `(.L_x_641) ;  /* 0x00000000000c9947 */ /* 0x000fea0003800000 */
[----:B012---:R-:W-:Y:S02]  /*2700*/  IMAD.MOV.U32 R14, RZ, RZ, R18 ;  /* 0x000000ffff0e7224 */ /* 0x007fe400078e0012 */
[----:B------:R-:W-:-:S05]  /*2710*/  IMAD.MOV.U32 R15, RZ, RZ, RZ ;  /* 0x000000ffff0f7224 */ /* 0x000fca00078e00ff */
[----:B------:R3:W-:Y:S02]  /*2720*/  REDG.E.ADD.64.STRONG.GPU desc[UR20][R6.64+0x1c00], R14 ;  /* 0x001c000e0600798e */ /* 0x0007e4000c12e514 */
.L_x_641:
[----:B------:R-:W-:Y:S05]  /*2730*/  BSYNC.RECONVERGENT B1 ;  /* 0x0000000000017941 */ /* 0x000fea0003800200 */
.L_x_640:
[----:B------:R-:W-:Y:S04]  /*2740*/  BSSY.RECONVERGENT B1, `(.L_x_642) ;  /* 0x0000005000017945 */ /* 0x000fe80003800200 */
[----:B------:R-:W-:Y:S05]  /*2750*/  @!P2 BRA `(.L_x_643) ;  /* 0x00000000000ca947 */ /* 0x000fea0003800000 */
[----:B0123--:R-:W-:Y:S01]  /*2760*/  MOV R14, R19 ;  /* 0x00000013000e7202 */ /* 0x00ffe20000000f00 */
[----:B------:R-:W-:-:S05]  /*2770*/  IMAD.MOV.U32 R15, RZ, RZ, RZ ;  /* 0x000000ffff0f7224 */ /* 0x000fca00078e00ff */
[----:B------:R4:W-:Y:S02]  /*2780*/  REDG.E.ADD.64.STRONG.GPU desc[UR20][R6.64+0x2400], R14 ;  /* 0x0024000e0600798e */ /* 0x0009e4000c12e514 */
.L_x_643:
[----:B------:R-:W-:Y:S05]  /*2790*/  BSYNC.RECONVERGENT B1 ;  /* 0x0000000000017941 */ /* 0x000fea0003800200 */
.L_x_642:
[----:B------:R-:W-:Y:S04]  /*27a0*/  BSSY.RECONVERGENT B1, `(.L_x_644) ;  /* 0x0000004000017945 */ /* 0x000fe80003800200 */
[----:B------:R-:W-:Y:S05]  /*27b0*/  @!P3 BRA `(.L_x_645) ;  /* 0x000000000008b947 */ /* 0x000fea0003800000 */
[----:B------:R-:W-:-:S05]  /*27c0*/  IMAD.MOV.U32 R17, RZ, RZ, RZ ;  /* 0x000000ffff117224 */ /* 0x000fca00078e00ff */
[----:B------:R0:W-:Y:S02]  /*27d0*/  REDG.E.ADD.64.STRONG.GPU desc[UR20][R6.64+0x2c00], R16 ;  /* 0x002c00100600798e */ /* 0x0001e4000c12e514 */
.L_x_645:
[----:B------:R-:W-:Y:S05]  /*27e0*/  BSYNC.RECONVERGENT B1 ;  /* 0x0000000000017941 */ /* 0x000fea0003800200 */
.L_x_644:
[----:B------:R-:W-:Y:S04]  /*27f0*/  BSSY.RECONVERGENT B1, `(.L_x_646) ;  /* 0x0000004000017945 */ /* 0x000fe80003800200 */
[----:B------:R-:W-:Y:S05]  /*2800*/  @!P4 BRA `(.L_x_647) ;  /* 0x000000000008c947 */ /* 0x000fea0003800000 */
[----:B------:R-:W-:-:S05]  /*2810*/  IMAD.MOV.U32 R13, RZ, RZ, RZ ;  /* 0x000000ffff0d7224 */ /* 0x000fca00078e00ff */
[----:B------:R0:W-:Y:S02]  /*2820*/  REDG.E.ADD.64.STRONG.GPU desc[UR20][R6.64+0x3400], R12 ;  /* 0x0034000c0600798e */ /* 0x0001e4000c12e514 */
.L_x_647:
[----:B------:R-:W-:Y:S05]  /*2830*/  BSYNC.RECONVERGENT B1 ;  /* 0x0000000000017941 */ /* 0x000fea0003800200 */
.L_x_646:
[----:B------:R-:W-:Y:S04]  /*2840*/  BSSY.RECONVERGENT B1, `(.L_x_648) ;  /* 0x0000004000017945 */ /* 0x000fe80003800200 */
[----:B------:R-:W-:Y:S05]  /*2850*/  @!P5 BRA `(.L_x_649) ;  /* 0x000000000008d947 */ /* 0x000fea0003800000 */
[----:B------:R-:W-:-:S05]  /*2860*/  IMAD.MOV.U32 R11, RZ, RZ, RZ ;  /* 0x000000ffff0b7224 */ /* 0x000fca00078e00ff */
[----:B------:R0:W-:Y:S02]  /*2870*/  REDG.E.ADD.64.STRONG.GPU desc[UR20][R6.64+0x3c00], R10 ;  /* 0x003c000a0600798e */ /* 0x0001e4000c12e514 */
.L_x_649:
[----:B------:R-:W-:Y:S05]  /*2880*/  BSYNC.RECONVERGENT B1 ;  /* 0x0000000000017941 */ /* 0x000fea0003800200 */
.L_x_648:
[----:B------:R-:W-:Y:S05]  /*2890*/  @P0 BRA `(.L_x_650) ;  /* 0xfffffff800f80947 */ /* 0x000fea000383ffff */
[----:B------:R-:W-:-:S07]  /*28a0*/  IMAD.U32 R3, RZ, RZ, UR27 ;  /* 0x0000001bff037e24 */ /* 0x000fce000f8e00ff */
.L_x_633:
        /* <DEDUP_REMOVED lines=20> */
.L_x_653:
[----:B------:R-:W-:Y:S05]  /*29f0*/  BSYNC.RECONVERGENT B1 ;  /* 0x0000000000017941 */ /* 0x000fea0003800200 */
.L_x_652:
        /* <DEDUP_REMOVED lines=9> */
.L_x_655:
[----:B------:R-:W-:Y:S05]  /*2a90*/  BSYNC.RECONVERGENT B1 ;  /* 0x0000000000017941 */ /* 0x000fea0003800200 */
.L_x_654:
        /* <DEDUP_REMOVED lines=8> */
.L_x_657:
[----:B------:R-:W-:Y:S05]  /*2b20*/  BSYNC.RECONVERGENT B1 ;  /* 0x0000000000017941 */ /* 0x000fea0003800200 */
.L_x_656:
        /* <DEDUP_REMOVED lines=9> */
.L_x_659:
[----:B------:R-:W-:Y:S05]  /*2bc0*/  BSYNC.RECONVERGENT B1 ;  /* 0x0000000000017941 */ /* 0x000fea0003800200 */
.L_x_658:
[----:B------:R-:W-:-:S07]  /*2bd0*/  VIADD R3, R3, 0x4 ;  /* 0x0000000403037836 */ /* 0x000fce0000000000 */
.L_x_651:
        /* <DEDUP_REMOVED lines=17> */
.L_x_662:
[----:B------:R-:W-:Y:S05]  /*2cf0*/  BSYNC.RECONVERGENT B1 ;  /* 0x0000000000017941 */ /* 0x000fea0003800200 */
.L_x_661:
        /* <DEDUP_REMOVED lines=9> */
.L_x_664:
[----:B------:R-:W-:Y:S05]  /*2d90*/  BSYNC.RECONVERGENT B1 ;  /* 0x0000000000017941 */ /* 0x000fea0003800200 */
.L_x_663:
[----:B------:R-:W-:-:S07]  /*2da0*/  VIADD R3, R3, 0x2 ;  /* 0x0000000203037836 */ /* 0x000fce0000000000 */
.L_x_660:
        /* <DEDUP_REMOVED lines=12> */
.L_x_598:
[----:B------:R-:W-:Y:S05]  /*2e70*/  BSYNC.RECONVERGENT B0 ;  /* 0x0000000000007941 */ /* 0x000fea0003800200 */
.L_x_597:
[----:B------:R-:W-:Y:S01]  /*2e80*/  BAR.SYNC.DEFER_BLOCKING 0x0 ;  /* 0x0000000000007b1d */ /* 0x000fe20000010000 */
[----:B------:R-:W-:-:S04]  /*2e90*/  UIADD3 UR6, UP0, UPT, UR6, 0x1, URZ ;  /* 0x0000000106067890 */ /* 0x000fc8000ff1e0ff */
[----:B------:R-:W-:Y:S02]  /*2ea0*/  UIADD3.X UR7, UPT, UPT, URZ, UR7, URZ, UP0, !UPT ;  /* 0x00000007ff077290 */ /* 0x000fe400087fe4ff */
[----:B------:R-:W-:-:S04]  /*2eb0*/  UISETP.NE.U32.AND UP0, UPT, UR6, UR11, UPT ;  /* 0x0000000b0600728c */ /* 0x000fc8000bf05070 */
[----:B------:R-:W-:-:S09]  /*2ec0*/  UISETP.NE.AND.EX UP0, UPT, UR7, UR12, UPT, UP0 ;  /* 0x0000000c0700728c */ /* 0x000fd2000bf05300 */
[----:B------:R-:W-:Y:S05]  /*2ed0*/  BRA.U UP0, `(.L_x_665) ;  /* 0xffffffd100f07547 */ /* 0x000fea000b83ffff */
[----:B------:R-:W-:Y:S05]  /*2ee0*/  EXIT ;  /* 0x000000000000794d */ /* 0x000fea0003800000 */
.L_x_666:
        /* <DEDUP_REMOVED lines=9> */
.L_x_1996:


//--------------------- .text._ZN3cub18CUB_300001_SM_10006detail10radix_sort31DeviceRadixSortSingleTileKernelINS1_5radix10policy_hubIiNS0_8NullTypeEyE10Policy1000ELNS0_9SortOrderE0EiS6_yNS1_21identity_decomposer_tEEEvPKT1_PSB_PKT2_PSF_T3_iiT4_ --------------------------
	.section	.text._ZN3cub18CUB_300001_SM_10006detail10radix_sort31DeviceRadixSortSingleTileKernelINS1_5radix10policy_hubIiNS0_8NullTypeEyE10Policy1000ELNS0_9SortOrderE0EiS6_yNS1_21identity_decomposer_tEEEvPKT1_PSB_PKT2_PSF_T3_iiT4_,"ax",@progbits
	.align	128
        .global         _ZN3cub18CUB_300001_SM_10006detail10radix_sort31DeviceRadixSortSingleTileKernelINS1_5radix10policy_hubIiNS0_8NullTypeEyE10Policy1000ELNS0_9SortOrderE0EiS6_yNS1_21identity_decomposer_tEEEvPKT1_PSB_PKT2_PSF_T3_iiT4_
        .type           _ZN3cub18CUB_300001_SM_10006detail10radix_sort31DeviceRadixSortSingleTileKernelINS1_5radix10policy_hubIiNS0_8NullTypeEyE10Policy1000ELNS0_9SortOrderE0EiS6_yNS1_21identity_decomposer_tEEEvPKT1_PSB_PKT2_PSF_T3_iiT4_,@function
        .size           _ZN3cub18CUB_300001_SM_10006detail10radix_sort31DeviceRadixSortSingleTileKernelINS1_5radix10policy_hubIiNS0_8NullTypeEyE10Policy1000ELNS0_9SortOrderE0EiS6_yNS1_21identity_decomposer_tEEEvPKT1_PSB_PKT2_PSF_T3_iiT4_,(.L_x_1997 - _ZN3cub18CUB_300001_SM_10006detail10radix_sort31DeviceRadixSortSingleTileKernelINS1_5radix10policy_hubIiNS0_8NullTypeEyE10Policy1000ELNS0_9SortOrderE0EiS6_yNS1_21identity_decomposer_tEEEvPKT1_PSB_PKT2_PSF_T3_iiT4_)
        .other          _ZN3cub18CUB_300001_SM_10006detail10radix_sort31DeviceRadixSortSingleTileKernelINS1_5radix10policy_hubIiNS0_8NullTypeEyE10Policy1000ELNS0_9SortOrderE0EiS6_yNS1_21identity_decomposer_tEEEvPKT1_PSB_PKT2_PSF_T3_iiT4_,@"STO_CUDA_ENTRY STV_DEFAULT"
_ZN3cub18CUB_300001_SM_10006detail10radix_sort31DeviceRadixSortSingleTileKernelINS1_5radix10policy_hubIiNS0_8NullTypeEyE10Policy1000ELNS0_9SortOrderE0EiS6_yNS1_21identity_decomposer_tEEEvPKT1_PSB_PKT2_PSF_T3_iiT4_:
.text._ZN3cub18CUB_300001_SM_10006detail10radix_sort31DeviceRadixSortSingleTileKernelINS1_5radix10policy_hubIiNS0_8NullTypeEyE10Policy1000ELNS0_9SortOrderE0EiS6_yNS1_21identity_decomposer_tEEEvPKT1_PSB_PKT2_PSF_T3_iiT4_:
[----:B------:R-:W-:Y:S01]  /*0000*/  LDC R1, c[0x0][0x37c] ;  /* 0x0000df00ff017b82 */ /* 0x000fe20000000800 */
[----:B------:R-:W0:Y:S01]  /*0010*/  S2R R0, SR_TID.X ;  /* 0x0000000000007919 */ /* 0x000e220000002100 */
[----:B------:R-:W1:Y:S06]  /*0020*/  LDCU UR4, c[0x0][0x3a0] ;  /* 0x00007400ff0477ac */ /* 0x000e6c0008000800 */
[----:B------:R-:W2:Y:S01]  /*0030*/  LDC.64 R4, c[0x0][0x380] ;  /* 0x0000e000ff047b82 */ /* 0x000ea20000000a00 */
[----:B------:R-:W3:Y:S01]  /*0040*/  LDCU.64 UR8, c[0x0][0x358] ;  /* 0x00006b00ff0877ac */ /* 0x000ee20008000a00 */
[----:B------:R-:W-:-:S02]  /*0050*/  IMAD.MOV.U32 R13, RZ, RZ, -0x1 ;  /* 0xffffffffff0d7424 */ /* 0x000fc400078e00ff */
[----:B------:R-:W-:Y:S02]  /*0060*/  IMAD.MOV.U32 R14, RZ, RZ, -0x1 ;  /* 0xffffffffff0e7424 */ /* 0x000fe400078e00ff */
[----:B------:R-:W-:Y:S02]  /*0070*/  IMAD.MOV.U32 R20, RZ, RZ, -0x1 ;  /* 0xffffffffff147424 */ /* 0x000fe400078e00ff */
[----:B------:R-:W-:Y:S01]  /*0080*/  IMAD.MOV.U32 R21, RZ, RZ, -0x1 ;  /* 0xffffffffff157424 */ /* 0x000fe200078e00ff */
[----:B------:R-:W4:Y:S01]  /*0090*/  S2UR UR6, SR_CgaCtaId ;  /* 0x00000000000679c3 */ /* 0x000f220000008800 */
[----:B------:R-:W2:Y:S01]  /*00a0*/  S2R R23, SR_LANEID ;  /* 0x0000000000177919 */ /* 0x000ea20000000000 */
[----:B------:R-:W-:Y:S01]  /*00b0*/  IMAD.MOV.U32 R25, RZ, RZ, -0x1 ;  /* 0xffffffffff197424 */ /* 0x000fe200078e00ff */
[----:B------:R-:W1:Y:S01]  /*00c0*/  LDCU UR10, c[0x0][0x3ac] ;  /* 0x00007580ff0a77ac */ /* 0x000e620008000800 */
[----:B0-----:R-:W-:-:S04]  /*00d0*/  IMAD R7, R0, 0x13, RZ ;  /* 0x0000001300077824 */ /* 0x001fc800078e02ff */
[C---:B------:R-:W-:Y:S01]  /*00e0*/  VIADD R2, R7.reuse, 0x1 ;  /* 0x0000000107027836 */ /* 0x040fe20000000000 */
[C---:B-1----:R-:W-:Y:S01]  /*00f0*/  ISETP.GE.AND P1, PT, R7.reuse, UR4, PT ;  /* 0x0000000407007c0c */ /* 0x042fe2000bf26270 */
[----:B--2---:R-:W-:-:S03]  /*0100*/  IMAD.WIDE.U32 R4, R7, 0x4, R4 ;  /* 0x0000000407047825 */ /* 0x004fc600078e0004 */
[----:B------:R-:W-:Y:S01]  /*0110*/  ISETP.GE.AND P2, PT, R2, UR4, PT ;  /* 0x0000000402007c0c */ /* 0x000fe2000bf46270 */
[C---:B------:R-:W-:Y:S02]  /*0120*/  VIADD R2, R7.reuse, 0x2 ;  /* 0x0000000207027836 */ /* 0x040fe40000000000 */
[----:B------:R-:W-:-:S03]  /*0130*/  VIADD R3, R7, 0x3 ;  /* 0x0000000307037836 */ /* 0x000fc60000000000 */
[----:B------:R-:W-:Y:S01]  /*0140*/  ISETP.GE.AND P3, PT, R2, UR4, PT ;  /* 0x0000000402007c0c */ /* 0x000fe2000bf66270 */
[----:B------:R-:W-:Y:S01]  /*0150*/  VIADD R2, R7, 0x4 ;  /* 0x0000000407027836 */ /* 0x000fe20000000000 */
[----:B------:R-:W-:Y:S01]  /*0160*/  ISETP.GE.AND P4, PT, R3, UR4, PT ;  /* 0x0000000403007c0c */ /* 0x000fe2000bf86270 */
[----:B---3--:R-:W2:Y:S03]  /*0170*/  @!P1 LDG.E R12, desc[UR8][R4.64] ;  /* 0x00000008040c9981 */ /* 0x008ea6000c1e1900 */
[----:B------:R-:W-:Y:S01]  /*0180*/  ISETP.GE.AND P5, PT, R2, UR4, PT ;  /* 0x0000000402007c0c */ /* 0x000fe2000bfa6270 */
[----:B------:R-:W3:Y:S06]  /*0190*/  @!P2 LDG.E R6, desc[UR8][R4.64+0x4] ;  /* 0x000004080406a981 */ /* 0x000eec000c1e1900 */
[----:B------:R-:W5:Y:S04]  /*01a0*/  @!P3 LDG.E R8, desc[UR8][R4.64+0x8] ;  /* 0x000008080408b981 */ /* 0x000f68000c1e1900 */
[----:B------:R-:W4:Y:S04]  /*01b0*/  @!P4 LDG.E R9, desc[UR8][R4.64+0xc] ;  /* 0x00000c080409c981 */ /* 0x000f28000c1e1900 */
[----:B------:R-:W4:Y:S01]  /*01c0*/  @!P5 LDG.E R10, desc[UR8][R4.64+0x10] ;  /* 0x00001008040ad981 */ /* 0x000f22000c1e1900 */
[----:B------:R-:W-:-:S02]  /*01d0*/  VIADD R2, R7, 0x5 ;  /* 0x0000000507027836 */ /* 0x000fc40000000000 */
[C---:B------:R-:W-:Y:S02]  /*01e0*/  VIADD R11, R7.reuse, 0x7 ;  /* 0x00000007070b7836 */ /* 0x040fe40000000000 */
[----:B------:R-:W-:Y:S01]  /*01f0*/  VIADD R3, R7, 0x6 ;  /* 0x0000000607037836 */ /* 0x000fe20000000000 */
[----:B------:R-:W-:Y:S01]  /*0200*/  ISETP.GE.AND P6, PT, R2, UR4, PT ;  /* 0x0000000402007c0c */ /* 0x000fe2000bfc6270 */
[----:B------:R-:W-:-:S03]  /*0210*/  IMAD.MOV.U32 R2, RZ, RZ, -0x1 ;  /* 0xffffffffff027424 */ /* 0x000fc600078e00ff */
[----:B------:R-:W-:Y:S01]  /*0220*/  ISETP.GE.AND P0, PT, R3, UR4, PT ;  /* 0x0000000403007c0c */ /* 0x000fe2000bf06270 */
[----:B------:R-:W-:Y:S02]  /*0230*/  IMAD.MOV.U32 R3, RZ, RZ, -0x1 ;  /* 0xffffffffff037424 */ /* 0x000fe400078e00ff */
[----:B------:R-:W-:-:S06]  /*0240*/  VIADD R15, R7, 0xb ;  /* 0x0000000b070f7836 */ /* 0x000fcc0000000000 */
[----:B------:R-:W4:Y:S01]  /*0250*/  @!P6 LDG.E R17, desc[UR8][R4.64+0x14] ;  /* 0x000014080411e981 */ /* 0x000f22000c1e1900 */
[----:B--2---:R-:W-:Y:S01]  /*0260*/  @!P1 LOP3.LUT R2, R12, 0x80000000, RZ, 0x3c, !PT ;  /* 0x800000000c029812 */ /* 0x004fe200078e3cff */
[----:B------:R-:W-:Y:S01]  /*0270*/  IMAD.MOV.U32 R12, RZ, RZ, -0x1 ;  /* 0xffffffffff0c7424 */ /* 0x000fe200078e00ff */
[----:B------:R-:W-:Y:S01]  /*0280*/  ISETP.GE.AND P1, PT, R11, UR4, PT ;  /* 0x000000040b007c0c */ /* 0x000fe2000bf26270 */
[C---:B------:R-:W-:Y:S01]  /*0290*/  VIADD R11, R7.reuse, 0x8 ;  /* 0x00000008070b7836 */ /* 0x040fe20000000000 */
[----:B---3--:R-:W-:Y:S01]  /*02a0*/  @!P2 LOP3.LUT R3, R6, 0x80000000, RZ, 0x3c, !PT ;  /* 0x800000000603a812 */ /* 0x008fe200078e3cff */
[----:B------:R-:W-:-:S03]  /*02b0*/  VIADD R6, R7, 0x9 ;  /* 0x0000000907067836 */ /* 0x000fc60000000000 */
[----:B------:R-:W-:Y:S01]  /*02c0*/  ISETP.GE.AND P2, PT, R11, UR4, PT ;  /* 0x000000040b007c0c */ /* 0x000fe2000bf46270 */
[----:B------:R-:W-:Y:S01]  /*02d0*/  VIADD R11, R7, 0xa ;  /* 0x0000000a070b7836 */ /* 0x000fe20000000000 */
[----:B-----5:R-:W-:Y:S02]  /*02e0*/  @!P3 LOP3.LUT R12, R8, 0x80000000, RZ, 0x3c, !PT ;  /* 0x80000000080cb812 */ /* 0x020fe400078e3cff */
[----:B------:R-:W-:Y:S02]  /*02f0*/  ISETP.GE.AND P3, PT, R6, UR4, PT ;  /* 0x0000000406007c0c */ /* 0x000fe4000bf66270 */
[----:B----4-:R-:W-:Y:S01]  /*0300*/  @!P4 LOP3.LUT R13, R9, 0x80000000, RZ, 0x3c, !PT ;  /* 0x80000000090dc812 */ /* 0x010fe200078e3cff */
[----:B------:R-:W2:Y:S01]  /*0310*/  @!P0 LDG.E R6, desc[UR8][R4.64+0x18] ;  /* 0x0000180804068981 */ /* 0x000ea2000c1e1900 */
[----:B------:R-:W-:Y:S02]  /*0320*/  ISETP.GE.AND P4, PT, R11, UR4, PT ;  /* 0x000000040b007c0c */ /* 0x000fe4000bf86270 */
[----:B------:R-:W-:Y:S01]  /*0330*/  @!P5 LOP3.LUT R14, R10, 0x80000000, RZ, 0x3c, !PT ;  /* 0x800000000a0ed812 */ /* 0x000fe200078e3cff */
[----:B------:R-:W3:Y:S01]  /*0340*/  @!P1 LDG.E R8, desc[UR8][R4.64+0x1c] ;  /* 0x00001c0804089981 */ /* 0x000ee2000c1e1900 */
[----:B------:R-:W-:-:S03]  /*0350*/  ISETP.GE.AND P5, PT, R15, UR4, PT ;  /* 0x000000040f007c0c */ /* 0x000fc6000bfa6270 */
[----:B------:R-:W4:Y:S04]  /*0360*/  @!P2 LDG.E R9, desc[UR8][R4.64+0x20] ;  /* 0x000020080409a981 */ /* 0x000f28000c1e1900 */
[----:B------:R-:W5:Y:S04]  /*0370*/  @!P3 LDG.E R10, desc[UR8][R4.64+0x24] ;  /* 0x00002408040ab981 */ /* 0x000f68000c1e1900 */
[----:B------:R-:W5:Y:S04]  /*0380*/  @!P4 LDG.E R11, desc[UR8][R4.64+0x28] ;  /* 0x00002808040bc981 */ /* 0x000f68000c1e1900 */
[----:B------:R-:W5:Y:S01]  /*0390*/  @!P5 LDG.E R22, desc[UR8][R4.64+0x2c] ;  /* 0x00002c080416d981 */ /* 0x000f62000c1e1900 */
[----:B------:R-:W-:-:S02]  /*03a0*/  VIADD R16, R7, 0xc ;  /* 0x0000000c07107836 */ /* 0x000fc40000000000 */
[----:B------:R-:W-:Y:S01]  /*03b0*/  IMAD.MOV.U32 R15, RZ, RZ, -0x1 ;  /* 0xffffffffff0f7424 */ /* 0x000fe200078e00ff */
[----:B------:R-:W-:Y:S01]  /*03c0*/  @!P6 LOP3.LUT R15, R17, 0x80000000, RZ, 0x3c, !PT ;  /* 0x80000000110fe812 */ /* 0x000fe200078e3cff */
[C---:B------:R-:W-:Y:S01]  /*03d0*/  VIADD R18, R7.reuse, 0xd ;  /* 0x0000000d07127836 */ /* 0x040fe20000000000 */
[----:B------:R-:W-:Y:S01]  /*03e0*/  ISETP.GE.AND P6, PT, R16, UR4, PT ;  /* 0x0000000410007c0c */ /* 0x000fe2000bfc6270 */
[----:B------:R-:W-:Y:S02]  /*03f0*/  IMAD.MOV.U32 R16, RZ, RZ, -0x1 ;  /* 0xffffffffff107424 */ /* 0x000fe400078e00ff */
[----:B------:R-:W-:Y:S02]  /*0400*/  IMAD.MOV.U32 R17, RZ, RZ, -0x1 ;  /* 0xffffffffff117424 */ /* 0x000fe400078e00ff */
[----:B------:R-:W-:-:S08]  /*0410*/  VIADD R19, R7, 0xe ;  /* 0x0000000e07137836 */ /* 0x000fd00000000000 */
[----:B------:R-:W5:Y:S01]  /*0420*/  @!P6 LDG.E R24, desc[UR8][R4.64+0x30] ;  /* 0x000030080418e981 */ /* 0x000f62000c1e1900 */
[----:B--2---:R-:W-:Y:S01]  /*0430*/  @!P0 LOP3.LUT R16, R6, 0x80000000, RZ, 0x3c, !PT ;  /* 0x8000000006108812 */ /* 0x004fe200078e3cff */
[C---:B------:R-:W-:Y:S01]  /*0440*/  VIADD R6, R7.reuse, 0xf ;  /* 0x0000000f07067836 */ /* 0x040fe20000000000 */
[----:B------:R-:W-:Y:S01]  /*0450*/  ISETP.GE.AND P0, PT, R18, UR4, PT ;  /* 0x0000000412007c0c */ /* 0x000fe2000bf06270 */
[----:B------:R-:W-:Y:S01]  /*0460*/  IMAD.MOV.U32 R18, RZ, RZ, -0x1 ;  /* 0xffffffffff127424 */ /* 0x000fe200078e00ff */
[----:B---3--:R-:W-:Y:S01]  /*0470*/  @!P1 LOP3.LUT R17, R8, 0x80000000, RZ, 0x3c, !PT ;  /* 0x8000000008119812 */ /* 0x008fe200078e3cff */
[----:B------:R-:W-:Y:S01]  /*0480*/  VIADD R8, R7, 0x10 ;  /* 0x0000001007087836 */ /* 0x000fe20000000000 */
[----:B----4-:R-:W-:Y:S02]  /*0490*/  @!P2 LOP3.LUT R18, R9, 0x80000000, RZ, 0x3c, !PT ;  /* 0x800000000912a812 */ /* 0x010fe400078e3cff */
[----:B------:R-:W-:Y:S01]  /*04a0*/  ISETP.GE.AND P2, PT, R6, UR4, PT ;  /* 0x0000000406007c0c */ /* 0x000fe2000bf46270 */
[----:B------:R-:W-:-:S02]  /*04b0*/  VIADD R6, R7, 0x11 ;  /* 0x0000001107067836 */ /* 0x000fc40000000000 */
[----:B------:R-:W-:Y:S01]  /*04c0*/  VIADD R7, R7, 0x12 ;  /* 0x0000001207077836 */ /* 0x000fe20000000000 */
[----:B------:R-:W-:Y:S01]  /*04d0*/  ISETP.GE.AND P1, PT, R19, UR4, PT ;  /* 0x0000000413007c0c */ /* 0x000fe2000bf26270 */
[----:B------:R-:W-:Y:S01]  /*04e0*/  IMAD.MOV.U32 R19, RZ, RZ, -0x1 ;  /* 0xffffffffff137424 */ /* 0x000fe200078e00ff */
[----:B-----5:R-:W-:Y:S02]  /*04f0*/  @!P3 LOP3.LUT R19, R10, 0x80000000, RZ, 0x3c, !PT ;  /* 0x800000000a13b812 */ /* 0x020fe400078e3cff */
[----:B------:R-:W-:Y:S02]  /*0500*/  @!P4 LOP3.LUT R20, R11, 0x80000000, RZ, 0x3c, !PT ;  /* 0x800000000b14c812 */ /* 0x000fe400078e3cff */
[----:B------:R-:W-:Y:S02]  /*0510*/  @!P5 LOP3.LUT R21, R22, 0x80000000, RZ, 0x3c, !PT ;  /* 0x800000001615d812 */ /* 0x000fe400078e3cff */
[----:B------:R-:W-:Y:S02]  /*0520*/  ISETP.GE.AND P3, PT, R8, UR4, PT ;  /* 0x0000000408007c0c */ /* 0x000fe4000bf66270 */
[----:B------:R-:W-:Y:S01]  /*0530*/  ISETP.GE.AND P4, PT, R6, UR4, PT ;  /* 0x0000000406007c0c */ /* 0x000fe2000bf86270 */
[----:B------:R-:W2:Y:S01]  /*0540*/  @!P2 LDG.E R8, desc[UR8][R4.64+0x3c] ;  /* 0x00003c080408a981 */ /* 0x000ea2000c1e1900 */
[----:B------:R-:W-:Y:S01]  /*0550*/  ISETP.GE.AND P5, PT, R7, UR4, PT ;  /* 0x0000000407007c0c */ /* 0x000fe2000bfa6270 */
[----:B------:R-:W0:Y:S02]  /*0560*/  LDCU.64 UR4, c[0x0][0x3a8] ;  /* 0x00007500ff0477ac */ /* 0x000e240008000a00 */
[----:B------:R-:W3:Y:S04]  /*0570*/  @!P0 LDG.E R6, desc[UR8][R4.64+0x34] ;  /* 0x0000340804068981 */ /* 0x000ee8000c1e1900 */
[----:B------:R-:W4:Y:S04]  /*0580*/  @!P1 LDG.E R7, desc[UR8][R4.64+0x38] ;  /* 0x0000380804079981 */ /* 0x000f28000c1e1900 */
[----:B------:R-:W5:Y:S04]  /*0590*/  @!P3 LDG.E R9, desc[UR8][R4.64+0x40] ;  /* 0x000040080409b981 */ /* 0x000f68000c1e1900 */
[----:B------:R-:W5:Y:S04]  /*05a0*/  @!P4 LDG.E R10, desc[UR8][R4.64+0x44] ;  /* 0x00004408040ac981 */ /* 0x000f68000c1e1900 */
[----:B------:R-:W5:Y:S01]  /*05b0*/  @!P5 LDG.E R11, desc[UR8][R4.64+0x48] ;  /* 0x00004808040bd981 */ /* 0x000f62000c1e1900 */
[----:B0-----:R-:W-:-:S02]  /*05c0*/  UIADD3 UR7, UPT, UPT, UR4, 0x6, URZ ;  /* 0x0000000604077890 */ /* 0x001fc4000fffe0ff */
[----:B------:R-:W-:-:S03]  /*05d0*/  UIADD3 UR5, UPT, UPT, -UR4, UR5, URZ ;  /* 0x0000000504057290 */ /* 0x000fc6000fffe1ff */
[----:B------:R-:W-:Y:S02]  /*05e0*/  UMOV UR4, 0x400 ;  /* 0x0000040000047882 */ /* 0x000fe40000000000 */
[----:B------:R-:W-:Y:S01]  /*05f0*/  ULEA UR4, UR6, UR4, 0x18 ;  /* 0x0000000406047291 */ /* 0x000fe2000f8ec0ff */
[----:B------:R-:W-:-:S05]  /*0600*/  SHF.R.U32.HI R105, RZ, 0x5, R0 ;  /* 0x00000005ff697819 */ /* 0x000fca0000011600 */
[----:B------:R-:W-:Y:S01]  /*0610*/  LEA R29, R0, UR4, 0x2 ;  /* 0x00000004001d7c11 */ /* 0x000fe2000f8e10ff */
[----:B------:R-:W-:Y:S01]  /*0620*/  IMAD.MOV.U32 R22, RZ, RZ, -0x1 ;  /* 0xffffffffff167424 */ /* 0x000fe200078e00ff */
[----:B------:R-:W-:-:S03]  /*0630*/  @!P6 LOP3.LUT R22, R24, 0x80000000, RZ, 0x3c, !PT ;  /* 0x800000001816e812 */ /* 0x000fc600078e3cff */
[----:B------:R-:W-:Y:S01]  /*0640*/  IMAD R31, R0, 0x80, R29 ;  /* 0x00000080001f7824 */ /* 0x000fe200078e021d */
[----:B------:R-:W-:Y:S01]  /*0650*/  LEA R32, R105, UR4, 0x2 ;  /* 0x0000000469207c11 */ /* 0x000fe2000f8e10ff */
[----:B------:R-:W-:Y:S02]  /*0660*/  IMAD.MOV.U32 R24, RZ, RZ, -0x1 ;  /* 0xffffffffff187424 */ /* 0x000fe400078e00ff */
[----:B------:R-:W-:Y:S02]  /*0670*/  IMAD.MOV.U32 R26, RZ, RZ, -0x1 ;  /* 0xffffffffff1a7424 */ /* 0x000fe400078e00ff */
[----:B------:R-:W-:Y:S02]  /*0680*/  IMAD.MOV.U32 R27, RZ, RZ, -0x1 ;  /* 0xffffffffff1b7424 */ /* 0x000fe400078e00ff */
[----:B------:R-:W-:Y:S02]  /*0690*/  IMAD.MOV.U32 R28, RZ, RZ, -0x1 ;  /* 0xffffffffff1c7424 */ /* 0x000fe400078e00ff */
[----:B------:R-:W-:-:S02]  /*06a0*/  IMAD.MOV.U32 R30, RZ, RZ, -0x1 ;  /* 0xffffffffff1e7424 */ /* 0x000fc400078e00ff */
[----:B------:R-:W-:Y:S01]  /*06b0*/  IMAD R33, R0, -0x38, R31 ;  /* 0xffffffc800217824 */ /* 0x000fe200078e021f */
[----:B------:R-:W-:Y:S01]  /*06c0*/  BAR.SYNC.DEFER_BLOCKING 0x0 ;  /* 0x0000000000007b1d */ /* 0x000fe20000010000 */
[----:B--2---:R-:W-:Y:S02]  /*06d0*/  @!P2 LOP3.LUT R26, R8, 0x80000000, RZ, 0x3c, !PT ;  /* 0x80000000081aa812 */ /* 0x004fe400078e3cff */
[----:B---3--:R-:W-:Y:S02]  /*06e0*/  @!P0 LOP3.LUT R24, R6, 0x80000000, RZ, 0x3c, !PT ;  /* 0x8000000006188812 */ /* 0x008fe400078e3cff */
[----:B----4-:R-:W-:Y:S02]  /*06f0*/  @!P1 LOP3.LUT R25, R7, 0x80000000, RZ, 0x3c, !PT ;  /* 0x8000000007199812 */ /* 0x010fe400078e3cff */
[----:B-----5:R-:W-:Y:S02]  /*0700*/  @!P3 LOP3.LUT R27, R9, 0x80000000, RZ, 0x3c, !PT ;  /* 0x80000000091bb812 */ /* 0x020fe400078e3cff */
[----:B------:R-:W-:-:S02]  /*0710*/  @!P4 LOP3.LUT R28, R10, 0x80000000, RZ, 0x3c, !PT ;  /* 0x800000000a1cc812 */ /* 0x000fc400078e3cff */
[----:B------:R-:W-:-:S07]  /*0720*/  @!P5 LOP3.LUT R30, R11, 0x80000000, RZ, 0x3c, !PT ;  /* 0x800000000b1ed812 */ /* 0x000fce00078e3cff */
.L_x_668:
[----:B------:R-:W-:Y:S01]  /*0730*/  UISETP.LT.AND UP0, UPT, UR5, 0x6, UPT ;  /* 0x000000060500788c */ /* 0x000fe2000bf01270 */
[----:B------:R-:W-:Y:S01]  /*0740*/  STS [R29], RZ ;  /* 0x000000ff1d007388 */ /* 0x000fe20000000800 */
[----:B------:R-:W-:Y:S01]  /*0750*/  UIADD3 UR6, UPT, UPT, UR7, -0x6, URZ ;  /* 0xfffffffa07067890 */ /* 0x000fe2000fffe0ff */
[----:B------:R-:W-:Y:S01]  /*0760*/  ISETP.NE.AND P1, PT, R23, 0x1f, PT ;  /* 0x0000001f1700780c */ /* 0x000fe20003f25270 */
[----:B------:R-:W-:Y:S01]  /*0770*/  USEL UR4, UR5, 0x6, UP0 ;  /* 0x0000000605047887 */ /* 0x000fe20008000000 */
[----:B------:R-:W-:Y:S01]  /*0780*/  STS [R29+0x400], RZ ;  /* 0x000400ff1d007388 */ /* 0x000fe20000000800 */
[C---:B------:R-:W-:Y:S01]  /*0790*/  ISETP.NE.AND P2, PT, R105.reuse, 0x6, PT ;  /* 0x000000066900780c */ /* 0x040fe20003f45270 */
[----:B------:R-:W-:Y:S01]  /*07a0*/  UISETP.GE.AND UP0, UPT, UR7, UR10, UPT ;  /* 0x0000000a0700728c */ /* 0x000fe2000bf06270 */
[----:B0-2---:R-:W-:Y:S01]  /*07b0*/  SHF.R.U32.HI R4, RZ, UR6, R2 ;  /* 0x00000006ff047c19 */ /* 0x005fe20008011602 */
        /* <DEDUP_REMOVED lines=17> */
[----:B------:R-:W-:Y:S03]  /*08d0*/  STS [R29+0x2400], RZ ;  /* 0x002400ff1d007388 */ /* 0x000fe60000000800 */
[----:B------:R-:W-:Y:S01]  /*08e0*/  SHF.R.U32.HI R6, RZ, 0x4, R4 ;  /* 0x00000004ff067819 */ /* 0x000fe20000011604 */
[----:B------:R-:W-:Y:S01]  /*08f0*/  STS [R29+0x2800], RZ ;  /* 0x002800ff1d007388 */ /* 0x000fe20000000800 */
[----:B------:R-:W-:-:S02]  /*0900*/  IMAD.SHL.U32 R5, R4, 0x400, RZ ;  /* 0x0000040004057824 */ /* 0x000fc400078e00ff */
[----:B------:R-:W-:Y:S01]  /*0910*/  LOP3.LUT R6, R6, 0xffffffe, RZ, 0xc0, !PT ;  /* 0x0ffffffe06067812 */ /* 0x000fe200078ec0ff */
[----:B------:R-:W-:Y:S02]  /*0920*/  STS [R29+0x2c00], RZ ;  /* 0x002c00ff1d007388 */ /* 0x000fe40000000800 */
[----:B------:R-:W-:Y:S02]  /*0930*/  LOP3.LUT R4, R5, 0x7c00, RZ, 0xc0, !PT ;  /* 0x00007c0005047812 */ /* 0x000fe400078ec0ff */
[----:B------:R-:W-:Y:S02]  /*0940*/  STS [R29+0x3000], RZ ;  /* 0x003000ff1d007388 */ /* 0x000fe40000000800 */
[----:B------:R-:W-:Y:S02]  /*0950*/  IADD3 R37, PT, PT, R6, R29, R4 ;  /* 0x0000001d06257210 */ /* 0x000fe40007ffe004 */
[----:B------:R-:W-:Y:S01]  /*0960*/  STS [R29+0x3400], RZ ;  /* 0x003400ff1d007388 */ /* 0x000fe20000000800 */
[----:B------:R-:W-:-:S03]  /*0970*/  SHF.R.U32.HI R4, RZ, UR6, R12 ;  /* 0x00000006ff047c19 */ /* 0x000fc6000801160c */
        /* <DEDUP_REMOVED lines=10> */
[----:B------:R-:W-:-:S03]  /*0a20*/  IADD3 R39, PT, PT, R39, R29, R6 ;  /* 0x0000001d27277210 */ /* 0x000fc60007ffe006 */
        /* <DEDUP_REMOVED lines=18> */
[----:B0-----:R-:W-:-:S04]  /*0b50*/  SHF.R.U32.HI R5, RZ, UR6, R13 ;  /* 0x00000006ff057c19 */ /* 0x001fc8000801160d */
[----:B------:R-:W-:-:S05]  /*0b60*/  LOP3.LUT R5, R5, UR4, RZ, 0xc0, !PT ;  /* 0x0000000405057c12 */ /* 0x000fca000f8ec0ff */
[----:B------:R-:W-:Y:S01]  /*0b70*/  IMAD.SHL.U32 R6, R5, 0x400, RZ ;  /* 0x0000040005067824 */ /* 0x000fe200078e00ff */
[----:B------:R-:W-:-:S04]  /*0b80*/  SHF.R.U32.HI R5, RZ, 0x4, R5 ;  /* 0x00000004ff057819 */ /* 0x000fc80000011605 */
[----:B------:R-:W-:Y:S02]  /*0b90*/  LOP3.LUT R8, R6, 0x7c00, RZ, 0xc0, !PT ;  /* 0x00007c0006087812 */ /* 0x000fe400078ec0ff */
[----:B------:R-:W-:-:S04]  /*0ba0*/  LOP3.LUT R5, R5, 0xffffffe, RZ, 0xc0, !PT ;  /* 0x0ffffffe05057812 */ /* 0x000fc800078ec0ff */
[----:B------:R-:W-:Y:S01]  /*0bb0*/  IADD3 R41, PT, PT, R5, R29, R8 ;  /* 0x0000001d05297210 */ /* 0x000fe20007ffe008 */
[----:B-1----:R-:W-:-:S05]  /*0bc0*/  VIADD R4, R38, 0x1 ;  /* 0x0000000126047836 */ /* 0x002fca0000000000 */
[----:B------:R0:W-:Y:S04]  /*0bd0*/  STS.U16 [R37], R4 ;  /* 0x0000000425007388 */ /* 0x0001e80000000400 */
[----:B------:R-:W1:Y:S01]  /*0be0*/  LDS.U16 R40, [R39] ;  /* 0x0000000027287984 */ /* 0x000e620000000400 */
[----:B0-----:R-:W-:-:S04]  /*0bf0*/  SHF.R.U32.HI R4, RZ, UR6, R14 ;  /* 0x00000006ff047c19 */ /* 0x001fc8000801160e */
[----:B------:R-:W-:-:S05]  /*0c00*/  LOP3.LUT R4, R4, UR4, RZ, 0xc0, !PT ;  /* 0x0000000404047c12 */ /* 0x000fca000f8ec0ff */
[----:B------:R-:W-:Y:S01]  /*0c10*/  IMAD.SHL.U32 R5, R4, 0x400, RZ ;  /* 0x0000040004057824 */ /* 0x000fe200078e00ff */
[----:B------:R-:W-:-:S04]  /*0c20*/  SHF.R.U32.HI R4, RZ, 0x4, R4 ;  /* 0x00000004ff047819 */ /* 0x000fc80000011604 */
[----:B------:R-:W-:Y:S02]  /*0c30*/  LOP3.LUT R8, R5, 0x7c00, RZ, 0xc0, !PT ;  /* 0x00007c0005087812 */ /* 0x000fe400078ec0ff */
[----:B------:R-:W-:Y:S02]  /*0c40*/  LOP3.LUT R43, R4, 0xffffffe, RZ, 0xc0, !PT ;  /* 0x0ffffffe042b7812 */ /* 0x000fe400078ec0ff */
[----:B------:R-:W-:Y:S02]  /*0c50*/  SHF.R.U32.HI R5, RZ, UR6, R15 ;  /* 0x00000006ff057c19 */ /* 0x000fe4000801160f */
[----:B------:R-:W-:Y:S02]  /*0c60*/  IADD3 R43, PT, PT, R43, R29, R8 ;  /* 0x0000001d2b2b7210 */ /* 0x000fe40007ffe008 */
[----:B------:R-:W-:Y:S01]  /*0c70*/  LOP3.LUT R5, R5, UR4, RZ, 0xc0, !PT ;  /* 0x0000000405057c12 */ /* 0x000fe2000f8ec0ff */
[----:B-1----:R-:W-:-:S05]  /*0c80*/  VIADD R6, R40, 0x1 ;  /* 0x0000000128067836 */ /* 0x002fca0000000000 */
[----:B------:R0:W-:Y:S04]  /*0c90*/  STS.U16 [R39], R6 ;  /* 0x0000000627007388 */ /* 0x0001e80000000400 */
[----:B------:R-:W1:Y:S01]  /*0ca0*/  LDS.U16 R42, [R41] ;  /* 0x00000000292a7984 */ /* 0x000e620000000400 */
[----:B0-----:R-:W-:Y:S01]  /*0cb0*/  IMAD.SHL.U32 R6, R5, 0x400, RZ ;  /* 0x0000040005067824 */ /* 0x001fe200078e00ff */
        /* <DEDUP_REMOVED lines=127> */
[----:B0-----:R-:W-:Y:S01]  /*14b0*/  SHF.R.U32.HI R4, RZ, UR6, R30 ;  /* 0x00000006ff047c19 */ /* 0x001fe2000801161e */
        /* <DEDUP_REMOVED lines=8> */
[----:B0-----:R-:W-:Y:S01]  /*1540*/  ULEA UR4, UR6, UR4, 0x18 ;  /* 0x0000000406047291 */ /* 0x001fe2000f8ec0ff */
[----:B-1----:R-:W-:-:S05]  /*1550*/  VIADD R6, R68, 0x1 ;  /* 0x0000000144067836 */ /* 0x002fca0000000000 */
        /* <DEDUP_REMOVED lines=30> */
[----:B-----5:R-:W-:-:S03]  /*1740*/  IMAD.IADD R79, R79, 0x1, R78 ;  /* 0x000000014f4f7824 */ /* 0x020fc600078e024e */
[----:B------:R-:W5:Y:S01]  /*1750*/  LDS R90, [R31+0x44] ;  /* 0x000044001f5a7984 */ /* 0x000f620000000800 */
[----:B------:R-:W-:-:S03]  /*1760*/  IMAD.IADD R80, R80, 0x1, R79 ;  /* 0x0000000150507824 */ /* 0x000fc600078e024f */
        /* <DEDUP_REMOVED lines=29> */
[----:B------:R-:W-:-:S04]  /*1940*/  IMAD.IADD R95, R95, 0x1, R94 ;  /* 0x000000015f5f7824 */ /* 0x000fc800078e025e */
[----:B0-----:R-:W-:-:S04]  /*1950*/  IMAD.IADD R96, R96, 0x1, R95 ;  /* 0x0000000160607824 */ /* 0x001fc800078e025f */
[----:B-1----:R-:W-:-:S04]  /*1960*/  IMAD.IADD R97, R97, 0x1, R96 ;  /* 0x0000000161617824 */ /* 0x002fc800078e0260 */
[----:B--2---:R-:W-:-:S04]  /*1970*/  IMAD.IADD R98, R98, 0x1, R97 ;  /* 0x0000000162627824 */ /* 0x004fc800078e0261 */
[----:B---3--:R-:W-:-:S04]  /*1980*/  IMAD.IADD R99, R99, 0x1, R98 ;  /* 0x0000000163637824 */ /* 0x008fc800078e0262 */
[----:B----4-:R-:W-:-:S04]  /*1990*/  IMAD.IADD R100, R100, 0x1, R99 ;  /* 0x0000000164647824 */ /* 0x010fc800078e0263 */
[----:B-----5:R-:W-:-:S04]  /*19a0*/  IMAD.IADD R101, R101, 0x1, R100 ;  /* 0x0000000165657824 */ /* 0x020fc800078e0264 */
        /* <DEDUP_REMOVED lines=29> */
[----:B-1----:R-:W-:Y:S01]  /*1b80*/  IMAD.IADD R8, R7, 0x1, R8 ;  /* 0x0000000107087824 */ /* 0x002fe200078e0208 */
        /* <DEDUP_REMOVED lines=91> */
[----:B------:R-:W5:Y:S04]  /*2140*/  LDS.U16 R45, [R45] ;  /* 0x000000002d2d7984 */ /* 0x000f680000000400 */
[----:B------:R-:W5:Y:S04]  /*2150*/  LDS.U16 R47, [R47] ;  /* 0x000000002f2f7984 */ /* 0x000f680000000400 */
[----:B------:R-:W5:Y:S04]  /*2160*/  LDS.U16 R49, [R49] ;  /* 0x0000000031317984 */ /* 0x000f680000000400 */
[----:B------:R-:W5:Y:S04]  /*2170*/  LDS.U16 R51, [R51] ;  /* 0x0000000033337984 */ /* 0x000f680000000400 */
[----:B------:R-:W5:Y:S04]  /*2180*/  LDS.U16 R53, [R53] ;  /* 0x0000000035357984 */ /* 0x000f680000000400 */
[----:B------:R-:W5:Y:S01]  /*2190*/  LDS.U16 R55, [R55] ;  /* 0x0000000037377984 */ /* 0x000f620000000400 */
        /* <DEDUP_REMOVED lines=10> */
[----:B-----5:R-:W-:-:S03]  /*2240*/  IMAD.IADD R45, R46, 0x1, R45 ;  /* 0x000000012e2d7824 */ /* 0x020fc600078e022d */
[----:B------:R-:W5:Y:S01]  /*2250*/  LDS.U16 R67, [R67] ;  /* 0x0000000043437984 */ /* 0x000f620000000400 */
[----:B------:R-:W-:-:S03]  /*2260*/  IMAD.IADD R47, R48, 0x1, R47 ;  /* 0x00000001302f7824 */ /* 0x000fc600078e022f */
[----:B------:R-:W5:Y:S01]  /*2270*/  LDS.U16 R69, [R69] ;  /* 0x0000000045457984 */ /* 0x000f620000000400 */
[----:B------:R-:W-:-:S03]  /*2280*/  IMAD.IADD R49, R50, 0x1, R49 ;  /* 0x0000000132317824 */ /* 0x000fc600078e0231 */
[----:B------:R-:W5:Y:S01]  /*2290*/  LDS.U16 R71, [R71] ;  /* 0x0000000047477984 */ /* 0x000f620000000400 */
        /* <DEDUP_REMOVED lines=8> */
[----:B-----5:R-:W-:Y:S02]  /*2320*/  IMAD.IADD R67, R68, 0x1, R67 ;  /* 0x0000000144437824 */ /* 0x020fe400078e0243 */
        /* <DEDUP_REMOVED lines=17> */
[----:B0-----:R-:W-:Y:S01]  /*2440*/  LEA R5, R51, UR4, 0x2 ;  /* 0x0000000433057c11 */ /* 0x001fe2000f8e10ff */
[----:B------:R0:W-:Y:S01]  /*2450*/  STS [R6], R13 ;  /* 0x0000000d06007388 */ /* 0x0001e20000000800 */
[----:B------:R-:W-:Y:S02]  /*2460*/  LEA R2, R53, UR4, 0x2 ;  /* 0x0000000435027c11 */ /* 0x000fe4000f8e10ff */
[----:B-1----:R-:W-:Y:S01]  /*2470*/  LEA R3, R55, UR4, 0x2 ;  /* 0x0000000437037c11 */ /* 0x002fe2000f8e10ff */
[----:B------:R1:W-:Y:S01]  /*2480*/  STS [R9], R14 ;  /* 0x0000000e09007388 */ /* 0x0003e20000000800 */
[----:B------:R-:W-:-:S02]  /*2490*/  LEA R4, R57, UR4, 0x2 ;  /* 0x0000000439047c11 */ /* 0x000fc4000f8e10ff */
[----:B--2---:R-:W-:Y:S01]  /*24a0*/  LEA R7, R59, UR4, 0x2 ;  /* 0x000000043b077c11 */ /* 0x004fe2000f8e10ff */
[----:B------:R2:W-:Y:S01]  /*24b0*/  STS [R8], R15 ;  /* 0x0000000f08007388 */ /* 0x0005e20000000800 */
[----:B0-----:R-:W-:-:S03]  /*24c0*/  LEA R6, R63, UR4, 0x2 ;  /* 0x000000043f067c11 */ /* 0x001fc6000f8e10ff */
[----:B------:R0:W-:Y:S01]  /*24d0*/  STS [R11], R16 ;  /* 0x000000100b007388 */ /* 0x0001e20000000800 */
[----:B-1----:R-:W-:-:S03]  /*24e0*/  LEA R9, R61, UR4, 0x2 ;  /* 0x000000043d097c11 */ /* 0x002fc6000f8e10ff */
[----:B------:R-:W-:Y:S01]  /*24f0*/  STS [R10], R17 ;  /* 0x000000110a007388 */ /* 0x000fe20000000800 */
[----:B--2---:R-:W-:-:S03]  /*2500*/  LEA R8, R67, UR4, 0x2 ;  /* 0x0000000443087c11 */ /* 0x004fc6000f8e10ff */
[----:B------:R1:W-:Y:S01]  /*2510*/  STS [R5], R18 ;  /* 0x0000001205007388 */ /* 0x0003e20000000800 */
[----:B0-----:R-:W-:-:S03]  /*2520*/  LEA R11, R65, UR4, 0x2 ;  /* 0x00000004410b7c11 */ /* 0x001fc6000f8e10ff */
[----:B------:R0:W-:Y:S04]  /*2530*/  STS [R2], R19 ;  /* 0x0000001302007388 */ /* 0x0001e80000000800 */
[----:B------:R2:W-:Y:S01]  /*2540*/  STS [R3], R20 ;  /* 0x0000001403007388 */ /* 0x0005e20000000800 */
[----:B-1----:R-:W-:-:S03]  /*2550*/  LEA R5, R69, UR4, 0x2 ;  /* 0x0000000445057c11 */ /* 0x002fc6000f8e10ff */
[----:B------:R2:W-:Y:S01]  /*2560*/  STS [R4], R21 ;  /* 0x0000001504007388 */ /* 0x0005e20000000800 */
[----:B0-----:R-:W-:-:S03]  /*2570*/  LEA R19, R71, UR4, 0x2 ;  /* 0x0000000447137c11 */ /* 0x001fc6000f8e10ff */
        /* <DEDUP_REMOVED lines=9> */
[----:B------:R2:W1:Y:S04]  /*2610*/  LDS R3, [R33+0x4] ;  /* 0x0000040021037984 */ /* 0x0004680000000800 */
        /* <DEDUP_REMOVED lines=18> */
[----:B-1-34-:R-:W-:Y:S05]  /*2740*/  BRA `(.L_x_668) ;  /* 0xffffffdc00f87947 */ /* 0x01afea000383ffff */
.L_x_667:
[----:B------:R-:W-:Y:S01]  /*2750*/  LEA R5, R5, UR4, 0x2 ;  /* 0x0000000405057c11 */ /* 0x000fe2000f8e10ff */
[C---:B------:R-:W-:Y:S01]  /*2760*/  IMAD R33, R0.reuse, -0x48, R33 ;  /* 0xffffffb800217824 */ /* 0x040fe200078e0221 */
[----:B------:R-:W-:Y:S01]  /*2770*/  LEA R4, R37, UR4, 0x2 ;  /* 0x0000000425047c11 */ /* 0x000fe2000f8e10ff */
[C---:B------:R-:W-:Y:S01]  /*2780*/  VIADD R7, R0.reuse, 0x100 ;  /* 0x0000010000077836 */ /* 0x040fe20000000000 */
[----:B------:R-:W-:Y:S01]  /*2790*/  LEA R39, R39, UR4, 0x2 ;  /* 0x0000000427277c11 */ /* 0x000fe2000f8e10ff */
[----:B------:R0:W-:Y:S01]  /*27a0*/  STS [R5], R2 ;  /* 0x0000000205007388 */ /* 0x0001e20000000800 */
[----:B------:R-:W-:Y:S01]  /*27b0*/  LEA R6, R41, UR4, 0x2 ;  /* 0x0000000429067c11 */ /* 0x000fe2000f8e10ff */
[----:B------:R-:W-:Y:S01]  /*27c0*/  VIADD R9, R0, 0x200 ;  /* 0x0000020000097836 */ /* 0x000fe20000000000 */
[----:B------:R-:W-:Y:S01]  /*27d0*/  LEA R43, R43, UR4, 0x2 ;  /* 0x000000042b2b7c11 */ /* 0x000fe2000f8e10ff */
[----:B------:R1:W-:Y:S01]  /*27e0*/  STS [R4], R3 ;  /* 0x0000000304007388 */ /* 0x0003e20000000800 */
[----:B------:R-:W-:-:S02]  /*27f0*/  LEA R8, R45, UR4, 0x2 ;  /* 0x000000042d087c11 */ /* 0x000fc4000f8e10ff */
[----:B------:R-:W-:Y:S01]  /*2800*/  LEA R47, R47, UR4, 0x2 ;  /* 0x000000042f2f7c11 */ /* 0x000fe2000f8e10ff */
[----:B------:R-:W-:Y:S01]  /*2810*/  STS [R39], R12 ;  /* 0x0000000c27007388 */ /* 0x000fe20000000800 */
[----:B------:R-:W-:Y:S02]  /*2820*/  LEA R10, R49, UR4, 0x2 ;  /* 0x00000004310a7c11 */ /* 0x000fe4000f8e10ff */
[----:B------:R-:W-:Y:S01]  /*2830*/  LEA R51, R51, UR4, 0x2 ;  /* 0x0000000433337c11 */ /* 0x000fe2000f8e10ff */
[----:B------:R2:W-:Y:S01]  /*2840*/  STS [R6], R13 ;  /* 0x0000000d06007388 */ /* 0x0005e20000000800 */
[----:B0-----:R-:W-:Y:S02]  /*2850*/  LEA R2, R53, UR4, 0x2 ;  /* 0x0000000435027c11 */ /* 0x001fe4000f8e10ff */
[----:B------:R-:W-:Y:S01]  /*2860*/  LEA R55, R55, UR4, 0x2 ;  /* 0x0000000437377c11 */ /* 0x000fe2000f8e10ff */
[----:B------:R0:W-:Y:S01]  /*2870*/  STS [R43], R14 ;  /* 0x0000000e2b007388 */ /* 0x0001e20000000800 */
[----:B-1----:R-:W-:-:S02]  /*2880*/  LEA R4, R57, UR4, 0x2 ;  /* 0x0000000439047c11 */ /* 0x002fc4000f8e10ff */
[----:B------:R-:W-:Y:S01]  /*2890*/  LEA R59, R59, UR4, 0x2 ;  /* 0x000000043b3b7c11 */ /* 0x000fe2000f8e10ff */
[----:B------:R1:W-:Y:S01]  /*28a0*/  STS [R8], R15 ;  /* 0x0000000f08007388 */ /* 0x0003e20000000800 */
[----:B------:R-:W-:Y:S01]  /*28b0*/  LEA R61, R61, UR4, 0x2 ;  /* 0x000000043d3d7c11 */ /* 0x000fe2000f8e10ff */
[C---:B--2---:R-:W-:Y:S01]  /*28c0*/  VIADD R13, R0.reuse, 0x500 ;  /* 0x00000500000d7836 */ /* 0x044fe20000000000 */
[----:B------:R-:W-:Y:S01]  /*28d0*/  LEA R6, R63, UR4, 0x2 ;  /* 0x000000043f067c11 */ /* 0x000fe2000f8e10ff */
[----:B------:R2:W-:Y:S01]  /*28e0*/  STS [R47], R16 ;  /* 0x000000102f007388 */ /* 0x0005e20000000800 */
[----:B------:R-:W-:Y:S01]  /*28f0*/  LEA R65, R65, UR4, 0x2 ;  /* 0x0000000441417c11 */ /* 0x000fe2000f8e10ff */
[C---:B0-----:R-:W-:Y:S01]  /*2900*/  VIADD R14, R0.reuse, 0x600 ;  /* 0x00000600000e7836 */ /* 0x041fe20000000000 */
[----:B------:R-:W-:Y:S01]  /*2910*/  LEA R69, R69, UR4, 0x2 ;  /* 0x0000000445457c11 */ /* 0x000fe2000f8e10ff */
[----:B------:R0:W-:Y:S01]  /*2920*/  STS [R10], R17 ;  /* 0x000000110a007388 */ /* 0x0001e20000000800 */
[----:B------:R-:W-:Y:S01]  /*2930*/  LEA R71, R71, UR4, 0x2 ;  /* 0x0000000447477c11 */ /* 0x000fe2000f8e10ff */
[C---:B-1----:R-:W-:Y:S01]  /*2940*/  VIADD R15, R0.reuse, 0x700 ;  /* 0x00000700000f7836 */ /* 0x042fe20000000000 */
[----:B------:R-:W-:Y:S01]  /*2950*/  LEA R8, R67, UR4, 0x2 ;  /* 0x0000000443087c11 */ /* 0x000fe2000f8e10ff */
[----:B------:R-:W-:Y:S01]  /*2960*/  STS [R51], R18 ;  /* 0x0000001233007388 */ /* 0x000fe20000000800 */
[----:B------:R-:W1:Y:S01]  /*2970*/  LDCU.64 UR4, c[0x0][0x3a0] ;  /* 0x00007400ff0477ac */ /* 0x000e620008000a00 */
[C---:B------:R-:W-:Y:S01]  /*2980*/  LOP3.LUT R12, R0.reuse, 0x400, RZ, 0xfc, !PT ;  /* 0x00000400000c7812 */ /* 0x040fe200078efcff */
[C---:B--2---:R-:W-:Y:S01]  /*2990*/  VIADD R16, R0.reuse, 0xd00 ;  /* 0x00000d0000107836 */ /* 0x044fe20000000000 */
[----:B------:R2:W-:Y:S01]  /*29a0*/  STS [R2], R19 ;  /* 0x0000001302007388 */ /* 0x0005e20000000800 */
[----:B0-----:R-:W-:-:S03]  /*29b0*/  VIADD R10, R0, 0x300 ;  /* 0x00000300000a7836 */ /* 0x001fc60000000000 */
[----:B------:R-:W-:Y:S04]  /*29c0*/  STS [R55], R20 ;  /* 0x0000001437007388 */ /* 0x000fe80000000800 */
[----:B------:R-:W-:Y:S01]  /*29d0*/  STS [R4], R21 ;  /* 0x0000001504007388 */ /* 0x000fe20000000800 */
[----:B--2---:R-:W0:Y:S03]  /*29e0*/  LDC.64 R2, c[0x0][0x388] ;  /* 0x0000e200ff027b82 */ /* 0x004e260000000a00 */
[----:B------:R-:W-:Y:S01]  /*29f0*/  STS [R59], R22 ;  /* 0x000000163b007388 */ /* 0x000fe20000000800 */
[----:B-1----:R-:W-:-:S03]  /*2a00*/  ISETP.GE.U32.AND P2, PT, R7, UR4, PT ;  /* 0x0000000407007c0c */ /* 0x002fc6000bf46070 */
[----:B------:R-:W-:Y:S01]  /*2a10*/  STS [R61], R24 ;  /* 0x000000183d007388 */ /* 0x000fe20000000800 */
[----:B------:R-:W-:Y:S02]  /*2a20*/  ISETP.GE.U32.AND P3, PT, R9, UR4, PT ;  /* 0x0000000409007c0c */ /* 0x000fe4000bf66070 */
[----:B------:R-:W-:Y:S01]  /*2a30*/  ISETP.GE.U32.AND P6, PT, R10, UR4, PT ;  /* 0x000000040a007c0c */ /* 0x000fe2000bfc6070 */
[----:B------:R-:W-:Y:S01]  /*2a40*/  STS [R6], R25 ;  /* 0x0000001906007388 */ /* 0x000fe20000000800 */
[----:B------:R-:W-:Y:S02]  /*2a50*/  ISETP.GE.U32.AND.EX P3, PT, RZ, UR5, PT, P3 ;  /* 0x00000005ff007c0c */ /* 0x000fe4000bf66130 */
[----:B------:R-:W-:Y:S01]  /*2a60*/  ISETP.GE.U32.AND.EX P2, PT, RZ, UR5, PT, P2 ;  /* 0x00000005ff007c0c */ /* 0x000fe2000bf46120 */
[----:B------:R-:W-:Y:S01]  /*2a70*/  STS [R65], R26 ;  /* 0x0000001a41007388 */ /* 0x000fe20000000800 */
[----:B------:R-:W-:Y:S02]  /*2a80*/  ISETP.GE.U32.AND P1, PT, R13, UR4, PT ;  /* 0x000000040d007c0c */ /* 0x000fe4000bf26070 */
[----:B------:R-:W-:Y:S01]  /*2a90*/  ISETP.GE.U32.AND.EX P6, PT, RZ, UR5, PT, P6 ;  /* 0x00000005ff007c0c */ /* 0x000fe2000bfc6160 */
[----:B------:R-:W-:Y:S01]  /*2aa0*/  STS [R8], R27 ;  /* 0x0000001b08007388 */ /* 0x000fe20000000800 */
[----:B------:R-:W-:-:S02]  /*2ab0*/  ISETP.GE.U32.AND.EX P1, PT, RZ, UR5, PT, P1 ;  /* 0x00000005ff007c0c */ /* 0x000fc4000bf26110 */
[----:B------:R-:W-:Y:S01]  /*2ac0*/  ISETP.GE.U32.AND P5, PT, R12, UR4, PT ;  /* 0x000000040c007c0c */ /* 0x000fe2000bfa6070 */
[----:B------:R-:W-:Y:S01]  /*2ad0*/  STS [R69], R28 ;  /* 0x0000001c45007388 */ /* 0x000fe20000000800 */
[----:B------:R-:W-:Y:S01]  /*2ae0*/  ISETP.GE.U32.AND P4, PT, R15, UR4, PT ;  /* 0x000000040f007c0c */ /* 0x000fe2000bf86070 */
[----:B0-----:R-:W-:Y:S01]  /*2af0*/  IMAD.WIDE.U32 R2, R0, 0x4, R2 ;  /* 0x0000000400027825 */ /* 0x001fe200078e0002 */
[----:B------:R-:W-:Y:S01]  /*2b00*/  ISETP.GE.U32.AND.EX P5, PT, RZ, UR5, PT, P5 ;  /* 0x00000005ff007c0c */ /* 0x000fe2000bfa6150 */
[----:B------:R-:W-:Y:S01]  /*2b10*/  STS [R71], R30 ;  /* 0x0000001e47007388 */ /* 0x000fe20000000800 */
[----:B------:R-:W-:Y:S01]  /*2b20*/  BAR.SYNC.DEFER_BLOCKING 0x0 ;  /* 0x0000000000007b1d */ /* 0x000fe20000010000 */
[----:B------:R-:W-:Y:S01]  /*2b30*/  ISETP.GE.U32.AND P0, PT, R14, UR4, PT ;  /* 0x000000040e007c0c */ /* 0x000fe2000bf06070 */
[C---:B------:R-:W-:Y:S01]  /*2b40*/  VIADD R14, R0.reuse, 0x900 ;  /* 0x00000900000e7836 */ /* 0x040fe20000000000 */
[----:B------:R-:W-:Y:S02]  /*2b50*/  LOP3.LUT R12, R0, 0x800, RZ, 0xfc, !PT ;  /* 0x00000800000c7812 */ /* 0x000fe400078efcff */
[----:B------:R-:W-:-:S02]  /*2b60*/  ISETP.GE.U32.AND.EX P0, PT, RZ, UR5, PT, P0 ;  /* 0x00000005ff007c0c */ /* 0x000fc4000bf06100 */
[----:B------:R-:W-:Y:S01]  /*2b70*/  ISETP.GE.U32.AND.EX P4, PT, RZ, UR5, PT, P4 ;  /* 0x00000005ff007c0c */ /* 0x000fe2000bf86140 */
[----:B------:R-:W0:Y:S04]  /*2b80*/  LDS R5, [R33+0x800] ;  /* 0x0008000021057984 */ /* 0x000e280000000800 */
[----:B------:R-:W1:Y:S04]  /*2b90*/  LDS R4, [R33+0x400] ;  /* 0x0004000021047984 */ /* 0x000e680000000800 */
[----:B------:R-:W2:Y:S04]  /*2ba0*/  LDS R6, [R33+0xc00] ;  /* 0x000c000021067984 */ /* 0x000ea80000000800 */
[----:B------:R-:W3:Y:S04]  /*2bb0*/  LDS R8, [R33+0x1400] ;  /* 0x0014000021087984 */ /* 0x000ee80000000800 */
[----:B------:R-:W4:Y:S04]  /*2bc0*/  LDS R7, [R33+0x1000] ;  /* 0x0010000021077984 */ /* 0x000f280000000800 */
[----:B------:R-:W5:Y:S04]  /*2bd0*/  LDS R9, [R33+0x1800] ;  /* 0x0018000021097984 */ /* 0x000f680000000800 */
[----:B------:R-:W5:Y:S01]  /*2be0*/  LDS R10, [R33+0x1c00] ;  /* 0x001c0000210a7984 */ /* 0x000f620000000800 */
[----:B0-----:R-:W-:-:S03]  /*2bf0*/  @!P3 LOP3.LUT R13, R5, 0x80000000, RZ, 0x3c, !PT ;  /* 0x80000000050db812 */ /* 0x001fc600078e3cff */
[----:B------:R-:W-:Y:S01]  /*2c00*/  LDS R5, [R33+0x2400] ;  /* 0x0024000021057984 */ /* 0x000fe20000000800 */
[----:B-1----:R-:W-:-:S03]  /*2c10*/  @!P2 LOP3.LUT R11, R4, 0x80000000, RZ, 0x3c, !PT ;  /* 0x80000000040ba812 */ /* 0x002fc600078e3cff */
[----:B------:R-:W0:Y:S01]  /*2c20*/  LDS R4, [R33+0x2000] ;  /* 0x0020000021047984 */ /* 0x000e220000000800 */
[----:B--2---:R-:W-:-:S03]  /*2c30*/  @!P6 LOP3.LUT R15, R6, 0x80000000, RZ, 0x3c, !PT ;  /* 0x80000000060fe812 */ /* 0x004fc600078e3cff */
[----:B------:R-:W-:Y:S01]  /*2c40*/  @!P2 STG.E desc[UR8][R2.64+0x400], R11 ;  /* 0x0004000b0200a986 */ /* 0x000fe2000c101908 */
[----:B------:R-:W-:Y:S01]  /*2c50*/  ISETP.GE.U32.AND P2, PT, R12, UR4, PT ;  /* 0x000000040c007c0c */ /* 0x000fe2000bf46070 */
[----:B------:R-:W-:Y:S01]  /*2c60*/  VIADD R12, R0, 0xa00 ;  /* 0x00000a00000c7836 */ /* 0x000fe20000000000 */
[----:B---3--:R-:W-:Y:S01]  /*2c70*/  @!P1 LOP3.LUT R19, R8, 0x80000000, RZ, 0x3c, !PT ;  /* 0x8000000008139812 */ /* 0x008fe200078e3cff */
[----:B------:R-:W-:Y:S01]  /*2c80*/  LDS R11, [R33+0x2800] ;  /* 0x00280000210b7984 */ /* 0x000fe20000000800 */
[----:B------:R-:W-:Y:S02]  /*2c90*/  ISETP.GE.U32.AND.EX P2, PT, RZ, UR5, PT, P2 ;  /* 0x00000005ff007c0c */ /* 0x000fe4000bf46120 */
[----:B----4-:R-:W-:Y:S01]  /*2ca0*/  @!P5 LOP3.LUT R17, R7, 0x80000000, RZ, 0x3c, !PT ;  /* 0x800000000711d812 */ /* 0x010fe200078e3cff */
[----:B------:R-:W-:Y:S01]  /*2cb0*/  LDS R6, [R33+0x2c00] ;  /* 0x002c000021067984 */ /* 0x000fe20000000800 */
[----:B-----5:R-:W-:-:S03]  /*2cc0*/  @!P0 LOP3.LUT R21, R9, 0x80000000, RZ, 0x3c, !PT ;  /* 0x8000000009158812 */ /* 0x020fc600078e3cff */
[----:B------:R-:W-:Y:S01]  /*2cd0*/  @!P1 STG.E desc[UR8][R2.64+0x1400], R19 ;  /* 0x0014001302009986 */ /* 0x000fe2000c101908 */
[----:B------:R-:W-:-:S03]  /*2ce0*/  ISETP.GE.U32.AND P1, PT, R0, UR4, PT ;  /* 0x0000000400007c0c */ /* 0x000fc6000bf26070 */
[----:B------:R-:W1:Y:S01]  /*2cf0*/  LDS R7, [R33+0x3000] ;  /* 0x0030000021077984 */ /* 0x000e620000000800 */
[----:B------:R-:W-:-:S03]  /*2d00*/  ISETP.GE.U32.AND.EX P1, PT, RZ, UR5, PT, P1 ;  /* 0x00000005ff007c0c */ /* 0x000fc6000bf26110 */
[----:B------:R-:W-:Y:S01]  /*2d10*/  @!P3 STG.E desc[UR8][R2.64+0x800], R13 ;  /* 0x0008000d0200b986 */ /* 0x000fe2000c101908 */
[----:B------:R-:W-:Y:S01]  /*2d20*/  ISETP.GE.U32.AND P3, PT, R14, UR4, PT ;  /* 0x000000040e007c0c */ /* 0x000fe2000bf66070 */
[----:B------:R-:W-:Y:S02]  /*2d30*/  VIADD R14, R0, 0xb00 ;  /* 0x00000b00000e7836 */ /* 0x000fe40000000000 */
[----:B------:R2:W-:Y:S01]  /*2d40*/  @!P6 STG.E desc[UR8][R2.64+0xc00], R15 ;  /* 0x000c000f0200e986 */ /* 0x0005e2000c101908 */
[----:B------:R-:W-:Y:S02]  /*2d50*/  ISETP.GE.U32.AND P6, PT, R12, UR4, PT ;  /* 0x000000040c007c0c */ /* 0x000fe4000bfc6070 */
[----:B------:R-:W-:Y:S01]  /*2d60*/  LOP3.LUT R12, R0, 0xc00, RZ, 0xfc, !PT ;  /* 0x00000c00000c7812 */ /* 0x000fe200078efcff */
[----:B------:R0:W-:Y:S01]  /*2d70*/  @!P5 STG.E desc[UR8][R2.64+0x1000], R17 ;  /* 0x001000110200d986 */ /* 0x0001e2000c101908 */
[----:B------:R-:W-:Y:S02]  /*2d80*/  ISETP.GE.U32.AND.EX P3, PT, RZ, UR5, PT, P3 ;  /* 0x00000005ff007c0c */ /* 0x000fe4000bf66130 */
[----:B------:R-:W-:Y:S01]  /*2d90*/  ISETP.GE.U32.AND P5, PT, R14, UR4, PT ;  /* 0x000000040e007c0c */ /* 0x000fe2000bfa6070 */
[----:B------:R-:W-:Y:S01]  /*2da0*/  @!P0 STG.E desc[UR8][R2.64+0x1800], R21 ;  /* 0x0018001502008986 */ /* 0x000fe2000c101908 */
[----:B------:R-:W-:-:S02]  /*2db0*/  ISETP.GE.U32.AND P0, PT, R12, UR4, PT ;  /* 0x000000040c007c0c */ /* 0x000fc4000bf06070 */
[----:B--2---:R-:W-:Y:S01]  /*2dc0*/  @!P4 LOP3.LUT R15, R10, 0x80000000, RZ, 0x3c, !PT ;  /* 0x800000000a0fc812 */ /* 0x004fe200078e3cff */
[----:B------:R-:W2:Y:S01]  /*2dd0*/  LDS R8, [R33+0x3400] ;  /* 0x0034000021087984 */ /* 0x000ea20000000800 */
[----:B------:R-:W-:Y:S02]  /*2de0*/  ISETP.GE.U32.AND.EX P0, PT, RZ, UR5, PT, P0 ;  /* 0x00000005ff007c0c */ /* 0x000fe4000bf06100 */
[----:B0-----:R-:W-:Y:S01]  /*2df0*/  @!P2 LOP3.LUT R17, R4, 0x80000000, RZ, 0x3c, !PT ;  /* 0x800000000411a812 */ /* 0x001fe200078e3cff */
[----:B------:R-:W0:Y:S02]  /*2e00*/  LDS R9, [R33+0x3800] ;  /* 0x0038000021097984 */ /* 0x000e240000000800 */
[----:B------:R-:W-:Y:S01]  /*2e10*/  @!P3 LOP3.LUT R5, R5, 0x80000000, RZ, 0x3c, !PT ;  /* 0x800000000505b812 */ /* 0x000fe200078e3cff */
[----:B------:R-:W-:Y:S01]  /*2e20*/  VIADD R4, R0, 0xe00 ;  /* 0x00000e0000047836 */ /* 0x000fe20000000000 */
[----:B------:R-:W3:Y:S04]  /*2e30*/  LDS R10, [R33+0x3c00] ;  /* 0x003c0000210a7984 */ /* 0x000ee80000000800 */
[----:B------:R-:W4:Y:S04]  /*2e40*/  LDS R12, [R33+0x4000] ;  /* 0x00400000210c7984 */ /* 0x000f280000000800 */
[----:B------:R-:W5:Y:S01]  /*2e50*/  LDS R13, [R33+0x4400] ;  /* 0x00440000210d7984 */ /* 0x000f620000000800 */
[----:B-1----:R-:W-:-:S03]  /*2e60*/  @!P0 LOP3.LUT R7, R7, 0x80000000, RZ, 0x3c, !PT ;  /* 0x8000000007078812 */ /* 0x002fc600078e3cff */
[----:B------:R-:W1:Y:S04]  /*2e70*/  @!P1 LDS R14, [R33] ;  /* 0x00000000210e9984 */ /* 0x000e680000000800 */
[----:B------:R2:W-:Y:S01]  /*2e80*/  @!P4 STG.E desc[UR8][R2.64+0x1c00], R15 ;  /* 0x001c000f0200c986 */ /* 0x0005e2000c101908 */
[----:B------:R-:W-:Y:S02]  /*2e90*/  ISETP.GE.U32.AND.EX P4, PT, RZ, UR5, PT, P6 ;  /* 0x00000005ff007c0c */ /* 0x000fe4000bf86160 */
[----:B------:R-:W-:Y:S01]  /*2ea0*/  ISETP.GE.U32.AND.EX P6, PT, RZ, UR5, PT, P5 ;  /* 0x00000005ff007c0c */ /* 0x000fe2000bfc6150 */
[----:B------:R-:W-:Y:S01]  /*2eb0*/  @!P3 STG.E desc[UR8][R2.64+0x2400], R5 ;  /* 0x002400050200b986 */ /* 0x000fe2000c101908 */
[----:B------:R-:W-:-:S03]  /*2ec0*/  ISETP.GE.U32.AND P5, PT, R16, UR4, PT ;  /* 0x0000000410007c0c */ /* 0x000fc6000bfa6070 */
[----:B------:R0:W-:Y:S01]  /*2ed0*/  @!P2 STG.E desc[UR8][R2.64+0x2000], R17 ;  /* 0x002000110200a986 */ /* 0x0001e2000c101908 */
[----:B------:R-:W-:Y:S02]  /*2ee0*/  ISETP.GE.U32.AND P2, PT, R4, UR4, PT ;  /* 0x0000000404007c0c */ /* 0x000fe4000bf46070 */
[C---:B------:R-:W-:Y:S01]  /*2ef0*/  LOP3.LUT R4, R0.reuse, 0x1000, RZ, 0xfc, !PT ;  /* 0x0000100000047812 */ /* 0x040fe200078efcff */
[----:B--2---:R-:W-:Y:S01]  /*2f00*/  VIADD R15, R0, 0xf00 ;  /* 0x00000f00000f7836 */ /* 0x004fe20000000000 */
[----:B------:R-:W-:Y:S01]  /*2f10*/  ISETP.GE.U32.AND.EX P5, PT, RZ, UR5, PT, P5 ;  /* 0x00000005ff007c0c */ /* 0x000fe2000bfa6150 */
[----:B------:R-:W-:Y:S01]  /*2f20*/  @!P0 STG.E desc[UR8][R2.64+0x3000], R7 ;  /* 0x0030000702008986 */ /* 0x000fe2000c101908 */
[----:B------:R-:W-:Y:S02]  /*2f30*/  @!P4 LOP3.LUT R11, R11, 0x80000000, RZ, 0x3c, !PT ;  /* 0x800000000b0bc812 */ /* 0x000fe400078e3cff */
[----:B------:R-:W-:Y:S02]  /*2f40*/  ISETP.GE.U32.AND P3, PT, R15, UR4, PT ;  /* 0x000000040f007c0c */ /* 0x000fe4000bf66070 */
[----:B------:R-:W-:Y:S01]  /*2f50*/  @!P6 LOP3.LUT R15, R6, 0x80000000, RZ, 0x3c, !PT ;  /* 0x80000000060fe812 */ /* 0x000fe200078e3cff */
[----:B------:R-:W-:Y:S01]  /*2f60*/  VIADD R6, R0, 0x1100 ;  /* 0x0000110000067836 */ /* 0x000fe20000000000 */
[----:B------:R3:W-:Y:S01]  /*2f70*/  @!P4 STG.E desc[UR8][R2.64+0x2800], R11 ;  /* 0x0028000b0200c986 */ /* 0x0007e2000c101908 */
[----:B------:R-:W-:Y:S01]  /*2f80*/  ISETP.GE.U32.AND P4, PT, R4, UR4, PT ;  /* 0x0000000404007c0c */ /* 0x000fe2000bf86070 */
[----:B------:R-:W-:Y:S01]  /*2f90*/  VIADD R0, R0, 0x1200 ;  /* 0x0000120000007836 */ /* 0x000fe20000000000 */
[----:B------:R-:W-:Y:S01]  /*2fa0*/  ISETP.GE.U32.AND.EX P2, PT, RZ, UR5, PT, P2 ;  /* 0x00000005ff007c0c */ /* 0x000fe2000bf46120 */
[----:B------:R4:W-:Y:S01]  /*2fb0*/  @!P6 STG.E desc[UR8][R2.64+0x2c00], R15 ;  /* 0x002c000f0200e986 */ /* 0x0009e2000c101908 */
[----:B------:R-:W-:-:S02]  /*2fc0*/  ISETP.GE.U32.AND P6, PT, R6, UR4, PT ;  /* 0x0000000406007c0c */ /* 0x000fc4000bfc6070 */
[----:B------:R-:W-:Y:S02]  /*2fd0*/  ISETP.GE.U32.AND.EX P3, PT, RZ, UR5, PT, P3 ;  /* 0x00000005ff007c0c */ /* 0x000fe4000bf66130 */
[----:B------:R-:W-:Y:S02]  /*2fe0*/  ISETP.GE.U32.AND.EX P4, PT, RZ, UR5, PT, P4 ;  /* 0x00000005ff007c0c */ /* 0x000fe4000bf86140 */
[----:B------:R-:W-:Y:S02]  /*2ff0*/  ISETP.GE.U32.AND.EX P6, PT, RZ, UR5, PT, P6 ;  /* 0x00000005ff007c0c */ /* 0x000fe4000bfc6160 */
[----:B------:R-:W-:Y:S02]  /*3000*/  ISETP.GE.U32.AND P0, PT, R0, UR4, PT ;  /* 0x0000000400007c0c */ /* 0x000fe4000bf06070 */
[----:B0-----:R-:W-:Y:S02]  /*3010*/  @!P5 LOP3.LUT R17, R8, 0x80000000, RZ, 0x3c, !PT ;  /* 0x800000000811d812 */ /* 0x001fe400078e3cff */
[----:B------:R-:W-:-:S02]  /*3020*/  ISETP.GE.U32.AND.EX P0, PT, RZ, UR5, PT, P0 ;  /* 0x00000005ff007c0c */ /* 0x000fc4000bf06100 */
[----:B------:R-:W-:Y:S01]  /*3030*/  @!P2 LOP3.LUT R9, R9, 0x80000000, RZ, 0x3c, !PT ;  /* 0x800000000909a812 */ /* 0x000fe200078e3cff */
[----:B------:R0:W-:Y:S01]  /*3040*/  @!P5 STG.E desc[UR8][R2.64+0x3400], R17 ;  /* 0x003400110200d986 */ /* 0x0001e2000c101908 */
[----:B---3--:R-:W-:Y:S02]  /*3050*/  @!P3 LOP3.LUT R11, R10, 0x80000000, RZ, 0x3c, !PT ;  /* 0x800000000a0bb812 */ /* 0x008fe400078e3cff */
[----:B----4-:R-:W-:Y:S01]  /*3060*/  @!P4 LOP3.LUT R15, R12, 0x80000000, RZ, 0x3c, !PT ;  /* 0x800000000c0fc812 */ /* 0x010fe200078e3cff */
[----:B------:R0:W-:Y:S01]  /*3070*/  @!P2 STG.E desc[UR8][R2.64+0x3800], R9 ;  /* 0x003800090200a986 */ /* 0x0001e2000c101908 */
[----:B-----5:R-:W-:Y:S02]  /*3080*/  @!P6 LOP3.LUT R13, R13, 0x80000000, RZ, 0x3c, !PT ;  /* 0x800000000d0de812 */ /* 0x020fe400078e3cff */
[----:B-1----:R-:W-:Y:S01]  /*3090*/  @!P1 LOP3.LUT R5, R14, 0x80000000, RZ, 0x3c, !PT ;  /* 0x800000000e059812 */ /* 0x002fe200078e3cff */
[----:B------:R0:W-:Y:S04]  /*30a0*/  @!P3 STG.E desc[UR8][R2.64+0x3c00], R11 ;  /* 0x003c000b0200b986 */ /* 0x0001e8000c101908 */
[----:B------:R0:W-:Y:S04]  /*30b0*/  @!P4 STG.E desc[UR8][R2.64+0x4000], R15 ;  /* 0x0040000f0200c986 */ /* 0x0001e8000c101908 */
[----:B------:R0:W-:Y:S04]  /*30c0*/  @!P6 STG.E desc[UR8][R2.64+0x4400], R13 ;  /* 0x0044000d0200e986 */ /* 0x0001e8000c101908 */
[----:B------:R0:W-:Y:S01]  /*30d0*/  @!P1 STG.E desc[UR8][R2.64], R5 ;  /* 0x0000000502009986 */ /* 0x0001e2000c101908 */
[----:B------:R-:W-:Y:S05]  /*30e0*/  @P0 EXIT ;  /* 0x000000000000094d */ /* 0x000fea0003800000 */
[----:B------:R-:W0:Y:S02]  /*30f0*/  LDS R33, [R33+0x4800] ;  /* 0x0048000021217984 */ /* 0x000e240000000800 */
[----:B0-----:R-:W-:-:S05]  /*3100*/  LOP3.LUT R5, R33, 0x80000000, RZ, 0x3c, !PT ;  /* 0x8000000021057812 */ /* 0x001fca00078e3cff */
[----:B------:R-:W-:Y:S01]  /*3110*/  STG.E desc[UR8][R2.64+0x4800], R5 ;  /* 0x0048000502007986 */ /* 0x000fe2000c101908 */
[----:B------:R-:W-:Y:S05]  /*3120*/  EXIT ;  /* 0x000000000000794d */ /* 0x000fea0003800000 */
.L_x_669:
        /* <DEDUP_REMOVED lines=13> */
.L_x_1997:


//--------------------- .text._ZN3cub18CUB_300001_SM_10006detail6reduce28DeviceReduceSingleTileKernelINS2_10policy_hubIiyN4cuda3std3__44plusIiEEE10Policy1000EPiSC_iS9_iiNS7_10__identityEEEvT0_T1_T2_T3_T4_T6_ --------------------------
	.section	.text._ZN3cub18CUB_300001_SM_10006detail6reduce28DeviceReduceSingleTileKernelINS2_10policy_hubIiyN4cuda3std3__44plusIiEEE10Policy1000EPiSC_iS9_iiNS7_10__identityEEEvT0_T1_T2_T3_T4_T6_,"ax",@progbits
	.align	128
        .global         _ZN3cub18CUB_300001_SM_10006detail6reduce28DeviceReduceSingleTileKernelINS2_10policy_hubIiyN4cuda3std3__44plusIiEEE10Policy1000EPiSC_iS9_iiNS7_10__identityEEEvT0_T1_T2_T3_T4_T6_
        .type           _ZN3cub18CUB_300001_SM_10006detail6reduce28DeviceReduceSingleTileKernelINS2_10policy_hubIiyN4cuda3std3__44plusIiEEE10Policy1000EPiSC_iS9_iiNS7_10__identityEEEvT0_T1_T2_T3_T4_T6_,@function
        .size           _ZN3cub18CUB_300001_SM_10006detail6reduce28DeviceReduceSingleTileKernelINS2_10policy_hubIiyN4cuda3std3__44plusIiEEE10Policy1000EPiSC_iS9_iiNS7_10__identityEEEvT0_T1_T2_T3_T4_T6_,(.L_x_1998 - _ZN3cub18CUB_300001_SM_10006detail6reduce28DeviceReduceSingleTileKernelINS2_10policy_hubIiyN4cuda3std3__44plusIiEEE10Policy1000EPiSC_iS9_iiNS7_10__identityEEEvT0_T1_T2_T3_T4_T6_)
        .other          _ZN3cub18CUB_300001_SM_10006detail6reduce28DeviceReduceSingleTileKernelINS2_10policy_hubIiyN4cuda3std3__44plusIiEEE10Policy1000EPiSC_iS9_iiNS7_10__identityEEEvT0_T1_T2_T3_T4_T6_,@"STO_CUDA_ENTRY STV_DEFAULT"
_ZN3cub18CUB_300001_SM_10006detail6reduce28DeviceReduceSingleTileKernelINS2_10policy_hubIiyN4cuda3std3__44plusIiEEE10Policy1000EPiSC_iS9_iiNS7_10__identityEEEvT0_T1_T2_T3_T4_T6_:
.text._ZN3cub18CUB_300001_SM_10006detail6reduce28DeviceReduceSingleTileKernelINS2_10policy_hubIiyN4cuda3std3__44plusIiEEE10Policy1000EPiSC_iS9_iiNS7_10__identityEEEvT0_T1_T2_T3_T4_T6_:
[----:B------:R-:W-:Y:S01]  /*0000*/  LDC R1, c[0x0][0x37c] ;  /* 0x0000df00ff017b82 */ /* 0x000fe20000000800 */
[----:B------:R-:W0:Y:S01]  /*0010*/  LDCU UR4, c[0x0][0x390] ;  /* 0x00007200ff0477ac */ /* 0x000e220008000800 */
[----:B------:R-:W1:Y:S01]  /*0020*/  LDCU.64 UR6, c[0x0][0x358] ;  /* 0x00006b00ff0677ac */ /* 0x000e620008000a00 */
[----:B0-----:R-:W-:-:S05]  /*0030*/  IMAD.U32 R20, RZ, RZ, UR4 ;  /* 0x00000004ff147e24 */ /* 0x001fca000f8e00ff */
[----:B------:R-:W-:-:S13]  /*0040*/  ISETP.NE.AND P0, PT, R20, RZ, PT ;  /* 0x000000ff1400720c */ /* 0x000fda0003f05270 */
[----:B-1----:R-:W-:Y:S05]  /*0050*/  @P0 BRA `(.L_x_670) ;  /* 0x00000000001c0947 */ /* 0x002fea0003800000 */
[----:B------:R-:W0:Y:S02]  /*0060*/  S2R R0, SR_TID.X ;  /* 0x0000000000007919 */ /* 0x000e240000002100 */
[----:B0-----:R-:W-:-:S13]  /*0070*/  ISETP.NE.AND P0, PT, R0, RZ, PT ;  /* 0x000000ff0000720c */ /* 0x001fda0003f05270 */
[----:B------:R-:W-:Y:S05]  /*0080*/  @P0 EXIT ;  /* 0x000000000000094d */ /* 0x000fea0003800000 */
[----:B------:R-:W0:Y:S08]  /*0090*/  LDC R5, c[0x0][0x398] ;  /* 0x0000e600ff057b82 */ /* 0x000e300000000800 */
[----:B------:R-:W0:Y:S02]  /*00a0*/  LDC.64 R2, c[0x0][0x388] ;  /* 0x0000e200ff027b82 */ /* 0x000e240000000a00 */
[----:B0-----:R-:W-:Y:S01]  /*00b0*/  STG.E desc[UR6][R2.64], R5 ;  /* 0x0000000502007986 */ /* 0x001fe2000c101906 */
[----:B------:R-:W-:Y:S05]  /*00c0*/  EXIT ;  /* 0x000000000000794d */ /* 0x000fea0003800000 */
.L_x_670:
[----:B------:R-:W0:Y:S01]  /*00d0*/  LDCU UR4, c[0x0][0x380] ;  /* 0x00007000ff0477ac */ /* 0x000e220008000800 */
[----:B------:R-:W-:Y:S01]  /*00e0*/  BSSY.RECONVERGENT B0, `(.L_x_671) ;  /* 0x0000385000007945 */ /* 0x000fe20003800200 */
[----:B0-----:R-:W-:-:S09]  /*00f0*/  ULOP3.LUT UP0, URZ, UR4, 0xf, URZ, 0xc0, !UPT ;  /* 0x0000000f04ff7892 */ /* 0x001fd2000f80c0ff */
[----:B------:R-:W-:Y:S05]  /*0100*/  BRA.U UP0, `(.L_x_672) ;  /* 0x0000001900d87547 */ /* 0x000fea000b800000 */
[----:B------:R-:W-:-:S13]  /*0110*/  ISETP.GT.AND P0, PT, R20, 0xfff, PT ;  /* 0x00000fff1400780c */ /* 0x000fda0003f04270 */
[----:B------:R-:W-:Y:S05]  /*0120*/  @P0 BRA `(.L_x_673) ;  /* 0x0000000c008c0947 */ /* 0x000fea0003800000 */
[----:B------:R-:W0:Y:S01]  /*0130*/  S2R R9, SR_TID.X ;  /* 0x0000000000097919 */ /* 0x000e220000002100 */
[----:B------:R-:W-:Y:S01]  /*0140*/  BSSY.RECONVERGENT B1, `(.L_x_674) ;  /* 0x0000009000017945 */ /* 0x000fe20003800200 */
[----:B------:R-:W-:Y:S01]  /*0150*/  IMAD.MOV.U32 R0, RZ, RZ, RZ ;  /* 0x000000ffff007224 */ /* 0x000fe200078e00ff */
[----:B0-----:R-:W-:Y:S01]  /*0160*/  ISETP.GE.AND P0, PT, R9, R20, PT ;  /* 0x000000140900720c */ /* 0x001fe20003f06270 */
[----:B------:R-:W-:-:S12]  /*0170*/  IMAD.MOV.U32 R11, RZ, RZ, R9 ;  /* 0x000000ffff0b7224 */ /* 0x000fd800078e0009 */
[----:B------:R-:W-:Y:S05]  /*0180*/  @P0 BRA `(.L_x_675) ;  /* 0x0000000000100947 */ /* 0x000fea0003800000 */
[----:B------:R-:W0:Y:S02]  /*0190*/  LDC.64 R2, c[0x0][0x380] ;  /* 0x0000e000ff027b82 */ /* 0x000e240000000a00 */
[----:B0-----:R-:W-:-:S05]  /*01a0*/  IMAD.WIDE.U32 R2, R9, 0x4, R2 ;  /* 0x0000000409027825 */ /* 0x001fca00078e0002 */
[----:B------:R0:W5:Y:S01]  /*01b0*/  LDG.E.CONSTANT R0, desc[UR6][R2.64] ;  /* 0x0000000602007981 */ /* 0x000162000c1e9900 */
[----:B------:R-:W-:-:S07]  /*01c0*/  VIADD R11, R9, 0x100 ;  /* 0x00000100090b7836 */ /* 0x000fce0000000000 */
.L_x_675:
[----:B------:R-:W-:Y:S05]  /*01d0*/  BSYNC.RECONVERGENT B1 ;  /* 0x0000000000017941 */ /* 0x000fea0003800200 */
.L_x_674:
[----:B------:R-:W-:Y:S01]  /*01e0*/  ISETP.GE.AND P0, PT, R11, R20, PT ;  /* 0x000000140b00720c */ /* 0x000fe20003f06270 */
[----:B------:R-:W-:-:S12]  /*01f0*/  BSSY.RECONVERGENT B1, `(.L_x_676) ;  /* 0x0000066000017945 */ /* 0x000fd80003800200 */
[----:B------:R-:W-:Y:S05]  /*0200*/  @P0 BRA `(.L_x_677) ;  /* 0x0000000400900947 */ /* 0x000fea0003800000 */
[----:B0-----:R-:W-:Y:S01]  /*0210*/  LOP3.LUT R3, RZ, R11, RZ, 0x33, !PT ;  /* 0x0000000bff037212 */ /* 0x001fe200078e33ff */
[----:B------:R-:W-:Y:S04]  /*0220*/  BSSY.RECONVERGENT B2, `(.L_x_678) ;  /* 0x0000015000027945 */ /* 0x000fe80003800200 */
[----:B------:R-:W-:-:S05]  /*0230*/  IMAD.IADD R4, R3, 0x1, R20 ;  /* 0x0000000103047824 */ /* 0x000fca00078e0214 */
[C---:B------:R-:W-:Y:S02]  /*0240*/  LOP3.LUT R2, R4.reuse, 0x300, RZ, 0xc0, !PT ;  /* 0x0000030004027812 */ /* 0x040fe400078ec0ff */
[----:B------:R-:W-:Y:S02]  /*0250*/  ISETP.GE.U32.AND P1, PT, R4, 0x300, PT ;  /* 0x000003000400780c */ /* 0x000fe40003f26070 */
[----:B------:R-:W-:-:S13]  /*0260*/  ISETP.NE.AND P0, PT, R2, 0x300, PT ;  /* 0x000003000200780c */ /* 0x000fda0003f05270 */
[----:B------:R-:W-:Y:S05]  /*0270*/  @!P0 BRA `(.L_x_679) ;  /* 0x00000000003c8947 */ /* 0x000fea0003800000 */
[----:B------:R-:W0:Y:S01]  /*0280*/  LDC.64 R2, c[0x0][0x380] ;  /* 0x0000e000ff027b82 */ /* 0x000e220000000a00 */
[----:B------:R-:W-:-:S04]  /*0290*/  LEA.HI R4, R4, 0x1, RZ, 0x18 ;  /* 0x0000000104047811 */ /* 0x000fc800078fc0ff */
[----:B------:R-:W-:-:S05]  /*02a0*/  LOP3.LUT R4, R4, 0x3, RZ, 0xc0, !PT ;  /* 0x0000000304047812 */ /* 0x000fca00078ec0ff */
[----:B------:R-:W-:Y:S02]  /*02b0*/  IMAD.MOV R4, RZ, RZ, -R4 ;  /* 0x000000ffff047224 */ /* 0x000fe400078e0a04 */
[----:B0-----:R-:W-:-:S04]  /*02c0*/  IMAD.WIDE.U32 R2, R11, 0x4, R2 ;  /* 0x000000040b027825 */ /* 0x001fc800078e0002 */
[----:B------:R-:W-:-:S07]  /*02d0*/  IMAD.MOV.U32 R5, RZ, RZ, R3 ;  /* 0x000000ffff057224 */ /* 0x000fce00078e0003 */
.L_x_680:
[----:B------:R-:W-:-:S06]  /*02e0*/  IMAD.MOV.U32 R3, RZ, RZ, R5 ;  /* 0x000000ffff037224 */ /* 0x000fcc00078e0005 */
[----:B------:R0:W2:Y:S01]  /*02f0*/  LDG.E.CONSTANT R3, desc[UR6][R2.64] ;  /* 0x0000000602037981 */ /* 0x0000a2000c1e9900 */
[----:B------:R-:W-:Y:S02]  /*0300*/  VIADD R4, R4, 0x1 ;  /* 0x0000000104047836 */ /* 0x000fe40000000000 */
[----:B------:R-:W-:-:S03]  /*0310*/  VIADD R11, R11, 0x100 ;  /* 0x000001000b0b7836 */ /* 0x000fc60000000000 */
[----:B------:R-:W-:Y:S02]  /*0320*/  ISETP.NE.AND P0, PT, R4, RZ, PT ;  /* 0x000000ff0400720c */ /* 0x000fe40003f05270 */
[----:B0-----:R-:W-:-:S05]  /*0330*/  IADD3 R2, P2, PT, R2, 0x400, RZ ;  /* 0x0000040002027810 */ /* 0x001fca0007f5e0ff */
[----:B------:R-:W-:Y:S02]  /*0340*/  IMAD.X R5, RZ, RZ, R5, P2 ;  /* 0x000000ffff057224 */ /* 0x000fe400010e0605 */
[----:B--2--5:R-:W-:-:S04]  /*0350*/  IMAD.IADD R0, R3, 0x1, R0 ;  /* 0x0000000103007824 */ /* 0x024fc800078e0200 */
[----:B------:R-:W-:Y:S05]  /*0360*/  @P0 BRA `(.L_x_680) ;  /* 0xfffffffc00dc0947 */ /* 0x000fea000383ffff */
.L_x_679:
[----:B------:R-:W-:Y:S05]  /*0370*/  BSYNC.RECONVERGENT B2 ;  /* 0x0000000000027941 */ /* 0x000fea0003800200 */
.L_x_678:
[----:B------:R-:W-:Y:S05]  /*0380*/  @!P1 BRA `(.L_x_677) ;  /* 0x0000000400309947 */ /* 0x000fea0003800000 */
[----:B------:R-:W-:Y:S01]  /*0390*/  IMAD.IADD R2, R20, 0x1, -R11 ;  /* 0x0000000114027824 */ /* 0x000fe200078e0a0b */
[----:B------:R-:W-:Y:S01]  /*03a0*/  BSSY.RECONVERGENT B2, `(.L_x_681) ;  /* 0x0000029000027945 */ /* 0x000fe20003800200 */
[----:B------:R-:W-:-:S03]  /*03b0*/  PLOP3.LUT P0, PT, PT, PT, PT, 0x80, 0x8 ;  /* 0x000000000008781c */ /* 0x000fc60003f0f070 */
[----:B------:R-:W-:-:S13]  /*03c0*/  ISETP.GT.AND P1, PT, R2, 0xc00, PT ;  /* 0x00000c000200780c */ /* 0x000fda0003f24270 */
[----:B------:R-:W-:Y:S05]  /*03d0*/  @!P1 BRA `(.L_x_682) ;  /* 0x0000000000949947 */ /* 0x000fea0003800000 */
[----:B------:R-:W-:Y:S01]  /*03e0*/  PLOP3.LUT P0, PT, PT, PT, PT, 0x8, 0x80 ;  /* 0x000000000080781c */ /* 0x000fe20003f0e170 */
[----:B------:R-:W-:-:S12]  /*03f0*/  VIADD R8, R20, 0xfffff400 ;  /* 0xfffff40014087836 */ /* 0x000fd80000000000 */
.L_x_683:
[----:B------:R-:W0:Y:S01]  /*0400*/  LDC.64 R4, c[0x0][0x380] ;  /* 0x0000e000ff047b82 */ /* 0x000e220000000a00 */
[C---:B------:R-:W-:Y:S02]  /*0410*/  VIADD R7, R11.reuse, 0x400 ;  /* 0x000004000b077836 */ /* 0x040fe40000000000 */
[C---:B------:R-:W-:Y:S02]  /*0420*/  VIADD R3, R11.reuse, 0x800 ;  /* 0x000008000b037836 */ /* 0x040fe40000000000 */
[----:B0-----:R-:W-:-:S05]  /*0430*/  IMAD.WIDE R22, R11, 0x4, R4 ;  /* 0x000000040b167825 */ /* 0x001fca00078e0204 */
[----:B------:R-:W2:Y:S01]  /*0440*/  LDG.E.CONSTANT R13, desc[UR6][R22.64] ;  /* 0x00000006160d7981 */ /* 0x000ea2000c1e9900 */
[----:B------:R-:W-:-:S03]  /*0450*/  IMAD.WIDE R6, R7, 0x4, R4 ;  /* 0x0000000407067825 */ /* 0x000fc600078e0204 */
[----:B------:R-:W2:Y:S04]  /*0460*/  LDG.E.CONSTANT R10, desc[UR6][R22.64+0x400] ;  /* 0x00040006160a7981 */ /* 0x000ea8000c1e9900 */
[----:B------:R-:W3:Y:S04]  /*0470*/  LDG.E.CONSTANT R12, desc[UR6][R22.64+0x800] ;  /* 0x00080006160c7981 */ /* 0x000ee8000c1e9900 */
[----:B------:R-:W3:Y:S01]  /*0480*/  LDG.E.CONSTANT R19, desc[UR6][R22.64+0xc00] ;  /* 0x000c000616137981 */ /* 0x000ee2000c1e9900 */
[----:B------:R-:W-:-:S03]  /*0490*/  IMAD.WIDE R2, R3, 0x4, R4 ;  /* 0x0000000403027825 */ /* 0x000fc600078e0204 */
[----:B------:R-:W4:Y:S04]  /*04a0*/  LDG.E.CONSTANT R16, desc[UR6][R6.64] ;  /* 0x0000000606107981 */ /* 0x000f28000c1e9900 */
[----:B------:R-:W4:Y:S01]  /*04b0*/  LDG.E.CONSTANT R15, desc[UR6][R6.64+0x400] ;  /* 0x00040006060f7981 */ /* 0x000f22000c1e9900 */
[----:B------:R-:W-:-:S03]  /*04c0*/  VIADD R25, R11, 0xc00 ;  /* 0x00000c000b197836 */ /* 0x000fc60000000000 */
[----:B------:R-:W4:Y:S04]  /*04d0*/  LDG.E.CONSTANT R14, desc[UR6][R6.64+0x800] ;  /* 0x00080006060e7981 */ /* 0x000f28000c1e9900 */
[----:B------:R-:W4:Y:S01]  /*04e0*/  LDG.E.CONSTANT R21, desc[UR6][R6.64+0xc00] ;  /* 0x000c000606157981 */ /* 0x000f22000c1e9900 */
[----:B------:R-:W-:-:S03]  /*04f0*/  IMAD.WIDE R4, R25, 0x4, R4 ;  /* 0x0000000419047825 */ /* 0x000fc600078e0204 */
[----:B------:R-:W4:Y:S04]  /*0500*/  LDG.E.CONSTANT R18, desc[UR6][R2.64] ;  /* 0x0000000602127981 */ /* 0x000f28000c1e9900 */
[----:B------:R-:W4:Y:S04]  /*0510*/  LDG.E.CONSTANT R17, desc[UR6][R2.64+0x400] ;  /* 0x0004000602117981 */ /* 0x000f28000c1e9900 */
[----:B------:R-:W4:Y:S04]  /*0520*/  LDG.E.CONSTANT R23, desc[UR6][R2.64+0x800] ;  /* 0x0008000602177981 */ /* 0x000f28000c1e9900 */
[----:B------:R-:W4:Y:S04]  /*0530*/  LDG.E.CONSTANT R24, desc[UR6][R2.64+0xc00] ;  /* 0x000c000602187981 */ /* 0x000f28000c1e9900 */
[----:B------:R-:W4:Y:S04]  /*0540*/  LDG.E.CONSTANT R25, desc[UR6][R4.64] ;  /* 0x0000000604197981 */ /* 0x000f28000c1e9900 */
[----:B------:R-:W4:Y:S04]  /*0550*/  LDG.E.CONSTANT R26, desc[UR6][R4.64+0x400] ;  /* 0x00040006041a7981 */ /* 0x000f28000c1e9900 */
[----:B------:R-:W4:Y:S04]  /*0560*/  LDG.E.CONSTANT R22, desc[UR6][R4.64+0x800] ;  /* 0x0008000604167981 */ /* 0x000f28000c1e9900 */
[----:B------:R-:W4:Y:S01]  /*0570*/  LDG.E.CONSTANT R27, desc[UR6][R4.64+0xc00] ;  /* 0x000c0006041b7981 */ /* 0x000f22000c1e9900 */
[----:B------:R-:W-:-:S05]  /*0580*/  VIADD R11, R11, 0x1000 ;  /* 0x000010000b0b7836 */ /* 0x000fca0000000000 */
[----:B------:R-:W-:Y:S02]  /*0590*/  ISETP.GE.AND P1, PT, R11, R8, PT ;  /* 0x000000080b00720c */ /* 0x000fe40003f26270 */
[----:B--2--5:R-:W-:-:S04]  /*05a0*/  IADD3 R10, PT, PT, R10, R13, R0 ;  /* 0x0000000d0a0a7210 */ /* 0x024fc80007ffe000 */
[----:B---3--:R-:W-:-:S04]  /*05b0*/  IADD3 R10, PT, PT, R19, R12, R10 ;  /* 0x0000000c130a7210 */ /* 0x008fc80007ffe00a */
[----:B----4-:R-:W-:-:S04]  /*05c0*/  IADD3 R10, PT, PT, R15, R16, R10 ;  /* 0x000000100f0a7210 */ /* 0x010fc80007ffe00a */
[----:B------:R-:W-:-:S04]  /*05d0*/  IADD3 R10, PT, PT, R21, R14, R10 ;  /* 0x0000000e150a7210 */ /* 0x000fc80007ffe00a */
[----:B------:R-:W-:-:S04]  /*05e0*/  IADD3 R10, PT, PT, R17, R18, R10 ;  /* 0x00000012110a7210 */ /* 0x000fc80007ffe00a */
[----:B------:R-:W-:-:S04]  /*05f0*/  IADD3 R10, PT, PT, R24, R23, R10 ;  /* 0x00000017180a7210 */ /* 0x000fc80007ffe00a */
[----:B------:R-:W-:-:S04]  /*0600*/  IADD3 R25, PT, PT, R26, R25, R10 ;  /* 0x000000191a197210 */ /* 0x000fc80007ffe00a */
[----:B------:R-:W-:Y:S01]  /*0610*/  IADD3 R0, PT, PT, R27, R22, R25 ;  /* 0x000000161b007210 */ /* 0x000fe20007ffe019 */
[----:B------:R-:W-:Y:S06]  /*0620*/  @!P1 BRA `(.L_x_683) ;  /* 0xfffffffc00749947 */ /* 0x000fec000383ffff */
.L_x_682:
[----:B------:R-:W-:Y:S05]  /*0630*/  BSYNC.RECONVERGENT B2 ;  /* 0x0000000000027941 */ /* 0x000fea0003800200 */
.L_x_681:
[----:B------:R-:W-:Y:S01]  /*0640*/  IMAD.IADD R2, R20, 0x1, -R11 ;  /* 0x0000000114027824 */ /* 0x000fe200078e0a0b */
[----:B------:R-:W-:Y:S04]  /*0650*/  BSSY.RECONVERGENT B2, `(.L_x_684) ;  /* 0x0000015000027945 */ /* 0x000fe80003800200 */
[----:B------:R-:W-:-:S13]  /*0660*/  ISETP.GT.AND P1, PT, R2, 0x400, PT ;  /* 0x000004000200780c */ /* 0x000fda0003f24270 */
[----:B------:R-:W-:Y:S05]  /*0670*/  @!P1 BRA `(.L_x_685) ;  /* 0x0000000000489947 */ /* 0x000fea0003800000 */
[----:B------:R-:W0:Y:S01]  /*0680*/  LDC.64 R4, c[0x0][0x380] ;  /* 0x0000e000ff047b82 */ /* 0x000e220000000a00 */
[C---:B------:R-:W-:Y:S02]  /*0690*/  VIADD R13, R11.reuse, 0x400 ;  /* 0x000004000b0d7836 */ /* 0x040fe40000000000 */
[----:B0-----:R-:W-:-:S05]  /*06a0*/  IMAD.WIDE R2, R11, 0x4, R4 ;  /* 0x000000040b027825 */ /* 0x001fca00078e0204 */
[----:B------:R-:W2:Y:S01]  /*06b0*/  LDG.E.CONSTANT R7, desc[UR6][R2.64] ;  /* 0x0000000602077981 */ /* 0x000ea2000c1e9900 */
[----:B------:R-:W-:-:S03]  /*06c0*/  IMAD.WIDE R4, R13, 0x4, R4 ;  /* 0x000000040d047825 */ /* 0x000fc600078e0204 */
[----:B------:R-:W2:Y:S04]  /*06d0*/  LDG.E.CONSTANT R6, desc[UR6][R2.64+0x400] ;  /* 0x0004000602067981 */ /* 0x000ea8000c1e9900 */
[----:B------:R-:W3:Y:S04]  /*06e0*/  LDG.E.CONSTANT R13, desc[UR6][R2.64+0x800] ;  /* 0x00080006020d7981 */ /* 0x000ee8000c1e9900 */
[----:B------:R-:W3:Y:S04]  /*06f0*/  LDG.E.CONSTANT R8, desc[UR6][R2.64+0xc00] ;  /* 0x000c000602087981 */ /* 0x000ee8000c1e9900 */
[----:B------:R-:W4:Y:S04]  /*0700*/  LDG.E.CONSTANT R15, desc[UR6][R4.64] ;  /* 0x00000006040f7981 */ /* 0x000f28000c1e9900 */
[----:B------:R-:W4:Y:S04]  /*0710*/  LDG.E.CONSTANT R10, desc[UR6][R4.64+0x400] ;  /* 0x00040006040a7981 */ /* 0x000f28000c1e9900 */
[----:B------:R-:W4:Y:S04]  /*0720*/  LDG.E.CONSTANT R17, desc[UR6][R4.64+0x800] ;  /* 0x0008000604117981 */ /* 0x000f28000c1e9900 */
[----:B------:R-:W4:Y:S01]  /*0730*/  LDG.E.CONSTANT R12, desc[UR6][R4.64+0xc00] ;  /* 0x000c0006040c7981 */ /* 0x000f22000c1e9900 */
[----:B------:R-:W-:Y:S01]  /*0740*/  PLOP3.LUT P0, PT, PT, PT, PT, 0x8, 0x80 ;  /* 0x000000000080781c */ /* 0x000fe20003f0e170 */
[----:B------:R-:W-:Y:S01]  /*0750*/  VIADD R11, R11, 0x800 ;  /* 0x000008000b0b7836 */ /* 0x000fe20000000000 */
[----:B--2--5:R-:W-:-:S04]  /*0760*/  IADD3 R6, PT, PT, R6, R7, R0 ;  /* 0x0000000706067210 */ /* 0x024fc80007ffe000 */
[----:B---3--:R-:W-:-:S04]  /*0770*/  IADD3 R6, PT, PT, R8, R13, R6 ;  /* 0x0000000d08067210 */ /* 0x008fc80007ffe006 */
[----:B----4-:R-:W-:-:S04]  /*0780*/  IADD3 R6, PT, PT, R10, R15, R6 ;  /* 0x0000000f0a067210 */ /* 0x010fc80007ffe006 */
[----:B------:R-:W-:-:S07]  /*0790*/  IADD3 R0, PT, PT, R12, R17, R6 ;  /* 0x000000110c007210 */ /* 0x000fce0007ffe006 */
.L_x_685:
[----:B------:R-:W-:Y:S05]  /*07a0*/  BSYNC.RECONVERGENT B2 ;  /* 0x0000000000027941 */ /* 0x000fea0003800200 */
.L_x_684:
[----:B------:R-:W-:-:S13]  /*07b0*/  ISETP.LT.OR P0, PT, R11, R20, P0 ;  /* 0x000000140b00720c */ /* 0x000fda0000701670 */
[----:B------:R-:W-:Y:S05]  /*07c0*/  @!P0 BRA `(.L_x_677) ;  /* 0x0000000000208947 */ /* 0x000fea0003800000 */
[----:B------:R-:W0:Y:S02]  /*07d0*/  LDC.64 R2, c[0x0][0x380] ;  /* 0x0000e000ff027b82 */ /* 0x000e240000000a00 */
[----:B0-----:R-:W-:-:S05]  /*07e0*/  IMAD.WIDE R2, R11, 0x4, R2 ;  /* 0x000000040b027825 */ /* 0x001fca00078e0202 */
[----:B------:R-:W2:Y:S04]  /*07f0*/  LDG.E.CONSTANT R5, desc[UR6][R2.64] ;  /* 0x0000000602057981 */ /* 0x000ea8000c1e9900 */
[----:B------:R-:W2:Y:S04]  /*0800*/  LDG.E.CONSTANT R4, desc[UR6][R2.64+0x400] ;  /* 0x0004000602047981 */ /* 0x000ea8000c1e9900 */
[----:B------:R-:W3:Y:S04]  /*0810*/  LDG.E.CONSTANT R7, desc[UR6][R2.64+0x800] ;  /* 0x0008000602077981 */ /* 0x000ee8000c1e9900 */
[----:B------:R-:W3:Y:S01]  /*0820*/  LDG.E.CONSTANT R6, desc[UR6][R2.64+0xc00] ;  /* 0x000c000602067981 */ /* 0x000ee2000c1e9900 */
[----:B--2--5:R-:W-:-:S04]  /*0830*/  IADD3 R0, PT, PT, R4, R5, R0 ;  /* 0x0000000504007210 */ /* 0x024fc80007ffe000 */
[----:B---3--:R-:W-:-:S07]  /*0840*/  IADD3 R0, PT, PT, R6, R7, R0 ;  /* 0x0000000706007210 */ /* 0x008fce0007ffe000 */
.L_x_677:
[----:B------:R-:W-:Y:S05]  /*0850*/  BSYNC.RECONVERGENT B1 ;  /* 0x0000000000017941 */ /* 0x000fea0003800200 */
.L_x_676:
[----:B------:R-:W-:-:S13]  /*0860*/  ISETP.GE.AND P0, PT, R20, 0x100, PT ;  /* 0x000001001400780c */ /* 0x000fda0003f06270 */
[----:B------:R-:W-:Y:S05]  /*0870*/  @!P0 BRA `(.L_x_686) ;  /* 0x0000000000ac8947 */ /* 0x000fea0003800000 */
[----:B------:R-:W1:Y:S01]  /*0880*/  S2R R6, SR_LANEID ;  /* 0x0000000000067919 */ /* 0x000e620000000000 */
[----:B0----5:R-:W0:Y:S01]  /*0890*/  SHFL.DOWN PT, R2, R0, 0x1, 0x1f ;  /* 0x08201f0000027f89 */ /* 0x021e2200000e0000 */
[C---:B-1----:R-:W-:Y:S02]  /*08a0*/  ISETP.GT.AND P0, PT, R6.reuse, 0x1e, PT ;  /* 0x0000001e0600780c */ /* 0x042fe40003f04270 */
[----:B------:R-:W-:Y:S02]  /*08b0*/  ISETP.NE.AND P1, PT, R6, RZ, PT ;  /* 0x000000ff0600720c */ /* 0x000fe40003f25270 */
[----:B0-----:R-:W-:Y:S02]  /*08c0*/  SEL R3, R2, RZ, !P0 ;  /* 0x000000ff02037207 */ /* 0x001fe40004000000 */
[----:B------:R-:W-:-:S03]  /*08d0*/  ISETP.GT.AND P0, PT, R6, 0x1d, PT ;  /* 0x0000001d0600780c */ /* 0x000fc60003f04270 */
[----:B------:R-:W-:-:S05]  /*08e0*/  IMAD.IADD R3, R3, 0x1, R0 ;  /* 0x0000000103037824 */ /* 0x000fca00078e0200 */
[----:B------:R-:W0:Y:S01]  /*08f0*/  SHFL.DOWN PT, R2, R3, 0x2, 0x1f ;  /* 0x08401f0003027f89 */ /* 0x000e2200000e0000 */
[----:B------:R-:W1:Y:S01]  /*0900*/  @!P1 S2R R7, SR_CgaCtaId ;  /* 0x0000000000079919 */ /* 0x000e620000008800 */
[----:B0-----:R-:W-:Y:S02]  /*0910*/  SEL R2, R2, RZ, !P0 ;  /* 0x000000ff02027207 */ /* 0x001fe40004000000 */
[----:B------:R-:W-:-:S03]  /*0920*/  ISETP.GT.AND P0, PT, R6, 0x1b, PT ;  /* 0x0000001b0600780c */ /* 0x000fc60003f04270 */
[----:B------:R-:W-:-:S05]  /*0930*/  IMAD.IADD R2, R3, 0x1, R2 ;  /* 0x0000000103027824 */ /* 0x000fca00078e0202 */
[----:B------:R-:W0:Y:S02]  /*0940*/  SHFL.DOWN PT, R4, R2, 0x4, 0x1f ;  /* 0x08801f0002047f89 */ /* 0x000e2400000e0000 */
[----:B0-----:R-:W-:Y:S02]  /*0950*/  SEL R5, R4, RZ, !P0 ;  /* 0x000000ff04057207 */ /* 0x001fe40004000000 */
[----:B------:R-:W-:Y:S02]  /*0960*/  ISETP.GT.AND P0, PT, R6, 0x17, PT ;  /* 0x000000170600780c */ /* 0x000fe40003f04270 */
[----:B------:R-:W-:Y:S01]  /*0970*/  @!P1 MOV R4, 0x400 ;  /* 0x0000040000049802 */ /* 0x000fe20000000f00 */
[----:B------:R-:W-:Y:S01]  /*0980*/  IMAD.IADD R5, R2, 0x1, R5 ;  /* 0x0000000102057824 */ /* 0x000fe200078e0205 */
[----:B------:R-:W-:Y:S02]  /*0990*/  @!P1 SHF.R.U32.HI R2, RZ, 0x3, R9 ;  /* 0x00000003ff029819 */ /* 0x000fe40000011609 */
[----:B-1----:R-:W-:-:S02]  /*09a0*/  @!P1 LEA R7, R7, R4, 0x18 ;  /* 0x0000000407079211 */ /* 0x002fc400078ec0ff */
[----:B------:R-:W0:Y:S01]  /*09b0*/  SHFL.DOWN PT, R0, R5, 0x8, 0x1f ;  /* 0x09001f0005007f89 */ /* 0x000e2200000e0000 */
[----:B------:R-:W-:-:S05]  /*09c0*/  @!P1 LOP3.LUT R2, R2, 0x7c, RZ, 0xc0, !PT ;  /* 0x0000007c02029812 */ /* 0x000fca00078ec0ff */
[----:B------:R-:W-:Y:S01]  /*09d0*/  @!P1 IMAD.IADD R2, R2, 0x1, R7 ;  /* 0x0000000102029824 */ /* 0x000fe200078e0207 */
[----:B0-----:R-:W-:Y:S02]  /*09e0*/  SEL R0, R0, RZ, !P0 ;  /* 0x000000ff00007207 */ /* 0x001fe40004000000 */
[----:B------:R-:W-:-:S03]  /*09f0*/  ISETP.GT.AND P0, PT, R6, 0xf, PT ;  /* 0x0000000f0600780c */ /* 0x000fc60003f04270 */
[----:B------:R-:W-:-:S05]  /*0a00*/  IMAD.IADD R0, R5, 0x1, R0 ;  /* 0x0000000105007824 */ /* 0x000fca00078e0200 */
[----:B------:R-:W0:Y:S02]  /*0a10*/  SHFL.DOWN PT, R3, R0, 0x10, 0x1f ;  /* 0x0a001f0000037f89 */ /* 0x000e2400000e0000 */
[----:B0-----:R-:W-:Y:S02]  /*0a20*/  SEL R3, R3, RZ, !P0 ;  /* 0x000000ff03037207 */ /* 0x001fe40004000000 */
[----:B------:R-:W-:-:S03]  /*0a30*/  ISETP.NE.AND P0, PT, R9, RZ, PT ;  /* 0x000000ff0900720c */ /* 0x000fc60003f05270 */
[----:B------:R-:W-:-:S05]  /*0a40*/  IMAD.IADD R3, R0, 0x1, R3 ;  /* 0x0000000100037824 */ /* 0x000fca00078e0203 */
[----:B------:R0:W-:Y:S01]  /*0a50*/  @!P1 STS [R2+0x8], R3 ;  /* 0x0000080302009388 */ /* 0x0001e20000000800 */
[----:B------:R-:W-:Y:S06]  /*0a60*/  BAR.SYNC.DEFER_BLOCKING 0x0 ;  /* 0x0000000000007b1d */ /* 0x000fec0000010000 */
[----:B------:R-:W-:Y:S05]  /*0a70*/  @P0 BRA `(.L_x_687) ;  /* 0x0000002c00ac0947 */ /* 0x000fea0003800000 */
[----:B------:R-:W1:Y:S01]  /*0a80*/  S2UR UR5, SR_CgaCtaId ;  /* 0x00000000000579c3 */ /* 0x000e620000008800 */
[----:B------:R-:W-:Y:S02]  /*0a90*/  UMOV UR4, 0x400 ;  /* 0x0000040000047882 */ /* 0x000fe40000000000 */
[----:B-1----:R-:W-:-:S09]  /*0aa0*/  ULEA UR4, UR5, UR4, 0x18 ;  /* 0x0000000405047291 */ /* 0x002fd2000f8ec0ff */
[----:B------:R-:W-:Y:S04]  /*0ab0*/  LDS R0, [UR4+0xc] ;  /* 0x00000c04ff007984 */ /* 0x000fe80008000800 */
[----:B------:R-:W1:Y:S04]  /*0ac0*/  LDS.128 R4, [UR4+0x10] ;  /* 0x00001004ff047984 */ /* 0x000e680008000c00 */
[----:B------:R-:W2:Y:S01]  /*0ad0*/  LDS.64 R8, [UR4+0x20] ;  /* 0x00002004ff087984 */ /* 0x000ea20008000a00 */
[----:B-1----:R-:W-:-:S04]  /*0ae0*/  IADD3 R0, PT, PT, R4, R0, R3 ;  /* 0x0000000004007210 */ /* 0x002fc80007ffe003 */
[----:B------:R-:W-:-:S04]  /*0af0*/  IADD3 R0, PT, PT, R6, R0, R5 ;  /* 0x0000000006007210 */ /* 0x000fc80007ffe005 */
[----:B--2---:R-:W-:-:S05]  /*0b00*/  IADD3 R0, PT, PT, R8, R0, R7 ;  /* 0x0000000008007210 */ /* 0x004fca0007ffe007 */
[----:B0-----:R-:W-:Y:S01]  /*0b10*/  IMAD.IADD R3, R0, 0x1, R9 ;  /* 0x0000000100037824 */ /* 0x001fe200078e0209 */
[----:B------:R-:W-:Y:S06]  /*0b20*/  BRA `(.L_x_687) ;  /* 0x0000002c00807947 */ /* 0x000fec0003800000 */
.L_x_686:
[----:B0-----:R-:W-:Y:S01]  /*0b30*/  LOP3.LUT R2, R9, 0x3e0, RZ, 0xc0, !PT ;  /* 0x000003e009027812 */ /* 0x001fe200078ec0ff */
[----:B------:R-:W0:Y:S03]  /*0b40*/  S2R R8, SR_LANEID ;  /* 0x0000000000087919 */ /* 0x000e260000000000 */
[----:B------:R-:W-:Y:S01]  /*0b50*/  LOP3.LUT R5, RZ, R2, RZ, 0x33, !PT ;  /* 0x00000002ff057212 */ /* 0x000fe200078e33ff */
[----:B------:R-:W-:-:S04]  /*0b60*/  VIADD R3, R2, 0x20 ;  /* 0x0000002002037836 */ /* 0x000fc80000000000 */
[----:B------:R-:W-:Y:S01]  /*0b70*/  IMAD.IADD R5, R5, 0x1, R20 ;  /* 0x0000000105057824 */ /* 0x000fe200078e0214 */
[----:B------:R-:W-:-:S04]  /*0b80*/  ISETP.GT.AND P0, PT, R3, R20, PT ;  /* 0x000000140300720c */ /* 0x000fc80003f04270 */
[----:B------:R-:W-:-:S05]  /*0b90*/  SEL R5, R5, 0x1f, P0 ;  /* 0x0000001f05057807 */ /* 0x000fca0000000000 */
[----:B-----5:R-:W1:Y:S01]  /*0ba0*/  SHFL.DOWN PT, R2, R0, 0x1, R5 ;  /* 0x0820000000027989 */ /* 0x020e6200000e0005 */
[CC--:B0-----:R-:W-:Y:S01]  /*0bb0*/  ISETP.GE.AND P0, PT, R8.reuse, R5.reuse, PT ;  /* 0x000000050800720c */ /* 0x0c1fe20003f06270 */
[C---:B------:R-:W-:Y:S01]  /*0bc0*/  VIADD R4, R8.reuse, 0x2 ;  /* 0x0000000208047836 */ /* 0x040fe20000000000 */
[C---:B------:R-:W-:Y:S01]  /*0bd0*/  ISETP.NE.AND P1, PT, R8.reuse, RZ, PT ;  /* 0x000000ff0800720c */ /* 0x040fe20003f25270 */
[----:B------:R-:W-:Y:S01]  /*0be0*/  VIADD R6, R8, 0x4 ;  /* 0x0000000408067836 */ /* 0x000fe20000000000 */
[----:B-1----:R-:W-:Y:S02]  /*0bf0*/  SEL R3, R2, RZ, !P0 ;  /* 0x000000ff02037207 */ /* 0x002fe40004000000 */
[----:B------:R-:W-:-:S03]  /*0c00*/  ISETP.GT.AND P0, PT, R4, R5, PT ;  /* 0x000000050400720c */ /* 0x000fc60003f04270 */
[----:B------:R-:W-:-:S06]  /*0c10*/  IMAD.IADD R2, R3, 0x1, R0 ;  /* 0x0000000103027824 */ /* 0x000fcc00078e0200 */
[----:B------:R-:W0:Y:S01]  /*0c20*/  @!P1 S2R R10, SR_CgaCtaId ;  /* 0x00000000000a9919 */ /* 0x000e220000008800 */
[----:B------:R-:W-:Y:S01]  /*0c30*/  @!P1 MOV R7, 0x400 ;  /* 0x0000040000079802 */ /* 0x000fe20000000f00 */
[----:B------:R-:W1:Y:S02]  /*0c40*/  SHFL.DOWN PT, R3, R2, 0x2, R5 ;  /* 0x0840000002037989 */ /* 0x000e6400000e0005 */
[----:B-1----:R-:W-:Y:S02]  /*0c50*/  SEL R3, R3, RZ, !P0 ;  /* 0x000000ff03037207 */ /* 0x002fe40004000000 */
[----:B------:R-:W-:Y:S02]  /*0c60*/  ISETP.GT.AND P0, PT, R6, R5, PT ;  /* 0x000000050600720c */ /* 0x000fe40003f04270 */
[----:B------:R-:W-:Y:S01]  /*0c70*/  @!P1 SHF.R.U32.HI R6, RZ, 0x3, R9 ;  /* 0x00000003ff069819 */ /* 0x000fe20000011609 */
[----:B------:R-:W-:Y:S01]  /*0c80*/  IMAD.IADD R4, R2, 0x1, R3 ;  /* 0x0000000102047824 */ /* 0x000fe200078e0203 */
[----:B0-----:R-:W-:Y:S01]  /*0c90*/  @!P1 LEA R7, R10, R7, 0x18 ;  /* 0x000000070a079211 */ /* 0x001fe200078ec0ff */
[----:B------:R-:W-:Y:S01]  /*0ca0*/  VIADD R2, R8, 0x8 ;  /* 0x0000000808027836 */ /* 0x000fe20000000000 */
[----:B------:R-:W-:-:S02]  /*0cb0*/  @!P1 LOP3.LUT R6, R6, 0x7c, RZ, 0xc0, !PT ;  /* 0x0000007c06069812 */ /* 0x000fc400078ec0ff */
[----:B------:R-:W0:Y:S03]  /*0cc0*/  SHFL.DOWN PT, R3, R4, 0x4, R5 ;  /* 0x0880000004037989 */ /* 0x000e2600000e0005 */
[----:B------:R-:W-:Y:S01]  /*0cd0*/  @!P1 IMAD.IADD R6, R6, 0x1, R7 ;  /* 0x0000000106069824 */ /* 0x000fe200078e0207 */
[----:B0-----:R-:W-:Y:S02]  /*0ce0*/  SEL R3, R3, RZ, !P0 ;  /* 0x000000ff03037207 */ /* 0x001fe40004000000 */
[----:B------:R-:W-:-:S03]  /*0cf0*/  ISETP.GT.AND P0, PT, R2, R5, PT ;  /* 0x000000050200720c */ /* 0x000fc60003f04270 */
[----:B------:R-:W-:Y:S02]  /*0d00*/  IMAD.IADD R0, R4, 0x1, R3 ;  /* 0x0000000104007824 */ /* 0x000fe400078e0203 */
[----:B------:R-:W-:-:S03]  /*0d10*/  VIADD R4, R8, 0x10 ;  /* 0x0000001008047836 */ /* 0x000fc60000000000 */
[----:B------:R-:W0:Y:S02]  /*0d20*/  SHFL.DOWN PT, R3, R0, 0x8, R5 ;  /* 0x0900000000037989 */ /* 0x000e2400000e0005 */
[----:B0-----:R-:W-:Y:S02]  /*0d30*/  SEL R3, R3, RZ, !P0 ;  /* 0x000000ff03037207 */ /* 0x001fe40004000000 */
[----:B------:R-:W-:-:S03]  /*0d40*/  ISETP.GT.AND P0, PT, R4, R5, PT ;  /* 0x000000050400720c */ /* 0x000fc60003f04270 */
[----:B------:R-:W-:-:S05]  /*0d50*/  IMAD.IADD R2, R0, 0x1, R3 ;  /* 0x0000000100027824 */ /* 0x000fca00078e0203 */
[----:B------:R-:W0:Y:S02]  /*0d60*/  SHFL.DOWN PT, R3, R2, 0x10, R5 ;  /* 0x0a00000002037989 */ /* 0x000e2400000e0005 */
[----:B0-----:R-:W-:Y:S02]  /*0d70*/  SEL R3, R3, RZ, !P0 ;  /* 0x000000ff03037207 */ /* 0x001fe40004000000 */
[----:B------:R-:W-:-:S03]  /*0d80*/  ISETP.NE.AND P0, PT, R9, RZ, PT ;  /* 0x000000ff0900720c */ /* 0x000fc60003f05270 */
[----:B------:R-:W-:-:S05]  /*0d90*/  IMAD.IADD R3, R2, 0x1, R3 ;  /* 0x0000000102037824 */ /* 0x000fca00078e0203 */
[----:B------:R4:W-:Y:S01]  /*0da0*/  @!P1 STS [R6+0x8], R3 ;  /* 0x0000080306009388 */ /* 0x0009e20000000800 */
[----:B------:R-:W-:Y:S06]  /*0db0*/  BAR.SYNC.DEFER_BLOCKING 0x0 ;  /* 0x0000000000007b1d */ /* 0x000fec0000010000 */
[----:B------:R-:W-:Y:S05]  /*0dc0*/  @P0 BRA `(.L_x_687) ;  /* 0x0000002800d80947 */ /* 0x000fea0003800000 */
[----:B------:R-:W0:Y:S01]  /*0dd0*/  S2UR UR5, SR_CgaCtaId ;  /* 0x00000000000579c3 */ /* 0x000e220000008800 */
[----:B------:R-:W-:Y:S01]  /*0de0*/  UMOV UR4, 0x400 ;  /* 0x0000040000047882 */ /* 0x000fe20000000000 */
[C---:B------:R-:W-:Y:S02]  /*0df0*/  ISETP.GT.AND P2, PT, R20.reuse, 0x40, PT ;  /* 0x000000401400780c */ /* 0x040fe40003f44270 */
[C---:B------:R-:W-:Y:S02]  /*0e00*/  ISETP.GT.AND P1, PT, R20.reuse, 0x20, PT ;  /* 0x000000201400780c */ /* 0x040fe40003f24270 */
[----:B------:R-:W-:Y:S01]  /*0e10*/  ISETP.GT.AND P3, PT, R20, 0x80, PT ;  /* 0x000000801400780c */ /* 0x000fe20003f64270 */
[----:B0-----:R-:W-:-:S09]  /*0e20*/  ULEA UR4, UR5, UR4, 0x18 ;  /* 0x0000000405047291 */ /* 0x001fd2000f8ec0ff */
[----:B----4-:R-:W0:Y:S04]  /*0e30*/  LDS.128 R4, [UR4+0x10] ;  /* 0x00001004ff047984 */ /* 0x010e280008000c00 */
[----:B------:R-:W1:Y:S04]  /*0e40*/  LDS R0, [UR4+0xc] ;  /* 0x00000c04ff007984 */ /* 0x000e680008000800 */
[----:B------:R-:W2:Y:S01]  /*0e50*/  LDS.64 R8, [UR4+0x20] ;  /* 0x00002004ff087984 */ /* 0x000ea20008000a00 */
[----:B0-----:R-:W-:Y:S02]  /*0e60*/  SEL R4, R4, RZ, P2 ;  /* 0x000000ff04047207 */ /* 0x001fe40001000000 */
[----:B------:R-:W-:-:S02]  /*0e70*/  ISETP.GT.AND P2, PT, R20, 0x60, PT ;  /* 0x000000601400780c */ /* 0x000fc40003f44270 */
[----:B-1----:R-:W-:Y:S02]  /*0e80*/  SEL R0, R0, RZ, P1 ;  /* 0x000000ff00007207 */ /* 0x002fe40000800000 */
[----:B------:R-:W-:Y:S02]  /*0e90*/  SEL R5, R5, RZ, P2 ;  /* 0x000000ff05057207 */ /* 0x000fe40001000000 */
[----:B------:R-:W-:Y:S02]  /*0ea0*/  IADD3 R0, PT, PT, R4, R0, R3 ;  /* 0x0000000004007210 */ /* 0x000fe40007ffe003 */
[----:B------:R-:W-:Y:S02]  /*0eb0*/  ISETP.GT.AND P1, PT, R20, 0xa0, PT ;  /* 0x000000a01400780c */ /* 0x000fe40003f24270 */
[----:B------:R-:W-:Y:S02]  /*0ec0*/  SEL R6, R6, RZ, P3 ;  /* 0x000000ff06067207 */ /* 0x000fe40001800000 */
[----:B------:R-:W-:-:S02]  /*0ed0*/  ISETP.GT.AND P2, PT, R20, 0xc0, PT ;  /* 0x000000c01400780c */ /* 0x000fc40003f44270 */
[----:B------:R-:W-:Y:S02]  /*0ee0*/  ISETP.GT.AND P3, PT, R20, 0xe0, PT ;  /* 0x000000e01400780c */ /* 0x000fe40003f64270 */
[----:B------:R-:W-:Y:S02]  /*0ef0*/  SEL R7, R7, RZ, P1 ;  /* 0x000000ff07077207 */ /* 0x000fe40000800000 */
[----:B------:R-:W-:Y:S02]  /*0f00*/  IADD3 R0, PT, PT, R6, R0, R5 ;  /* 0x0000000006007210 */ /* 0x000fe40007ffe005 */
[----:B--2---:R-:W-:Y:S02]  /*0f10*/  SEL R8, R8, RZ, P2 ;  /* 0x000000ff08087207 */ /* 0x004fe40001000000 */
[----:B------:R-:W-:Y:S02]  /*0f20*/  SEL R9, R9, RZ, P3 ;  /* 0x000000ff09097207 */ /* 0x000fe40001800000 */
[----:B------:R-:W-:-:S05]  /*0f30*/  IADD3 R0, PT, PT, R8, R0, R7 ;  /* 0x0000000008007210 */ /* 0x000fca0007ffe007 */
[----:B------:R-:W-:Y:S01]  /*0f40*/  IMAD.IADD R3, R0, 0x1, R9 ;  /* 0x0000000100037824 */ /* 0x000fe200078e0209 */
[----:B------:R-:W-:Y:S06]  /*0f50*/  BRA `(.L_x_687) ;  /* 0x0000002800747947 */ /* 0x000fec0003800000 */
.L_x_673:
[----:B------:R-:W0:Y:S01]  /*0f60*/  S2R R0, SR_TID.X ;  /* 0x0000000000007919 */ /* 0x000e220000002100 */
[----:B------:R-:W1:Y:S01]  /*0f70*/  LDC.64 R2, c[0x0][0x380] ;  /* 0x0000e000ff027b82 */ /* 0x000e620000000a00 */
[----:B0-----:R-:W-:-:S04]  /*0f80*/  IMAD.SHL.U32 R5, R0, 0x4, RZ ;  /* 0x0000000400057824 */ /* 0x001fc800078e00ff */
[----:B-1----:R-:W-:-:S05]  /*0f90*/  IMAD.WIDE.U32 R2, R5, 0x4, R2 ;  /* 0x0000000405027825 */ /* 0x002fca00078e0002 */
[----:B------:R-:W2:Y:S04]  /*0fa0*/  LDG.E.128.CONSTANT R4, desc[UR6][R2.64] ;  /* 0x0000000602047981 */ /* 0x000ea8000c1e9d00 */
[----:B------:R-:W3:Y:S04]  /*0fb0*/  LDG.E.128.CONSTANT R8, desc[UR6][R2.64+0x1000] ;  /* 0x0010000602087981 */ /* 0x000ee8000c1e9d00 */
[----:B------:R-:W4:Y:S04]  /*0fc0*/  LDG.E.128.CONSTANT R12, desc[UR6][R2.64+0x2000] ;  /* 0x00200006020c7981 */ /* 0x000f28000c1e9d00 */
[----:B------:R-:W5:Y:S01]  /*0fd0*/  LDG.E.128.CONSTANT R16, desc[UR6][R2.64+0x3000] ;  /* 0x0030000602107981 */ /* 0x000f62000c1e9d00 */
[----:B------:R-:W-:Y:S01]  /*0fe0*/  ISETP.GE.U32.AND P0, PT, R20, 0x2000, PT ;  /* 0x000020001400780c */ /* 0x000fe20003f06070 */
[----:B------:R-:W-:Y:S01]  /*0ff0*/  IMAD.MOV.U32 R23, RZ, RZ, 0x1000 ;  /* 0x00001000ff177424 */ /* 0x000fe200078e00ff */
[----:B--2---:R-:W-:-:S04]  /*1000*/  IADD3 R5, PT, PT, R6, R5, R4 ;  /* 0x0000000506057210 */ /* 0x004fc80007ffe004 */
[----:B---3--:R-:W-:-:S04]  /*1010*/  IADD3 R5, PT, PT, R8, R7, R5 ;  /* 0x0000000708057210 */ /* 0x008fc80007ffe005 */
[----:B------:R-:W-:-:S04]  /*1020*/  IADD3 R5, PT, PT, R10, R9, R5 ;  /* 0x000000090a057210 */ /* 0x000fc80007ffe005 */
[----:B----4-:R-:W-:-:S04]  /*1030*/  IADD3 R5, PT, PT, R12, R11, R5 ;  /* 0x0000000b0c057210 */ /* 0x010fc80007ffe005 */
[----:B------:R-:W-:-:S04]  /*1040*/  IADD3 R5, PT, PT, R14, R13, R5 ;  /* 0x0000000d0e057210 */ /* 0x000fc80007ffe005 */
[----:B-----5:R-:W-:-:S04]  /*1050*/  IADD3 R5, PT, PT, R16, R15, R5 ;  /* 0x0000000f10057210 */ /* 0x020fc80007ffe005 */
[----:B------:R-:W-:-:S05]  /*1060*/  IADD3 R5, PT, PT, R18, R17, R5 ;  /* 0x0000001112057210 */ /* 0x000fca0007ffe005 */
[----:B------:R-:W-:Y:S01]  /*1070*/  IMAD.IADD R21, R19, 0x1, R5 ;  /* 0x0000000113157824 */ /* 0x000fe200078e0205 */
[----:B------:R-:W-:Y:S06]  /*1080*/  @!P0 BRA `(.L_x_688) ;  /* 0x00000000005c8947 */ /* 0x000fec0003800000 */
[----:B------:R-:W0:Y:S01]  /*1090*/  LDC R24, c[0x0][0x390] ;  /* 0x0000e400ff187b82 */ /* 0x000e220000000800 */
[----:B------:R-:W-:Y:S02]  /*10a0*/  VIADD R22, R20, 0xfffff000 ;  /* 0xfffff00014167836 */ /* 0x000fe40000000000 */
[----:B------:R-:W-:-:S07]  /*10b0*/  IMAD.MOV.U32 R23, RZ, RZ, 0x1000 ;  /* 0x00001000ff177424 */ /* 0x000fce00078e00ff */
.L_x_690:
[----:B------:R-:W-:-:S05]  /*10c0*/  IMAD.WIDE R26, R23, 0x4, R2 ;  /* 0x00000004171a7825 */ /* 0x000fca00078e0202 */
[----:B------:R-:W2:Y:S04]  /*10d0*/  LDG.E.128.CONSTANT R12, desc[UR6][R26.64] ;  /* 0x000000061a0c7981 */ /* 0x000ea8000c1e9d00 */
[----:B------:R-:W3:Y:S04]  /*10e0*/  LDG.E.128.CONSTANT R16, desc[UR6][R26.64+0x1000] ;  /* 0x001000061a107981 */ /* 0x000ee8000c1e9d00 */
[----:B------:R-:W4:Y:S04]  /*10f0*/  LDG.E.128.CONSTANT R4, desc[UR6][R26.64+0x2000] ;  /* 0x002000061a047981 */ /* 0x000f28000c1e9d00 */
[----:B------:R-:W5:Y:S01]  /*1100*/  LDG.E.128.CONSTANT R8, desc[UR6][R26.64+0x3000] ;  /* 0x003000061a087981 */ /* 0x000f62000c1e9d00 */
[----:B0-----:R-:W-:Y:S01]  /*1110*/  IMAD.MOV.U32 R20, RZ, RZ, R24 ;  /* 0x000000ffff147224 */ /* 0x001fe200078e0018 */
[----:B--2---:R-:W-:-:S04]  /*1120*/  IADD3 R13, PT, PT, R13, R12, R21 ;  /* 0x0000000c0d0d7210 */ /* 0x004fc80007ffe015 */
[----:B------:R-:W-:-:S04]  /*1130*/  IADD3 R13, PT, PT, R15, R14, R13 ;  /* 0x0000000e0f0d7210 */ /* 0x000fc80007ffe00d */
[----:B---3--:R-:W-:-:S04]  /*1140*/  IADD3 R13, PT, PT, R17, R16, R13 ;  /* 0x00000010110d7210 */ /* 0x008fc80007ffe00d */
[----:B------:R-:W-:-:S04]  /*1150*/  IADD3 R13, PT, PT, R19, R18, R13 ;  /* 0x00000012130d7210 */ /* 0x000fc80007ffe00d */
[----:B----4-:R-:W-:Y:S01]  /*1160*/  IADD3 R13, PT, PT, R5, R4, R13 ;  /* 0x00000004050d7210 */ /* 0x010fe20007ffe00d */
[----:B------:R-:W-:-:S03]  /*1170*/  IMAD.IADD R4, R20, 0x1, -R23 ;  /* 0x0000000114047824 */ /* 0x000fc600078e0a17 */
[----:B------:R-:W-:Y:S02]  /*1180*/  IADD3 R13, PT, PT, R7, R6, R13 ;  /* 0x00000006070d7210 */ /* 0x000fe40007ffe00d */
[----:B------:R-:W-:Y:S02]  /*1190*/  ISETP.GE.AND P0, PT, R4, 0x1000, PT ;  /* 0x000010000400780c */ /* 0x000fe40003f06270 */
[----:B-----5:R-:W-:-:S04]  /*11a0*/  IADD3 R13, PT, PT, R9, R8, R13 ;  /* 0x00000008090d7210 */ /* 0x020fc80007ffe00d */
[----:B------:R-:W-:-:S07]  /*11b0*/  IADD3 R21, PT, PT, R11, R10, R13 ;  /* 0x0000000a0b157210 */ /* 0x000fce0007ffe00d */
[----:B------:R-:W-:Y:S05]  /*11c0*/  @!P0 BRA `(.L_x_689) ;  /* 0x0000000400fc8947 */ /* 0x000fea0003800000 */
[----:B------:R-:W-:-:S05]  /*11d0*/  VIADD R23, R23, 0x1000 ;  /* 0x0000100017177836 */ /* 0x000fca0000000000 */
[----:B------:R-:W-:-:S13]  /*11e0*/  ISETP.GT.AND P0, PT, R23, R22, PT ;  /* 0x000000161700720c */ /* 0x000fda0003f04270 */
[----:B------:R-:W-:Y:S05]  /*11f0*/  @!P0 BRA `(.L_x_690) ;  /* 0xfffffffc00b08947 */ /* 0x000fea000383ffff */
.L_x_688:
[----:B------:R-:W-:-:S13]  /*1200*/  ISETP.GE.AND P0, PT, R23, R20, PT ;  /* 0x000000141700720c */ /* 0x000fda0003f06270 */
[----:B------:R-:W-:Y:S05]  /*1210*/  @P0 BRA `(.L_x_689) ;  /* 0x0000000400e80947 */ /* 0x000fea0003800000 */
[----:B------:R-:W-:Y:S01]  /*1220*/  IMAD.IADD R9, R20, 0x1, -R23 ;  /* 0x0000000114097824 */ /* 0x000fe200078e0a17 */
[----:B------:R-:W-:Y:S04]  /*1230*/  BSSY.RECONVERGENT B1, `(.L_x_689) ;  /* 0x0000078000017945 */ /* 0x000fe80003800200 */
[----:B------:R-:W-:-:S13]  /*1240*/  ISETP.GE.AND P0, PT, R0, R9, PT ;  /* 0x000000090000720c */ /* 0x000fda0003f06270 */
[----:B------:R-:W-:Y:S05]  /*1250*/  @P0 BRA `(.L_x_691) ;  /* 0x0000000400d40947 */ /* 0x000fea0003800000 */
[----:B------:R-:W-:Y:S01]  /*1260*/  LOP3.LUT R2, RZ, R0, RZ, 0x33, !PT ;  /* 0x00000000ff027212 */ /* 0x000fe200078e33ff */
[----:B------:R-:W-:Y:S01]  /*1270*/  BSSY.RECONVERGENT B2, `(.L_x_692) ;  /* 0x0000015000027945 */ /* 0x000fe20003800200 */
[----:B------:R-:W-:Y:S02]  /*1280*/  IMAD.MOV.U32 R8, RZ, RZ, R0 ;  /* 0x000000ffff087224 */ /* 0x000fe400078e0000 */
[----:B------:R-:W-:-:S04]  /*1290*/  IADD3 R2, PT, PT, -R23, R20, R2 ;  /* 0x0000001417027210 */ /* 0x000fc80007ffe102 */
[C---:B------:R-:W-:Y:S02]  /*12a0*/  LOP3.LUT R3, R2.reuse, 0x300, RZ, 0xc0, !PT ;  /* 0x0000030002037812 */ /* 0x040fe400078ec0ff */
[----:B------:R-:W-:Y:S02]  /*12b0*/  ISETP.GE.U32.AND P1, PT, R2, 0x300, PT ;  /* 0x000003000200780c */ /* 0x000fe40003f26070 */
[----:B------:R-:W-:-:S13]  /*12c0*/  ISETP.NE.AND P0, PT, R3, 0x300, PT ;  /* 0x000003000300780c */ /* 0x000fda0003f05270 */
[----:B------:R-:W-:Y:S05]  /*12d0*/  @!P0 BRA `(.L_x_693) ;  /* 0x0000000000388947 */ /* 0x000fea0003800000 */
[----:B------:R-:W0:Y:S01]  /*12e0*/  LDC.64 R4, c[0x0][0x380] ;  /* 0x0000e000ff047b82 */ /* 0x000e220000000a00 */
[----:B------:R-:W-:Y:S01]  /*12f0*/  LEA.HI R2, R2, 0x1, RZ, 0x18 ;  /* 0x0000000102027811 */ /* 0x000fe200078fc0ff */
[----:B------:R-:W-:Y:S02]  /*1300*/  IMAD.IADD R7, R0, 0x1, R23 ;  /* 0x0000000100077824 */ /* 0x000fe400078e0217 */
[----:B------:R-:W-:Y:S01]  /*1310*/  IMAD.MOV.U32 R8, RZ, RZ, R0 ;  /* 0x000000ffff087224 */ /* 0x000fe200078e0000 */
[----:B------:R-:W-:-:S05]  /*1320*/  LOP3.LUT R2, R2, 0x3, RZ, 0xc0, !PT ;  /* 0x0000000302027812 */ /* 0x000fca00078ec0ff */
[----:B------:R-:W-:-:S07]  /*1330*/  IMAD.MOV R6, RZ, RZ, -R2 ;  /* 0x000000ffff067224 */ /* 0x000fce00078e0a02 */
.L_x_694:
[----:B0-----:R-:W-:-:S06]  /*1340*/  IMAD.WIDE.U32 R2, R7, 0x4, R4 ;  /* 0x0000000407027825 */ /* 0x001fcc00078e0004 */
[----:B------:R-:W2:Y:S01]  /*1350*/  LDG.E.CONSTANT R2, desc[UR6][R2.64] ;  /* 0x0000000602027981 */ /* 0x000ea2000c1e9900 */
[----:B------:R-:W-:Y:S02]  /*1360*/  VIADD R6, R6, 0x1 ;  /* 0x0000000106067836 */ /* 0x000fe40000000000 */
[----:B------:R-:W-:Y:S02]  /*1370*/  VIADD R8, R8, 0x100 ;  /* 0x0000010008087836 */ /* 0x000fe40000000000 */
[----:B------:R-:W-:Y:S01]  /*1380*/  VIADD R7, R7, 0x100 ;  /* 0x0000010007077836 */ /* 0x000fe20000000000 */
[----:B------:R-:W-:Y:S01]  /*1390*/  ISETP.NE.AND P0, PT, R6, RZ, PT ;  /* 0x000000ff0600720c */ /* 0x000fe20003f05270 */
[----:B--2---:R-:W-:-:S12]  /*13a0*/  IMAD.IADD R21, R2, 0x1, R21 ;  /* 0x0000000102157824 */ /* 0x004fd800078e0215 */
[----:B------:R-:W-:Y:S05]  /*13b0*/  @P0 BRA `(.L_x_694) ;  /* 0xfffffffc00e00947 */ /* 0x000fea000383ffff */
.L_x_693:
[----:B------:R-:W-:Y:S05]  /*13c0*/  BSYNC.RECONVERGENT B2 ;  /* 0x0000000000027941 */ /* 0x000fea0003800200 */
.L_x_692:
[----:B------:R-:W-:Y:S05]  /*13d0*/  @!P1 BRA `(.L_x_691) ;  /* 0x0000000400749947 */ /* 0x000fea0003800000 */
[----:B------:R-:W0:Y:S01]  /*13e0*/  LDCU.64 UR4, c[0x0][0x380] ;  /* 0x00007000ff0477ac */ /* 0x000e220008000a00 */
[----:B------:R-:W-:Y:S01]  /*13f0*/  IMAD.IADD R5, R9, 0x1, -R8 ;  /* 0x0000000109057824 */ /* 0x000fe200078e0a08 */
[C---:B------:R-:W-:Y:S01]  /*1400*/  IADD3 R3, P0, PT, R8.reuse, R23, RZ ;  /* 0x0000001708037210 */ /* 0x040fe20007f1e0ff */
[----:B------:R-:W-:Y:S01]  /*1410*/  BSSY.RECONVERGENT B2, `(.L_x_695) ;  /* 0x0000033000027945 */ /* 0x000fe20003800200 */
[----:B------:R-:W-:Y:S02]  /*1420*/  IMAD.IADD R23, R8, 0x1, R23 ;  /* 0x0000000108177824 */ /* 0x000fe400078e0217 */
[----:B------:R-:W-:Y:S01]  /*1430*/  ISETP.GT.AND P1, PT, R5, 0xc00, PT ;  /* 0x00000c000500780c */ /* 0x000fe20003f24270 */
[----:B------:R-:W-:Y:S01]  /*1440*/  IMAD.X R4, RZ, RZ, RZ, P0 ;  /* 0x000000ffff047224 */ /* 0x000fe200000e06ff */
[----:B0-----:R-:W-:-:S04]  /*1450*/  LEA R2, P0, R3, UR4, 0x2 ;  /* 0x0000000403027c11 */ /* 0x001fc8000f8010ff */
[----:B------:R-:W-:Y:S02]  /*1460*/  LEA.HI.X R3, R3, UR5, R4, 0x2, P0 ;  /* 0x0000000503037c11 */ /* 0x000fe400080f1404 */
[----:B------:R-:W-:-:S05]  /*1470*/  IADD3 R2, P0, PT, R2, 0x800, RZ ;  /* 0x0000080002027810 */ /* 0x000fca0007f1e0ff */
[----:B------:R-:W-:Y:S01]  /*1480*/  IMAD.X R3, RZ, RZ, R3, P0 ;  /* 0x000000ffff037224 */ /* 0x000fe200000e0603 */
[----:B------:R-:W-:Y:S01]  /*1490*/  PLOP3.LUT P0, PT, PT, PT, PT, 0x80, 0x8 ;  /* 0x000000000008781c */ /* 0x000fe20003f0f070 */
[----:B------:R-:W-:-:S12]  /*14a0*/  @!P1 BRA `(.L_x_696) ;  /* 0x0000000000a49947 */ /* 0x000fd80003800000 */
[----:B------:R-:W-:Y:S01]  /*14b0*/  PLOP3.LUT P0, PT, PT, PT, PT, 0x8, 0x80 ;  /* 0x000000000080781c */ /* 0x000fe20003f0e170 */
[----:B------:R-:W-:-:S12]  /*14c0*/  VIADD R11, R9, 0xfffff400 ;  /* 0xfffff400090b7836 */ /* 0x000fd80000000000 */
.L_x_697:
[----:B------:R-:W0:Y:S01]  /*14d0*/  LDC.64 R4, c[0x0][0x380] ;  /* 0x0000e000ff047b82 */ /* 0x000e220000000a00 */
[C---:B------:R-:W-:Y:S01]  /*14e0*/  VIADD R27, R23.reuse, 0x400 ;  /* 0x00000400171b7836 */ /* 0x040fe20000000000 */
[----:B------:R-:W2:Y:S01]  /*14f0*/  LDG.E.CONSTANT R12, desc[UR6][R2.64+-0x400] ;  /* 0xfffc0006020c7981 */ /* 0x000ea2000c1e9900 */
[----:B------:R-:W-:-:S03]  /*1500*/  VIADD R7, R23, 0x800 ;  /* 0x0000080017077836 */ /* 0x000fc60000000000 */
[----:B------:R-:W3:Y:S04]  /*1510*/  LDG.E.CONSTANT R18, desc[UR6][R2.64] ;  /* 0x0000000602127981 */ /* 0x000ee8000c1e9900 */
[----:B------:R-:W3:Y:S04]  /*1520*/  LDG.E.CONSTANT R17, desc[UR6][R2.64+0x400] ;  /* 0x0004000602117981 */ /* 0x000ee8000c1e9900 */
[----:B------:R-:W4:Y:S01]  /*1530*/  LDG.E.CONSTANT R15, desc[UR6][R2.64+0xc00] ;  /* 0x000c0006020f7981 */ /* 0x000f22000c1e9900 */
[----:B------:R-:W-:-:S03]  /*1540*/  VIADD R29, R23, 0xc00 ;  /* 0x00000c00171d7836 */ /* 0x000fc60000000000 */
[----:B------:R-:W5:Y:S04]  /*1550*/  LDG.E.CONSTANT R14, desc[UR6][R2.64+0x1000] ;  /* 0x00100006020e7981 */ /* 0x000f68000c1e9900 */
[----:B------:R-:W5:Y:S01]  /*1560*/  LDG.E.CONSTANT R13, desc[UR6][R2.64+0x1400] ;  /* 0x00140006020d7981 */ /* 0x000f62000c1e9900 */
[----:B0-----:R-:W-:-:S03]  /*1570*/  IMAD.WIDE.U32 R24, R23, 0x4, R4 ;  /* 0x0000000417187825 */ /* 0x001fc600078e0004 */
[----:B------:R-:W5:Y:S04]  /*1580*/  LDG.E.CONSTANT R19, desc[UR6][R2.64+0x1c00] ;  /* 0x001c000602137981 */ /* 0x000f68000c1e9900 */
[----:B------:R-:W2:Y:S01]  /*1590*/  LDG.E.CONSTANT R10, desc[UR6][R24.64] ;  /* 0x00000006180a7981 */ /* 0x000ea2000c1e9900 */
[----:B------:R-:W-:-:S03]  /*15a0*/  IMAD.WIDE.U32 R26, R27, 0x4, R4 ;  /* 0x000000041b1a7825 */ /* 0x000fc600078e0004 */
[----:B------:R-:W5:Y:S01]  /*15b0*/  LDG.E.CONSTANT R20, desc[UR6][R2.64+0x2400] ;  /* 0x0024000602147981 */ /* 0x000f62000c1e9900 */
[----:B------:R-:W-:-:S03]  /*15c0*/  IMAD.WIDE.U32 R6, R7, 0x4, R4 ;  /* 0x0000000407067825 */ /* 0x000fc600078e0004 */
[----:B------:R-:W4:Y:S01]  /*15d0*/  LDG.E.CONSTANT R16, desc[UR6][R26.64] ;  /* 0x000000061a107981 */ /* 0x000f22000c1e9900 */
[----:B------:R-:W-:-:S03]  /*15e0*/  IMAD.WIDE.U32 R4, R29, 0x4, R4 ;  /* 0x000000041d047825 */ /* 0x000fc600078e0004 */
[----:B------:R-:W5:Y:S04]  /*15f0*/  LDG.E.CONSTANT R6, desc[UR6][R6.64] ;  /* 0x0000000606067981 */ /* 0x000f68000c1e9900 */
[----:B------:R-:W5:Y:S04]  /*1600*/  LDG.E.CONSTANT R25, desc[UR6][R2.64+0x2000] ;  /* 0x0020000602197981 */ /* 0x000f68000c1e9900 */
[----:B------:R0:W5:Y:S04]  /*1610*/  LDG.E.CONSTANT R5, desc[UR6][R4.64] ;  /* 0x0000000604057981 */ /* 0x000168000c1e9900 */
[----:B------:R-:W5:Y:S04]  /*1620*/  LDG.E.CONSTANT R24, desc[UR6][R2.64+0x2c00] ;  /* 0x002c000602187981 */ /* 0x000f68000c1e9900 */
[----:B------:R-:W5:Y:S04]  /*1630*/  LDG.E.CONSTANT R27, desc[UR6][R2.64+0x3000] ;  /* 0x00300006021b7981 */ /* 0x000f68000c1e9900 */
[----:B------:R1:W5:Y:S01]  /*1640*/  LDG.E.CONSTANT R22, desc[UR6][R2.64+0x3400] ;  /* 0x0034000602167981 */ /* 0x000362000c1e9900 */
[----:B------:R-:W-:-:S05]  /*1650*/  VIADD R8, R8, 0x1000 ;  /* 0x0000100008087836 */ /* 0x000fca0000000000 */
[----:B------:R-:W-:Y:S02]  /*1660*/  ISETP.GE.AND P1, PT, R8, R11, PT ;  /* 0x0000000b0800720c */ /* 0x000fe40003f26270 */
[----:B0-----:R-:W-:Y:S01]  /*1670*/  IADD3 R4, P2, PT, R2, 0x4000, RZ ;  /* 0x0000400002047810 */ /* 0x001fe20007f5e0ff */
[----:B------:R-:W-:-:S04]  /*1680*/  VIADD R23, R23, 0x1000 ;  /* 0x0000100017177836 */ /* 0x000fc80000000000 */
[----:B-1----:R-:W-:Y:S02]  /*1690*/  IMAD.X R3, RZ, RZ, R3, P2 ;  /* 0x000000ffff037224 */ /* 0x002fe400010e0603 */
[----:B------:R-:W-:Y:S01]  /*16a0*/  IMAD.MOV.U32 R2, RZ, RZ, R4 ;  /* 0x000000ffff027224 */ /* 0x000fe200078e0004 */
[----:B--2---:R-:W-:-:S04]  /*16b0*/  IADD3 R10, PT, PT, R12, R10, R21 ;  /* 0x0000000a0c0a7210 */ /* 0x004fc80007ffe015 */
[----:B---3--:R-:W-:-:S04]  /*16c0*/  IADD3 R10, PT, PT, R17, R18, R10 ;  /* 0x00000012110a7210 */ /* 0x008fc80007ffe00a */
[----:B----4-:R-:W-:-:S04]  /*16d0*/  IADD3 R10, PT, PT, R15, R16, R10 ;  /* 0x000000100f0a7210 */ /* 0x010fc80007ffe00a */
[----:B-----5:R-:W-:-:S04]  /*16e0*/  IADD3 R10, PT, PT, R13, R14, R10 ;  /* 0x0000000e0d0a7210 */ /* 0x020fc80007ffe00a */
[----:B------:R-:W-:-:S04]  /*16f0*/  IADD3 R6, PT, PT, R19, R6, R10 ;  /* 0x0000000613067210 */ /* 0x000fc80007ffe00a */
[----:B------:R-:W-:-:S04]  /*1700*/  IADD3 R6, PT, PT, R20, R25, R6 ;  /* 0x0000001914067210 */ /* 0x000fc80007ffe006 */
[----:B------:R-:W-:-:S04]  /*1710*/  IADD3 R5, PT, PT, R24, R5, R6 ;  /* 0x0000000518057210 */ /* 0x000fc80007ffe006 */
[----:B------:R-:W-:Y:S01]  /*1720*/  IADD3 R21, PT, PT, R22, R27, R5 ;  /* 0x0000001b16157210 */ /* 0x000fe20007ffe005 */
[----:B------:R-:W-:Y:S06]  /*1730*/  @!P1 BRA `(.L_x_697) ;  /* 0xfffffffc00649947 */ /* 0x000fec000383ffff */
.L_x_696:
[----:B------:R-:W-:Y:S05]  /*1740*/  BSYNC.RECONVERGENT B2 ;  /* 0x0000000000027941 */ /* 0x000fea0003800200 */
.L_x_695:
[----:B------:R-:W-:Y:S01]  /*1750*/  IMAD.IADD R4, R9, 0x1, -R8 ;  /* 0x0000000109047824 */ /* 0x000fe200078e0a08 */
[----:B------:R-:W-:Y:S04]  /*1760*/  BSSY.RECONVERGENT B2, `(.L_x_698) ;  /* 0x000001a000027945 */ /* 0x000fe80003800200 */
[----:B------:R-:W-:-:S13]  /*1770*/  ISETP.GT.AND P1, PT, R4, 0x400, PT ;  /* 0x000004000400780c */ /* 0x000fda0003f24270 */
[----:B------:R-:W-:Y:S05]  /*1780*/  @!P1 BRA `(.L_x_699) ;  /* 0x00000000005c9947 */ /* 0x000fea0003800000 */
[----:B------:R-:W0:Y:S01]  /*1790*/  LDC.64 R6, c[0x0][0x380] ;  /* 0x0000e000ff067b82 */ /* 0x000e220000000a00 */
[C---:B------:R-:W-:Y:S01]  /*17a0*/  VIADD R11, R23.reuse, 0x400 ;  /* 0x00000400170b7836 */ /* 0x040fe20000000000 */
[----:B------:R-:W2:Y:S04]  /*17b0*/  LDG.E.CONSTANT R10, desc[UR6][R2.64+-0x400] ;  /* 0xfffc0006020a7981 */ /* 0x000ea8000c1e9900 */
[----:B------:R-:W3:Y:S04]  /*17c0*/  LDG.E.CONSTANT R12, desc[UR6][R2.64+0x400] ;  /* 0x00040006020c7981 */ /* 0x000ee8000c1e9900 */
[----:B------:R-:W4:Y:S04]  /*17d0*/  LDG.E.CONSTANT R13, desc[UR6][R2.64+0xc00] ;  /* 0x000c0006020d7981 */ /* 0x000f28000c1e9900 */
[----:B------:R-:W5:Y:S04]  /*17e0*/  LDG.E.CONSTANT R15, desc[UR6][R2.64+0x1000] ;  /* 0x00100006020f7981 */ /* 0x000f68000c1e9900 */
[----:B------:R1:W5:Y:S01]  /*17f0*/  LDG.E.CONSTANT R14, desc[UR6][R2.64+0x1400] ;  /* 0x00140006020e7981 */ /* 0x000362000c1e9900 */
[----:B0-----:R-:W-:-:S04]  /*1800*/  IMAD.WIDE.U32 R4, R23, 0x4, R6 ;  /* 0x0000000417047825 */ /* 0x001fc800078e0006 */
[----:B------:R-:W-:Y:S02]  /*1810*/  IMAD.WIDE.U32 R6, R11, 0x4, R6 ;  /* 0x000000040b067825 */ /* 0x000fe400078e0006 */
[----:B------:R-:W2:Y:S04]  /*1820*/  LDG.E.CONSTANT R4, desc[UR6][R4.64] ;  /* 0x0000000604047981 */ /* 0x000ea8000c1e9900 */
[----:B------:R-:W3:Y:S04]  /*1830*/  LDG.E.CONSTANT R11, desc[UR6][R2.64] ;  /* 0x00000006020b7981 */ /* 0x000ee8000c1e9900 */
[----:B------:R-:W4:Y:S01]  /*1840*/  LDG.E.CONSTANT R7, desc[UR6][R6.64] ;  /* 0x0000000606077981 */ /* 0x000f22000c1e9900 */
[----:B------:R-:W-:Y:S01]  /*1850*/  PLOP3.LUT P0, PT, PT, PT, PT, 0x8, 0x80 ;  /* 0x000000000080781c */ /* 0x000fe20003f0e170 */
[----:B------:R-:W-:-:S02]  /*1860*/  VIADD R8, R8, 0x800 ;  /* 0x0000080008087836 */ /* 0x000fc40000000000 */
[----:B------:R-:W-:Y:S01]  /*1870*/  VIADD R23, R23, 0x800 ;  /* 0x0000080017177836 */ /* 0x000fe20000000000 */
[----:B--2---:R-:W-:Y:S02]  /*1880*/  IADD3 R10, PT, PT, R10, R4, R21 ;  /* 0x000000040a0a7210 */ /* 0x004fe40007ffe015 */
[----:B------:R-:W-:Y:S02]  /*1890*/  IADD3 R4, P1, PT, R2, 0x2000, RZ ;  /* 0x0000200002047810 */ /* 0x000fe40007f3e0ff */
[----:B---3--:R-:W-:-:S03]  /*18a0*/  IADD3 R10, PT, PT, R12, R11, R10 ;  /* 0x0000000b0c0a7210 */ /* 0x008fc60007ffe00a */
[----:B------:R-:W-:Y:S01]  /*18b0*/  IMAD.X R5, RZ, RZ, R3, P1 ;  /* 0x000000ffff057224 */ /* 0x000fe200008e0603 */
[----:B----4-:R-:W-:Y:S01]  /*18c0*/  IADD3 R10, PT, PT, R13, R7, R10 ;  /* 0x000000070d0a7210 */ /* 0x010fe20007ffe00a */
[----:B-1----:R-:W-:Y:S02]  /*18d0*/  IMAD.MOV.U32 R2, RZ, RZ, R4 ;  /* 0x000000ffff027224 */ /* 0x002fe400078e0004 */
[----:B------:R-:W-:Y:S01]  /*18e0*/  IMAD.MOV.U32 R3, RZ, RZ, R5 ;  /* 0x000000ffff037224 */ /* 0x000fe200078e0005 */
[----:B-----5:R-:W-:-:S07]  /*18f0*/  IADD3 R21, PT, PT, R14, R15, R10 ;  /* 0x0000000f0e157210 */ /* 0x020fce0007ffe00a */
.L_x_699:
[----:B------:R-:W-:Y:S05]  /*1900*/  BSYNC.RECONVERGENT B2 ;  /* 0x0000000000027941 */ /* 0x000fea0003800200 */
.L_x_698:
[----:B------:R-:W-:-:S13]  /*1910*/  ISETP.LT.OR P0, PT, R8, R9, P0 ;  /* 0x000000090800720c */ /* 0x000fda0000701670 */
[----:B------:R-:W-:Y:S05]  /*1920*/  @!P0 BRA `(.L_x_691) ;  /* 0x0000000000208947 */ /* 0x000fea0003800000 */
[----:B------:R-:W0:Y:S01]  /*1930*/  LDC.64 R4, c[0x0][0x380] ;  /* 0x0000e000ff047b82 */ /* 0x000e220000000a00 */
[----:B------:R-:W2:Y:S04]  /*1940*/  LDG.E.CONSTANT R6, desc[UR6][R2.64+-0x400] ;  /* 0xfffc000602067981 */ /* 0x000ea8000c1e9900 */
[----:B------:R-:W3:Y:S04]  /*1950*/  LDG.E.CONSTANT R7, desc[UR6][R2.64] ;  /* 0x0000000602077981 */ /* 0x000ee8000c1e9900 */
[----:B------:R-:W3:Y:S01]  /*1960*/  LDG.E.CONSTANT R8, desc[UR6][R2.64+0x400] ;  /* 0x0004000602087981 */ /* 0x000ee2000c1e9900 */
[----:B0-----:R-:W-:-:S06]  /*1970*/  IMAD.WIDE.U32 R4, R23, 0x4, R4 ;  /* 0x0000000417047825 */ /* 0x001fcc00078e0004 */
[----:B------:R-:W2:Y:S02]  /*1980*/  LDG.E.CONSTANT R4, desc[UR6][R4.64] ;  /* 0x0000000604047981 */ /* 0x000ea4000c1e9900 */
[----:B--2---:R-:W-:-:S04]  /*1990*/  IADD3 R6, PT, PT, R6, R4, R21 ;  /* 0x0000000406067210 */ /* 0x004fc80007ffe015 */
[----:B---3--:R-:W-:-:S07]  /*19a0*/  IADD3 R21, PT, PT, R8, R7, R6 ;  /* 0x0000000708157210 */ /* 0x008fce0007ffe006 */
.L_x_691:
[----:B------:R-:W-:Y:S05]  /*19b0*/  BSYNC.RECONVERGENT B1 ;  /* 0x0000000000017941 */ /* 0x000fea0003800200 */
.L_x_689:
[----:B------:R-:W0:Y:S01]  /*19c0*/  S2R R8, SR_LANEID ;  /* 0x0000000000087919 */ /* 0x000e220000000000 */
[----:B------:R-:W1:Y:S01]  /*19d0*/  SHFL.DOWN PT, R2, R21, 0x1, 0x1f ;  /* 0x08201f0015027f89 */ /* 0x000e6200000e0000 */
[C---:B0-----:R-:W-:Y:S02]  /*19e0*/  ISETP.GT.AND P0, PT, R8.reuse, 0x1e, PT ;  /* 0x0000001e0800780c */ /* 0x041fe40003f04270 */
[----:B------:R-:W-:Y:S02]  /*19f0*/  ISETP.NE.AND P1, PT, R8, RZ, PT ;  /* 0x000000ff0800720c */ /* 0x000fe40003f25270 */
[----:B-1----:R-:W-:Y:S02]  /*1a00*/  SEL R2, R2, RZ, !P0 ;  /* 0x000000ff02027207 */ /* 0x002fe40004000000 */
[----:B------:R-:W-:-:S03]  /*1a10*/  ISETP.GT.AND P0, PT, R8, 0x1d, PT ;  /* 0x0000001d0800780c */ /* 0x000fc60003f04270 */
[----:B------:R-:W-:-:S05]  /*1a20*/  IMAD.IADD R2, R2, 0x1, R21 ;  /* 0x0000000102027824 */ /* 0x000fca00078e0215 */
[----:B------:R-:W0:Y:S01]  /*1a30*/  SHFL.DOWN PT, R3, R2, 0x2, 0x1f ;  /* 0x08401f0002037f89 */ /* 0x000e2200000e0000 */
[----:B------:R-:W-:Y:S01]  /*1a40*/  @!P1 MOV R6, 0x400 ;  /* 0x0000040000069802 */ /* 0x000fe20000000f00 */
[----:B------:R-:W1:Y:S01]  /*1a50*/  @!P1 S2R R7, SR_CgaCtaId ;  /* 0x0000000000079919 */ /* 0x000e620000008800 */
[----:B0-----:R-:W-:Y:S02]  /*1a60*/  SEL R3, R3, RZ, !P0 ;  /* 0x000000ff03037207 */ /* 0x001fe40004000000 */
[----:B------:R-:W-:-:S03]  /*1a70*/  ISETP.GT.AND P0, PT, R8, 0x1b, PT ;  /* 0x0000001b0800780c */ /* 0x000fc60003f04270 */
[----:B------:R-:W-:-:S05]  /*1a80*/  IMAD.IADD R3, R2, 0x1, R3 ;  /* 0x0000000102037824 */ /* 0x000fca00078e0203 */
[----:B------:R-:W0:Y:S01]  /*1a90*/  SHFL.DOWN PT, R4, R3, 0x4, 0x1f ;  /* 0x08801f0003047f89 */ /* 0x000e2200000e0000 */
[----:B-1----:R-:W-:Y:S02]  /*1aa0*/  @!P1 LEA R6, R7, R6, 0x18 ;  /* 0x0000000607069211 */ /* 0x002fe400078ec0ff */
[----:B0-----:R-:W-:Y:S02]  /*1ab0*/  SEL R4, R4, RZ, !P0 ;  /* 0x000000ff04047207 */ /* 0x001fe40004000000 */
[----:B------:R-:W-:-:S03]  /*1ac0*/  ISETP.GT.AND P0, PT, R8, 0x17, PT ;  /* 0x000000170800780c */ /* 0x000fc60003f04270 */
[----:B------:R-:W-:Y:S01]  /*1ad0*/  IMAD.IADD R4, R3, 0x1, R4 ;  /* 0x0000000103047824 */ /* 0x000fe200078e0204 */
[----:B------:R-:W-:-:S04]  /*1ae0*/  @!P1 SHF.R.U32.HI R3, RZ, 0x3, R0 ;  /* 0x00000003ff039819 */ /* 0x000fc80000011600 */
        /* <DEDUP_REMOVED lines=13> */
[----:B------:R-:W0:Y:S01]  /*1bc0*/  S2UR UR5, SR_CgaCtaId ;  /* 0x00000000000579c3 */ /* 0x000e220000008800 */
[----:B------:R-:W-:Y:S02]  /*1bd0*/  UMOV UR4, 0x400 ;  /* 0x0000040000047882 */ /* 0x000fe40000000000 */
[----:B0-----:R-:W-:-:S09]  /*1be0*/  ULEA UR4, UR5, UR4, 0x18 ;  /* 0x0000000405047291 */ /* 0x001fd2000f8ec0ff */
[----:B------:R-:W-:Y:S04]  /*1bf0*/  LDS R0, [UR4+0xc] ;  /* 0x00000c04ff007984 */ /* 0x000fe80008000800 */
[----:B---3--:R-:W0:Y:S04]  /*1c00*/  LDS.128 R4, [UR4+0x10] ;  /* 0x00001004ff047984 */ /* 0x008e280008000c00 */
[----:B------:R-:W1:Y:S01]  /*1c10*/  LDS.64 R8, [UR4+0x20] ;  /* 0x00002004ff087984 */ /* 0x000e620008000a00 */
[----:B0-----:R-:W-:-:S04]  /*1c20*/  IADD3 R0, PT, PT, R4, R0, R3 ;  /* 0x0000000004007210 */ /* 0x001fc80007ffe003 */
[----:B------:R-:W-:-:S04]  /*1c30*/  IADD3 R0, PT, PT, R6, R0, R5 ;  /* 0x0000000006007210 */ /* 0x000fc80007ffe005 */
[----:B-1----:R-:W-:-:S05]  /*1c40*/  IADD3 R0, PT, PT, R8, R0, R7 ;  /* 0x0000000008007210 */ /* 0x002fca0007ffe007 */
[----:B------:R-:W-:Y:S01]  /*1c50*/  IMAD.IADD R3, R0, 0x1, R9 ;  /* 0x0000000100037824 */ /* 0x000fe200078e0209 */
[----:B------:R-:W-:Y:S06]  /*1c60*/  BRA `(.L_x_687) ;  /* 0x0000001c00307947 */ /* 0x000fec0003800000 */
.L_x_672:
        /* <DEDUP_REMOVED lines=12> */
.L_x_702:
[----:B------:R-:W-:Y:S05]  /*1d30*/  BSYNC.RECONVERGENT B1 ;  /* 0x0000000000017941 */ /* 0x000fea0003800200 */
.L_x_701:
        /* <DEDUP_REMOVED lines=16> */
.L_x_707:
        /* <DEDUP_REMOVED lines=9> */
.L_x_706:
[----:B------:R-:W-:Y:S05]  /*1ed0*/  BSYNC.RECONVERGENT B2 ;  /* 0x0000000000027941 */ /* 0x000fea0003800200 */
.L_x_705:
        /* <DEDUP_REMOVED lines=8> */
.L_x_710:
        /* <DEDUP_REMOVED lines=35> */
.L_x_709:
[----:B------:R-:W-:Y:S05]  /*2190*/  BSYNC.RECONVERGENT B2 ;  /* 0x0000000000027941 */ /* 0x000fea0003800200 */
.L_x_708:
        /* <DEDUP_REMOVED lines=22> */
.L_x_712:
[----:B------:R-:W-:Y:S05]  /*2300*/  BSYNC.RECONVERGENT B2 ;  /* 0x0000000000027941 */ /* 0x000fea0003800200 */
.L_x_711:
        /* <DEDUP_REMOVED lines=10> */
.L_x_704:
[----:B------:R-:W-:Y:S05]  /*23b0*/  BSYNC.RECONVERGENT B1 ;  /* 0x0000000000017941 */ /* 0x000fea0003800200 */
.L_x_703:
        /* <DEDUP_REMOVED lines=38> */
[----:B------:R-:W0:Y:S04]  /*2620*/  LDS.128 R4, [UR4+0x10] ;  /* 0x00001004ff047984 */ /* 0x000e280008000c00 */
[----:B------:R-:W1:Y:S01]  /*2630*/  LDS.64 R8, [UR4+0x20] ;  /* 0x00002004ff087984 */ /* 0x000e620008000a00 */
[----:B0-----:R-:W-:-:S04]  /*2640*/  IADD3 R0, PT, PT, R4, R0, R3 ;  /* 0x0000000004007210 */ /* 0x001fc80007ffe003 */
[----:B------:R-:W-:-:S04]  /*2650*/  IADD3 R0, PT, PT, R6, R0, R5 ;  /* 0x0000000006007210 */ /* 0x000fc80007ffe005 */
[----:B-1----:R-:W-:-:S05]  /*2660*/  IADD3 R0, PT, PT, R8, R0, R7 ;  /* 0x0000000008007210 */ /* 0x002fca0007ffe007 */
[----:B--2---:R-:W-:Y:S01]  /*2670*/  IMAD.IADD R3, R0, 0x1, R9 ;  /* 0x0000000100037824 */ /* 0x004fe200078e0209 */
[----:B------:R-:W-:Y:S06]  /*2680*/  BRA `(.L_x_687) ;  /* 0x0000001000a87947 */ /* 0x000fec0003800000 */
.L_x_713:
        /* <DEDUP_REMOVED lines=16> */
[----:B------:R-:W1:Y:S02]  /*2790*/  SHFL.DOWN PT, R2, R3, 0x2, R7 ;  /* 0x0840000003027989 */ /* 0x000e6400000e0007 */
[----:B-1----:R-:W-:Y:S02]  /*27a0*/  SEL R2, R2, RZ, !P0 ;  /* 0x000000ff02027207 */ /* 0x002fe40004000000 */
[----:B------:R-:W-:-:S03]  /*27b0*/  ISETP.GT.AND P0, PT, R8, R7, PT ;  /* 0x000000070800720c */ /* 0x000fc60003f04270 */
[----:B------:R-:W-:Y:S01]  /*27c0*/  IMAD.IADD R2, R3, 0x1, R2 ;  /* 0x0000000103027824 */ /* 0x000fe200078e0202 */
[----:B------:R-:W-:-:S04]  /*27d0*/  @!P1 SHF.R.U32.HI R3, RZ, 0x3, R9 ;  /* 0x00000003ff039819 */ /* 0x000fc80000011609 */
[----:B------:R-:W1:Y:S02]  /*27e0*/  SHFL.DOWN PT, R4, R2, 0x4, R7 ;  /* 0x0880000002047989 */ /* 0x000e6400000e0007 */
[----:B-1----:R-:W-:Y:S01]  /*27f0*/  SEL R5, R4, RZ, !P0 ;  /* 0x000000ff04057207 */ /* 0x002fe20004000000 */
[C---:B------:R-:W-:Y:S02]  /*2800*/  VIADD R4, R6.reuse, 0x8 ;  /* 0x0000000806047836 */ /* 0x040fe40000000000 */
[----:B------:R-:W-:Y:S02]  /*2810*/  VIADD R6, R6, 0x10 ;  /* 0x0000001006067836 */ /* 0x000fe40000000000 */
[----:B------:R-:W-:Y:S01]  /*2820*/  IMAD.IADD R5, R2, 0x1, R5 ;  /* 0x0000000102057824 */ /* 0x000fe200078e0205 */
[----:B------:R-:W-:Y:S02]  /*2830*/  ISETP.GT.AND P0, PT, R4, R7, PT ;  /* 0x000000070400720c */ /* 0x000fe40003f04270 */
[----:B------:R-:W-:-:S02]  /*2840*/  @!P1 MOV R4, 0x400 ;  /* 0x0000040000049802 */ /* 0x000fc40000000f00 */
[----:B------:R-:W1:Y:S02]  /*2850*/  SHFL.DOWN PT, R0, R5, 0x8, R7 ;  /* 0x0900000005007989 */ /* 0x000e6400000e0007 */
[----:B0-----:R-:W-:Y:S02]  /*2860*/  @!P1 LEA R11, R11, R4, 0x18 ;  /* 0x000000040b0b9211 */ /* 0x001fe400078ec0ff */
[----:B------:R-:W-:-:S05]  /*2870*/  @!P1 LOP3.LUT R4, R3, 0x7c, RZ, 0xc0, !PT ;  /* 0x0000007c03049812 */ /* 0x000fca00078ec0ff */
[----:B------:R-:W-:Y:S01]  /*2880*/  @!P1 IMAD.IADD R4, R4, 0x1, R11 ;  /* 0x0000000104049824 */ /* 0x000fe200078e020b */
[----:B-1----:R-:W-:Y:S02]  /*2890*/  SEL R0, R0, RZ, !P0 ;  /* 0x000000ff00007207 */ /* 0x002fe40004000000 */
        /* <DEDUP_REMOVED lines=15> */
[----:B-1----:R-:W0:Y:S04]  /*2990*/  LDS.128 R4, [UR4+0x10] ;  /* 0x00001004ff047984 */ /* 0x002e280008000c00 */
        /* <DEDUP_REMOVED lines=18> */
.L_x_700:
[----:B------:R-:W0:Y:S01]  /*2ac0*/  S2R R0, SR_TID.X ;  /* 0x0000000000007919 */ /* 0x000e220000002100 */
[----:B------:R-:W0:Y:S02]  /*2ad0*/  LDC.64 R2, c[0x0][0x380] ;  /* 0x0000e000ff027b82 */ /* 0x000e240000000a00 */
[----:B0-----:R-:W-:-:S05]  /*2ae0*/  IMAD.WIDE.U32 R2, R0, 0x4, R2 ;  /* 0x0000000400027825 */ /* 0x001fca00078e0002 */
[----:B------:R-:W2:Y:S04]  /*2af0*/  LDG.E.CONSTANT R19, desc[UR6][R2.64] ;  /* 0x0000000602137981 */ /* 0x000ea8000c1e9900 */
[----:B------:R-:W2:Y:S04]  /*2b00*/  LDG.E.CONSTANT R4, desc[UR6][R2.64+0x400] ;  /* 0x0004000602047981 */ /* 0x000ea8000c1e9900 */
[----:B------:R-:W2:Y:S04]  /*2b10*/  LDG.E.CONSTANT R5, desc[UR6][R2.64+0x800] ;  /* 0x0008000602057981 */ /* 0x000ea8000c1e9900 */
[----:B------:R-:W3:Y:S04]  /*2b20*/  LDG.E.CONSTANT R6, desc[UR6][R2.64+0xc00] ;  /* 0x000c000602067981 */ /* 0x000ee8000c1e9900 */
[----:B------:R-:W3:Y:S04]  /*2b30*/  LDG.E.CONSTANT R7, desc[UR6][R2.64+0x1000] ;  /* 0x0010000602077981 */ /* 0x000ee8000c1e9900 */
[----:B------:R-:W4:Y:S04]  /*2b40*/  LDG.E.CONSTANT R8, desc[UR6][R2.64+0x1400] ;  /* 0x0014000602087981 */ /* 0x000f28000c1e9900 */
[----:B------:R-:W4:Y:S04]  /*2b50*/  LDG.E.CONSTANT R9, desc[UR6][R2.64+0x1800] ;  /* 0x0018000602097981 */ /* 0x000f28000c1e9900 */
[----:B------:R-:W5:Y:S04]  /*2b60*/  LDG.E.CONSTANT R10, desc[UR6][R2.64+0x1c00] ;  /* 0x001c0006020a7981 */ /* 0x000f68000c1e9900 */
[----:B------:R-:W5:Y:S04]  /*2b70*/  LDG.E.CONSTANT R11, desc[UR6][R2.64+0x2000] ;  /* 0x00200006020b7981 */ /* 0x000f68000c1e9900 */
[----:B------:R-:W5:Y:S04]  /*2b80*/  LDG.E.CONSTANT R12, desc[UR6][R2.64+0x2400] ;  /* 0x00240006020c7981 */ /* 0x000f68000c1e9900 */
[----:B------:R-:W5:Y:S04]  /*2b90*/  LDG.E.CONSTANT R13, desc[UR6][R2.64+0x2800] ;  /* 0x00280006020d7981 */ /* 0x000f68000c1e9900 */
[----:B------:R-:W5:Y:S04]  /*2ba0*/  LDG.E.CONSTANT R14, desc[UR6][R2.64+0x2c00] ;  /* 0x002c0006020e7981 */ /* 0x000f68000c1e9900 */
[----:B------:R-:W5:Y:S04]  /*2bb0*/  LDG.E.CONSTANT R15, desc[UR6][R2.64+0x3000] ;  /* 0x00300006020f7981 */ /* 0x000f68000c1e9900 */
[----:B------:R-:W5:Y:S04]  /*2bc0*/  LDG.E.CONSTANT R16, desc[UR6][R2.64+0x3400] ;  /* 0x0034000602107981 */ /* 0x000f68000c1e9900 */
[----:B------:R-:W5:Y:S04]  /*2bd0*/  LDG.E.CONSTANT R17, desc[UR6][R2.64+0x3800] ;  /* 0x0038000602117981 */ /* 0x000f68000c1e9900 */
[----:B------:R-:W5:Y:S01]  /*2be0*/  LDG.E.CONSTANT R18, desc[UR6][R2.64+0x3c00] ;  /* 0x003c000602127981 */ /* 0x000f62000c1e9900 */
[----:B------:R-:W-:-:S02]  /*2bf0*/  ISETP.GE.U32.AND P0, PT, R20, 0x2000, PT ;  /* 0x000020001400780c */ /* 0x000fc40003f06070 */
[----:B--2---:R-:W-:-:S04]  /*2c00*/  IADD3 R4, PT, PT, R5, R4, R19 ;  /* 0x0000000405047210 */ /* 0x004fc80007ffe013 */
[----:B---3--:R-:W-:-:S04]  /*2c10*/  IADD3 R4, PT, PT, R7, R6, R4 ;  /* 0x0000000607047210 */ /* 0x008fc80007ffe004 */
[----:B----4-:R-:W-:-:S04]  /*2c20*/  IADD3 R4, PT, PT, R9, R8, R4 ;  /* 0x0000000809047210 */ /* 0x010fc80007ffe004 */
[----:B-----5:R-:W-:Y:S01]  /*2c30*/  IADD3 R4, PT, PT, R11, R10, R4 ;  /* 0x0000000a0b047210 */ /* 0x020fe20007ffe004 */
[----:B------:R-:W-:-:S03]  /*2c40*/  IMAD.MOV.U32 R11, RZ, RZ, 0x1000 ;  /* 0x00001000ff0b7424 */ /* 0x000fc600078e00ff */
[----:B------:R-:W-:-:S04]  /*2c50*/  IADD3 R4, PT, PT, R13, R12, R4 ;  /* 0x0000000c0d047210 */ /* 0x000fc80007ffe004 */
[----:B------:R-:W-:-:S04]  /*2c60*/  IADD3 R4, PT, PT, R15, R14, R4 ;  /* 0x0000000e0f047210 */ /* 0x000fc80007ffe004 */
[----:B------:R-:W-:-:S05]  /*2c70*/  IADD3 R17, PT, PT, R17, R16, R4 ;  /* 0x0000001011117210 */ /* 0x000fca0007ffe004 */
[----:B------:R-:W-:Y:S01]  /*2c80*/  IMAD.IADD R8, R18, 0x1, R17 ;  /* 0x0000000112087824 */ /* 0x000fe200078e0211 */
[----:B------:R-:W-:Y:S06]  /*2c90*/  @!P0 BRA `(.L_x_714) ;  /* 0x00000000008c8947 */ /* 0x000fec0003800000 */
[----:B------:R-:W0:Y:S01]  /*2ca0*/  LDC R7, c[0x0][0x390] ;  /* 0x0000e400ff077b82 */ /* 0x000e220000000800 */
[----:B------:R-:W-:Y:S02]  /*2cb0*/  VIADD R6, R20, 0xfffff000 ;  /* 0xfffff00014067836 */ /* 0x000fe40000000000 */
[----:B------:R-:W-:-:S07]  /*2cc0*/  IMAD.MOV.U32 R11, RZ, RZ, 0x1000 ;  /* 0x00001000ff0b7424 */ /* 0x000fce00078e00ff */
.L_x_716:
[----:B------:R-:W-:-:S05]  /*2cd0*/  IMAD.WIDE R4, R11, 0x4, R2 ;  /* 0x000000040b047825 */ /* 0x000fca00078e0202 */
        /* <DEDUP_REMOVED lines=16> */
[----:B--2---:R-:W-:-:S04]  /*2de0*/  IADD3 R18, PT, PT, R18, R19, R8 ;  /* 0x0000001312127210 */ /* 0x004fc80007ffe008 */
[----:B---3--:R-:W-:Y:S01]  /*2df0*/  IADD3 R18, PT, PT, R21, R20, R18 ;  /* 0x0000001415127210 */ /* 0x008fe20007ffe012 */
[----:B0-----:R-:W-:-:S04]  /*2e00*/  IMAD.MOV.U32 R20, RZ, RZ, R7 ;  /* 0x000000ffff147224 */ /* 0x001fc800078e0007 */
[----:B------:R-:W-:Y:S01]  /*2e10*/  IMAD.IADD R8, R20, 0x1, -R11 ;  /* 0x0000000114087824 */ /* 0x000fe200078e0a0b */
[----:B----4-:R-:W-:-:S04]  /*2e20*/  IADD3 R18, PT, PT, R23, R22, R18 ;  /* 0x0000001617127210 */ /* 0x010fc80007ffe012 */
[----:B------:R-:W-:Y:S02]  /*2e30*/  ISETP.GE.AND P0, PT, R8, 0x1000, PT ;  /* 0x000010000800780c */ /* 0x000fe40003f06270 */
[----:B-----5:R-:W-:-:S04]  /*2e40*/  IADD3 R18, PT, PT, R25, R24, R18 ;  /* 0x0000001819127210 */ /* 0x020fc80007ffe012 */
[----:B------:R-:W-:-:S04]  /*2e50*/  IADD3 R14, PT, PT, R14, R17, R18 ;  /* 0x000000110e0e7210 */ /* 0x000fc80007ffe012 */
[----:B------:R-:W-:-:S04]  /*2e60*/  IADD3 R12, PT, PT, R15, R12, R14 ;  /* 0x0000000c0f0c7210 */ /* 0x000fc80007ffe00e */
[----:B------:R-:W-:-:S04]  /*2e70*/  IADD3 R10, PT, PT, R10, R13, R12 ;  /* 0x0000000d0a0a7210 */ /* 0x000fc80007ffe00c */
[----:B------:R-:W-:Y:S01]  /*2e80*/  IADD3 R8, PT, PT, R16, R9, R10 ;  /* 0x0000000910087210 */ /* 0x000fe20007ffe00a */
[----:B------:R-:W-:Y:S06]  /*2e90*/  @!P0 BRA `(.L_x_715) ;  /* 0x0000000400fc8947 */ /* 0x000fec0003800000 */
[----:B------:R-:W-:-:S05]  /*2ea0*/  VIADD R11, R11, 0x1000 ;  /* 0x000010000b0b7836 */ /* 0x000fca0000000000 */
[----:B------:R-:W-:-:S13]  /*2eb0*/  ISETP.GT.AND P0, PT, R11, R6, PT ;  /* 0x000000060b00720c */ /* 0x000fda0003f04270 */
[----:B------:R-:W-:Y:S05]  /*2ec0*/  @!P0 BRA `(.L_x_716) ;  /* 0xfffffffc00808947 */ /* 0x000fea000383ffff */
.L_x_714:
        /* <DEDUP_REMOVED lines=20> */
.L_x_720:
        /* <DEDUP_REMOVED lines=8> */
.L_x_719:
[----:B------:R-:W-:Y:S05]  /*3090*/  BSYNC.RECONVERGENT B2 ;  /* 0x0000000000027941 */ /* 0x000fea0003800200 */
.L_x_718:
        /* <DEDUP_REMOVED lines=16> */
.L_x_723:
        /* <DEDUP_REMOVED lines=20> */
[----:B------:R-:W5:Y:S04]  /*32e0*/  LDG.E.CONSTANT R22, desc[UR6][R2.64+0x2400] ;  /* 0x0024000602167981 */ /* 0x000f68000c1e9900 */
[----:B------:R0:W5:Y:S04]  /*32f0*/  LDG.E.CONSTANT R5, desc[UR6][R4.64] ;  /* 0x0000000604057981 */ /* 0x000168000c1e9900 */
        /* <DEDUP_REMOVED lines=17> */
.L_x_722:
[----:B------:R-:W-:Y:S05]  /*3410*/  BSYNC.RECONVERGENT B2 ;  /* 0x0000000000027941 */ /* 0x000fea0003800200 */
.L_x_721:
        /* <DEDUP_REMOVED lines=10> */
[----:B------:R-:W5:Y:S01]  /*34c0*/  LDG.E.CONSTANT R16, desc[UR6][R2.64+0x1400] ;  /* 0x0014000602107981 */ /* 0x000f62000c1e9900 */
[----:B0-----:R-:W-:-:S04]  /*34d0*/  IMAD.WIDE.U32 R4, R11, 0x4, R6 ;  /* 0x000000040b047825 */ /* 0x001fc800078e0006 */
[----:B------:R-:W-:Y:S02]  /*34e0*/  IMAD.WIDE.U32 R6, R13, 0x4, R6 ;  /* 0x000000040d067825 */ /* 0x000fe400078e0006 */
[----:B------:R0:W2:Y:S04]  /*34f0*/  LDG.E.CONSTANT R5, desc[UR6][R4.64] ;  /* 0x0000000604057981 */ /* 0x0000a8000c1e9900 */
[----:B------:R1:W3:Y:S04]  /*3500*/  LDG.E.CONSTANT R13, desc[UR6][R2.64] ;  /* 0x00000006020d7981 */ /* 0x0002e8000c1e9900 */
[----:B------:R-:W4:Y:S01]  /*3510*/  LDG.E.CONSTANT R7, desc[UR6][R6.64] ;  /* 0x0000000606077981 */ /* 0x000f22000c1e9900 */
[----:B0-----:R-:W-:Y:S01]  /*3520*/  IADD3 R4, P1, PT, R2, 0x2000, RZ ;  /* 0x0000200002047810 */ /* 0x001fe20007f3e0ff */
[----:B------:R-:W-:Y:S01]  /*3530*/  VIADD R10, R10, 0x800 ;  /* 0x000008000a0a7836 */ /* 0x000fe20000000000 */
[----:B------:R-:W-:Y:S01]  /*3540*/  PLOP3.LUT P0, PT, PT, PT, PT, 0x8, 0x80 ;  /* 0x000000000080781c */ /* 0x000fe20003f0e170 */
[----:B------:R-:W-:-:S02]  /*3550*/  VIADD R11, R11, 0x800 ;  /* 0x000008000b0b7836 */ /* 0x000fc40000000000 */
[----:B-1----:R-:W-:Y:S01]  /*3560*/  IMAD.MOV.U32 R2, RZ, RZ, R4 ;  /* 0x000000ffff027224 */ /* 0x002fe200078e0004 */
[----:B--2---:R-:W-:-:S04]  /*3570*/  IADD3 R12, PT, PT, R12, R5, R8 ;  /* 0x000000050c0c7210 */ /* 0x004fc80007ffe008 */
[----:B---3--:R-:W-:Y:S01]  /*3580*/  IADD3 R12, PT, PT, R14, R13, R12 ;  /* 0x0000000d0e0c7210 */ /* 0x008fe20007ffe00c */
[----:B------:R-:W-:-:S03]  /*3590*/  IMAD.X R5, RZ, RZ, R3, P1 ;  /* 0x000000ffff057224 */ /* 0x000fc600008e0603 */
[----:B----4-:R-:W-:Y:S01]  /*35a0*/  IADD3 R12, PT, PT, R15, R7, R12 ;  /* 0x000000070f0c7210 */ /* 0x010fe20007ffe00c */
[----:B------:R-:W-:-:S03]  /*35b0*/  IMAD.MOV.U32 R3, RZ, RZ, R5 ;  /* 0x000000ffff037224 */ /* 0x000fc600078e0005 */
[----:B-----5:R-:W-:-:S07]  /*35c0*/  IADD3 R8, PT, PT, R16, R17, R12 ;  /* 0x0000001110087210 */ /* 0x020fce0007ffe00c */
.L_x_725:
[----:B------:R-:W-:Y:S05]  /*35d0*/  BSYNC.RECONVERGENT B2 ;  /* 0x0000000000027941 */ /* 0x000fea0003800200 */
.L_x_724:
        /* <DEDUP_REMOVED lines=10> */
.L_x_717:
[----:B------:R-:W-:Y:S05]  /*3680*/  BSYNC.RECONVERGENT B1 ;  /* 0x0000000000017941 */ /* 0x000fea0003800200 */
.L_x_715:
[----:B------:R-:W0:Y:S01]  /*3690*/  S2R R9, SR_LANEID ;  /* 0x0000000000097919 */ /* 0x000e220000000000 */
[----:B------:R-:W1:Y:S01]  /*36a0*/  SHFL.DOWN PT, R2, R8, 0x1, 0x1f ;  /* 0x08201f0008027f89 */ /* 0x000e6200000e0000 */
[C---:B0-----:R-:W-:Y:S02]  /*36b0*/  ISETP.GT.AND P0, PT, R9.reuse, 0x1e, PT ;  /* 0x0000001e0900780c */ /* 0x041fe40003f04270 */
[C---:B------:R-:W-:Y:S02]  /*36c0*/  ISETP.NE.AND P1, PT, R9.reuse, RZ, PT ;  /* 0x000000ff0900720c */ /* 0x040fe40003f25270 */
        /* <DEDUP_REMOVED lines=37> */
[----:B0-----:R-:W-:-:S07]  /*3920*/  IMAD.IADD R3, R0, 0x1, R9 ;  /* 0x0000000100037824 */ /* 0x001fce00078e0209 */
.L_x_687:
[----:B------:R-:W-:Y:S05]  /*3930*/  BSYNC.RECONVERGENT B0 ;  /* 0x0000000000007941 */ /* 0x000fea0003800200 */
.L_x_671:
[----:B------:R-:W-:Y:S05]  /*3940*/  @P0 EXIT ;  /* 0x000000000000094d */ /* 0x000fea0003800000 */
[----:B-1----:R-:W1:Y:S01]  /*3950*/  LDC.64 R4, c[0x0][0x388] ;  /* 0x0000e200ff047b82 */ /* 0x002e620000000a00 */
[----:B------:R-:W0:Y:S02]  /*3960*/  LDCU UR4, c[0x0][0x398] ;  /* 0x00007300ff0477ac */ /* 0x000e240008000800 */
[----:B0-234-:R-:W-:-:S05]  /*3970*/  VIADD R3, R3, UR4 ;  /* 0x0000000403037c36 */ /* 0x01dfca0008000000 */
[----:B-1----:R-:W-:Y:S01]  /*3980*/  STG.E desc[UR6][R4.64], R3 ;  /* 0x0000000304007986 */ /* 0x002fe2000c101906 */
[----:B------:R-:W-:Y:S05]  /*3990*/  EXIT ;  /* 0x000000000000794d */ /* 0x000fea0003800000 */
.L_x_726:
        /* <DEDUP_REMOVED lines=14> */
.L_x_1998:


//--------------------- .text._ZN3cub18CUB_300001_SM_10006detail6reduce18DeviceReduceKernelINS2_10policy_hubIiyN4cuda3std3__44plusIiEEE10Policy1000EPiyS9_iNS7_10__identityEEEvT0_PT3_T1_NS0_13GridEvenShareISH_EET2_T4_ --------------------------
	.section	.text._ZN3cub18CUB_300001_SM_10006detail6reduce18DeviceReduceKernelINS2_10policy_hubIiyN4cuda3std3__44plusIiEEE10Policy1000EPiyS9_iNS7_10__identityEEEvT0_PT3_T1_NS0_13GridEvenShareISH_EET2_T4_,"ax",@progbits
	.align	128
        .global         _ZN3cub18CUB_300001_SM_10006detail6reduce18DeviceReduceKernelINS2_10policy_hubIiyN4cuda3std3__44plusIiEEE10Policy1000EPiyS9_iNS7_10__identityEEEvT0_PT3_T1_NS0_13GridEvenShareISH_EET2_T4_
        .type           _ZN3cub18CUB_300001_SM_10006detail6reduce18DeviceReduceKernelINS2_10policy_hubIiyN4cuda3std3__44plusIiEEE10Policy1000EPiyS9_iNS7_10__identityEEEvT0_PT3_T1_NS0_13GridEvenShareISH_EET2_T4_,@function
        .size           _ZN3cub18CUB_300001_SM_10006detail6reduce18DeviceReduceKernelINS2_10policy_hubIiyN4cuda3std3__44plusIiEEE10Policy1000EPiyS9_iNS7_10__identityEEEvT0_PT3_T1_NS0_13GridEvenShareISH_EET2_T4_,(.L_x_1999 - _ZN3cub18CUB_300001_SM_10006detail6reduce18DeviceReduceKernelINS2_10policy_hubIiyN4cuda3std3__44plusIiEEE10Policy1000EPiyS9_iNS7_10__identityEEEvT0_PT3_T1_NS0_13GridEvenShareISH_EET2_T4_)
        .other          _ZN3cub18CUB_300001_SM_10006detail6reduce18DeviceReduceKernelINS2_10policy_hubIiyN4cuda3std3__44plusIiEEE10Policy1000EPiyS9_iNS7_10__identityEEEvT0_PT3_T1_NS0_13GridEvenShareISH_EET2_T4_,@"STO_CUDA_ENTRY STV_DEFAULT"
_ZN3cub18CUB_300001_SM_10006detail6reduce18DeviceReduceKernelINS2_10policy_hubIiyN4cuda3std3__44plusIiEEE10Policy1000EPiyS9_iNS7_10__identityEEEvT0_PT3_T1_NS0_13GridEvenShareISH_EET2_T4_:
.text._ZN3cub18CUB_300001_SM_10006detail6reduce18DeviceReduceKernelINS2_10policy_hubIiyN4cuda3std3__44plusIiEEE10Policy1000EPiyS9_iNS7_10__identityEEEvT0_PT3_T1_NS0_13GridEvenShareISH_EET2_T4_:
[----:B------:R-:W-:Y:S01]  /*0000*/  LDC R1, c[0x0][0x37c] ;  /* 0x0000df00ff017b82 */ /* 0x000fe20000000800 */
[----:B------:R-:W0:Y:S07]  /*0010*/  LDCU UR10, c[0x0][0x380] ;  /* 0x00007000ff0a77ac */ /* 0x000e2e0008000800 */
[----:B------:R-:W1:Y:S01]  /*0020*/  S2UR UR15, SR_CTAID.X ;  /* 0x00000000000f79c3 */ /* 0x000e620000002500 */
[----:B------:R-:W-:Y:S01]  /*0030*/  BSSY.RECONVERGENT B0, `(.L_x_727) ;  /* 0x00003fb000007945 */ /* 0x000fe20003800200 */
[----:B------:R-:W2:Y:S01]  /*0040*/  LDCU UR5, c[0x0][0x3c0] ;  /* 0x00007800ff0577ac */ /* 0x000ea20008000800 */
[----:B------:R-:W3:Y:S01]  /*0050*/  LDCU.64 UR12, c[0x0][0x358] ;  /* 0x00006b00ff0c77ac */ /* 0x000ee20008000a00 */
[----:B0-----:R-:W-:-:S02]  /*0060*/  ULOP3.LUT UP0, URZ, UR10, 0xf, URZ, 0xc0, !UPT ;  /* 0x0000000f0aff7892 */ /* 0x001fc4000f80c0ff */
[----:B--2---:R-:W-:Y:S02]  /*0070*/  USHF.L.U32 UR5, UR5, 0xc, URZ ;  /* 0x0000000c05057899 */ /* 0x004fe400080006ff */
[----:B-1----:R-:W-:Y:S02]  /*0080*/  USHF.L.U32 UR4, UR15, 0xc, URZ ;  /* 0x0000000c0f047899 */ /* 0x002fe400080006ff */
[----:B------:R-:W-:-:S03]  /*0090*/  USHF.R.S32.HI UR6, URZ, 0x1f, UR5 ;  /* 0x0000001fff067899 */ /* 0x000fc60008011405 */
[----:B---3--:R-:W-:Y:S09]  /*00a0*/  BRA.U UP0, `(.L_x_728) ;  /* 0x0000001d00b07547 */ /* 0x008ff2000b800000 */
[----:B------:R-:W0:Y:S02]  /*00b0*/  LDCU.64 UR8, c[0x0][0x3b8] ;  /* 0x00007700ff0877ac */ /* 0x000e240008000a00 */
[----:B0-----:R-:W-:Y:S02]  /*00c0*/  IMAD.U32 R2, RZ, RZ, UR8 ;  /* 0x00000008ff027e24 */ /* 0x001fe4000f8e00ff */
[----:B------:R-:W-:-:S03]  /*00d0*/  IMAD.U32 R3, RZ, RZ, UR9 ;  /* 0x00000009ff037e24 */ /* 0x000fc6000f8e00ff */
[----:B------:R-:W-:-:S04]  /*00e0*/  IADD3 R21, P1, PT, R2, -UR4, RZ ;  /* 0x8000000402157c10 */ /* 0x000fc8000ff3e0ff */
[----:B------:R-:W-:Y:S02]  /*00f0*/  ISETP.GT.U32.AND P0, PT, R21, 0xfff, PT ;  /* 0x00000fff1500780c */ /* 0x000fe40003f04070 */
[----:B------:R-:W-:-:S04]  /*0100*/  IADD3.X R20, PT, PT, R3, -0x1, RZ, P1, !PT ;  /* 0xffffffff03147810 */ /* 0x000fc80000ffe4ff */
[----:B------:R-:W-:-:S13]  /*0110*/  ISETP.GT.U32.AND.EX P0, PT, R20, RZ, PT, P0 ;  /* 0x000000ff1400720c */ /* 0x000fda0003f04100 */
[----:B------:R-:W-:Y:S05]  /*0120*/  @P0 BRA `(.L_x_729) ;  /* 0x0000000c00f80947 */ /* 0x000fea0003800000 */
[----:B------:R-:W0:Y:S01]  /*0130*/  S2R R9, SR_TID.X ;  /* 0x0000000000097919 */ /* 0x000e220000002100 */
[----:B------:R-:W-:Y:S01]  /*0140*/  VIADD R0, R2, -UR4 ;  /* 0x8000000402007c36 */ /* 0x000fe20008000000 */
[----:B------:R-:W1:Y:S01]  /*0150*/  LDCU UR6, c[0x0][0x384] ;  /* 0x00007080ff0677ac */ /* 0x000e620008000800 */
[----:B------:R-:W-:Y:S01]  /*0160*/  BSSY.RECONVERGENT B1, `(.L_x_730) ;  /* 0x000000a000017945 */ /* 0x000fe20003800200 */
[----:B------:R-:W-:Y:S02]  /*0170*/  IMAD.MOV.U32 R8, RZ, RZ, RZ ;  /* 0x000000ffff087224 */ /* 0x000fe400078e00ff */
[----:B0-----:R-:W-:Y:S01]  /*0180*/  ISETP.GE.AND P0, PT, R9, R0, PT ;  /* 0x000000000900720c */ /* 0x001fe20003f06270 */
[----:B------:R-:W-:-:S12]  /*0190*/  IMAD.MOV.U32 R11, RZ, RZ, R9 ;  /* 0x000000ffff0b7224 */ /* 0x000fd800078e0009 */
[----:B-1----:R-:W-:Y:S05]  /*01a0*/  @P0 BRA `(.L_x_731) ;  /* 0x0000000000140947 */ /* 0x002fea0003800000 */
[----:B------:R-:W0:Y:S01]  /*01b0*/  LDC.64 R4, c[0x0][0x380] ;  /* 0x0000e000ff047b82 */ /* 0x000e220000000a00 */
[----:B------:R-:W-:-:S04]  /*01c0*/  VIADD R3, R9, UR4 ;  /* 0x0000000409037c36 */ /* 0x000fc80008000000 */
[----:B0-----:R-:W-:-:S05]  /*01d0*/  IMAD.WIDE.U32 R4, R3, 0x4, R4 ;  /* 0x0000000403047825 */ /* 0x001fca00078e0004 */
[----:B------:R0:W5:Y:S01]  /*01e0*/  LDG.E.CONSTANT R8, desc[UR12][R4.64] ;  /* 0x0000000c04087981 */ /* 0x000162000c1e9900 */
[----:B------:R-:W-:-:S07]  /*01f0*/  VIADD R11, R9, 0x100 ;  /* 0x00000100090b7836 */ /* 0x000fce0000000000 */
.L_x_731:
[----:B------:R-:W-:Y:S05]  /*0200*/  BSYNC.RECONVERGENT B1 ;  /* 0x0000000000017941 */ /* 0x000fea0003800200 */
.L_x_730:
[----:B------:R-:W-:Y:S01]  /*0210*/  ISETP.GE.AND P0, PT, R11, R0, PT ;  /* 0x000000000b00720c */ /* 0x000fe20003f06270 */
[----:B------:R-:W-:-:S12]  /*0220*/  BSSY.RECONVERGENT B1, `(.L_x_732) ;  /* 0x000007e000017945 */ /* 0x000fd80003800200 */
[----:B------:R-:W-:Y:S05]  /*0230*/  @P0 BRA `(.L_x_733) ;  /* 0x0000000400f00947 */ /* 0x000fea0003800000 */
[----:B------:R-:W-:Y:S01]  /*0240*/  LOP3.LUT R3, RZ, R11, RZ, 0x33, !PT ;  /* 0x0000000bff037212 */ /* 0x000fe200078e33ff */
[----:B------:R-:W-:Y:S04]  /*0250*/  BSSY.RECONVERGENT B2, `(.L_x_734) ;  /* 0x0000019000027945 */ /* 0x000fe80003800200 */
[----:B------:R-:W-:-:S04]  /*0260*/  IMAD.IADD R2, R3, 0x1, R2 ;  /* 0x0000000103027824 */ /* 0x000fc800078e0202 */
[C---:B0-----:R-:W-:Y:S01]  /*0270*/  VIADD R4, R2.reuse, -UR4 ;  /* 0x8000000402047c36 */ /* 0x041fe20008000000 */
[----:B------:R-:W-:-:S04]  /*0280*/  LOP3.LUT R3, R2, 0x300, RZ, 0xc0, !PT ;  /* 0x0000030002037812 */ /* 0x000fc800078ec0ff */
[----:B------:R-:W-:Y:S02]  /*0290*/  ISETP.NE.AND P1, PT, R3, 0x300, PT ;  /* 0x000003000300780c */ /* 0x000fe40003f25270 */
[----:B------:R-:W-:-:S11]  /*02a0*/  ISETP.GE.U32.AND P0, PT, R4, 0x300, PT ;  /* 0x000003000400780c */ /* 0x000fd60003f06070 */
[----:B------:R-:W-:Y:S05]  /*02b0*/  @!P1 BRA `(.L_x_735) ;  /* 0x0000000000489947 */ /* 0x000fea0003800000 */
[----:B------:R-:W0:Y:S01]  /*02c0*/  LDCU UR5, c[0x0][0x384] ;  /* 0x00007080ff0577ac */ /* 0x000e220008000800 */
[----:B------:R-:W-:Y:S02]  /*02d0*/  IADD3 R6, P1, PT, R11, UR4, RZ ;  /* 0x000000040b067c10 */ /* 0x000fe4000ff3e0ff */
[----:B------:R-:W-:Y:S02]  /*02e0*/  LEA.HI R2, R2, 0x1, RZ, 0x18 ;  /* 0x0000000102027811 */ /* 0x000fe400078fc0ff */
[----:B------:R-:W-:Y:S01]  /*02f0*/  LEA R5, P2, R6, UR10, 0x2 ;  /* 0x0000000a06057c11 */ /* 0x000fe2000f8410ff */
[----:B------:R-:W-:Y:S01]  /*0300*/  IMAD.X R3, RZ, RZ, RZ, P1 ;  /* 0x000000ffff037224 */ /* 0x000fe200008e06ff */
[----:B------:R-:W-:-:S05]  /*0310*/  LOP3.LUT R2, R2, 0x3, RZ, 0xc0, !PT ;  /* 0x0000000302027812 */ /* 0x000fca00078ec0ff */
[----:B------:R-:W-:Y:S01]  /*0320*/  IMAD.MOV R4, RZ, RZ, -R2 ;  /* 0x000000ffff047224 */ /* 0x000fe200078e0a02 */
[----:B0-----:R-:W-:-:S07]  /*0330*/  LEA.HI.X R6, R6, UR5, R3, 0x2, P2 ;  /* 0x0000000506067c11 */ /* 0x001fce00090f1403 */
.L_x_736:
[----:B------:R-:W-:Y:S02]  /*0340*/  IMAD.MOV.U32 R3, RZ, RZ, R6 ;  /* 0x000000ffff037224 */ /* 0x000fe400078e0006 */
[----:B------:R-:W-:-:S05]  /*0350*/  IMAD.MOV.U32 R2, RZ, RZ, R5 ;  /* 0x000000ffff027224 */ /* 0x000fca00078e0005 */
[----:B------:R-:W2:Y:S01]  /*0360*/  LDG.E.CONSTANT R3, desc[UR12][R2.64] ;  /* 0x0000000c02037981 */ /* 0x000ea2000c1e9900 */
[----:B------:R-:W-:Y:S01]  /*0370*/  VIADD R4, R4, 0x1 ;  /* 0x0000000104047836 */ /* 0x000fe20000000000 */
[----:B------:R-:W-:Y:S01]  /*0380*/  IADD3 R5, P2, PT, R5, 0x400, RZ ;  /* 0x0000040005057810 */ /* 0x000fe20007f5e0ff */
[----:B------:R-:W-:-:S03]  /*0390*/  VIADD R11, R11, 0x100 ;  /* 0x000001000b0b7836 */ /* 0x000fc60000000000 */
[----:B------:R-:W-:Y:S01]  /*03a0*/  ISETP.NE.AND P1, PT, R4, RZ, PT ;  /* 0x000000ff0400720c */ /* 0x000fe20003f25270 */
[----:B------:R-:W-:Y:S02]  /*03b0*/  IMAD.X R6, RZ, RZ, R6, P2 ;  /* 0x000000ffff067224 */ /* 0x000fe400010e0606 */
[----:B--2--5:R-:W-:-:S10]  /*03c0*/  IMAD.IADD R8, R3, 0x1, R8 ;  /* 0x0000000103087824 */ /* 0x024fd400078e0208 */
[----:B------:R-:W-:Y:S05]  /*03d0*/  @P1 BRA `(.L_x_736) ;  /* 0xfffffffc00d81947 */ /* 0x000fea000383ffff */
.L_x_735:
[----:B------:R-:W-:Y:S05]  /*03e0*/  BSYNC.RECONVERGENT B2 ;  /* 0x0000000000027941 */ /* 0x000fea0003800200 */
.L_x_734:
        /* <DEDUP_REMOVED lines=8> */
.L_x_739:
[C---:B------:R-:W-:Y:S01]  /*0470*/  IADD3 R5, P1, PT, R11.reuse, UR4, RZ ;  /* 0x000000040b057c10 */ /* 0x040fe2000ff3e0ff */
[----:B------:R-:W-:-:S03]  /*0480*/  VIADD R2, R11, 0x400 ;  /* 0x000004000b027836 */ /* 0x000fc60000000000 */
[----:B------:R-:W-:Y:S02]  /*0490*/  LEA.HI.X.SX32 R12, R11, RZ, 0x1, P1 ;  /* 0x000000ff0b0c7211 */ /* 0x000fe400008f0eff */
[C---:B------:R-:W-:Y:S02]  /*04a0*/  LEA R16, P1, R5.reuse, UR10, 0x2 ;  /* 0x0000000a05107c11 */ /* 0x040fe4000f8210ff */
[C---:B------:R-:W-:Y:S02]  /*04b0*/  IADD3 R3, P2, PT, R2.reuse, UR4, RZ ;  /* 0x0000000402037c10 */ /* 0x040fe4000ff5e0ff */
[----:B------:R-:W-:Y:S02]  /*04c0*/  LEA.HI.X R17, R5, UR6, R12, 0x2, P1 ;  /* 0x0000000605117c11 */ /* 0x000fe400088f140c */
[----:B------:R-:W-:Y:S01]  /*04d0*/  LEA.HI.X.SX32 R4, R2, RZ, 0x1, P2 ;  /* 0x000000ff02047211 */ /* 0x000fe200010f0eff */
[----:B------:R-:W-:Y:S01]  /*04e0*/  VIADD R2, R11, 0x800 ;  /* 0x000008000b027836 */ /* 0x000fe20000000000 */
[C---:B------:R-:W-:Y:S01]  /*04f0*/  LEA R6, P2, R3.reuse, UR10, 0x2 ;  /* 0x0000000a03067c11 */ /* 0x040fe2000f8410ff */
[----:B------:R-:W2:Y:S03]  /*0500*/  LDG.E.CONSTANT R14, desc[UR12][R16.64] ;  /* 0x0000000c100e7981 */ /* 0x000ea6000c1e9900 */
[----:B------:R-:W-:Y:S01]  /*0510*/  LEA.HI.X R7, R3, UR6, R4, 0x2, P2 ;  /* 0x0000000603077c11 */ /* 0x000fe200090f1404 */
[----:B------:R-:W2:Y:S01]  /*0520*/  LDG.E.CONSTANT R15, desc[UR12][R16.64+0x400] ;  /* 0x0004000c100f7981 */ /* 0x000ea2000c1e9900 */
[----:B------:R-:W-:Y:S01]  /*0530*/  IADD3 R3, P1, PT, R2, UR4, RZ ;  /* 0x0000000402037c10 */ /* 0x000fe2000ff3e0ff */
[----:B------:R-:W-:-:S02]  /*0540*/  VIADD R4, R11, 0xc00 ;  /* 0x00000c000b047836 */ /* 0x000fc40000000000 */
[----:B------:R-:W3:Y:S01]  /*0550*/  LDG.E.CONSTANT R12, desc[UR12][R16.64+0x800] ;  /* 0x0008000c100c7981 */ /* 0x000ee2000c1e9900 */
[----:B------:R-:W-:-:S03]  /*0560*/  LEA.HI.X.SX32 R20, R2, RZ, 0x1, P1 ;  /* 0x000000ff02147211 */ /* 0x000fc600008f0eff */
[----:B------:R-:W3:Y:S01]  /*0570*/  LDG.E.CONSTANT R21, desc[UR12][R16.64+0xc00] ;  /* 0x000c000c10157981 */ /* 0x000ee2000c1e9900 */
[----:B------:R-:W-:-:S03]  /*0580*/  LEA R2, P1, R3, UR10, 0x2 ;  /* 0x0000000a03027c11 */ /* 0x000fc6000f8210ff */
[----:B------:R-:W4:Y:S01]  /*0590*/  LDG.E.CONSTANT R19, desc[UR12][R6.64] ;  /* 0x0000000c06137981 */ /* 0x000f22000c1e9900 */
[----:B------:R-:W-:-:S03]  /*05a0*/  IADD3 R5, P2, PT, R4, UR4, RZ ;  /* 0x0000000404057c10 */ /* 0x000fc6000ff5e0ff */
[----:B------:R-:W4:Y:S01]  /*05b0*/  LDG.E.CONSTANT R18, desc[UR12][R6.64+0x400] ;  /* 0x0004000c06127981 */ /* 0x000f22000c1e9900 */
[----:B------:R-:W-:-:S03]  /*05c0*/  LEA.HI.X R3, R3, UR6, R20, 0x2, P1 ;  /* 0x0000000603037c11 */ /* 0x000fc600088f1414 */
[----:B------:R-:W4:Y:S01]  /*05d0*/  LDG.E.CONSTANT R13, desc[UR12][R6.64+0x800] ;  /* 0x0008000c060d7981 */ /* 0x000f22000c1e9900 */
[----:B------:R-:W-:-:S03]  /*05e0*/  LEA.HI.X.SX32 R24, R4, RZ, 0x1, P2 ;  /* 0x000000ff04187211 */ /* 0x000fc600010f0eff */
[----:B------:R-:W4:Y:S01]  /*05f0*/  LDG.E.CONSTANT R20, desc[UR12][R6.64+0xc00] ;  /* 0x000c000c06147981 */ /* 0x000f22000c1e9900 */
[----:B------:R-:W-:-:S03]  /*0600*/  LEA R4, P1, R5, UR10, 0x2 ;  /* 0x0000000a05047c11 */ /* 0x000fc6000f8210ff */
[----:B------:R-:W4:Y:S01]  /*0610*/  LDG.E.CONSTANT R22, desc[UR12][R2.64] ;  /* 0x0000000c02167981 */ /* 0x000f22000c1e9900 */
[----:B------:R-:W-:-:S03]  /*0620*/  LEA.HI.X R5, R5, UR6, R24, 0x2, P1 ;  /* 0x0000000605057c11 */ /* 0x000fc600088f1418 */
        /* <DEDUP_REMOVED lines=18> */
.L_x_738:
[----:B------:R-:W-:Y:S05]  /*0750*/  BSYNC.RECONVERGENT B2 ;  /* 0x0000000000027941 */ /* 0x000fea0003800200 */
.L_x_737:
[----:B------:R-:W-:Y:S01]  /*0760*/  IMAD.IADD R2, R0, 0x1, -R11 ;  /* 0x0000000100027824 */ /* 0x000fe200078e0a0b */
[----:B------:R-:W-:Y:S04]  /*0770*/  BSSY.RECONVERGENT B2, `(.L_x_740) ;  /* 0x000001b000027945 */ /* 0x000fe80003800200 */
[----:B------:R-:W-:-:S13]  /*0780*/  ISETP.GT.AND P1, PT, R2, 0x400, PT ;  /* 0x000004000200780c */ /* 0x000fda0003f24270 */
[----:B------:R-:W-:Y:S05]  /*0790*/  @!P1 BRA `(.L_x_741) ;  /* 0x0000000000609947 */ /* 0x000fea0003800000 */
[----:B------:R-:W0:Y:S01]  /*07a0*/  LDCU UR5, c[0x0][0x384] ;  /* 0x00007080ff0577ac */ /* 0x000e220008000800 */
[C---:B------:R-:W-:Y:S01]  /*07b0*/  IADD3 R6, P0, PT, R11.reuse, UR4, RZ ;  /* 0x000000040b067c10 */ /* 0x040fe2000ff1e0ff */
[----:B------:R-:W-:-:S03]  /*07c0*/  VIADD R2, R11, 0x400 ;  /* 0x000004000b027836 */ /* 0x000fc60000000000 */
[----:B------:R-:W-:Y:S02]  /*07d0*/  LEA.HI.X.SX32 R5, R11, RZ, 0x1, P0 ;  /* 0x000000ff0b057211 */ /* 0x000fe400000f0eff */
[----:B------:R-:W-:Y:S02]  /*07e0*/  LEA R4, P1, R6, UR10, 0x2 ;  /* 0x0000000a06047c11 */ /* 0x000fe4000f8210ff */
[----:B------:R-:W-:-:S04]  /*07f0*/  IADD3 R3, P0, PT, R2, UR4, RZ ;  /* 0x0000000402037c10 */ /* 0x000fc8000ff1e0ff */
[----:B------:R-:W-:Y:S02]  /*0800*/  LEA.HI.X.SX32 R10, R2, RZ, 0x1, P0 ;  /* 0x000000ff020a7211 */ /* 0x000fe400000f0eff */
[C---:B------:R-:W-:Y:S02]  /*0810*/  LEA R2, P0, R3.reuse, UR10, 0x2 ;  /* 0x0000000a03027c11 */ /* 0x040fe4000f8010ff */
[----:B0-----:R-:W-:Y:S02]  /*0820*/  LEA.HI.X R5, R6, UR5, R5, 0x2, P1 ;  /* 0x0000000506057c11 */ /* 0x001fe400088f1405 */
[----:B------:R-:W-:-:S03]  /*0830*/  LEA.HI.X R3, R3, UR5, R10, 0x2, P0 ;  /* 0x0000000503037c11 */ /* 0x000fc600080f140a */
[----:B------:R-:W2:Y:S04]  /*0840*/  LDG.E.CONSTANT R7, desc[UR12][R4.64] ;  /* 0x0000000c04077981 */ /* 0x000ea8000c1e9900 */
        /* <DEDUP_REMOVED lines=13> */
.L_x_741:
[----:B------:R-:W-:Y:S05]  /*0920*/  BSYNC.RECONVERGENT B2 ;  /* 0x0000000000027941 */ /* 0x000fea0003800200 */
.L_x_740:
[----:B------:R-:W-:-:S13]  /*0930*/  ISETP.LT.OR P0, PT, R11, R0, P0 ;  /* 0x000000000b00720c */ /* 0x000fda0000701670 */
[----:B------:R-:W-:Y:S05]  /*0940*/  @!P0 BRA `(.L_x_733) ;  /* 0x00000000002c8947 */ /* 0x000fea0003800000 */
[----:B------:R-:W0:Y:S01]  /*0950*/  LDCU UR5, c[0x0][0x384] ;  /* 0x00007080ff0577ac */ /* 0x000e220008000800 */
[----:B------:R-:W-:-:S04]  /*0960*/  IADD3 R3, P0, PT, R11, UR4, RZ ;  /* 0x000000040b037c10 */ /* 0x000fc8000ff1e0ff */
[----:B------:R-:W-:Y:S02]  /*0970*/  LEA.HI.X.SX32 R4, R11, RZ, 0x1, P0 ;  /* 0x000000ff0b047211 */ /* 0x000fe400000f0eff */
[----:B------:R-:W-:-:S04]  /*0980*/  LEA R2, P0, R3, UR10, 0x2 ;  /* 0x0000000a03027c11 */ /* 0x000fc8000f8010ff */
[----:B0-----:R-:W-:-:S05]  /*0990*/  LEA.HI.X R3, R3, UR5, R4, 0x2, P0 ;  /* 0x0000000503037c11 */ /* 0x001fca00080f1404 */
[----:B------:R-:W2:Y:S04]  /*09a0*/  LDG.E.CONSTANT R5, desc[UR12][R2.64] ;  /* 0x0000000c02057981 */ /* 0x000ea8000c1e9900 */
[----:B------:R-:W2:Y:S04]  /*09b0*/  LDG.E.CONSTANT R4, desc[UR12][R2.64+0x400] ;  /* 0x0004000c02047981 */ /* 0x000ea8000c1e9900 */
[----:B------:R-:W3:Y:S04]  /*09c0*/  LDG.E.CONSTANT R7, desc[UR12][R2.64+0x800] ;  /* 0x0008000c02077981 */ /* 0x000ee8000c1e9900 */
[----:B------:R-:W3:Y:S01]  /*09d0*/  LDG.E.CONSTANT R6, desc[UR12][R2.64+0xc00] ;  /* 0x000c000c02067981 */ /* 0x000ee2000c1e9900 */
[----:B--2--5:R-:W-:-:S04]  /*09e0*/  IADD3 R4, PT, PT, R4, R5, R8 ;  /* 0x0000000504047210 */ /* 0x024fc80007ffe008 */
[----:B---3--:R-:W-:-:S07]  /*09f0*/  IADD3 R8, PT, PT, R6, R7, R4 ;  /* 0x0000000706087210 */ /* 0x008fce0007ffe004 */
.L_x_733:
[----:B------:R-:W-:Y:S05]  /*0a00*/  BSYNC.RECONVERGENT B1 ;  /* 0x0000000000017941 */ /* 0x000fea0003800200 */
.L_x_732:
[----:B------:R-:W-:-:S13]  /*0a10*/  ISETP.GE.AND P0, PT, R0, 0x100, PT ;  /* 0x000001000000780c */ /* 0x000fda0003f06270 */
[----:B------:R-:W-:Y:S05]  /*0a20*/  @!P0 BRA `(.L_x_742) ;  /* 0x0000000000ac8947 */ /* 0x000fea0003800000 */
[----:B------:R-:W1:Y:S01]  /*0a30*/  S2R R6, SR_LANEID ;  /* 0x0000000000067919 */ /* 0x000e620000000000 */
[----:B-----5:R-:W2:Y:S01]  /*0a40*/  SHFL.DOWN PT, R0, R8, 0x1, 0x1f ;  /* 0x08201f0008007f89 */ /* 0x020ea200000e0000 */
[C---:B-1----:R-:W-:Y:S02]  /*0a50*/  ISETP.GT.AND P0, PT, R6.reuse, 0x1e, PT ;  /* 0x0000001e0600780c */ /* 0x042fe40003f04270 */
[----:B------:R-:W-:Y:S02]  /*0a60*/  ISETP.NE.AND P1, PT, R6, RZ, PT ;  /* 0x000000ff0600720c */ /* 0x000fe40003f25270 */
[----:B--2---:R-:W-:Y:S02]  /*0a70*/  SEL R3, R0, RZ, !P0 ;  /* 0x000000ff00037207 */ /* 0x004fe40004000000 */
[----:B------:R-:W-:-:S03]  /*0a80*/  ISETP.GT.AND P0, PT, R6, 0x1d, PT ;  /* 0x0000001d0600780c */ /* 0x000fc60003f04270 */
[----:B------:R-:W-:-:S05]  /*0a90*/  IMAD.IADD R3, R3, 0x1, R8 ;  /* 0x0000000103037824 */ /* 0x000fca00078e0208 */
[----:B------:R-:W1:Y:S01]  /*0aa0*/  SHFL.DOWN PT, R0, R3, 0x2, 0x1f ;  /* 0x08401f0003007f89 */ /* 0x000e6200000e0000 */
[----:B0-----:R-:W-:Y:S01]  /*0ab0*/  @!P1 MOV R4, 0x400 ;  /* 0x0000040000049802 */ /* 0x001fe20000000f00 */
[----:B------:R-:W0:Y:S01]  /*0ac0*/  @!P1 S2R R7, SR_CgaCtaId ;  /* 0x0000000000079919 */ /* 0x000e220000008800 */
[----:B-1----:R-:W-:Y:S02]  /*0ad0*/  SEL R0, R0, RZ, !P0 ;  /* 0x000000ff00007207 */ /* 0x002fe40004000000 */
[----:B------:R-:W-:-:S03]  /*0ae0*/  ISETP.GT.AND P0, PT, R6, 0x1b, PT ;  /* 0x0000001b0600780c */ /* 0x000fc60003f04270 */
[----:B------:R-:W-:-:S05]  /*0af0*/  IMAD.IADD R0, R3, 0x1, R0 ;  /* 0x0000000103007824 */ /* 0x000fca00078e0200 */
[----:B------:R-:W1:Y:S01]  /*0b00*/  SHFL.DOWN PT, R2, R0, 0x4, 0x1f ;  /* 0x08801f0000027f89 */ /* 0x000e6200000e0000 */
[----:B0-----:R-:W-:Y:S02]  /*0b10*/  @!P1 LEA R7, R7, R4, 0x18 ;  /* 0x0000000407079211 */ /* 0x001fe400078ec0ff */
[----:B-1----:R-:W-:Y:S02]  /*0b20*/  SEL R5, R2, RZ, !P0 ;  /* 0x000000ff02057207 */ /* 0x002fe40004000000 */
        /* <DEDUP_REMOVED lines=19> */
[----:B0-----:R-:W-:Y:S04]  /*0c60*/  LDS R0, [UR4+0xc] ;  /* 0x00000c04ff007984 */ /* 0x001fe80008000800 */
[----:B------:R-:W0:Y:S04]  /*0c70*/  LDS.128 R4, [UR4+0x10] ;  /* 0x00001004ff047984 */ /* 0x000e280008000c00 */
[----:B------:R-:W1:Y:S01]  /*0c80*/  LDS.64 R8, [UR4+0x20] ;  /* 0x00002004ff087984 */ /* 0x000e620008000a00 */
[----:B0-----:R-:W-:-:S04]  /*0c90*/  IADD3 R0, PT, PT, R4, R0, R3 ;  /* 0x0000000004007210 */ /* 0x001fc80007ffe003 */
[----:B------:R-:W-:-:S04]  /*0ca0*/  IADD3 R0, PT, PT, R6, R0, R5 ;  /* 0x0000000006007210 */ /* 0x000fc80007ffe005 */
[----:B-1----:R-:W-:-:S05]  /*0cb0*/  IADD3 R0, PT, PT, R8, R0, R7 ;  /* 0x0000000008007210 */ /* 0x002fca0007ffe007 */
[----:B------:R-:W-:Y:S01]  /*0cc0*/  IMAD.IADD R3, R0, 0x1, R9 ;  /* 0x0000000100037824 */ /* 0x000fe200078e0209 */
[----:B------:R-:W-:Y:S06]  /*0cd0*/  BRA `(.L_x_743) ;  /* 0x0000003000c07947 */ /* 0x000fec0003800000 */
.L_x_742:
[----:B------:R-:W-:Y:S01]  /*0ce0*/  LOP3.LUT R2, R9, 0x3e0, RZ, 0xc0, !PT ;  /* 0x000003e009027812 */ /* 0x000fe200078ec0ff */
[----:B------:R-:W1:Y:S03]  /*0cf0*/  S2R R10, SR_LANEID ;  /* 0x00000000000a7919 */ /* 0x000e660000000000 */
[----:B0-----:R-:W-:Y:S01]  /*0d00*/  LOP3.LUT R5, RZ, R2, RZ, 0x33, !PT ;  /* 0x00000002ff057212 */ /* 0x001fe200078e33ff */
[----:B------:R-:W-:-:S04]  /*0d10*/  VIADD R3, R2, 0x20 ;  /* 0x0000002002037836 */ /* 0x000fc80000000000 */
[----:B------:R-:W-:Y:S01]  /*0d20*/  IMAD.IADD R5, R0, 0x1, R5 ;  /* 0x0000000100057824 */ /* 0x000fe200078e0205 */
[----:B------:R-:W-:-:S04]  /*0d30*/  ISETP.GT.AND P0, PT, R3, R0, PT ;  /* 0x000000000300720c */ /* 0x000fc80003f04270 */
[----:B------:R-:W-:-:S05]  /*0d40*/  SEL R5, R5, 0x1f, P0 ;  /* 0x0000001f05057807 */ /* 0x000fca0000000000 */
[----:B-----5:R-:W0:Y:S01]  /*0d50*/  SHFL.DOWN PT, R2, R8, 0x1, R5 ;  /* 0x0820000008027989 */ /* 0x020e2200000e0005 */
[CC--:B-1----:R-:W-:Y:S01]  /*0d60*/  ISETP.GE.AND P0, PT, R10.reuse, R5.reuse, PT ;  /* 0x000000050a00720c */ /* 0x0c2fe20003f06270 */
[C---:B------:R-:W-:Y:S01]  /*0d70*/  VIADD R4, R10.reuse, 0x2 ;  /* 0x000000020a047836 */ /* 0x040fe20000000000 */
[C---:B------:R-:W-:Y:S01]  /*0d80*/  ISETP.NE.AND P1, PT, R10.reuse, RZ, PT ;  /* 0x000000ff0a00720c */ /* 0x040fe20003f25270 */
[----:B------:R-:W-:Y:S01]  /*0d90*/  VIADD R6, R10, 0x4 ;  /* 0x000000040a067836 */ /* 0x000fe20000000000 */
[----:B0-----:R-:W-:Y:S02]  /*0da0*/  SEL R3, R2, RZ, !P0 ;  /* 0x000000ff02037207 */ /* 0x001fe40004000000 */
[----:B------:R-:W-:-:S03]  /*0db0*/  ISETP.GT.AND P0, PT, R4, R5, PT ;  /* 0x000000050400720c */ /* 0x000fc60003f04270 */
[----:B------:R-:W-:-:S06]  /*0dc0*/  IMAD.IADD R2, R3, 0x1, R8 ;  /* 0x0000000103027824 */ /* 0x000fcc00078e0208 */
[----:B------:R-:W0:Y:S01]  /*0dd0*/  @!P1 S2R R11, SR_CgaCtaId ;  /* 0x00000000000b9919 */ /* 0x000e220000008800 */
[----:B------:R-:W-:Y:S02]  /*0de0*/  @!P1 MOV R8, 0x400 ;  /* 0x0000040000089802 */ /* 0x000fe40000000f00 */
[----:B------:R-:W-:Y:S01]  /*0df0*/  @!P1 SHF.R.U32.HI R7, RZ, 0x3, R9 ;  /* 0x00000003ff079819 */ /* 0x000fe20000011609 */
[----:B------:R-:W1:Y:S03]  /*0e00*/  SHFL.DOWN PT, R3, R2, 0x2, R5 ;  /* 0x0840000002037989 */ /* 0x000e6600000e0005 */
[----:B------:R-:W-:Y:S02]  /*0e10*/  @!P1 LOP3.LUT R7, R7, 0x7c, RZ, 0xc0, !PT ;  /* 0x0000007c07079812 */ /* 0x000fe400078ec0ff */
[----:B-1----:R-:W-:Y:S02]  /*0e20*/  SEL R3, R3, RZ, !P0 ;  /* 0x000000ff03037207 */ /* 0x002fe40004000000 */
[----:B------:R-:W-:-:S02]  /*0e30*/  ISETP.GT.AND P0, PT, R6, R5, PT ;  /* 0x000000050600720c */ /* 0x000fc40003f04270 */
[----:B0-----:R-:W-:Y:S01]  /*0e40*/  @!P1 LEA R8, R11, R8, 0x18 ;  /* 0x000000080b089211 */ /* 0x001fe200078ec0ff */
[----:B------:R-:W-:Y:S02]  /*0e50*/  IMAD.IADD R4, R2, 0x1, R3 ;  /* 0x0000000102047824 */ /* 0x000fe400078e0203 */
[----:B------:R-:W-:Y:S02]  /*0e60*/  VIADD R2, R10, 0x8 ;  /* 0x000000080a027836 */ /* 0x000fe40000000000 */
[----:B------:R-:W-:Y:S01]  /*0e70*/  @!P1 IMAD.IADD R8, R7, 0x1, R8 ;  /* 0x0000000107089824 */ /* 0x000fe200078e0208 */
[----:B------:R-:W0:Y:S02]  /*0e80*/  SHFL.DOWN PT, R3, R4, 0x4, R5 ;  /* 0x0880000004037989 */ /* 0x000e2400000e0005 */
        /* <DEDUP_REMOVED lines=21> */
[----:B------:R-:W0:Y:S04]  /*0fe0*/  LDS.128 R4, [UR4+0x10] ;  /* 0x00001004ff047984 */ /* 0x000e280008000c00 */
[----:B------:R-:W1:Y:S04]  /*0ff0*/  LDS R2, [UR4+0xc] ;  /* 0x00000c04ff027984 */ /* 0x000e680008000800 */
[----:B----4-:R-:W2:Y:S01]  /*1000*/  LDS.64 R8, [UR4+0x20] ;  /* 0x00002004ff087984 */ /* 0x010ea20008000a00 */
        /* <DEDUP_REMOVED lines=16> */
.L_x_729:
[----:B------:R-:W0:Y:S01]  /*1110*/  S2R R0, SR_TID.X ;  /* 0x0000000000007919 */ /* 0x000e220000002100 */
[----:B------:R-:W1:Y:S01]  /*1120*/  LDC.64 R22, c[0x0][0x380] ;  /* 0x0000e000ff167b82 */ /* 0x000e620000000a00 */
[----:B0-----:R-:W-:-:S04]  /*1130*/  IMAD.SHL.U32 R4, R0, 0x4, RZ ;  /* 0x0000000400047824 */ /* 0x001fc800078e00ff */
[----:B------:R-:W-:-:S04]  /*1140*/  VIADD R5, R4, UR4 ;  /* 0x0000000404057c36 */ /* 0x000fc80008000000 */
[----:B-1----:R-:W-:-:S05]  /*1150*/  IMAD.WIDE.U32 R22, R5, 0x4, R22 ;  /* 0x0000000405167825 */ /* 0x002fca00078e0016 */
[----:B------:R-:W2:Y:S04]  /*1160*/  LDG.E.128.CONSTANT R4, desc[UR12][R22.64] ;  /* 0x0000000c16047981 */ /* 0x000ea8000c1e9d00 */
[----:B------:R-:W3:Y:S04]  /*1170*/  LDG.E.128.CONSTANT R8, desc[UR12][R22.64+0x1000] ;  /* 0x0010000c16087981 */ /* 0x000ee8000c1e9d00 */
[----:B------:R-:W4:Y:S04]  /*1180*/  LDG.E.128.CONSTANT R12, desc[UR12][R22.64+0x2000] ;  /* 0x0020000c160c7981 */ /* 0x000f28000c1e9d00 */
[----:B------:R-:W5:Y:S01]  /*1190*/  LDG.E.128.CONSTANT R16, desc[UR12][R22.64+0x3000] ;  /* 0x0030000c16107981 */ /* 0x000f62000c1e9d00 */
[----:B------:R-:W-:-:S04]  /*11a0*/  ISETP.GE.U32.AND P0, PT, R21, UR5, PT ;  /* 0x0000000515007c0c */ /* 0x000fc8000bf06070 */
[----:B------:R-:W-:Y:S02]  /*11b0*/  ISETP.GE.U32.AND.EX P0, PT, R20, UR6, PT, P0 ;  /* 0x0000000614007c0c */ /* 0x000fe4000bf06100 */
        /* <DEDUP_REMOVED lines=9> */
[----:B------:R-:W-:Y:S01]  /*1250*/  UIADD3 UR7, UP0, UPT, UR5, UR4, URZ ;  /* 0x0000000405077290 */ /* 0x000fe2000ff1e0ff */
[----:B------:R-:W-:Y:S01]  /*1260*/  IADD3 R26, P2, PT, R2, -0x1000, RZ ;  /* 0xfffff000021a7810 */ /* 0x000fe20007f5e0ff */
[----:B------:R-:W0:Y:S03]  /*1270*/  LDCU UR11, c[0x0][0x384] ;  /* 0x00007080ff0b77ac */ /* 0x000e260008000800 */
[----:B------:R-:W-:Y:S01]  /*1280*/  IADD3.X R22, PT, PT, R3, -0x1, RZ, P2, !PT ;  /* 0xffffffff03167810 */ /* 0x000fe200017fe4ff */
[----:B------:R-:W-:Y:S01]  /*1290*/  UIADD3.X UR6, UPT, UPT, URZ, UR6, URZ, UP0, !UPT ;  /* 0x00000006ff067290 */ /* 0x000fe200087fe4ff */
[----:B------:R-:W-:Y:S01]  /*12a0*/  ISETP.LT.U32.AND P0, PT, R26, UR7, PT ;  /* 0x000000071a007c0c */ /* 0x000fe2000bf01070 */
[----:B------:R-:W-:Y:S01]  /*12b0*/  UMOV UR4, URZ ;  /* 0x000000ff00047c82 */ /* 0x000fe20008000000 */
[----:B------:R-:W-:Y:S01]  /*12c0*/  IADD3 R23, P1, PT, R0, UR7, RZ ;  /* 0x0000000700177c10 */ /* 0x000fe2000ff3e0ff */
[----:B------:R-:W-:-:S02]  /*12d0*/  UMOV UR8, UR7 ;  /* 0x0000000700087c82 */ /* 0x000fc40008000000 */
[----:B------:R-:W-:Y:S01]  /*12e0*/  IMAD.U32 R5, RZ, RZ, UR6 ;  /* 0x00000006ff057e24 */ /* 0x000fe2000f8e00ff */
[----:B------:R-:W-:Y:S01]  /*12f0*/  LEA R20, P2, R23, UR10, 0x2 ;  /* 0x0000000a17147c11 */ /* 0x000fe2000f8410ff */
[----:B------:R-:W-:Y:S01]  /*1300*/  IMAD.X R4, RZ, RZ, UR6, P1 ;  /* 0x00000006ff047e24 */ /* 0x000fe200088e06ff */
[----:B------:R-:W-:Y:S02]  /*1310*/  UMOV UR9, UR6 ;  /* 0x0000000600097c82 */ /* 0x000fe40008000000 */
[----:B------:R-:W-:Y:S02]  /*1320*/  ISETP.GT.U32.AND.EX P0, PT, R5, R22, PT, P0 ;  /* 0x000000160500720c */ /* 0x000fe40003f04100 */
[----:B0-----:R-:W-:-:S11]  /*1330*/  LEA.HI.X R23, R23, UR11, R4, 0x2, P2 ;  /* 0x0000000b17177c11 */ /* 0x001fd600090f1404 */
[----:B------:R-:W-:Y:S05]  /*1340*/  @P0 BRA `(.L_x_745) ;  /* 0x00000000009c0947 */ /* 0x000fea0003800000 */
[----:B------:R-:W0:Y:S01]  /*1350*/  LDC.64 R2, c[0x0][0x3b8] ;  /* 0x0000ee00ff027b82 */ /* 0x000e220000000a00 */
[----:B------:R-:W1:Y:S01]  /*1360*/  LDCU.64 UR10, c[0x0][0x380] ;  /* 0x00007000ff0a77ac */ /* 0x000e620008000a00 */
[----:B------:R-:W-:Y:S01]  /*1370*/  NOP ;  /* 0x0000000000007918 */ /* 0x000fe20000000000 */
.L_x_746:
[----:B------:R-:W-:-:S05]  /*1380*/  IMAD.SHL.U32 R4, R0, 0x4, RZ ;  /* 0x0000000400047824 */ /* 0x000fca00078e00ff */
[----:B------:R-:W-:-:S05]  /*1390*/  IADD3 R4, P0, PT, R4, UR7, RZ ;  /* 0x0000000704047c10 */ /* 0x000fca000ff1e0ff */
[----:B------:R-:W-:Y:S01]  /*13a0*/  IMAD.X R5, RZ, RZ, UR6, P0 ;  /* 0x00000006ff057e24 */ /* 0x000fe200080e06ff */
[----:B-1----:R-:W-:-:S04]  /*13b0*/  LEA R24, P0, R4, UR10, 0x2 ;  /* 0x0000000a04187c11 */ /* 0x002fc8000f8010ff */
[----:B------:R-:W-:-:S05]  /*13c0*/  LEA.HI.X R25, R4, UR11, R5, 0x2, P0 ;  /* 0x0000000b04197c11 */ /* 0x000fca00080f1405 */
[----:B------:R-:W2:Y:S04]  /*13d0*/  LDG.E.128.CONSTANT R16, desc[UR12][R24.64] ;  /* 0x0000000c18107981 */ /* 0x000ea8000c1e9d00 */
[----:B------:R-:W3:Y:S04]  /*13e0*/  LDG.E.128.CONSTANT R4, desc[UR12][R24.64+0x1000] ;  /* 0x0010000c18047981 */ /* 0x000ee8000c1e9d00 */
[----:B------:R-:W4:Y:S04]  /*13f0*/  LDG.E.128.CONSTANT R8, desc[UR12][R24.64+0x2000] ;  /* 0x0020000c18087981 */ /* 0x000f28000c1e9d00 */
[----:B------:R-:W5:Y:S01]  /*1400*/  LDG.E.128.CONSTANT R12, desc[UR12][R24.64+0x3000] ;  /* 0x0030000c180c7981 */ /* 0x000f62000c1e9d00 */
[----:B------:R-:W-:-:S02]  /*1410*/  USHF.R.S32.HI UR14, URZ, 0x1f, UR5 ;  /* 0x0000001fff0e7899 */ /* 0x000fc40008011405 */
[----:B------:R-:W-:Y:S02]  /*1420*/  UIADD3 UR8, UP0, UPT, UR5, UR8, URZ ;  /* 0x0000000805087290 */ /* 0x000fe4000ff1e0ff */
[----:B------:R-:W-:Y:S02]  /*1430*/  USHF.L.U64.HI UR16, UR5, 0x2, UR14 ;  /* 0x0000000205107899 */ /* 0x000fe4000801020e */
[----:B------:R-:W-:Y:S01]  /*1440*/  UIADD3.X UR9, UPT, UPT, UR14, UR9, URZ, UP0, !UPT ;  /* 0x000000090e097290 */ /* 0x000fe200087fe4ff */
[----:B--2---:R-:W-:-:S04]  /*1450*/  IADD3 R17, PT, PT, R17, R16, R21 ;  /* 0x0000001011117210 */ /* 0x004fc80007ffe015 */
[----:B------:R-:W-:-:S04]  /*1460*/  IADD3 R17, PT, PT, R19, R18, R17 ;  /* 0x0000001213117210 */ /* 0x000fc80007ffe011 */
[----:B---3--:R-:W-:Y:S01]  /*1470*/  IADD3 R17, PT, PT, R5, R4, R17 ;  /* 0x0000000405117210 */ /* 0x008fe20007ffe011 */
[----:B------:R-:W-:Y:S01]  /*1480*/  IMAD.U32 R5, RZ, RZ, UR5 ;  /* 0x00000005ff057e24 */ /* 0x000fe2000f8e00ff */
[----:B0-----:R-:W-:Y:S02]  /*1490*/  IADD3 R4, P1, PT, R2, -UR7, RZ ;  /* 0x8000000702047c10 */ /* 0x001fe4000ff3e0ff */
[----:B------:R-:W-:Y:S02]  /*14a0*/  IADD3 R17, PT, PT, R7, R6, R17 ;  /* 0x0000000607117210 */ /* 0x000fe40007ffe011 */
[----:B------:R-:W-:Y:S02]  /*14b0*/  ISETP.GE.U32.AND P0, PT, R4, UR5, PT ;  /* 0x0000000504007c0c */ /* 0x000fe4000bf06070 */
[----:B------:R-:W-:Y:S02]  /*14c0*/  IADD3.X R4, PT, PT, R3, ~UR6, RZ, P1, !PT ;  /* 0x8000000603047c10 */ /* 0x000fe40008ffe4ff */
[----:B----4-:R-:W-:-:S02]  /*14d0*/  IADD3 R17, PT, PT, R9, R8, R17 ;  /* 0x0000000809117210 */ /* 0x010fc40007ffe011 */
[----:B------:R-:W-:Y:S02]  /*14e0*/  ISETP.GE.U32.AND.EX P0, PT, R4, UR14, PT, P0 ;  /* 0x0000000e04007c0c */ /* 0x000fe4000bf06100 */
[----:B------:R-:W-:Y:S02]  /*14f0*/  IADD3 R17, PT, PT, R11, R10, R17 ;  /* 0x0000000a0b117210 */ /* 0x000fe40007ffe011 */
[----:B------:R-:W-:Y:S02]  /*1500*/  LEA R20, P1, R5, R20, 0x2 ;  /* 0x0000001405147211 */ /* 0x000fe400078210ff */
[----:B-----5:R-:W-:Y:S02]  /*1510*/  IADD3 R17, PT, PT, R13, R12, R17 ;  /* 0x0000000c0d117210 */ /* 0x020fe40007ffe011 */
[----:B------:R-:W-:Y:S02]  /*1520*/  IADD3.X R23, PT, PT, R23, UR16, RZ, P1, !PT ;  /* 0x0000001017177c10 */ /* 0x000fe40008ffe4ff */
[----:B------:R-:W-:-:S03]  /*1530*/  IADD3 R21, PT, PT, R15, R14, R17 ;  /* 0x0000000e0f157210 */ /* 0x000fc60007ffe011 */
[----:B------:R-:W-:Y:S05]  /*1540*/  @!P0 BRA `(.L_x_744) ;  /* 0x0000000400dc8947 */ /* 0x000fea0003800000 */
[----:B------:R-:W-:Y:S02]  /*1550*/  UIADD3 UR7, UP0, UPT, UR5, UR7, URZ ;  /* 0x0000000705077290 */ /* 0x000fe4000ff1e0ff */
[----:B------:R-:W-:Y:S02]  /*1560*/  UIADD3 UR4, UPT, UPT, UR4, 0x1, URZ ;  /* 0x0000000104047890 */ /* 0x000fe4000fffe0ff */
[----:B------:R-:W-:Y:S02]  /*1570*/  UIADD3.X UR6, UPT, UPT, UR14, UR6, URZ, UP0, !UPT ;  /* 0x000000060e067290 */ /* 0x000fe400087fe4ff */
[----:B------:R-:W-:-:S04]  /*1580*/  ISETP.LT.U32.AND P0, PT, R26, UR7, PT ;  /* 0x000000071a007c0c */ /* 0x000fc8000bf01070 */
[----:B------:R-:W-:-:S05]  /*1590*/  IMAD.U32 R5, RZ, RZ, UR6 ;  /* 0x00000006ff057e24 */ /* 0x000fca000f8e00ff */
[----:B------:R-:W-:-:S13]  /*15a0*/  ISETP.GT.U32.AND.EX P0, PT, R5, R22, PT, P0 ;  /* 0x000000160500720c */ /* 0x000fda0003f04100 */
[----:B------:R-:W-:Y:S05]  /*15b0*/  @!P0 BRA `(.L_x_746) ;  /* 0xfffffffc00708947 */ /* 0x000fea000383ffff */
.L_x_745:
[----:B------:R-:W-:Y:S01]  /*15c0*/  IMAD.U32 R4, RZ, RZ, UR6 ;  /* 0x00000006ff047e24 */ /* 0x000fe2000f8e00ff */
[----:B------:R-:W-:-:S04]  /*15d0*/  ISETP.LE.U32.AND P0, PT, R2, UR7, PT ;  /* 0x0000000702007c0c */ /* 0x000fc8000bf03070 */
[----:B------:R-:W-:-:S13]  /*15e0*/  ISETP.GE.U32.AND.EX P0, PT, R4, R3, PT, P0 ;  /* 0x000000030400720c */ /* 0x000fda0003f06100 */
[----:B------:R-:W-:Y:S05]  /*15f0*/  @P0 BRA `(.L_x_744) ;  /* 0x0000000400b00947 */ /* 0x000fea0003800000 */
[----:B------:R-:W-:Y:S01]  /*1600*/  VIADD R5, R2, -UR7 ;  /* 0x8000000702057c36 */ /* 0x000fe20008000000 */
[----:B------:R-:W-:Y:S04]  /*1610*/  BSSY.RECONVERGENT B1, `(.L_x_744) ;  /* 0x000006a000017945 */ /* 0x000fe80003800200 */
[----:B------:R-:W-:-:S13]  /*1620*/  ISETP.GE.AND P0, PT, R0, R5, PT ;  /* 0x000000050000720c */ /* 0x000fda0003f06270 */
[----:B------:R-:W-:Y:S05]  /*1630*/  @P0 BRA `(.L_x_747) ;  /* 0x00000004009c0947 */ /* 0x000fea0003800000 */
[----:B------:R-:W0:Y:S01]  /*1640*/  LDC R7, c[0x0][0x3c0] ;  /* 0x0000f000ff077b82 */ /* 0x000e220000000800 */
[----:B------:R-:W-:Y:S01]  /*1650*/  LOP3.LUT R3, RZ, R0, RZ, 0x33, !PT ;  /* 0x00000000ff037212 */ /* 0x000fe200078e33ff */
[----:B------:R-:W-:Y:S01]  /*1660*/  USHF.L.U32 UR6, UR15, 0xc, URZ ;  /* 0x0000000c0f067899 */ /* 0x000fe200080006ff */
[----:B------:R-:W-:Y:S03]  /*1670*/  BSSY.RECONVERGENT B2, `(.L_x_748) ;  /* 0x0000019000027945 */ /* 0x000fe60003800200 */
[----:B------:R-:W-:Y:S02]  /*1680*/  IMAD.IADD R3, R3, 0x1, R2 ;  /* 0x0000000103037824 */ /* 0x000fe400078e0202 */
[----:B------:R-:W-:-:S03]  /*1690*/  IMAD.U32 R2, RZ, RZ, UR6 ;  /* 0x00000006ff027e24 */ /* 0x000fc6000f8e00ff */
[C---:B------:R-:W-:Y:S02]  /*16a0*/  LOP3.LUT R4, R3.reuse, 0x300, RZ, 0xc0, !PT ;  /* 0x0000030003047812 */ /* 0x040fe400078ec0ff */
[C---:B------:R-:W-:Y:S02]  /*16b0*/  IADD3 R2, PT, PT, R3.reuse, -UR5, -R2 ;  /* 0x8000000503027c10 */ /* 0x040fe4000fffe802 */
[----:B------:R-:W-:Y:S01]  /*16c0*/  ISETP.NE.AND P0, PT, R4, 0x300, PT ;  /* 0x000003000400780c */ /* 0x000fe20003f05270 */
[----:B------:R-:W-:Y:S01]  /*16d0*/  IMAD.MOV.U32 R4, RZ, RZ, R0 ;  /* 0x000000ffff047224 */ /* 0x000fe200078e0000 */
[----:B------:R-:W-:Y:S01]  /*16e0*/  LEA.HI R3, R3, 0x1, RZ, 0x18 ;  /* 0x0000000103037811 */ /* 0x000fe200078fc0ff */
[----:B0-----:R-:W-:-:S04]  /*16f0*/  IMAD R7, R7, UR4, RZ ;  /* 0x0000000407077c24 */ /* 0x001fc8000f8e02ff */
[----:B------:R-:W-:-:S05]  /*1700*/  IMAD R2, R7, -0x1000, R2 ;  /* 0xfffff00007027824 */ /* 0x000fca00078e0202 */
[----:B------:R-:W-:Y:S01]  /*1710*/  ISETP.GE.U32.AND P1, PT, R2, 0x300, PT ;  /* 0x000003000200780c */ /* 0x000fe20003f26070 */
[----:B------:R-:W-:-:S12]  /*1720*/  @!P0 BRA `(.L_x_749) ;  /* 0x0000000000348947 */ /* 0x000fd80003800000 */
[----:B------:R-:W-:Y:S01]  /*1730*/  LOP3.LUT R3, R3, 0x3, RZ, 0xc0, !PT ;  /* 0x0000000303037812 */ /* 0x000fe200078ec0ff */
[----:B------:R-:W-:-:S04]  /*1740*/  IMAD.MOV.U32 R4, RZ, RZ, R0 ;  /* 0x000000ffff047224 */ /* 0x000fc800078e0000 */
[----:B------:R-:W-:-:S07]  /*1750*/  IMAD.MOV R6, RZ, RZ, -R3 ;  /* 0x000000ffff067224 */ /* 0x000fce00078e0a03 */
.L_x_750:
        /* <DEDUP_REMOVED lines=8> */
[----:B--2---:R-:W-:-:S10]  /*17e0*/  IMAD.IADD R21, R2, 0x1, R21 ;  /* 0x0000000102157824 */ /* 0x004fd400078e0215 */
[----:B------:R-:W-:Y:S05]  /*17f0*/  @P0 BRA `(.L_x_750) ;  /* 0xfffffffc00d80947 */ /* 0x000fea000383ffff */
.L_x_749:
[----:B------:R-:W-:Y:S05]  /*1800*/  BSYNC.RECONVERGENT B2 ;  /* 0x0000000000027941 */ /* 0x000fea0003800200 */
.L_x_748:
[----:B------:R-:W-:Y:S05]  /*1810*/  @!P1 BRA `(.L_x_747) ;  /* 0x0000000400249947 */ /* 0x000fea0003800000 */
[----:B------:R-:W-:Y:S01]  /*1820*/  IMAD.IADD R7, R5, 0x1, -R4 ;  /* 0x0000000105077824 */ /* 0x000fe200078e0a04 */
[----:B------:R-:W-:Y:S01]  /*1830*/  IADD3 R3, P0, PT, R4, UR8, RZ ;  /* 0x0000000804037c10 */ /* 0x000fe2000ff1e0ff */
[----:B------:R-:W-:Y:S03]  /*1840*/  BSSY.RECONVERGENT B2, `(.L_x_751) ;  /* 0x0000027000027945 */ /* 0x000fe60003800200 */
[----:B------:R-:W-:Y:S01]  /*1850*/  ISETP.GT.AND P1, PT, R7, 0xc00, PT ;  /* 0x00000c000700780c */ /* 0x000fe20003f24270 */
[----:B------:R-:W-:Y:S01]  /*1860*/  IMAD.X R6, RZ, RZ, UR9, P0 ;  /* 0x00000009ff067e24 */ /* 0x000fe200080e06ff */
[----:B------:R-:W-:-:S04]  /*1870*/  LEA R2, P0, R3, UR10, 0x2 ;  /* 0x0000000a03027c11 */ /* 0x000fc8000f8010ff */
[----:B------:R-:W-:Y:S02]  /*1880*/  LEA.HI.X R3, R3, UR11, R6, 0x2, P0 ;  /* 0x0000000b03037c11 */ /* 0x000fe400080f1406 */
[----:B------:R-:W-:-:S05]  /*1890*/  PLOP3.LUT P0, PT, PT, PT, PT, 0x80, 0x8 ;  /* 0x000000000008781c */ /* 0x000fca0003f0f070 */
[----:B------:R-:W-:Y:S08]  /*18a0*/  @!P1 BRA `(.L_x_752) ;  /* 0x0000000000809947 */ /* 0x000ff00003800000 */
[----:B------:R-:W-:Y:S01]  /*18b0*/  PLOP3.LUT P0, PT, PT, PT, PT, 0x8, 0x80 ;  /* 0x000000000080781c */ /* 0x000fe20003f0e170 */
[----:B------:R-:W-:-:S12]  /*18c0*/  VIADD R7, R5, 0xfffff400 ;  /* 0xfffff40005077836 */ /* 0x000fd80000000000 */
.L_x_753:
        /* <DEDUP_REMOVED lines=15> */
[----:B------:R0:W5:Y:S01]  /*19c0*/  LDG.E.CONSTANT R6, desc[UR12][R2.64+0x3c00] ;  /* 0x003c000c02067981 */ /* 0x000162000c1e9900 */
[----:B------:R-:W-:-:S05]  /*19d0*/  VIADD R4, R4, 0x1000 ;  /* 0x0000100004047836 */ /* 0x000fca0000000000 */
[----:B------:R-:W-:Y:S02]  /*19e0*/  ISETP.GE.AND P1, PT, R4, R7, PT ;  /* 0x000000070400720c */ /* 0x000fe40003f26270 */
[----:B--2---:R-:W-:Y:S02]  /*19f0*/  IADD3 R10, PT, PT, R12, R10, R21 ;  /* 0x0000000a0c0a7210 */ /* 0x004fe40007ffe015 */
[----:B------:R-:W-:-:S05]  /*1a00*/  IADD3 R12, P2, PT, R2, 0x4000, RZ ;  /* 0x00004000020c7810 */ /* 0x000fca0007f5e0ff */
[----:B0-----:R-:W-:Y:S01]  /*1a10*/  IMAD.X R3, RZ, RZ, R3, P2 ;  /* 0x000000ffff037224 */ /* 0x001fe200010e0603 */
[----:B---3--:R-:W-:Y:S01]  /*1a20*/  IADD3 R10, PT, PT, R14, R13, R10 ;  /* 0x0000000d0e0a7210 */ /* 0x008fe20007ffe00a */
[----:B------:R-:W-:-:S03]  /*1a30*/  IMAD.MOV.U32 R2, RZ, RZ, R12 ;  /* 0x000000ffff027224 */ /* 0x000fc600078e000c */
[----:B----4-:R-:W-:-:S04]  /*1a40*/  IADD3 R10, PT, PT, R16, R15, R10 ;  /* 0x0000000f100a7210 */ /* 0x010fc80007ffe00a */
[----:B-----5:R-:W-:-:S04]  /*1a50*/  IADD3 R10, PT, PT, R18, R17, R10 ;  /* 0x00000011120a7210 */ /* 0x020fc80007ffe00a */
[----:B------:R-:W-:-:S04]  /*1a60*/  IADD3 R10, PT, PT, R20, R19, R10 ;  /* 0x00000013140a7210 */ /* 0x000fc80007ffe00a */
[----:B------:R-:W-:-:S04]  /*1a70*/  IADD3 R10, PT, PT, R22, R23, R10 ;  /* 0x00000017160a7210 */ /* 0x000fc80007ffe00a */
[----:B------:R-:W-:-:S04]  /*1a80*/  IADD3 R8, PT, PT, R8, R11, R10 ;  /* 0x0000000b08087210 */ /* 0x000fc80007ffe00a */
[----:B------:R-:W-:Y:S01]  /*1a90*/  IADD3 R21, PT, PT, R6, R9, R8 ;  /* 0x0000000906157210 */ /* 0x000fe20007ffe008 */
[----:B------:R-:W-:Y:S06]  /*1aa0*/  @!P1 BRA `(.L_x_753) ;  /* 0xfffffffc00889947 */ /* 0x000fec000383ffff */
.L_x_752:
[----:B------:R-:W-:Y:S05]  /*1ab0*/  BSYNC.RECONVERGENT B2 ;  /* 0x0000000000027941 */ /* 0x000fea0003800200 */
.L_x_751:
[----:B------:R-:W-:Y:S01]  /*1ac0*/  IMAD.IADD R6, R5, 0x1, -R4 ;  /* 0x0000000105067824 */ /* 0x000fe200078e0a04 */
[----:B------:R-:W-:Y:S04]  /*1ad0*/  BSSY.RECONVERGENT B2, `(.L_x_754) ;  /* 0x0000015000027945 */ /* 0x000fe80003800200 */
[----:B------:R-:W-:-:S13]  /*1ae0*/  ISETP.GT.AND P1, PT, R6, 0x400, PT ;  /* 0x000004000600780c */ /* 0x000fda0003f24270 */
[----:B------:R-:W-:Y:S05]  /*1af0*/  @!P1 BRA `(.L_x_755) ;  /* 0x0000000000489947 */ /* 0x000fea0003800000 */
[----:B------:R-:W2:Y:S04]  /*1b00*/  LDG.E.CONSTANT R6, desc[UR12][R2.64] ;  /* 0x0000000c02067981 */ /* 0x000ea8000c1e9900 */
[----:B------:R-:W2:Y:S04]  /*1b10*/  LDG.E.CONSTANT R7, desc[UR12][R2.64+0x400] ;  /* 0x0004000c02077981 */ /* 0x000ea8000c1e9900 */
[----:B------:R-:W3:Y:S04]  /*1b20*/  LDG.E.CONSTANT R9, desc[UR12][R2.64+0x800] ;  /* 0x0008000c02097981 */ /* 0x000ee8000c1e9900 */
[----:B------:R-:W3:Y:S04]  /*1b30*/  LDG.E.CONSTANT R8, desc[UR12][R2.64+0xc00] ;  /* 0x000c000c02087981 */ /* 0x000ee8000c1e9900 */
[----:B------:R-:W4:Y:S04]  /*1b40*/  LDG.E.CONSTANT R11, desc[UR12][R2.64+0x1000] ;  /* 0x0010000c020b7981 */ /* 0x000f28000c1e9900 */
[----:B------:R-:W4:Y:S04]  /*1b50*/  LDG.E.CONSTANT R10, desc[UR12][R2.64+0x1400] ;  /* 0x0014000c020a7981 */ /* 0x000f28000c1e9900 */
[----:B------:R-:W5:Y:S04]  /*1b60*/  LDG.E.CONSTANT R13, desc[UR12][R2.64+0x1800] ;  /* 0x0018000c020d7981 */ /* 0x000f68000c1e9900 */
[----:B------:R0:W5:Y:S01]  /*1b70*/  LDG.E.CONSTANT R12, desc[UR12][R2.64+0x1c00] ;  /* 0x001c000c020c7981 */ /* 0x000162000c1e9900 */
[----:B------:R-:W-:Y:S01]  /*1b80*/  PLOP3.LUT P0, PT, PT, PT, PT, 0x8, 0x80 ;  /* 0x000000000080781c */ /* 0x000fe20003f0e170 */
[----:B------:R-:W-:Y:S01]  /*1b90*/  VIADD R4, R4, 0x800 ;  /* 0x0000080004047836 */ /* 0x000fe20000000000 */
[----:B--2---:R-:W-:-:S02]  /*1ba0*/  IADD3 R6, PT, PT, R7, R6, R21 ;  /* 0x0000000607067210 */ /* 0x004fc40007ffe015 */
[----:B------:R-:W-:-:S05]  /*1bb0*/  IADD3 R7, P1, PT, R2, 0x2000, RZ ;  /* 0x0000200002077810 */ /* 0x000fca0007f3e0ff */
[----:B0-----:R-:W-:Y:S01]  /*1bc0*/  IMAD.MOV.U32 R2, RZ, RZ, R7 ;  /* 0x000000ffff027224 */ /* 0x001fe200078e0007 */
[----:B---3--:R-:W-:Y:S01]  /*1bd0*/  IADD3 R6, PT, PT, R8, R9, R6 ;  /* 0x0000000908067210 */ /* 0x008fe20007ffe006 */
[----:B------:R-:W-:-:S04]  /*1be0*/  IMAD.X R8, RZ, RZ, R3, P1 ;  /* 0x000000ffff087224 */ /* 0x000fc800008e0603 */
[----:B------:R-:W-:Y:S01]  /*1bf0*/  IMAD.MOV.U32 R3, RZ, RZ, R8 ;  /* 0x000000ffff037224 */ /* 0x000fe200078e0008 */
[----:B----4-:R-:W-:-:S04]  /*1c00*/  IADD3 R6, PT, PT, R10, R11, R6 ;  /* 0x0000000b0a067210 */ /* 0x010fc80007ffe006 */
[----:B-----5:R-:W-:-:S07]  /*1c10*/  IADD3 R21, PT, PT, R12, R13, R6 ;  /* 0x0000000d0c157210 */ /* 0x020fce0007ffe006 */
.L_x_755:
[----:B------:R-:W-:Y:S05]  /*1c20*/  BSYNC.RECONVERGENT B2 ;  /* 0x0000000000027941 */ /* 0x000fea0003800200 */
.L_x_754:
[----:B------:R-:W-:-:S13]  /*1c30*/  ISETP.LT.OR P0, PT, R4, R5, P0 ;  /* 0x000000050400720c */ /* 0x000fda0000701670 */
[----:B------:R-:W-:Y:S05]  /*1c40*/  @!P0 BRA `(.L_x_747) ;  /* 0x0000000000188947 */ /* 0x000fea0003800000 */
[----:B------:R-:W2:Y:S04]  /*1c50*/  LDG.E.CONSTANT R4, desc[UR12][R2.64] ;  /* 0x0000000c02047981 */ /* 0x000ea8000c1e9900 */
[----:B------:R-:W2:Y:S04]  /*1c60*/  LDG.E.CONSTANT R5, desc[UR12][R2.64+0x400] ;  /* 0x0004000c02057981 */ /* 0x000ea8000c1e9900 */
[----:B------:R-:W3:Y:S04]  /*1c70*/  LDG.E.CONSTANT R7, desc[UR12][R2.64+0x800] ;  /* 0x0008000c02077981 */ /* 0x000ee8000c1e9900 */
[----:B------:R-:W3:Y:S01]  /*1c80*/  LDG.E.CONSTANT R6, desc[UR12][R2.64+0xc00] ;  /* 0x000c000c02067981 */ /* 0x000ee2000c1e9900 */
[----:B--2---:R-:W-:-:S04]  /*1c90*/  IADD3 R4, PT, PT, R5, R4, R21 ;  /* 0x0000000405047210 */ /* 0x004fc80007ffe015 */
[----:B---3--:R-:W-:-:S07]  /*1ca0*/  IADD3 R21, PT, PT, R6, R7, R4 ;  /* 0x0000000706157210 */ /* 0x008fce0007ffe004 */
.L_x_747:
[----:B------:R-:W-:Y:S05]  /*1cb0*/  BSYNC.RECONVERGENT B1 ;  /* 0x0000000000017941 */ /* 0x000fea0003800200 */
.L_x_744:
        /* <DEDUP_REMOVED lines=43> */
.L_x_728:
[----:B------:R-:W0:Y:S01]  /*1f70*/  LDCU.64 UR8, c[0x0][0x3b8] ;  /* 0x00007700ff0877ac */ /* 0x000e220008000a00 */
[----:B------:R-:W-:Y:S01]  /*1f80*/  USHF.L.U32 UR6, UR15, 0xc, URZ ;  /* 0x0000000c0f067899 */ /* 0x000fe200080006ff */
        /* <DEDUP_REMOVED lines=20> */
.L_x_758:
[----:B------:R-:W-:Y:S05]  /*20d0*/  BSYNC.RECONVERGENT B1 ;  /* 0x0000000000017941 */ /* 0x000fea0003800200 */
.L_x_757:
        /* <DEDUP_REMOVED lines=19> */
.L_x_763:
        /* <DEDUP_REMOVED lines=10> */
.L_x_762:
[----:B------:R-:W-:Y:S05]  /*22b0*/  BSYNC.RECONVERGENT B2 ;  /* 0x0000000000027941 */ /* 0x000fea0003800200 */
.L_x_761:
        /* <DEDUP_REMOVED lines=8> */
.L_x_766:
        /* <DEDUP_REMOVED lines=46> */
.L_x_765:
[----:B------:R-:W-:Y:S05]  /*2620*/  BSYNC.RECONVERGENT B2 ;  /* 0x0000000000027941 */ /* 0x000fea0003800200 */
.L_x_764:
        /* <DEDUP_REMOVED lines=28> */
.L_x_768:
[----:B------:R-:W-:Y:S05]  /*27f0*/  BSYNC.RECONVERGENT B2 ;  /* 0x0000000000027941 */ /* 0x000fea0003800200 */
.L_x_767:
        /* <DEDUP_REMOVED lines=13> */
.L_x_760:
[----:B------:R-:W-:Y:S05]  /*28d0*/  BSYNC.RECONVERGENT B1 ;  /* 0x0000000000017941 */ /* 0x000fea0003800200 */
.L_x_759:
        /* <DEDUP_REMOVED lines=37> */
[----:B--2---:R-:W-:Y:S04]  /*2b30*/  LDS R0, [UR4+0xc] ;  /* 0x00000c04ff007984 */ /* 0x004fe80008000800 */
[----:B------:R-:W0:Y:S04]  /*2b40*/  LDS.128 R4, [UR4+0x10] ;  /* 0x00001004ff047984 */ /* 0x000e280008000c00 */
[----:B------:R-:W1:Y:S01]  /*2b50*/  LDS.64 R8, [UR4+0x20] ;  /* 0x00002004ff087984 */ /* 0x000e620008000a00 */
[----:B0-----:R-:W-:-:S04]  /*2b60*/  IADD3 R0, PT, PT, R4, R0, R3 ;  /* 0x0000000004007210 */ /* 0x001fc80007ffe003 */
[----:B------:R-:W-:-:S04]  /*2b70*/  IADD3 R0, PT, PT, R6, R0, R5 ;  /* 0x0000000006007210 */ /* 0x000fc80007ffe005 */
[----:B-1----:R-:W-:-:S05]  /*2b80*/  IADD3 R0, PT, PT, R8, R0, R7 ;  /* 0x0000000008007210 */ /* 0x002fca0007ffe007 */
[----:B------:R-:W-:Y:S01]  /*2b90*/  IMAD.IADD R3, R0, 0x1, R9 ;  /* 0x0000000100037824 */ /* 0x000fe200078e0209 */
[----:B------:R-:W-:Y:S06]  /*2ba0*/  BRA `(.L_x_743) ;  /* 0x00000014000c7947 */ /* 0x000fec0003800000 */
.L_x_769:
        /* <DEDUP_REMOVED lines=16> */
[C---:B------:R-:W-:Y:S02]  /*2cb0*/  VIADD R8, R6.reuse, 0x8 ;  /* 0x0000000806087836 */ /* 0x040fe40000000000 */
[----:B------:R-:W-:Y:S01]  /*2cc0*/  VIADD R6, R6, 0x10 ;  /* 0x0000001006067836 */ /* 0x000fe20000000000 */
[----:B------:R-:W1:Y:S02]  /*2cd0*/  SHFL.DOWN PT, R2, R3, 0x2, R7 ;  /* 0x0840000003027989 */ /* 0x000e6400000e0007 */
[----:B-1----:R-:W-:Y:S02]  /*2ce0*/  SEL R2, R2, RZ, !P0 ;  /* 0x000000ff02027207 */ /* 0x002fe40004000000 */
[----:B------:R-:W-:-:S03]  /*2cf0*/  ISETP.GT.AND P0, PT, R10, R7, PT ;  /* 0x000000070a00720c */ /* 0x000fc60003f04270 */
[----:B------:R-:W-:Y:S01]  /*2d00*/  IMAD.IADD R2, R3, 0x1, R2 ;  /* 0x0000000103027824 */ /* 0x000fe200078e0202 */
[----:B------:R-:W-:-:S04]  /*2d10*/  @!P1 SHF.R.U32.HI R3, RZ, 0x3, R9 ;  /* 0x00000003ff039819 */ /* 0x000fc80000011609 */
[----:B------:R-:W1:Y:S02]  /*2d20*/  SHFL.DOWN PT, R4, R2, 0x4, R7 ;  /* 0x0880000002047989 */ /* 0x000e6400000e0007 */
[----:B-1----:R-:W-:Y:S02]  /*2d30*/  SEL R5, R4, RZ, !P0 ;  /* 0x000000ff04057207 */ /* 0x002fe40004000000 */
[----:B------:R-:W-:Y:S02]  /*2d40*/  ISETP.GT.AND P0, PT, R8, R7, PT ;  /* 0x000000070800720c */ /* 0x000fe40003f04270 */
[----:B------:R-:W-:Y:S01]  /*2d50*/  @!P1 MOV R8, 0x400 ;  /* 0x0000040000089802 */ /* 0x000fe20000000f00 */
[----:B------:R-:W-:-:S03]  /*2d60*/  IMAD.IADD R5, R2, 0x1, R5 ;  /* 0x0000000102057824 */ /* 0x000fc600078e0205 */
[----:B0-----:R-:W-:Y:S02]  /*2d70*/  @!P1 LEA R8, R11, R8, 0x18 ;  /* 0x000000080b089211 */ /* 0x001fe400078ec0ff */
[----:B------:R-:W0:Y:S02]  /*2d80*/  SHFL.DOWN PT, R4, R5, 0x8, R7 ;  /* 0x0900000005047989 */ /* 0x000e2400000e0007 */
[----:B0-----:R-:W-:Y:S02]  /*2d90*/  SEL R4, R4, RZ, !P0 ;  /* 0x000000ff04047207 */ /* 0x001fe40004000000 */
[----:B------:R-:W-:-:S03]  /*2da0*/  ISETP.GT.AND P0, PT, R6, R7, PT ;  /* 0x000000070600720c */ /* 0x000fc60003f04270 */
[----:B------:R-:W-:Y:S01]  /*2db0*/  IMAD.IADD R4, R5, 0x1, R4 ;  /* 0x0000000105047824 */ /* 0x000fe200078e0204 */
[----:B------:R-:W-:-:S04]  /*2dc0*/  @!P1 LOP3.LUT R5, R3, 0x7c, RZ, 0xc0, !PT ;  /* 0x0000007c03059812 */ /* 0x000fc800078ec0ff */
[----:B------:R-:W0:Y:S01]  /*2dd0*/  SHFL.DOWN PT, R2, R4, 0x10, R7 ;  /* 0x0a00000004027989 */ /* 0x000e2200000e0007 */
[----:B------:R-:W-:Y:S01]  /*2de0*/  @!P1 IMAD.IADD R8, R5, 0x1, R8 ;  /* 0x0000000105089824 */ /* 0x000fe200078e0208 */
        /* <DEDUP_REMOVED lines=13> */
[----:B------:R-:W2:Y:S04]  /*2ec0*/  LDS R2, [UR4+0xc] ;  /* 0x00000c04ff027984 */ /* 0x000ea80008000800 */
[----:B-1----:R-:W1:Y:S01]  /*2ed0*/  LDS.64 R8, [UR4+0x20] ;  /* 0x00002004ff087984 */ /* 0x002e620008000a00 */
[----:B0-----:R-:W-:Y:S02]  /*2ee0*/  SEL R4, R4, RZ, P2 ;  /* 0x000000ff04047207 */ /* 0x001fe40001000000 */
[----:B------:R-:W-:-:S02]  /*2ef0*/  ISETP.GT.AND P2, PT, R0, 0x60, PT ;  /* 0x000000600000780c */ /* 0x000fc40003f44270 */
[----:B--2---:R-:W-:Y:S02]  /*2f00*/  SEL R2, R2, RZ, P1 ;  /* 0x000000ff02027207 */ /* 0x004fe40000800000 */
        /* <DEDUP_REMOVED lines=8> */
[----:B-1----:R-:W-:Y:S02]  /*2f90*/  SEL R8, R8, RZ, P2 ;  /* 0x000000ff08087207 */ /* 0x002fe40001000000 */
[----:B------:R-:W-:Y:S02]  /*2fa0*/  SEL R9, R9, RZ, P3 ;  /* 0x000000ff09097207 */ /* 0x000fe40001800000 */
[----:B------:R-:W-:-:S05]  /*2fb0*/  IADD3 R2, PT, PT, R8, R2, R7 ;  /* 0x0000000208027210 */ /* 0x000fca0007ffe007 */
[----:B------:R-:W-:Y:S01]  /*2fc0*/  IMAD.IADD R3, R2, 0x1, R9 ;  /* 0x0000000102037824 */ /* 0x000fe200078e0209 */
[----:B------:R-:W-:Y:S06]  /*2fd0*/  BRA `(.L_x_743) ;  /* 0x0000001000007947 */ /* 0x000fec0003800000 */
.L_x_756:
[----:B------:R-:W0:Y:S01]  /*2fe0*/  S2R R0, SR_TID.X ;  /* 0x0000000000007919 */ /* 0x000e220000002100 */
[----:B------:R-:W1:Y:S01]  /*2ff0*/  LDC.64 R4, c[0x0][0x380] ;  /* 0x0000e000ff047b82 */ /* 0x000e620000000a00 */
[----:B0-----:R-:W-:-:S04]  /*3000*/  VIADD R7, R0, UR6 ;  /* 0x0000000600077c36 */ /* 0x001fc80008000000 */
[----:B-1----:R-:W-:-:S05]  /*3010*/  IMAD.WIDE.U32 R4, R7, 0x4, R4 ;  /* 0x0000000407047825 */ /* 0x002fca00078e0004 */
        /* <DEDUP_REMOVED lines=16> */
[----:B------:R-:W-:-:S02]  /*3120*/  USHF.R.S32.HI UR7, URZ, 0x1f, UR5 ;  /* 0x0000001fff077899 */ /* 0x000fc40008011405 */
[----:B------:R-:W-:-:S04]  /*3130*/  ISETP.GE.U32.AND P0, PT, R22, UR5, PT ;  /* 0x0000000516007c0c */ /* 0x000fc8000bf06070 */
[----:B------:R-:W-:Y:S02]  /*3140*/  ISETP.GE.U32.AND.EX P0, PT, R21, UR7, PT, P0 ;  /* 0x0000000715007c0c */ /* 0x000fe4000bf06100 */
[----:B--2---:R-:W-:-:S04]  /*3150*/  IADD3 R6, PT, PT, R7, R6, R23 ;  /* 0x0000000607067210 */ /* 0x004fc80007ffe017 */
[----:B---3--:R-:W-:-:S04]  /*3160*/  IADD3 R6, PT, PT, R9, R8, R6 ;  /* 0x0000000809067210 */ /* 0x008fc80007ffe006 */
[----:B----4-:R-:W-:-:S04]  /*3170*/  IADD3 R6, PT, PT, R11, R10, R6 ;  /* 0x0000000a0b067210 */ /* 0x010fc80007ffe006 */
[----:B-----5:R-:W-:-:S04]  /*3180*/  IADD3 R6, PT, PT, R13, R12, R6 ;  /* 0x0000000c0d067210 */ /* 0x020fc80007ffe006 */
[----:B------:R-:W-:-:S04]  /*3190*/  IADD3 R6, PT, PT, R15, R14, R6 ;  /* 0x0000000e0f067210 */ /* 0x000fc80007ffe006 */
[----:B------:R-:W-:-:S04]  /*31a0*/  IADD3 R6, PT, PT, R17, R16, R6 ;  /* 0x0000001011067210 */ /* 0x000fc80007ffe006 */
        /* <DEDUP_REMOVED lines=22> */
.L_x_772:
[----:B------:R-:W2:Y:S02]  /*3310*/  S2R R7, SR_TID.X ;  /* 0x0000000000077919 */ /* 0x000ea40000002100 */
[----:B--2---:R-:W-:-:S05]  /*3320*/  IADD3 R7, P0, PT, R7, UR6, RZ ;  /* 0x0000000607077c10 */ /* 0x004fca000ff1e0ff */
[----:B------:R-:W-:Y:S01]  /*3330*/  IMAD.X R8, RZ, RZ, UR7, P0 ;  /* 0x00000007ff087e24 */ /* 0x000fe200080e06ff */
[----:B-1----:R-:W-:-:S04]  /*3340*/  LEA R6, P0, R7, UR10, 0x2 ;  /* 0x0000000a07067c11 */ /* 0x002fc8000f8010ff */
[----:B------:R-:W-:-:S05]  /*3350*/  LEA.HI.X R7, R7, UR11, R8, 0x2, P0 ;  /* 0x0000000b07077c11 */ /* 0x000fca00080f1408 */
        /* <DEDUP_REMOVED lines=16> */
[----:B------:R-:W-:-:S02]  /*3460*/  USHF.R.S32.HI UR14, URZ, 0x1f, UR5 ;  /* 0x0000001fff0e7899 */ /* 0x000fc40008011405 */
[----:B------:R-:W-:-:S04]  /*3470*/  UIADD3 UR8, UP0, UPT, UR5, UR8, URZ ;  /* 0x0000000805087290 */ /* 0x000fc8000ff1e0ff */
[----:B------:R-:W-:Y:S01]  /*3480*/  UIADD3.X UR9, UPT, UPT, UR14, UR9, URZ, UP0, !UPT ;  /* 0x000000090e097290 */ /* 0x000fe200087fe4ff */
[----:B-1----:R-:W-:Y:S01]  /*3490*/  IMAD.U32 R6, RZ, RZ, UR5 ;  /* 0x00000005ff067e24 */ /* 0x002fe2000f8e00ff */
[----:B--2---:R-:W-:Y:S02]  /*34a0*/  IADD3 R17, PT, PT, R18, R17, R4 ;  /* 0x0000001112117210 */ /* 0x004fe40007ffe004 */
[----:B0-----:R-:W-:-:S04]  /*34b0*/  IADD3 R4, P1, PT, R2, -UR6, RZ ;  /* 0x8000000602047c10 */ /* 0x001fc8000ff3e0ff */
[----:B------:R-:W-:Y:S02]  /*34c0*/  ISETP.GE.U32.AND P0, PT, R4, UR5, PT ;  /* 0x0000000504007c0c */ /* 0x000fe4000bf06070 */
[----:B---3--:R-:W-:Y:S01]  /*34d0*/  IADD3 R17, PT, PT, R20, R19, R17 ;  /* 0x0000001314117210 */ /* 0x008fe20007ffe011 */
[----:B------:R-:W-:Y:S01]  /*34e0*/  IMAD.U32 R19, RZ, RZ, UR5 ;  /* 0x00000005ff137e24 */ /* 0x000fe2000f8e00ff */
[----:B------:R-:W-:-:S04]  /*34f0*/  IADD3.X R4, PT, PT, R3, ~UR7, RZ, P1, !PT ;  /* 0x8000000703047c10 */ /* 0x000fc80008ffe4ff */
[----:B------:R-:W-:Y:S01]  /*3500*/  ISETP.GE.U32.AND.EX P0, PT, R4, UR14, PT, P0 ;  /* 0x0000000e04007c0c */ /* 0x000fe2000bf06100 */
[----:B------:R-:W-:Y:S01]  /*3510*/  IMAD.U32 R4, RZ, RZ, UR14 ;  /* 0x0000000eff047e24 */ /* 0x000fe2000f8e00ff */
[----:B----4-:R-:W-:Y:S02]  /*3520*/  IADD3 R17, PT, PT, R22, R21, R17 ;  /* 0x0000001516117210 */ /* 0x010fe40007ffe011 */
[----:B------:R-:W-:-:S04]  /*3530*/  LEA R0, P1, R19, R0, 0x2 ;  /* 0x0000000013007211 */ /* 0x000fc800078210ff */
[----:B------:R-:W-:Y:S02]  /*3540*/  LEA.HI.X R5, R6, R5, R4, 0x2, P1 ;  /* 0x0000000506057211 */ /* 0x000fe400008f1404 */
[----:B-----5:R-:W-:-:S04]  /*3550*/  IADD3 R17, PT, PT, R24, R23, R17 ;  /* 0x0000001718117210 */ /* 0x020fc80007ffe011 */
[----:B------:R-:W-:-:S04]  /*3560*/  IADD3 R8, PT, PT, R11, R8, R17 ;  /* 0x000000080b087210 */ /* 0x000fc80007ffe011 */
[----:B------:R-:W-:-:S04]  /*3570*/  IADD3 R8, PT, PT, R13, R16, R8 ;  /* 0x000000100d087210 */ /* 0x000fc80007ffe008 */
[----:B------:R-:W-:-:S04]  /*3580*/  IADD3 R8, PT, PT, R9, R14, R8 ;  /* 0x0000000e09087210 */ /* 0x000fc80007ffe008 */
[----:B------:R-:W-:Y:S01]  /*3590*/  IADD3 R4, PT, PT, R15, R12, R8 ;  /* 0x0000000c0f047210 */ /* 0x000fe20007ffe008 */
[----:B------:R-:W-:Y:S06]  /*35a0*/  @!P0 BRA `(.L_x_770) ;  /* 0x0000000400e08947 */ /* 0x000fec0003800000 */
[----:B------:R-:W-:Y:S02]  /*35b0*/  UIADD3 UR6, UP0, UPT, UR5, UR6, URZ ;  /* 0x0000000605067290 */ /* 0x000fe4000ff1e0ff */
[----:B------:R-:W-:Y:S02]  /*35c0*/  UIADD3 UR4, UPT, UPT, UR4, 0x1, URZ ;  /* 0x0000000104047890 */ /* 0x000fe4000fffe0ff */
[----:B------:R-:W-:Y:S02]  /*35d0*/  UIADD3.X UR7, UPT, UPT, UR14, UR7, URZ, UP0, !UPT ;  /* 0x000000070e077290 */ /* 0x000fe400087fe4ff */
[----:B------:R-:W-:-:S04]  /*35e0*/  ISETP.LT.U32.AND P0, PT, R25, UR6, PT ;  /* 0x0000000619007c0c */ /* 0x000fc8000bf01070 */
[----:B------:R-:W-:-:S05]  /*35f0*/  IMAD.U32 R7, RZ, RZ, UR7 ;  /* 0x00000007ff077e24 */ /* 0x000fca000f8e00ff */
[----:B------:R-:W-:-:S13]  /*3600*/  ISETP.GT.U32.AND.EX P0, PT, R7, R10, PT, P0 ;  /* 0x0000000a0700720c */ /* 0x000fda0003f04100 */
[----:B------:R-:W-:Y:S05]  /*3610*/  @!P0 BRA `(.L_x_772) ;  /* 0xfffffffc003c8947 */ /* 0x000fea000383ffff */
.L_x_771:
[----:B------:R-:W-:Y:S01]  /*3620*/  IMAD.U32 R6, RZ, RZ, UR7 ;  /* 0x00000007ff067e24 */ /* 0x000fe2000f8e00ff */
[----:B------:R-:W-:-:S04]  /*3630*/  ISETP.LE.U32.AND P0, PT, R2, UR6, PT ;  /* 0x0000000602007c0c */ /* 0x000fc8000bf03070 */
[----:B------:R-:W-:-:S13]  /*3640*/  ISETP.GE.U32.AND.EX P0, PT, R6, R3, PT, P0 ;  /* 0x000000030600720c */ /* 0x000fda0003f06100 */
[----:B------:R-:W-:Y:S05]  /*3650*/  @P0 BRA `(.L_x_770) ;  /* 0x0000000400b40947 */ /* 0x000fea0003800000 */
[----:B------:R-:W0:Y:S01]  /*3660*/  S2R R9, SR_TID.X ;  /* 0x0000000000097919 */ /* 0x000e220000002100 */
[----:B------:R-:W-:Y:S01]  /*3670*/  VIADD R6, R2, -UR6 ;  /* 0x8000000602067c36 */ /* 0x000fe20008000000 */
[----:B------:R-:W-:Y:S04]  /*3680*/  BSSY.RECONVERGENT B1, `(.L_x_770) ;  /* 0x000006a000017945 */ /* 0x000fe80003800200 */
[----:B0-----:R-:W-:-:S13]  /*3690*/  ISETP.GE.AND P0, PT, R9, R6, PT ;  /* 0x000000060900720c */ /* 0x001fda0003f06270 */
[----:B------:R-:W-:Y:S05]  /*36a0*/  @P0 BRA `(.L_x_773) ;  /* 0x00000004009c0947 */ /* 0x000fea0003800000 */
[----:B------:R-:W0:Y:S01]  /*36b0*/  LDC R8, c[0x0][0x3c0] ;  /* 0x0000f000ff087b82 */ /* 0x000e220000000800 */
[----:B------:R-:W-:Y:S01]  /*36c0*/  USHF.L.U32 UR6, UR15, 0xc, URZ ;  /* 0x0000000c0f067899 */ /* 0x000fe200080006ff */
[----:B------:R-:W-:Y:S01]  /*36d0*/  LOP3.LUT R3, RZ, R9, RZ, 0x33, !PT ;  /* 0x00000009ff037212 */ /* 0x000fe200078e33ff */
[----:B------:R-:W-:Y:S04]  /*36e0*/  BSSY.RECONVERGENT B2, `(.L_x_774) ;  /* 0x0000019000027945 */ /* 0x000fe80003800200 */
[----:B------:R-:W-:Y:S02]  /*36f0*/  IMAD.IADD R3, R3, 0x1, R2 ;  /* 0x0000000103037824 */ /* 0x000fe400078e0202 */
[----:B------:R-:W-:-:S05]  /*3700*/  IMAD.U32 R2, RZ, RZ, UR6 ;  /* 0x00000006ff027e24 */ /* 0x000fca000f8e00ff */
[C---:B------:R-:W-:Y:S01]  /*3710*/  IADD3 R7, PT, PT, R3.reuse, -UR5, -R2 ;  /* 0x8000000503077c10 */ /* 0x040fe2000fffe802 */
[----:B0-----:R-:W-:Y:S01]  /*3720*/  IMAD R2, R8, UR4, RZ ;  /* 0x0000000408027c24 */ /* 0x001fe2000f8e02ff */
[C---:B------:R-:W-:Y:S02]  /*3730*/  LOP3.LUT R8, R3.reuse, 0x300, RZ, 0xc0, !PT ;  /* 0x0000030003087812 */ /* 0x040fe400078ec0ff */
[----:B------:R-:W-:Y:S01]  /*3740*/  LEA.HI R3, R3, 0x1, RZ, 0x18 ;  /* 0x0000000103037811 */ /* 0x000fe200078fc0ff */
[----:B------:R-:W-:Y:S01]  /*3750*/  IMAD R2, R2, -0x1000, R7 ;  /* 0xfffff00002027824 */ /* 0x000fe200078e0207 */
[----:B------:R-:W-:Y:S01]  /*3760*/  ISETP.NE.AND P0, PT, R8, 0x300, PT ;  /* 0x000003000800780c */ /* 0x000fe20003f05270 */
[----:B------:R-:W-:-:S03]  /*3770*/  IMAD.MOV.U32 R7, RZ, RZ, R9 ;  /* 0x000000ffff077224 */ /* 0x000fc600078e0009 */
[----:B------:R-:W-:-:S09]  /*3780*/  ISETP.GE.U32.AND P1, PT, R2, 0x300, PT ;  /* 0x000003000200780c */ /* 0x000fd20003f26070 */
[----:B------:R-:W-:Y:S05]  /*3790*/  @!P0 BRA `(.L_x_775) ;  /* 0x0000000000348947 */ /* 0x000fea0003800000 */
[----:B------:R-:W-:Y:S01]  /*37a0*/  LOP3.LUT R3, R3, 0x3, RZ, 0xc0, !PT ;  /* 0x0000000303037812 */ /* 0x000fe200078ec0ff */
[----:B------:R-:W-:-:S04]  /*37b0*/  IMAD.MOV.U32 R7, RZ, RZ, R9 ;  /* 0x000000ffff077224 */ /* 0x000fc800078e0009 */
[----:B------:R-:W-:-:S07]  /*37c0*/  IMAD.MOV R8, RZ, RZ, -R3 ;  /* 0x000000ffff087224 */ /* 0x000fce00078e0a03 */
.L_x_776:
        /* <DEDUP_REMOVED lines=10> */
.L_x_775:
[----:B------:R-:W-:Y:S05]  /*3870*/  BSYNC.RECONVERGENT B2 ;  /* 0x0000000000027941 */ /* 0x000fea0003800200 */
.L_x_774:
        /* <DEDUP_REMOVED lines=12> */
.L_x_779:
        /* <DEDUP_REMOVED lines=30> */
.L_x_778:
[----:B------:R-:W-:Y:S05]  /*3b20*/  BSYNC.RECONVERGENT B2 ;  /* 0x0000000000027941 */ /* 0x000fea0003800200 */
.L_x_777:
        /* <DEDUP_REMOVED lines=22> */
.L_x_781:
[----:B------:R-:W-:Y:S05]  /*3c90*/  BSYNC.RECONVERGENT B2 ;  /* 0x0000000000027941 */ /* 0x000fea0003800200 */
.L_x_780:
        /* <DEDUP_REMOVED lines=8> */
.L_x_773:
[----:B------:R-:W-:Y:S05]  /*3d20*/  BSYNC.RECONVERGENT B1 ;  /* 0x0000000000017941 */ /* 0x000fea0003800200 */
.L_x_770:
[----:B------:R-:W0:Y:S01]  /*3d30*/  S2R R8, SR_LANEID ;  /* 0x0000000000087919 */ /* 0x000e220000000000 */
[----:B------:R-:W1:Y:S01]  /*3d40*/  SHFL.DOWN PT, R0, R4, 0x1, 0x1f ;  /* 0x08201f0004007f89 */ /* 0x000e6200000e0000 */
[----:B------:R-:W2:Y:S01]  /*3d50*/  S2R R6, SR_TID.X ;  /* 0x0000000000067919 */ /* 0x000ea20000002100 */
        /* <DEDUP_REMOVED lines=10> */
[----:B------:R-:W-:Y:S01]  /*3e00*/  IMAD.IADD R0, R3, 0x1, R0 ;  /* 0x0000000103007824 */ /* 0x000fe200078e0200 */
[----:B--2---:R-:W-:-:S04]  /*3e10*/  @!P1 SHF.R.U32.HI R3, RZ, 0x3, R6 ;  /* 0x00000003ff039819 */ /* 0x004fc80000011606 */
[----:B------:R-:W0:Y:S01]  /*3e20*/  SHFL.DOWN PT, R2, R0, 0x4, 0x1f ;  /* 0x08801f0000027f89 */ /* 0x000e2200000e0000 */
[----:B-1----:R-:W-:Y:S02]  /*3e30*/  @!P1 LEA R7, R7, R4, 0x18 ;  /* 0x0000000407079211 */ /* 0x002fe400078ec0ff */
[----:B------:R-:W-:-:S05]  /*3e40*/  @!P1 LOP3.LUT R4, R3, 0x7c, RZ, 0xc0, !PT ;  /* 0x0000007c03049812 */ /* 0x000fca00078ec0ff */
[----:B------:R-:W-:Y:S01]  /*3e50*/  @!P1 IMAD.IADD R4, R4, 0x1, R7 ;  /* 0x0000000104049824 */ /* 0x000fe200078e0207 */
[----:B0-----:R-:W-:Y:S02]  /*3e60*/  SEL R5, R2, RZ, !P0 ;  /* 0x000000ff02057207 */ /* 0x001fe40004000000 */
[----:B------:R-:W-:-:S03]  /*3e70*/  ISETP.GT.AND P0, PT, R8, 0x17, PT ;  /* 0x000000170800780c */ /* 0x000fc60003f04270 */
[----:B------:R-:W-:-:S05]  /*3e80*/  IMAD.IADD R5, R0, 0x1, R5 ;  /* 0x0000000100057824 */ /* 0x000fca00078e0205 */
[----:B------:R-:W0:Y:S02]  /*3e90*/  SHFL.DOWN PT, R2, R5, 0x8, 0x1f ;  /* 0x09001f0005027f89 */ /* 0x000e2400000e0000 */
        /* <DEDUP_REMOVED lines=14> */
[----:B0-----:R-:W0:Y:S04]  /*3f80*/  LDS.128 R4, [UR4+0x10] ;  /* 0x00001004ff047984 */ /* 0x001e280008000c00 */
[----:B------:R-:W1:Y:S01]  /*3f90*/  LDS.64 R8, [UR4+0x20] ;  /* 0x00002004ff087984 */ /* 0x000e620008000a00 */
[----:B0-----:R-:W-:-:S04]  /*3fa0*/  IADD3 R0, PT, PT, R4, R0, R3 ;  /* 0x0000000004007210 */ /* 0x001fc80007ffe003 */
[----:B------:R-:W-:-:S04]  /*3fb0*/  IADD3 R0, PT, PT, R6, R0, R5 ;  /* 0x0000000006007210 */ /* 0x000fc80007ffe005 */
[----:B-1----:R-:W-:-:S05]  /*3fc0*/  IADD3 R0, PT, PT, R8, R0, R7 ;  /* 0x0000000008007210 */ /* 0x002fca0007ffe007 */
[----:B------:R-:W-:-:S07]  /*3fd0*/  IMAD.IADD R3, R0, 0x1, R9 ;  /* 0x0000000100037824 */ /* 0x000fce00078e0209 */
.L_x_743:
[----:B------:R-:W-:Y:S05]  /*3fe0*/  BSYNC.RECONVERGENT B0 ;  /* 0x0000000000007941 */ /* 0x000fea0003800200 */
.L_x_727:
[----:B------:R-:W-:Y:S05]  /*3ff0*/  @P0 EXIT ;  /* 0x000000000000094d */ /* 0x000fea0003800000 */
[----:B------:R-:W5:Y:S02]  /*4000*/  LDCU.64 UR4, c[0x0][0x388] ;  /* 0x00007100ff0477ac */ /* 0x000f640008000a00 */
[----:B-----5:R-:W-:-:S06]  /*4010*/  UIMAD.WIDE.U32 UR4, UR15, 0x4, UR4 ;  /* 0x000000040f0478a5 */ /* 0x020fcc000f8e0004 */
[----:B0-----:R-:W-:Y:S02]  /*4020*/  IMAD.U32 R4, RZ, RZ, UR4 ;  /* 0x00000004ff047e24 */ /* 0x001fe4000f8e00ff */
[----:B------:R-:W-:-:S05]  /*4030*/  IMAD.U32 R5, RZ, RZ, UR5 ;  /* 0x00000005ff057e24 */ /* 0x000fca000f8e00ff */
[----:B------:R-:W-:Y:S01]  /*4040*/  STG.E desc[UR12][R4.64], R3 ;  /* 0x0000000304007986 */ /* 0x000fe2000c10190c */
[----:B------:R-:W-:Y:S05]  /*4050*/  EXIT ;  /* 0x000000000000794d */ /* 0x000fea0003800000 */
.L_x_782:
        /* <DEDUP_REMOVED lines=10> */
.L_x_1999:


//--------------------- .text._ZN3cub18CUB_300001_SM_10006detail6reduce28DeviceReduceSingleTileKernelINS2_10policy_hubIiyN4cuda3std3__44plusIiEEE10Policy1000EPiSC_yS9_iiNS7_10__identityEEEvT0_T1_T2_T3_T4_T6_ --------------------------
	.section	.text._ZN3cub18CUB_300001_SM_10006detail6reduce28DeviceReduceSingleTileKernelINS2_10policy_hubIiyN4cuda3std3__44plusIiEEE10Policy1000EPiSC_yS9_iiNS7_10__identityEEEvT0_T1_T2_T3_T4_T6_,"ax",@progbits
	.align	128
        .global         _ZN3cub18CUB_300001_SM_10006detail6reduce28DeviceReduceSingleTileKernelINS2_10policy_hubIiyN4cuda3std3__44plusIiEEE10Policy1000EPiSC_yS9_iiNS7_10__identityEEEvT0_T1_T2_T3_T4_T6_
        .type           _ZN3cub18CUB_300001_SM_10006detail6reduce28DeviceReduceSingleTileKernelINS2_10policy_hubIiyN4cuda3std3__44plusIiEEE10Policy1000EPiSC_yS9_iiNS7_10__identityEEEvT0_T1_T2_T3_T4_T6_,@function
        .size           _ZN3cub18CUB_300001_SM_10006detail6reduce28DeviceReduceSingleTileKernelINS2_10policy_hubIiyN4cuda3std3__44plusIiEEE10Policy1000EPiSC_yS9_iiNS7_10__identityEEEvT0_T1_T2_T3_T4_T6_,(.L_x_2000 - _ZN3cub18CUB_300001_SM_10006detail6reduce28DeviceReduceSingleTileKernelINS2_10policy_hubIiyN4cuda3std3__44plusIiEEE10Policy1000EPiSC_yS9_iiNS7_10__identityEEEvT0_T1_T2_T3_T4_T6_)
        .other          _ZN3cub18CUB_300001_SM_10006detail6reduce28DeviceReduceSingleTileKernelINS2_10policy_hubIiyN4cuda3std3__44plusIiEEE10Policy1000EPiSC_yS9_iiNS7_10__identityEEEvT0_T1_T2_T3_T4_T6_,@"STO_CUDA_ENTRY STV_DEFAULT"
_ZN3cub18CUB_300001_SM_10006detail6reduce28DeviceReduceSingleTileKernelINS2_10policy_hubIiyN4cuda3std3__44plusIiEEE10Policy1000EPiSC_yS9_iiNS7_10__identityEEEvT0_T1_T2_T3_T4_T6_:
.text._ZN3cub18CUB_300001_SM_10006detail6reduce28DeviceReduceSingleTileKernelINS2_10policy_hubIiyN4cuda3std3__44plusIiEEE10Policy1000EPiSC_yS9_iiNS7_10__identityEEEvT0_T1_T2_T3_T4_T6_:
[----:B------:R-:W-:Y:S01]  /*0000*/  LDC R1, c[0x0][0x37c] ;  /* 0x0000df00ff017b82 */ /* 0x000fe20000000800 */
[----:B------:R-:W0:Y:S01]  /*0010*/  LDCU.64 UR4, c[0x0][0x390] ;  /* 0x00007200ff0477ac */ /* 0x000e220008000a00 */
[----:B------:R-:W1:Y:S01]  /*0020*/  LDCU.64 UR6, c[0x0][0x358] ;  /* 0x00006b00ff0677ac */ /* 0x000e620008000a00 */
[----:B0-----:R-:W-:Y:S02]  /*0030*/  IMAD.U32 R0, RZ, RZ, UR4 ;  /* 0x00000004ff007e24 */ /* 0x001fe4000f8e00ff */
[----:B------:R-:W-:-:S03]  /*0040*/  IMAD.U32 R3, RZ, RZ, UR5 ;  /* 0x00000005ff037e24 */ /* 0x000fc6000f8e00ff */
[----:B------:R-:W-:-:S04]  /*0050*/  ISETP.NE.U32.AND P0, PT, R0, RZ, PT ;  /* 0x000000ff0000720c */ /* 0x000fc80003f05070 */
[----:B------:R-:W-:-:S13]  /*0060*/  ISETP.NE.AND.EX P0, PT, R3, RZ, PT, P0 ;  /* 0x000000ff0300720c */ /* 0x000fda0003f05300 */
        /* <DEDUP_REMOVED lines=8> */
.L_x_783:
[----:B------:R-:W0:Y:S01]  /*00f0*/  LDCU UR4, c[0x0][0x380] ;  /* 0x00007000ff0477ac */ /* 0x000e220008000800 */
[----:B------:R-:W-:Y:S01]  /*0100*/  BSSY.RECONVERGENT B0, `(.L_x_784) ;  /* 0x0000390000007945 */ /* 0x000fe20003800200 */
[----:B0-----:R-:W-:-:S09]  /*0110*/  ULOP3.LUT UP0, URZ, UR4, 0xf, URZ, 0xc0, !UPT ;  /* 0x0000000f04ff7892 */ /* 0x001fd2000f80c0ff */
[----:B------:R-:W-:Y:S05]  /*0120*/  BRA.U UP0, `(.L_x_785) ;  /* 0x0000001900f07547 */ /* 0x000fea000b800000 */
[----:B------:R-:W-:-:S04]  /*0130*/  ISETP.GT.U32.AND P0, PT, R0, 0xfff, PT ;  /* 0x00000fff0000780c */ /* 0x000fc80003f04070 */
[----:B------:R-:W-:-:S13]  /*0140*/  ISETP.GT.U32.AND.EX P0, PT, R3, RZ, PT, P0 ;  /* 0x000000ff0300720c */ /* 0x000fda0003f04100 */
[----:B------:R-:W-:Y:S05]  /*0150*/  @P0 BRA `(.L_x_786) ;  /* 0x0000000c00ac0947 */ /* 0x000fea0003800000 */
[----:B------:R-:W0:Y:S01]  /*0160*/  S2R R11, SR_TID.X ;  /* 0x00000000000b7919 */ /* 0x000e220000002100 */
[----:B------:R-:W-:Y:S01]  /*0170*/  BSSY.RECONVERGENT B1, `(.L_x_787) ;  /* 0x0000009000017945 */ /* 0x000fe20003800200 */
[----:B------:R-:W-:Y:S01]  /*0180*/  IMAD.MOV.U32 R2, RZ, RZ, RZ ;  /* 0x000000ffff027224 */ /* 0x000fe200078e00ff */
[----:B0-----:R-:W-:Y:S01]  /*0190*/  ISETP.GE.U32.AND P0, PT, R11, R0, PT ;  /* 0x000000000b00720c */ /* 0x001fe20003f06070 */
[----:B------:R-:W-:-:S12]  /*01a0*/  IMAD.MOV.U32 R13, RZ, RZ, R11 ;  /* 0x000000ffff0d7224 */ /* 0x000fd800078e000b */
[----:B------:R-:W-:Y:S05]  /*01b0*/  @P0 BRA `(.L_x_788) ;  /* 0x0000000000100947 */ /* 0x000fea0003800000 */
[----:B------:R-:W0:Y:S02]  /*01c0*/  LDC.64 R4, c[0x0][0x380] ;  /* 0x0000e000ff047b82 */ /* 0x000e240000000a00 */
[----:B0-----:R-:W-:-:S05]  /*01d0*/  IMAD.WIDE.U32 R4, R11, 0x4, R4 ;  /* 0x000000040b047825 */ /* 0x001fca00078e0004 */
[----:B------:R0:W5:Y:S01]  /*01e0*/  LDG.E.CONSTANT R2, desc[UR6][R4.64] ;  /* 0x0000000604027981 */ /* 0x000162000c1e9900 */
[----:B------:R-:W-:-:S07]  /*01f0*/  VIADD R13, R11, 0x100 ;  /* 0x000001000b0d7836 */ /* 0x000fce0000000000 */
.L_x_788:
[----:B------:R-:W-:Y:S05]  /*0200*/  BSYNC.RECONVERGENT B1 ;  /* 0x0000000000017941 */ /* 0x000fea0003800200 */
.L_x_787:
[----:B------:R-:W-:Y:S01]  /*0210*/  ISETP.GE.U32.AND P0, PT, R13, R0, PT ;  /* 0x000000000d00720c */ /* 0x000fe20003f06070 */
        /* <DEDUP_REMOVED lines=15> */
.L_x_793:
        /* <DEDUP_REMOVED lines=9> */
.L_x_792:
[----:B------:R-:W-:Y:S05]  /*03a0*/  BSYNC.RECONVERGENT B2 ;  /* 0x0000000000027941 */ /* 0x000fea0003800200 */
.L_x_791:
        /* <DEDUP_REMOVED lines=8> */
.L_x_796:
[----:B------:R-:W0:Y:S01]  /*0430*/  LDC.64 R8, c[0x0][0x380] ;  /* 0x0000e000ff087b82 */ /* 0x000e220000000a00 */
[C---:B------:R-:W-:Y:S02]  /*0440*/  VIADD R7, R13.reuse, 0x400 ;  /* 0x000004000d077836 */ /* 0x040fe40000000000 */
        /* <DEDUP_REMOVED lines=10> */
[----:B------:R-:W4:Y:S04]  /*04f0*/  LDG.E.CONSTANT R17, desc[UR6][R6.64+0x400] ;  /* 0x0004000606117981 */ /* 0x000f28000c1e9900 */
        /* <DEDUP_REMOVED lines=22> */
.L_x_795:
[----:B------:R-:W-:Y:S05]  /*0660*/  BSYNC.RECONVERGENT B2 ;  /* 0x0000000000027941 */ /* 0x000fea0003800200 */
.L_x_794:
        /* <DEDUP_REMOVED lines=22> */
.L_x_798:
[----:B------:R-:W-:Y:S05]  /*07d0*/  BSYNC.RECONVERGENT B2 ;  /* 0x0000000000027941 */ /* 0x000fea0003800200 */
.L_x_797:
        /* <DEDUP_REMOVED lines=10> */
.L_x_790:
[----:B------:R-:W-:Y:S05]  /*0880*/  BSYNC.RECONVERGENT B1 ;  /* 0x0000000000017941 */ /* 0x000fea0003800200 */
.L_x_789:
[----:B------:R-:W-:-:S04]  /*0890*/  ISETP.GE.U32.AND P0, PT, R0, 0x100, PT ;  /* 0x000001000000780c */ /* 0x000fc80003f06070 */
[----:B------:R-:W-:-:S13]  /*08a0*/  ISETP.GE.U32.AND.EX P0, PT, R3, RZ, PT, P0 ;  /* 0x000000ff0300720c */ /* 0x000fda0003f06100 */
[----:B------:R-:W-:Y:S05]  /*08b0*/  @!P0 BRA `(.L_x_799) ;  /* 0x0000000000ac8947 */ /* 0x000fea0003800000 */
[----:B------:R-:W1:Y:S01]  /*08c0*/  S2R R6, SR_LANEID ;  /* 0x0000000000067919 */ /* 0x000e620000000000 */
[----:B------:R-:W-:Y:S01]  /*08d0*/  ISETP.NE.AND P4, PT, R11, RZ, PT ;  /* 0x000000ff0b00720c */ /* 0x000fe20003f85270 */
[----:B-----5:R-:W2:Y:S01]  /*08e0*/  SHFL.DOWN PT, R0, R2, 0x1, 0x1f ;  /* 0x08201f0002007f89 */ /* 0x020ea200000e0000 */
[C---:B-1----:R-:W-:Y:S02]  /*08f0*/  ISETP.GT.AND P0, PT, R6.reuse, 0x1e, PT ;  /* 0x0000001e0600780c */ /* 0x042fe40003f04270 */
[----:B------:R-:W-:Y:S02]  /*0900*/  ISETP.NE.AND P1, PT, R6, RZ, PT ;  /* 0x000000ff0600720c */ /* 0x000fe40003f25270 */
[----:B--2---:R-:W-:Y:S02]  /*0910*/  SEL R3, R0, RZ, !P0 ;  /* 0x000000ff00037207 */ /* 0x004fe40004000000 */
[----:B------:R-:W-:-:S03]  /*0920*/  ISETP.GT.AND P0, PT, R6, 0x1d, PT ;  /* 0x0000001d0600780c */ /* 0x000fc60003f04270 */
[----:B------:R-:W-:-:S05]  /*0930*/  IMAD.IADD R3, R3, 0x1, R2 ;  /* 0x0000000103037824 */ /* 0x000fca00078e0202 */
[----:B------:R-:W1:Y:S01]  /*0940*/  SHFL.DOWN PT, R0, R3, 0x2, 0x1f ;  /* 0x08401f0003007f89 */ /* 0x000e6200000e0000 */
[----:B------:R-:W2:Y:S01]  /*0950*/  @!P1 S2R R7, SR_CgaCtaId ;  /* 0x0000000000079919 */ /* 0x000ea20000008800 */
[----:B-1----:R-:W-:Y:S02]  /*0960*/  SEL R0, R0, RZ, !P0 ;  /* 0x000000ff00007207 */ /* 0x002fe40004000000 */
[----:B------:R-:W-:-:S03]  /*0970*/  ISETP.GT.AND P0, PT, R6, 0x1b, PT ;  /* 0x0000001b0600780c */ /* 0x000fc60003f04270 */
[----:B------:R-:W-:-:S05]  /*0980*/  IMAD.IADD R0, R3, 0x1, R0 ;  /* 0x0000000103007824 */ /* 0x000fca00078e0200 */
[----:B0-----:R-:W0:Y:S02]  /*0990*/  SHFL.DOWN PT, R4, R0, 0x4, 0x1f ;  /* 0x08801f0000047f89 */ /* 0x001e2400000e0000 */
[----:B0-----:R-:W-:Y:S02]  /*09a0*/  SEL R5, R4, RZ, !P0 ;  /* 0x000000ff04057207 */ /* 0x001fe40004000000 */
[----:B------:R-:W-:Y:S02]  /*09b0*/  ISETP.GT.AND P0, PT, R6, 0x17, PT ;  /* 0x000000170600780c */ /* 0x000fe40003f04270 */
[----:B------:R-:W-:Y:S01]  /*09c0*/  @!P1 MOV R4, 0x400 ;  /* 0x0000040000049802 */ /* 0x000fe20000000f00 */
[----:B------:R-:W-:Y:S01]  /*09d0*/  IMAD.IADD R5, R0, 0x1, R5 ;  /* 0x0000000100057824 */ /* 0x000fe200078e0205 */
[----:B------:R-:W-:Y:S02]  /*09e0*/  @!P1 SHF.R.U32.HI R0, RZ, 0x3, R11 ;  /* 0x00000003ff009819 */ /* 0x000fe4000001160b */
[----:B--2---:R-:W-:-:S02]  /*09f0*/  @!P1 LEA R7, R7, R4, 0x18 ;  /* 0x0000000407079211 */ /* 0x004fc400078ec0ff */
[----:B------:R-:W0:Y:S01]  /*0a00*/  SHFL.DOWN PT, R2, R5, 0x8, 0x1f ;  /* 0x09001f0005027f89 */ /* 0x000e2200000e0000 */
[----:B------:R-:W-:-:S05]  /*0a10*/  @!P1 LOP3.LUT R0, R0, 0x7c, RZ, 0xc0, !PT ;  /* 0x0000007c00009812 */ /* 0x000fca00078ec0ff */
[----:B------:R-:W-:Y:S01]  /*0a20*/  @!P1 IMAD.IADD R0, R0, 0x1, R7 ;  /* 0x0000000100009824 */ /* 0x000fe200078e0207 */
[----:B0-----:R-:W-:Y:S02]  /*0a30*/  SEL R2, R2, RZ, !P0 ;  /* 0x000000ff02027207 */ /* 0x001fe40004000000 */
[----:B------:R-:W-:-:S03]  /*0a40*/  ISETP.GT.AND P0, PT, R6, 0xf, PT ;  /* 0x0000000f0600780c */ /* 0x000fc60003f04270 */
[----:B------:R-:W-:-:S05]  /*0a50*/  IMAD.IADD R2, R5, 0x1, R2 ;  /* 0x0000000105027824 */ /* 0x000fca00078e0202 */
[----:B------:R-:W0:Y:S02]  /*0a60*/  SHFL.DOWN PT, R3, R2, 0x10, 0x1f ;  /* 0x0a001f0002037f89 */ /* 0x000e2400000e0000 */
[----:B0-----:R-:W-:-:S05]  /*0a70*/  SEL R3, R3, RZ, !P0 ;  /* 0x000000ff03037207 */ /* 0x001fca0004000000 */
        /* <DEDUP_REMOVED lines=15> */
.L_x_799:
[C---:B0-----:R-:W-:Y:S01]  /*0b70*/  LOP3.LUT R4, R11.reuse, 0x3e0, RZ, 0xc0, !PT ;  /* 0x000003e00b047812 */ /* 0x041fe200078ec0ff */
[----:B------:R-:W0:Y:S01]  /*0b80*/  S2R R10, SR_LANEID ;  /* 0x00000000000a7919 */ /* 0x000e220000000000 */
[----:B------:R-:W-:Y:S02]  /*0b90*/  ISETP.NE.AND P4, PT, R11, RZ, PT ;  /* 0x000000ff0b00720c */ /* 0x000fe40003f85270 */
[----:B------:R-:W-:Y:S01]  /*0ba0*/  LOP3.LUT R7, RZ, R4, RZ, 0x33, !PT ;  /* 0x00000004ff077212 */ /* 0x000fe200078e33ff */
[----:B------:R-:W-:-:S04]  /*0bb0*/  VIADD R5, R4, 0x20 ;  /* 0x0000002004057836 */ /* 0x000fc80000000000 */
[----:B------:R-:W-:Y:S01]  /*0bc0*/  IMAD.IADD R7, R7, 0x1, R0 ;  /* 0x0000000107077824 */ /* 0x000fe200078e0200 */
[----:B------:R-:W-:-:S04]  /*0bd0*/  ISETP.GT.U32.AND P0, PT, R5, R0, PT ;  /* 0x000000000500720c */ /* 0x000fc80003f04070 */
        /* <DEDUP_REMOVED lines=30> */
[----:B0-----:R-:W-:-:S05]  /*0dc0*/  SEL R5, R5, RZ, !P0 ;  /* 0x000000ff05057207 */ /* 0x001fca0004000000 */
[----:B------:R-:W-:-:S05]  /*0dd0*/  IMAD.IADD R5, R4, 0x1, R5 ;  /* 0x0000000104057824 */ /* 0x000fca00078e0205 */
[----:B------:R4:W-:Y:S01]  /*0de0*/  @!P1 STS [R8+0x8], R5 ;  /* 0x0000080508009388 */ /* 0x0009e20000000800 */
[----:B------:R-:W-:Y:S06]  /*0df0*/  BAR.SYNC.DEFER_BLOCKING 0x0 ;  /* 0x0000000000007b1d */ /* 0x000fec0000010000 */
[----:B------:R-:W-:Y:S05]  /*0e00*/  @P4 BRA `(.L_x_800) ;  /* 0x0000002800fc4947 */ /* 0x000fea0003800000 */
[----:B------:R-:W0:Y:S01]  /*0e10*/  S2UR UR5, SR_CgaCtaId ;  /* 0x00000000000579c3 */ /* 0x000e220000008800 */
[----:B------:R-:W-:Y:S01]  /*0e20*/  UMOV UR4, 0x400 ;  /* 0x0000040000047882 */ /* 0x000fe20000000000 */
[C---:B------:R-:W-:Y:S02]  /*0e30*/  ISETP.GT.U32.AND P0, PT, R0.reuse, 0x40, PT ;  /* 0x000000400000780c */ /* 0x040fe40003f04070 */
[C---:B------:R-:W-:Y:S02]  /*0e40*/  ISETP.GT.U32.AND P6, PT, R0.reuse, 0x20, PT ;  /* 0x000000200000780c */ /* 0x040fe40003fc4070 */
[C---:B------:R-:W-:Y:S02]  /*0e50*/  ISETP.GT.U32.AND P5, PT, R0.reuse, 0x60, PT ;  /* 0x000000600000780c */ /* 0x040fe40003fa4070 */
[----:B------:R-:W-:Y:S02]  /*0e60*/  ISETP.GT.U32.AND P2, PT, R0, 0x80, PT ;  /* 0x000000800000780c */ /* 0x000fe40003f44070 */
[----:B------:R-:W-:-:S02]  /*0e70*/  ISETP.GT.U32.AND.EX P0, PT, R3, RZ, PT, P0 ;  /* 0x000000ff0300720c */ /* 0x000fc40003f04100 */
[C---:B------:R-:W-:Y:S02]  /*0e80*/  ISETP.GT.U32.AND.EX P6, PT, R3.reuse, RZ, PT, P6 ;  /* 0x000000ff0300720c */ /* 0x040fe40003fc4160 */
[C---:B------:R-:W-:Y:S02]  /*0e90*/  ISETP.GT.U32.AND P3, PT, R0.reuse, 0xa0, PT ;  /* 0x000000a00000780c */ /* 0x040fe40003f64070 */
[----:B------:R-:W-:Y:S02]  /*0ea0*/  ISETP.GT.U32.AND P1, PT, R0, 0xc0, PT ;  /* 0x000000c00000780c */ /* 0x000fe40003f24070 */
[C---:B------:R-:W-:Y:S02]  /*0eb0*/  ISETP.GT.U32.AND.EX P5, PT, R3.reuse, RZ, PT, P5 ;  /* 0x000000ff0300720c */ /* 0x040fe40003fa4150 */
[C---:B------:R-:W-:Y:S02]  /*0ec0*/  ISETP.GT.U32.AND.EX P2, PT, R3.reuse, RZ, PT, P2 ;  /* 0x000000ff0300720c */ /* 0x040fe40003f44120 */
[C---:B------:R-:W-:Y:S01]  /*0ed0*/  ISETP.GT.U32.AND.EX P3, PT, R3.reuse, RZ, PT, P3 ;  /* 0x000000ff0300720c */ /* 0x040fe20003f64130 */
[----:B0-----:R-:W-:Y:S01]  /*0ee0*/  ULEA UR4, UR5, UR4, 0x18 ;  /* 0x0000000405047291 */ /* 0x001fe2000f8ec0ff */
[----:B------:R-:W-:-:S08]  /*0ef0*/  ISETP.GT.U32.AND.EX P1, PT, R3, RZ, PT, P1 ;  /* 0x000000ff0300720c */ /* 0x000fd00003f24110 */
[----:B----4-:R-:W0:Y:S04]  /*0f00*/  LDS.128 R8, [UR4+0x10] ;  /* 0x00001004ff087984 */ /* 0x010e280008000c00 */
[----:B------:R-:W1:Y:S04]  /*0f10*/  LDS R2, [UR4+0xc] ;  /* 0x00000c04ff027984 */ /* 0x000e680008000800 */
[----:B------:R-:W2:Y:S01]  /*0f20*/  LDS.64 R6, [UR4+0x20] ;  /* 0x00002004ff067984 */ /* 0x000ea20008000a00 */
[----:B0-----:R-:W-:Y:S02]  /*0f30*/  SEL R8, R8, RZ, P0 ;  /* 0x000000ff08087207 */ /* 0x001fe40000000000 */
[----:B------:R-:W-:-:S02]  /*0f40*/  ISETP.GT.U32.AND P0, PT, R0, 0xe0, PT ;  /* 0x000000e00000780c */ /* 0x000fc40003f04070 */
[----:B-1----:R-:W-:Y:S02]  /*0f50*/  SEL R2, R2, RZ, P6 ;  /* 0x000000ff02027207 */ /* 0x002fe40003000000 */
[----:B------:R-:W-:Y:S02]  /*0f60*/  SEL R9, R9, RZ, P5 ;  /* 0x000000ff09097207 */ /* 0x000fe40002800000 */
[----:B------:R-:W-:Y:S02]  /*0f70*/  IADD3 R2, PT, PT, R8, R2, R5 ;  /* 0x0000000208027210 */ /* 0x000fe40007ffe005 */
[----:B------:R-:W-:Y:S02]  /*0f80*/  SEL R10, R10, RZ, P2 ;  /* 0x000000ff0a0a7207 */ /* 0x000fe40001000000 */
[----:B------:R-:W-:Y:S02]  /*0f90*/  ISETP.GT.U32.AND.EX P0, PT, R3, RZ, PT, P0 ;  /* 0x000000ff0300720c */ /* 0x000fe40003f04100 */
[----:B------:R-:W-:-:S02]  /*0fa0*/  SEL R11, R11, RZ, P3 ;  /* 0x000000ff0b0b7207 */ /* 0x000fc40001800000 */
[----:B------:R-:W-:Y:S02]  /*0fb0*/  IADD3 R2, PT, PT, R10, R2, R9 ;  /* 0x000000020a027210 */ /* 0x000fe40007ffe009 */
[----:B--2---:R-:W-:Y:S02]  /*0fc0*/  SEL R6, R6, RZ, P1 ;  /* 0x000000ff06067207 */ /* 0x004fe40000800000 */
[----:B------:R-:W-:Y:S02]  /*0fd0*/  SEL R7, R7, RZ, P0 ;  /* 0x000000ff07077207 */ /* 0x000fe40000000000 */
[----:B------:R-:W-:-:S05]  /*0fe0*/  IADD3 R2, PT, PT, R6, R2, R11 ;  /* 0x0000000206027210 */ /* 0x000fca0007ffe00b */
[----:B------:R-:W-:Y:S01]  /*0ff0*/  IMAD.IADD R5, R2, 0x1, R7 ;  /* 0x0000000102057824 */ /* 0x000fe200078e0207 */
[----:B------:R-:W-:Y:S06]  /*1000*/  BRA `(.L_x_800) ;  /* 0x00000028007c7947 */ /* 0x000fec0003800000 */
.L_x_786:
        /* <DEDUP_REMOVED lines=8> */
[----:B------:R-:W-:-:S02]  /*1090*/  IMAD.MOV.U32 R29, RZ, RZ, 0x1000 ;  /* 0x00001000ff1d7424 */ /* 0x000fc400078e00ff */
[----:B------:R-:W-:Y:S01]  /*10a0*/  IMAD.MOV.U32 R26, RZ, RZ, RZ ;  /* 0x000000ffff1a7224 */ /* 0x000fe200078e00ff */
[----:B--2---:R-:W-:Y:S02]  /*10b0*/  IADD3 R5, PT, PT, R6, R5, R4 ;  /* 0x0000000506057210 */ /* 0x004fe40007ffe004 */
[----:B------:R-:W-:Y:S02]  /*10c0*/  IADD3 R4, P1, PT, R0, -0x1000, RZ ;  /* 0xfffff00000047810 */ /* 0x000fe40007f3e0ff */
[----:B---3--:R-:W-:Y:S02]  /*10d0*/  IADD3 R5, PT, PT, R8, R7, R5 ;  /* 0x0000000708057210 */ /* 0x008fe40007ffe005 */
[----:B------:R-:W-:Y:S02]  /*10e0*/  ISETP.GE.U32.AND P0, PT, R4, 0x1000, PT ;  /* 0x000010000400780c */ /* 0x000fe40003f06070 */
[----:B------:R-:W-:-:S04]  /*10f0*/  IADD3 R5, PT, PT, R10, R9, R5 ;  /* 0x000000090a057210 */ /* 0x000fc80007ffe005 */
[----:B----4-:R-:W-:-:S04]  /*1100*/  IADD3 R5, PT, PT, R12, R11, R5 ;  /* 0x0000000b0c057210 */ /* 0x010fc80007ffe005 */
[----:B------:R-:W-:Y:S02]  /*1110*/  IADD3 R13, PT, PT, R14, R13, R5 ;  /* 0x0000000d0e0d7210 */ /* 0x000fe40007ffe005 */
[----:B------:R-:W-:Y:S02]  /*1120*/  IADD3.X R5, PT, PT, R3, -0x1, RZ, P1, !PT ;  /* 0xffffffff03057810 */ /* 0x000fe40000ffe4ff */
[----:B-----5:R-:W-:Y:S02]  /*1130*/  IADD3 R13, PT, PT, R16, R15, R13 ;  /* 0x0000000f100d7210 */ /* 0x020fe40007ffe00d */
[----:B------:R-:W-:Y:S02]  /*1140*/  ISETP.GE.U32.AND.EX P0, PT, R5, RZ, PT, P0 ;  /* 0x000000ff0500720c */ /* 0x000fe40003f06100 */
[----:B------:R-:W-:-:S05]  /*1150*/  IADD3 R13, PT, PT, R18, R17, R13 ;  /* 0x00000011120d7210 */ /* 0x000fca0007ffe00d */
[----:B------:R-:W-:-:S06]  /*1160*/  IMAD.IADD R27, R19, 0x1, R13 ;  /* 0x00000001131b7824 */ /* 0x000fcc00078e020d */
[----:B------:R-:W-:Y:S05]  /*1170*/  @!P0 BRA `(.L_x_801) ;  /* 0x0000000000748947 */ /* 0x000fea0003800000 */
[----:B------:R-:W0:Y:S01]  /*1180*/  LDC.64 R6, c[0x0][0x390] ;  /* 0x0000e400ff067b82 */ /* 0x000e220000000a00 */
[----:B------:R-:W-:Y:S02]  /*1190*/  IMAD.MOV.U32 R29, RZ, RZ, 0x1000 ;  /* 0x00001000ff1d7424 */ /* 0x000fe400078e00ff */
[----:B------:R-:W-:-:S07]  /*11a0*/  IMAD.MOV.U32 R26, RZ, RZ, RZ ;  /* 0x000000ffff1a7224 */ /* 0x000fce00078e00ff */
.L_x_803:
[----:B------:R-:W-:-:S04]  /*11b0*/  LEA R12, P0, R29, R24, 0x2 ;  /* 0x000000181d0c7211 */ /* 0x000fc800078010ff */
[----:B------:R-:W-:-:S05]  /*11c0*/  LEA.HI.X R13, R29, R25, R26, 0x2, P0 ;  /* 0x000000191d0d7211 */ /* 0x000fca00000f141a */
[----:B------:R-:W2:Y:S04]  /*11d0*/  LDG.E.128.CONSTANT R20, desc[UR6][R12.64] ;  /* 0x000000060c147981 */ /* 0x000ea8000c1e9d00 */
[----:B------:R-:W3:Y:S04]  /*11e0*/  LDG.E.128.CONSTANT R16, desc[UR6][R12.64+0x1000] ;  /* 0x001000060c107981 */ /* 0x000ee8000c1e9d00 */
[----:B------:R-:W4:Y:S04]  /*11f0*/  LDG.E.128.CONSTANT R8, desc[UR6][R12.64+0x2000] ;  /* 0x002000060c087981 */ /* 0x000f28000c1e9d00 */
[----:B------:R-:W5:Y:S01]  /*1200*/  LDG.E.128.CONSTANT R12, desc[UR6][R12.64+0x3000] ;  /* 0x003000060c0c7981 */ /* 0x000f62000c1e9d00 */
[----:B0-----:R-:W-:-:S02]  /*1210*/  IMAD.MOV.U32 R0, RZ, RZ, R6 ;  /* 0x000000ffff007224 */ /* 0x001fc400078e0006 */
[----:B------:R-:W-:Y:S01]  /*1220*/  IMAD.MOV.U32 R3, RZ, RZ, R7 ;  /* 0x000000ffff037224 */ /* 0x000fe200078e0007 */
[----:B--2---:R-:W-:-:S04]  /*1230*/  IADD3 R21, PT, PT, R21, R20, R27 ;  /* 0x0000001415157210 */ /* 0x004fc80007ffe01b */
[----:B------:R-:W-:-:S04]  /*1240*/  IADD3 R21, PT, PT, R23, R22, R21 ;  /* 0x0000001617157210 */ /* 0x000fc80007ffe015 */
[----:B---3--:R-:W-:Y:S02]  /*1250*/  IADD3 R21, PT, PT, R17, R16, R21 ;  /* 0x0000001011157210 */ /* 0x008fe40007ffe015 */
[----:B------:R-:W-:Y:S02]  /*1260*/  IADD3 R16, P1, PT, -R29, R0, RZ ;  /* 0x000000001d107210 */ /* 0x000fe40007f3e1ff */
[----:B------:R-:W-:Y:S02]  /*1270*/  IADD3 R21, PT, PT, R19, R18, R21 ;  /* 0x0000001213157210 */ /* 0x000fe40007ffe015 */
[----:B------:R-:W-:Y:S02]  /*1280*/  ISETP.GE.U32.AND P0, PT, R16, 0x1000, PT ;  /* 0x000010001000780c */ /* 0x000fe40003f06070 */
[----:B----4-:R-:W-:Y:S01]  /*1290*/  IADD3 R21, PT, PT, R9, R8, R21 ;  /* 0x0000000809157210 */ /* 0x010fe20007ffe015 */
[----:B------:R-:W-:-:S03]  /*12a0*/  IMAD.X R8, R3, 0x1, ~R26, P1 ;  /* 0x0000000103087824 */ /* 0x000fc600008e0e1a */
[----:B------:R-:W-:Y:S02]  /*12b0*/  IADD3 R21, PT, PT, R11, R10, R21 ;  /* 0x0000000a0b157210 */ /* 0x000fe40007ffe015 */
[----:B------:R-:W-:Y:S02]  /*12c0*/  ISETP.GE.U32.AND.EX P0, PT, R8, RZ, PT, P0 ;  /* 0x000000ff0800720c */ /* 0x000fe40003f06100 */
[----:B-----5:R-:W-:-:S04]  /*12d0*/  IADD3 R21, PT, PT, R13, R12, R21 ;  /* 0x0000000c0d157210 */ /* 0x020fc80007ffe015 */
[----:B------:R-:W-:-:S07]  /*12e0*/  IADD3 R27, PT, PT, R15, R14, R21 ;  /* 0x0000000e0f1b7210 */ /* 0x000fce0007ffe015 */
[----:B------:R-:W-:Y:S05]  /*12f0*/  @!P0 BRA `(.L_x_802) ;  /* 0x0000000400d08947 */ /* 0x000fea0003800000 */
[----:B------:R-:W-:-:S05]  /*1300*/  IADD3 R29, P0, PT, R29, 0x1000, RZ ;  /* 0x000010001d1d7810 */ /* 0x000fca0007f1e0ff */
[----:B------:R-:W-:Y:S01]  /*1310*/  IMAD.X R26, RZ, RZ, R26, P0 ;  /* 0x000000ffff1a7224 */ /* 0x000fe200000e061a */
[----:B------:R-:W-:-:S04]  /*1320*/  ISETP.GT.U32.AND P0, PT, R29, R4, PT ;  /* 0x000000041d00720c */ /* 0x000fc80003f04070 */
[----:B------:R-:W-:-:S13]  /*1330*/  ISETP.GT.U32.AND.EX P0, PT, R26, R5, PT, P0 ;  /* 0x000000051a00720c */ /* 0x000fda0003f04100 */
[----:B------:R-:W-:Y:S05]  /*1340*/  @!P0 BRA `(.L_x_803) ;  /* 0xfffffffc00988947 */ /* 0x000fea000383ffff */
.L_x_801:
[----:B------:R-:W-:-:S04]  /*1350*/  ISETP.GE.U32.AND P0, PT, R29, R0, PT ;  /* 0x000000001d00720c */ /* 0x000fc80003f06070 */
[----:B------:R-:W-:-:S13]  /*1360*/  ISETP.GE.U32.AND.EX P0, PT, R26, R3, PT, P0 ;  /* 0x000000031a00720c */ /* 0x000fda0003f06100 */
[----:B------:R-:W-:Y:S05]  /*1370*/  @P0 BRA `(.L_x_802) ;  /* 0x0000000400b00947 */ /* 0x000fea0003800000 */
[----:B------:R-:W-:Y:S01]  /*1380*/  IMAD.IADD R3, R0, 0x1, -R29 ;  /* 0x0000000100037824 */ /* 0x000fe200078e0a1d */
[----:B------:R-:W-:Y:S04]  /*1390*/  BSSY.RECONVERGENT B1, `(.L_x_802) ;  /* 0x000006a000017945 */ /* 0x000fe80003800200 */
[----:B------:R-:W-:-:S13]  /*13a0*/  ISETP.GE.AND P0, PT, R2, R3, PT ;  /* 0x000000030200720c */ /* 0x000fda0003f06270 */
[----:B------:R-:W-:Y:S05]  /*13b0*/  @P0 BRA `(.L_x_804) ;  /* 0x00000004009c0947 */ /* 0x000fea0003800000 */
[----:B------:R-:W-:Y:S01]  /*13c0*/  LOP3.LUT R4, RZ, R2, RZ, 0x33, !PT ;  /* 0x00000002ff047212 */ /* 0x000fe200078e33ff */
[----:B------:R-:W-:Y:S03]  /*13d0*/  BSSY.RECONVERGENT B2, `(.L_x_805) ;  /* 0x000001a000027945 */ /* 0x000fe60003800200 */
[----:B------:R-:W-:-:S04]  /*13e0*/  IADD3 R4, PT, PT, -R29, R0, R4 ;  /* 0x000000001d047210 */ /* 0x000fc80007ffe104 */
[C---:B------:R-:W-:Y:S02]  /*13f0*/  LOP3.LUT R0, R4.reuse, 0x300, RZ, 0xc0, !PT ;  /* 0x0000030004007812 */ /* 0x040fe400078ec0ff */
[----:B------:R-:W-:Y:S02]  /*1400*/  ISETP.GE.U32.AND P1, PT, R4, 0x300, PT ;  /* 0x000003000400780c */ /* 0x000fe40003f26070 */
[----:B------:R-:W-:Y:S01]  /*1410*/  ISETP.NE.AND P0, PT, R0, 0x300, PT ;  /* 0x000003000000780c */ /* 0x000fe20003f05270 */
[----:B------:R-:W-:-:S12]  /*1420*/  IMAD.MOV.U32 R0, RZ, RZ, R2 ;  /* 0x000000ffff007224 */ /* 0x000fd800078e0002 */
[----:B------:R-:W-:Y:S05]  /*1430*/  @!P0 BRA `(.L_x_806) ;  /* 0x00000000004c8947 */ /* 0x000fea0003800000 */
[----:B------:R-:W0:Y:S01]  /*1440*/  LDCU.64 UR4, c[0x0][0x380] ;  /* 0x00007000ff0477ac */ /* 0x000e220008000a00 */
[----:B------:R-:W-:Y:S02]  /*1450*/  IADD3 R8, P0, PT, R2, R29, RZ ;  /* 0x0000001d02087210 */ /* 0x000fe40007f1e0ff */
[----:B------:R-:W-:-:S03]  /*1460*/  LEA.HI R0, R4, 0x1, RZ, 0x18 ;  /* 0x0000000104007811 */ /* 0x000fc600078fc0ff */
[----:B------:R-:W-:Y:S01]  /*1470*/  IMAD.X R5, RZ, RZ, R26, P0 ;  /* 0x000000ffff057224 */ /* 0x000fe200000e061a */
[----:B------:R-:W-:Y:S01]  /*1480*/  LOP3.LUT R4, R0, 0x3, RZ, 0xc0, !PT ;  /* 0x0000000300047812 */ /* 0x000fe200078ec0ff */
[----:B------:R-:W-:-:S04]  /*1490*/  IMAD.MOV.U32 R0, RZ, RZ, R2 ;  /* 0x000000ffff007224 */ /* 0x000fc800078e0002 */
[----:B------:R-:W-:Y:S01]  /*14a0*/  IMAD.MOV R6, RZ, RZ, -R4 ;  /* 0x000000ffff067224 */ /* 0x000fe200078e0a04 */
[----:B0-----:R-:W-:-:S04]  /*14b0*/  LEA R7, P2, R8, UR4, 0x2 ;  /* 0x0000000408077c11 */ /* 0x001fc8000f8410ff */
[----:B------:R-:W-:-:S09]  /*14c0*/  LEA.HI.X R8, R8, UR5, R5, 0x2, P2 ;  /* 0x0000000508087c11 */ /* 0x000fd200090f1405 */
.L_x_807:
        /* <DEDUP_REMOVED lines=10> */
.L_x_806:
[----:B------:R-:W-:Y:S05]  /*1570*/  BSYNC.RECONVERGENT B2 ;  /* 0x0000000000027941 */ /* 0x000fea0003800200 */
.L_x_805:
[----:B------:R-:W-:Y:S05]  /*1580*/  @!P1 BRA `(.L_x_804) ;  /* 0x0000000400289947 */ /* 0x000fea0003800000 */
[----:B------:R-:W0:Y:S01]  /*1590*/  LDCU.64 UR4, c[0x0][0x380] ;  /* 0x00007000ff0477ac */ /* 0x000e220008000a00 */
[----:B------:R-:W-:Y:S01]  /*15a0*/  IMAD.IADD R5, R3, 0x1, -R0 ;  /* 0x0000000103057824 */ /* 0x000fe200078e0a00 */
[----:B------:R-:W-:Y:S01]  /*15b0*/  IADD3 R29, P0, PT, R0, R29, RZ ;  /* 0x0000001d001d7210 */ /* 0x000fe20007f1e0ff */
[----:B------:R-:W-:Y:S03]  /*15c0*/  BSSY.RECONVERGENT B2, `(.L_x_808) ;  /* 0x0000027000027945 */ /* 0x000fe60003800200 */
[----:B------:R-:W-:Y:S01]  /*15d0*/  ISETP.GT.AND P1, PT, R5, 0xc00, PT ;  /* 0x00000c000500780c */ /* 0x000fe20003f24270 */
[----:B------:R-:W-:Y:S01]  /*15e0*/  IMAD.X R26, RZ, RZ, R26, P0 ;  /* 0x000000ffff1a7224 */ /* 0x000fe200000e061a */
[----:B0-----:R-:W-:-:S04]  /*15f0*/  LEA R4, P0, R29, UR4, 0x2 ;  /* 0x000000041d047c11 */ /* 0x001fc8000f8010ff */
[----:B------:R-:W-:Y:S02]  /*1600*/  LEA.HI.X R5, R29, UR5, R26, 0x2, P0 ;  /* 0x000000051d057c11 */ /* 0x000fe400080f141a */
[----:B------:R-:W-:-:S05]  /*1610*/  PLOP3.LUT P0, PT, PT, PT, PT, 0x80, 0x8 ;  /* 0x000000000008781c */ /* 0x000fca0003f0f070 */
[----:B------:R-:W-:Y:S08]  /*1620*/  @!P1 BRA `(.L_x_809) ;  /* 0x0000000000809947 */ /* 0x000ff00003800000 */
[----:B------:R-:W-:Y:S01]  /*1630*/  PLOP3.LUT P0, PT, PT, PT, PT, 0x8, 0x80 ;  /* 0x000000000080781c */ /* 0x000fe20003f0e170 */
[----:B------:R-:W-:-:S12]  /*1640*/  VIADD R7, R3, 0xfffff400 ;  /* 0xfffff40003077836 */ /* 0x000fd80000000000 */
.L_x_810:
        /* <DEDUP_REMOVED lines=30> */
.L_x_809:
[----:B------:R-:W-:Y:S05]  /*1830*/  BSYNC.RECONVERGENT B2 ;  /* 0x0000000000027941 */ /* 0x000fea0003800200 */
.L_x_808:
        /* <DEDUP_REMOVED lines=22> */
.L_x_812:
[----:B------:R-:W-:Y:S05]  /*19a0*/  BSYNC.RECONVERGENT B2 ;  /* 0x0000000000027941 */ /* 0x000fea0003800200 */
.L_x_811:
        /* <DEDUP_REMOVED lines=8> */
.L_x_804:
[----:B------:R-:W-:Y:S05]  /*1a30*/  BSYNC.RECONVERGENT B1 ;  /* 0x0000000000017941 */ /* 0x000fea0003800200 */
.L_x_802:
[----:B------:R-:W0:Y:S01]  /*1a40*/  S2R R8, SR_LANEID ;  /* 0x0000000000087919 */ /* 0x000e220000000000 */
[----:B------:R-:W-:Y:S01]  /*1a50*/  ISETP.NE.AND P4, PT, R2, RZ, PT ;  /* 0x000000ff0200720c */ /* 0x000fe20003f85270 */
        /* <DEDUP_REMOVED lines=39> */
[----:B---3--:R-:W-:Y:S01]  /*1cd0*/  IMAD.IADD R5, R0, 0x1, R3 ;  /* 0x0000000100057824 */ /* 0x008fe200078e0203 */
[----:B------:R-:W-:Y:S06]  /*1ce0*/  BRA `(.L_x_800) ;  /* 0x0000001c00447947 */ /* 0x000fec0003800000 */
.L_x_785:
        /* <DEDUP_REMOVED lines=13> */
.L_x_815:
[----:B------:R-:W-:Y:S05]  /*1dc0*/  BSYNC.RECONVERGENT B1 ;  /* 0x0000000000017941 */ /* 0x000fea0003800200 */
.L_x_814:
        /* <DEDUP_REMOVED lines=16> */
.L_x_820:
        /* <DEDUP_REMOVED lines=9> */
.L_x_819:
[----:B------:R-:W-:Y:S05]  /*1f60*/  BSYNC.RECONVERGENT B2 ;  /* 0x0000000000027941 */ /* 0x000fea0003800200 */
.L_x_818:
        /* <DEDUP_REMOVED lines=8> */
.L_x_823:
        /* <DEDUP_REMOVED lines=35> */
.L_x_822:
[----:B------:R-:W-:Y:S05]  /*2220*/  BSYNC.RECONVERGENT B2 ;  /* 0x0000000000027941 */ /* 0x000fea0003800200 */
.L_x_821:
        /* <DEDUP_REMOVED lines=22> */
.L_x_825:
[----:B------:R-:W-:Y:S05]  /*2390*/  BSYNC.RECONVERGENT B2 ;  /* 0x0000000000027941 */ /* 0x000fea0003800200 */
.L_x_824:
        /* <DEDUP_REMOVED lines=10> */
.L_x_817:
[----:B------:R-:W-:Y:S05]  /*2440*/  BSYNC.RECONVERGENT B1 ;  /* 0x0000000000017941 */ /* 0x000fea0003800200 */
.L_x_816:
        /* <DEDUP_REMOVED lines=46> */
.L_x_826:
        /* <DEDUP_REMOVED lines=57> */
[----:B------:R-:W0:Y:S04]  /*2ac0*/  LDS.128 R8, [UR4+0x10] ;  /* 0x00001004ff087984 */ /* 0x000e280008000c00 */
[----:B------:R-:W2:Y:S04]  /*2ad0*/  LDS R2, [UR4+0xc] ;  /* 0x00000c04ff027984 */ /* 0x000ea80008000800 */
[----:B-1----:R-:W1:Y:S01]  /*2ae0*/  LDS.64 R6, [UR4+0x20] ;  /* 0x00002004ff067984 */ /* 0x002e620008000a00 */
[----:B0-----:R-:W-:Y:S02]  /*2af0*/  SEL R8, R8, RZ, P3 ;  /* 0x000000ff08087207 */ /* 0x001fe40001800000 */
[----:B------:R-:W-:-:S02]  /*2b00*/  ISETP.GT.U32.AND P3, PT, R0, 0xe0, PT ;  /* 0x000000e00000780c */ /* 0x000fc40003f64070 */
[----:B--2---:R-:W-:Y:S02]  /*2b10*/  SEL R2, R2, RZ, P6 ;  /* 0x000000ff02027207 */ /* 0x004fe40003000000 */
[----:B------:R-:W-:Y:S02]  /*2b20*/  SEL R9, R9, RZ, P5 ;  /* 0x000000ff09097207 */ /* 0x000fe40002800000 */
[----:B------:R-:W-:Y:S02]  /*2b30*/  IADD3 R2, PT, PT, R8, R2, R5 ;  /* 0x0000000208027210 */ /* 0x000fe40007ffe005 */
[----:B------:R-:W-:Y:S02]  /*2b40*/  SEL R10, R10, RZ, P2 ;  /* 0x000000ff0a0a7207 */ /* 0x000fe40001000000 */
[----:B------:R-:W-:Y:S02]  /*2b50*/  ISETP.GT.U32.AND.EX P3, PT, R3, RZ, PT, P3 ;  /* 0x000000ff0300720c */ /* 0x000fe40003f64130 */
[----:B------:R-:W-:-:S02]  /*2b60*/  SEL R11, R11, RZ, P1 ;  /* 0x000000ff0b0b7207 */ /* 0x000fc40000800000 */
[----:B------:R-:W-:Y:S02]  /*2b70*/  IADD3 R2, PT, PT, R10, R2, R9 ;  /* 0x000000020a027210 */ /* 0x000fe40007ffe009 */
[----:B-1----:R-:W-:Y:S02]  /*2b80*/  SEL R6, R6, RZ, P0 ;  /* 0x000000ff06067207 */ /* 0x002fe40000000000 */
[----:B------:R-:W-:Y:S02]  /*2b90*/  SEL R7, R7, RZ, P3 ;  /* 0x000000ff07077207 */ /* 0x000fe40001800000 */
[----:B------:R-:W-:-:S05]  /*2ba0*/  IADD3 R2, PT, PT, R6, R2, R11 ;  /* 0x0000000206027210 */ /* 0x000fca0007ffe00b */
[----:B------:R-:W-:Y:S01]  /*2bb0*/  IMAD.IADD R5, R2, 0x1, R7 ;  /* 0x0000000102057824 */ /* 0x000fe200078e0207 */
[----:B------:R-:W-:Y:S06]  /*2bc0*/  BRA `(.L_x_800) ;  /* 0x0000000c008c7947 */ /* 0x000fec0003800000 */
.L_x_813:
        /* <DEDUP_REMOVED lines=21> */
[----:B------:R-:W-:-:S03]  /*2d20*/  IMAD.MOV.U32 R11, RZ, RZ, 0x1000 ;  /* 0x00001000ff0b7424 */ /* 0x000fc600078e00ff */
[----:B----4-:R-:W-:Y:S01]  /*2d30*/  IADD3 R2, PT, PT, R13, R10, R2 ;  /* 0x0000000a0d027210 */ /* 0x010fe20007ffe002 */
[----:B------:R-:W-:-:S03]  /*2d40*/  IMAD.MOV.U32 R10, RZ, RZ, RZ ;  /* 0x000000ffff0a7224 */ /* 0x000fc600078e00ff */
[----:B-----5:R-:W-:Y:S02]  /*2d50*/  IADD3 R2, PT, PT, R15, R12, R2 ;  /* 0x0000000c0f027210 */ /* 0x020fe40007ffe002 */
[----:B------:R-:W-:-:S04]  /*2d60*/  IADD3 R12, P1, PT, R0, -0x1000, RZ ;  /* 0xfffff000000c7810 */ /* 0x000fc80007f3e0ff */
[----:B------:R-:W-:Y:S02]  /*2d70*/  ISETP.GE.U32.AND P0, PT, R12, 0x1000, PT ;  /* 0x000010000c00780c */ /* 0x000fe40003f06070 */
[----:B------:R-:W-:Y:S02]  /*2d80*/  IADD3.X R13, PT, PT, R3, -0x1, RZ, P1, !PT ;  /* 0xffffffff030d7810 */ /* 0x000fe40000ffe4ff */
[----:B------:R-:W-:Y:S02]  /*2d90*/  IADD3 R2, PT, PT, R17, R14, R2 ;  /* 0x0000000e11027210 */ /* 0x000fe40007ffe002 */
[----:B------:R-:W-:Y:S02]  /*2da0*/  ISETP.GE.U32.AND.EX P0, PT, R13, RZ, PT, P0 ;  /* 0x000000ff0d00720c */ /* 0x000fe40003f06100 */
[----:B------:R-:W-:-:S04]  /*2db0*/  IADD3 R2, PT, PT, R19, R16, R2 ;  /* 0x0000001013027210 */ /* 0x000fc80007ffe002 */
[----:B------:R-:W-:-:S05]  /*2dc0*/  IADD3 R2, PT, PT, R21, R18, R2 ;  /* 0x0000001215027210 */ /* 0x000fca0007ffe002 */
[----:B------:R-:W-:Y:S02]  /*2dd0*/  IMAD.IADD R9, R9, 0x1, R2 ;  /* 0x0000000109097824 */ /* 0x000fe400078e0202 */
[----:B------:R-:W-:Y:S05]  /*2de0*/  @!P0 BRA `(.L_x_827) ;  /* 0x0000000000a08947 */ /* 0x000fea0003800000 */
[----:B------:R-:W0:Y:S01]  /*2df0*/  LDC.64 R2, c[0x0][0x390] ;  /* 0x0000e400ff027b82 */ /* 0x000e220000000a00 */
[----:B------:R-:W-:Y:S02]  /*2e00*/  IMAD.MOV.U32 R11, RZ, RZ, 0x1000 ;  /* 0x00001000ff0b7424 */ /* 0x000fe400078e00ff */
[----:B------:R-:W-:-:S07]  /*2e10*/  IMAD.MOV.U32 R10, RZ, RZ, RZ ;  /* 0x000000ffff0a7224 */ /* 0x000fce00078e00ff */
.L_x_829:
[----:B------:R-:W-:-:S04]  /*2e20*/  LEA R6, P0, R11, R4, 0x2 ;  /* 0x000000040b067211 */ /* 0x000fc800078010ff */
[----:B------:R-:W-:-:S05]  /*2e30*/  LEA.HI.X R7, R11, R5, R10, 0x2, P0 ;  /* 0x000000050b077211 */ /* 0x000fca00000f140a */
        /* <DEDUP_REMOVED lines=17> */
[----:B---3--:R-:W-:-:S04]  /*2f50*/  IADD3 R24, PT, PT, R28, R27, R24 ;  /* 0x0000001b1c187210 */ /* 0x008fc80007ffe018 */
[----:B----4-:R-:W-:Y:S01]  /*2f60*/  IADD3 R24, PT, PT, R0, R25, R24 ;  /* 0x0000001900187210 */ /* 0x010fe20007ffe018 */
[----:B0-----:R-:W-:-:S05]  /*2f70*/  IMAD.MOV.U32 R0, RZ, RZ, R2 ;  /* 0x000000ffff007224 */ /* 0x001fca00078e0002 */
[----:B------:R-:W-:Y:S02]  /*2f80*/  IADD3 R9, P1, PT, -R11, R0, RZ ;  /* 0x000000000b097210 */ /* 0x000fe40007f3e1ff */
[----:B-----5:R-:W-:Y:S02]  /*2f90*/  IADD3 R21, PT, PT, R22, R21, R24 ;  /* 0x0000001516157210 */ /* 0x020fe40007ffe018 */
[----:B------:R-:W-:Y:S01]  /*2fa0*/  ISETP.GE.U32.AND P0, PT, R9, 0x1000, PT ;  /* 0x000010000900780c */ /* 0x000fe20003f06070 */
[----:B------:R-:W-:-:S05]  /*2fb0*/  IMAD.X R9, R3, 0x1, ~R10, P1 ;  /* 0x0000000103097824 */ /* 0x000fca00008e0e0a */
[----:B------:R-:W-:Y:S02]  /*2fc0*/  ISETP.GE.U32.AND.EX P0, PT, R9, RZ, PT, P0 ;  /* 0x000000ff0900720c */ /* 0x000fe40003f06100 */
[----:B------:R-:W-:-:S04]  /*2fd0*/  IADD3 R14, PT, PT, R15, R14, R21 ;  /* 0x0000000e0f0e7210 */ /* 0x000fc80007ffe015 */
[----:B------:R-:W-:-:S04]  /*2fe0*/  IADD3 R14, PT, PT, R17, R16, R14 ;  /* 0x00000010110e7210 */ /* 0x000fc80007ffe00e */
[----:B------:R-:W-:-:S04]  /*2ff0*/  IADD3 R14, PT, PT, R19, R18, R14 ;  /* 0x00000012130e7210 */ /* 0x000fc80007ffe00e */
[----:B------:R-:W-:Y:S01]  /*3000*/  IADD3 R9, PT, PT, R23, R20, R14 ;  /* 0x0000001417097210 */ /* 0x000fe20007ffe00e */
[----:B------:R-:W-:Y:S06]  /*3010*/  @!P0 BRA `(.L_x_828) ;  /* 0x0000000400d08947 */ /* 0x000fec0003800000 */
[----:B------:R-:W-:-:S05]  /*3020*/  IADD3 R11, P0, PT, R11, 0x1000, RZ ;  /* 0x000010000b0b7810 */ /* 0x000fca0007f1e0ff */
[----:B------:R-:W-:Y:S01]  /*3030*/  IMAD.X R10, RZ, RZ, R10, P0 ;  /* 0x000000ffff0a7224 */ /* 0x000fe200000e060a */
[----:B------:R-:W-:-:S04]  /*3040*/  ISETP.GT.U32.AND P0, PT, R11, R12, PT ;  /* 0x0000000c0b00720c */ /* 0x000fc80003f04070 */
[----:B------:R-:W-:-:S13]  /*3050*/  ISETP.GT.U32.AND.EX P0, PT, R10, R13, PT, P0 ;  /* 0x0000000d0a00720c */ /* 0x000fda0003f04100 */
[----:B------:R-:W-:Y:S05]  /*3060*/  @!P0 BRA `(.L_x_829) ;  /* 0xfffffffc006c8947 */ /* 0x000fea000383ffff */
.L_x_827:
        /* <DEDUP_REMOVED lines=20> */
[----:B------:R-:W-:Y:S01]  /*31b0*/  IMAD.MOV.U32 R0, RZ, RZ, R8 ;  /* 0x000000ffff007224 */ /* 0x000fe200078e0008 */
[----:B0-----:R-:W-:-:S04]  /*31c0*/  LEA R6, P2, R7, UR4, 0x2 ;  /* 0x0000000407067c11 */ /* 0x001fc8000f8410ff */
[----:B------:R-:W-:Y:S01]  /*31d0*/  LEA.HI.X R7, R7, UR5, R4, 0x2, P2 ;  /* 0x0000000507077c11 */ /* 0x000fe200090f1404 */
[----:B------:R-:W-:-:S08]  /*31e0*/  IMAD.MOV R4, RZ, RZ, -R2 ;  /* 0x000000ffff047224 */ /* 0x000fd000078e0a02 */
.L_x_833:
        /* <DEDUP_REMOVED lines=10> */
.L_x_832:
[----:B------:R-:W-:Y:S05]  /*3290*/  BSYNC.RECONVERGENT B2 ;  /* 0x0000000000027941 */ /* 0x000fea0003800200 */
.L_x_831:
        /* <DEDUP_REMOVED lines=13> */
.L_x_836:
        /* <DEDUP_REMOVED lines=30> */
.L_x_835:
[----:B------:R-:W-:Y:S05]  /*3550*/  BSYNC.RECONVERGENT B2 ;  /* 0x0000000000027941 */ /* 0x000fea0003800200 */
.L_x_834:
        /* <DEDUP_REMOVED lines=22> */
.L_x_838:
[----:B------:R-:W-:Y:S05]  /*36c0*/  BSYNC.RECONVERGENT B2 ;  /* 0x0000000000027941 */ /* 0x000fea0003800200 */
.L_x_837:
        /* <DEDUP_REMOVED lines=8> */
.L_x_830:
[----:B------:R-:W-:Y:S05]  /*3750*/  BSYNC.RECONVERGENT B1 ;  /* 0x0000000000017941 */ /* 0x000fea0003800200 */
.L_x_828:
[----:B------:R-:W0:Y:S01]  /*3760*/  S2R R7, SR_LANEID ;  /* 0x0000000000077919 */ /* 0x000e220000000000 */
[----:B------:R-:W-:Y:S01]  /*3770*/  ISETP.NE.AND P4, PT, R8, RZ, PT ;  /* 0x000000ff0800720c */ /* 0x000fe20003f85270 */
[----:B------:R-:W1:Y:S01]  /*3780*/  SHFL.DOWN PT, R0, R9, 0x1, 0x1f ;  /* 0x08201f0009007f89 */ /* 0x000e6200000e0000 */
[C---:B0-----:R-:W-:Y:S02]  /*3790*/  ISETP.GT.AND P0, PT, R7.reuse, 0x1e, PT ;  /* 0x0000001e0700780c */ /* 0x041fe40003f04270 */
[C---:B------:R-:W-:Y:S02]  /*37a0*/  ISETP.NE.AND P1, PT, R7.reuse, RZ, PT ;  /* 0x000000ff0700720c */ /* 0x040fe40003f25270 */
[----:B-1----:R-:W-:Y:S02]  /*37b0*/  SEL R0, R0, RZ, !P0 ;  /* 0x000000ff00007207 */ /* 0x002fe40004000000 */
        /* <DEDUP_REMOVED lines=9> */
[----:B------:R-:W-:-:S03]  /*3850*/  ISETP.GT.AND P0, PT, R7, 0x17, PT ;  /* 0x000000170700780c */ /* 0x000fc60003f04270 */
[----:B------:R-:W-:Y:S01]  /*3860*/  IMAD.IADD R2, R3, 0x1, R2 ;  /* 0x0000000103027824 */ /* 0x000fe200078e0202 */
[----:B------:R-:W-:-:S04]  /*3870*/  @!P1 SHF.R.U32.HI R3, RZ, 0x3, R8 ;  /* 0x00000003ff039819 */ /* 0x000fc80000011608 */
[----:B------:R-:W0:Y:S01]  /*3880*/  SHFL.DOWN PT, R4, R2, 0x8, 0x1f ;  /* 0x09001f0002047f89 */ /* 0x000e2200000e0000 */
[----:B------:R-:W-:Y:S02]  /*3890*/  @!P1 LOP3.LUT R3, R3, 0x7c, RZ, 0xc0, !PT ;  /* 0x0000007c03039812 */ /* 0x000fe400078ec0ff */
[----:B0-----:R-:W-:Y:S02]  /*38a0*/  SEL R5, R4, RZ, !P0 ;  /* 0x000000ff04057207 */ /* 0x001fe40004000000 */
[----:B------:R-:W-:-:S03]  /*38b0*/  ISETP.GT.AND P0, PT, R7, 0xf, PT ;  /* 0x0000000f0700780c */ /* 0x000fc60003f04270 */
[----:B------:R-:W-:Y:S01]  /*38c0*/  IMAD.IADD R0, R2, 0x1, R5 ;  /* 0x0000000102007824 */ /* 0x000fe200078e0205 */
[----:B------:R-:W-:-:S04]  /*38d0*/  @!P1 MOV R5, 0x400 ;  /* 0x0000040000059802 */ /* 0x000fc80000000f00 */
[----:B------:R-:W0:Y:S01]  /*38e0*/  SHFL.DOWN PT, R4, R0, 0x10, 0x1f ;  /* 0x0a001f0000047f89 */ /* 0x000e2200000e0000 */
[----:B-1----:R-:W-:-:S05]  /*38f0*/  @!P1 LEA R6, R6, R5, 0x18 ;  /* 0x0000000506069211 */ /* 0x002fca00078ec0ff */
[----:B------:R-:W-:Y:S01]  /*3900*/  @!P1 IMAD.IADD R6, R3, 0x1, R6 ;  /* 0x0000000103069824 */ /* 0x000fe200078e0206 */
        /* <DEDUP_REMOVED lines=15> */
.L_x_800:
[----:B------:R-:W-:Y:S05]  /*3a00*/  BSYNC.RECONVERGENT B0 ;  /* 0x0000000000007941 */ /* 0x000fea0003800200 */
.L_x_784:
[----:B------:R-:W-:Y:S05]  /*3a10*/  @P4 EXIT ;  /* 0x000000000000494d */ /* 0x000fea0003800000 */
[----:B------:R-:W5:Y:S01]  /*3a20*/  LDC.64 R2, c[0x0][0x388] ;  /* 0x0000e200ff027b82 */ /* 0x000f620000000a00 */
[----:B------:R-:W0:Y:S02]  /*3a30*/  LDCU UR4, c[0x0][0x39c] ;  /* 0x00007380ff0477ac */ /* 0x000e240008000800 */
[----:B01234-:R-:W-:-:S05]  /*3a40*/  VIADD R5, R5, UR4 ;  /* 0x0000000405057c36 */ /* 0x01ffca0008000000 */
[----:B-----5:R-:W-:Y:S01]  /*3a50*/  STG.E desc[UR6][R2.64], R5 ;  /* 0x0000000502007986 */ /* 0x020fe2000c101906 */
[----:B------:R-:W-:Y:S05]  /*3a60*/  EXIT ;  /* 0x000000000000794d */ /* 0x000fea0003800000 */
.L_x_839:
        /* <DEDUP_REMOVED lines=9> */
.L_x_2000:


//--------------------- .text._ZN3cub18CUB_300001_SM_10006detail6reduce28DeviceReduceSingleTileKernelINS2_10policy_hubIijN4cuda3std3__44plusIiEEE10Policy1000EPiSC_iS9_iiNS7_10__identityEEEvT0_T1_T2_T3_T4_T6_ --------------------------
	.section	.text._ZN3cub18CUB_300001_SM_10006detail6reduce28DeviceReduceSingleTileKernelINS2_10policy_hubIijN4cuda3std3__44plusIiEEE10Policy1000EPiSC_iS9_iiNS7_10__identityEEEvT0_T1_T2_T3_T4_T6_,"ax",@progbits
	.align	128
        .global         _ZN3cub18CUB_300001_SM_10006detail6reduce28DeviceReduceSingleTileKernelINS2_10policy_hubIijN4cuda3std3__44plusIiEEE10Policy1000EPiSC_iS9_iiNS7_10__identityEEEvT0_T1_T2_T3_T4_T6_
        .type           _ZN3cub18CUB_300001_SM_10006detail6reduce28DeviceReduceSingleTileKernelINS2_10policy_hubIijN4cuda3std3__44plusIiEEE10Policy1000EPiSC_iS9_iiNS7_10__identityEEEvT0_T1_T2_T3_T4_T6_,@function
        .size           _ZN3cub18CUB_300001_SM_10006detail6reduce28DeviceReduceSingleTileKernelINS2_10policy_hubIijN4cuda3std3__44plusIiEEE10Policy1000EPiSC_iS9_iiNS7_10__identityEEEvT0_T1_T2_T3_T4_T6_,(.L_x_2001 - _ZN3cub18CUB_300001_SM_10006detail6reduce28DeviceReduceSingleTileKernelINS2_10policy_hubIijN4cuda3std3__44plusIiEEE10Policy1000EPiSC_iS9_iiNS7_10__identityEEEvT0_T1_T2_T3_T4_T6_)
        .other          _ZN3cub18CUB_300001_SM_10006detail6reduce28DeviceReduceSingleTileKernelINS2_10policy_hubIijN4cuda3std3__44plusIiEEE10Policy1000EPiSC_iS9_iiNS7_10__identityEEEvT0_T1_T2_T3_T4_T6_,@"STO_CUDA_ENTRY STV_DEFAULT"
_ZN3cub18CUB_300001_SM_10006detail6reduce28DeviceReduceSingleTileKernelINS2_10policy_hubIijN4cuda3std3__44plusIiEEE10Policy1000EPiSC_iS9_iiNS7_10__identityEEEvT0_T1_T2_T3_T4_T6_:
.text._ZN3cub18CUB_300001_SM_10006detail6reduce28DeviceReduceSingleTileKernelINS2_10policy_hubIijN4cuda3std3__44plusIiEEE10Policy1000EPiSC_iS9_iiNS7_10__identityEEEvT0_T1_T2_T3_T4_T6_:
        /* <DEDUP_REMOVED lines=13> */
.L_x_840:
        /* <DEDUP_REMOVED lines=16> */
.L_x_845:
[----:B------:R-:W-:Y:S05]  /*01d0*/  BSYNC.RECONVERGENT B1 ;  /* 0x0000000000017941 */ /* 0x000fea0003800200 */
.L_x_844:
        /* <DEDUP_REMOVED lines=16> */
.L_x_850:
        /* <DEDUP_REMOVED lines=9> */
.L_x_849:
[----:B------:R-:W-:Y:S05]  /*0370*/  BSYNC.RECONVERGENT B2 ;  /* 0x0000000000027941 */ /* 0x000fea0003800200 */
.L_x_848:
        /* <DEDUP_REMOVED lines=8> */
.L_x_853:
        /* <DEDUP_REMOVED lines=35> */
.L_x_852:
[----:B------:R-:W-:Y:S05]  /*0630*/  BSYNC.RECONVERGENT B2 ;  /* 0x0000000000027941 */ /* 0x000fea0003800200 */
.L_x_851:
        /* <DEDUP_REMOVED lines=22> */
.L_x_855:
[----:B------:R-:W-:Y:S05]  /*07a0*/  BSYNC.RECONVERGENT B2 ;  /* 0x0000000000027941 */ /* 0x000fea0003800200 */
.L_x_854:
        /* <DEDUP_REMOVED lines=10> */
.L_x_847:
[----:B------:R-:W-:Y:S05]  /*0850*/  BSYNC.RECONVERGENT B1 ;  /* 0x0000000000017941 */ /* 0x000fea0003800200 */
.L_x_846:
        /* <DEDUP_REMOVED lines=45> */
.L_x_856:
        /* <DEDUP_REMOVED lines=67> */
.L_x_843:
        /* <DEDUP_REMOVED lines=22> */
.L_x_860:
        /* <DEDUP_REMOVED lines=20> */
.L_x_858:
        /* <DEDUP_REMOVED lines=20> */
.L_x_864:
        /* <DEDUP_REMOVED lines=8> */
.L_x_863:
[----:B------:R-:W-:Y:S05]  /*13c0*/  BSYNC.RECONVERGENT B2 ;  /* 0x0000000000027941 */ /* 0x000fea0003800200 */
.L_x_862:
        /* <DEDUP_REMOVED lines=16> */
.L_x_867:
        /* <DEDUP_REMOVED lines=39> */
.L_x_866:
[----:B------:R-:W-:Y:S05]  /*1740*/  BSYNC.RECONVERGENT B2 ;  /* 0x0000000000027941 */ /* 0x000fea0003800200 */
.L_x_865:
        /* <DEDUP_REMOVED lines=27> */
.L_x_869:
[----:B------:R-:W-:Y:S05]  /*1900*/  BSYNC.RECONVERGENT B2 ;  /* 0x0000000000027941 */ /* 0x000fea0003800200 */
.L_x_868:
        /* <DEDUP_REMOVED lines=10> */
.L_x_861:
[----:B------:R-:W-:Y:S05]  /*19b0*/  BSYNC.RECONVERGENT B1 ;  /* 0x0000000000017941 */ /* 0x000fea0003800200 */
.L_x_859:
        /* <DEDUP_REMOVED lines=43> */
.L_x_842:
        /* <DEDUP_REMOVED lines=12> */
.L_x_872:
[----:B------:R-:W-:Y:S05]  /*1d30*/  BSYNC.RECONVERGENT B1 ;  /* 0x0000000000017941 */ /* 0x000fea0003800200 */
.L_x_871:
        /* <DEDUP_REMOVED lines=16> */
.L_x_877:
        /* <DEDUP_REMOVED lines=9> */
.L_x_876:
[----:B------:R-:W-:Y:S05]  /*1ed0*/  BSYNC.RECONVERGENT B2 ;  /* 0x0000000000027941 */ /* 0x000fea0003800200 */
.L_x_875:
        /* <DEDUP_REMOVED lines=8> */
.L_x_880:
        /* <DEDUP_REMOVED lines=35> */
.L_x_879:
[----:B------:R-:W-:Y:S05]  /*2190*/  BSYNC.RECONVERGENT B2 ;  /* 0x0000000000027941 */ /* 0x000fea0003800200 */
.L_x_878:
        /* <DEDUP_REMOVED lines=22> */
.L_x_882:
[----:B------:R-:W-:Y:S05]  /*2300*/  BSYNC.RECONVERGENT B2 ;  /* 0x0000000000027941 */ /* 0x000fea0003800200 */
.L_x_881:
        /* <DEDUP_REMOVED lines=10> */
.L_x_874:
[----:B------:R-:W-:Y:S05]  /*23b0*/  BSYNC.RECONVERGENT B1 ;  /* 0x0000000000017941 */ /* 0x000fea0003800200 */
.L_x_873:
        /* <DEDUP_REMOVED lines=45> */
.L_x_883:
        /* <DEDUP_REMOVED lines=67> */
.L_x_870:
        /* <DEDUP_REMOVED lines=33> */
.L_x_886:
        /* <DEDUP_REMOVED lines=32> */
.L_x_884:
        /* <DEDUP_REMOVED lines=20> */
.L_x_890:
        /* <DEDUP_REMOVED lines=8> */
.L_x_889:
[----:B------:R-:W-:Y:S05]  /*3090*/  BSYNC.RECONVERGENT B2 ;  /* 0x0000000000027941 */ /* 0x000fea0003800200 */
.L_x_888:
        /* <DEDUP_REMOVED lines=16> */
.L_x_893:
        /* <DEDUP_REMOVED lines=39> */
.L_x_892:
[----:B------:R-:W-:Y:S05]  /*3410*/  BSYNC.RECONVERGENT B2 ;  /* 0x0000000000027941 */ /* 0x000fea0003800200 */
.L_x_891:
        /* <DEDUP_REMOVED lines=27> */
.L_x_895:
[----:B------:R-:W-:Y:S05]  /*35d0*/  BSYNC.RECONVERGENT B2 ;  /* 0x0000000000027941 */ /* 0x000fea0003800200 */
.L_x_894:
        /* <DEDUP_REMOVED lines=10> */
.L_x_887:
[----:B------:R-:W-:Y:S05]  /*3680*/  BSYNC.RECONVERGENT B1 ;  /* 0x0000000000017941 */ /* 0x000fea0003800200 */
.L_x_885:
        /* <DEDUP_REMOVED lines=42> */
.L_x_857:
[----:B------:R-:W-:Y:S05]  /*3930*/  BSYNC.RECONVERGENT B0 ;  /* 0x0000000000007941 */ /* 0x000fea0003800200 */
.L_x_841:
[----:B------:R-:W-:Y:S05]  /*3940*/  @P0 EXIT ;  /* 0x000000000000094d */ /* 0x000fea0003800000 */
[----:B-1----:R-:W1:Y:S01]  /*3950*/  LDC.64 R4, c[0x0][0x388] ;  /* 0x0000e200ff047b82 */ /* 0x002e620000000a00 */
[----:B------:R-:W0:Y:S02]  /*3960*/  LDCU UR4, c[0x0][0x398] ;  /* 0x00007300ff0477ac */ /* 0x000e240008000800 */
[----:B0-234-:R-:W-:-:S05]  /*3970*/  VIADD R3, R3, UR4 ;  /* 0x0000000403037c36 */ /* 0x01dfca0008000000 */
[----:B-1----:R-:W-:Y:S01]  /*3980*/  STG.E desc[UR6][R4.64], R3 ;  /* 0x0000000304007986 */ /* 0x002fe2000c101906 */
[----:B------:R-:W-:Y:S05]  /*3990*/  EXIT ;  /* 0x000000000000794d */ /* 0x000fea0003800000 */
.L_x_896:
        /* <DEDUP_REMOVED lines=14> */
.L_x_2001:


//--------------------- .text._ZN3cub18CUB_300001_SM_10006detail6reduce18DeviceReduceKernelINS2_10policy_hubIijN4cuda3std3__44plusIiEEE10Policy1000EPijS9_iNS7_10__identityEEEvT0_PT3_T1_NS0_13GridEvenShareISH_EET2_T4_ --------------------------
	.section	.text._ZN3cub18CUB_300001_SM_10006detail6reduce18DeviceReduceKernelINS2_10policy_hubIijN4cuda3std3__44plusIiEEE10Policy1000EPijS9_iNS7_10__identityEEEvT0_PT3_T1_NS0_13GridEvenShareISH_EET2_T4_,"ax",@progbits
	.align	128
        .global         _ZN3cub18CUB_300001_SM_10006detail6reduce18DeviceReduceKernelINS2_10policy_hubIijN4cuda3std3__44plusIiEEE10Policy1000EPijS9_iNS7_10__identityEEEvT0_PT3_T1_NS0_13GridEvenShareISH_EET2_T4_
        .type           _ZN3cub18CUB_300001_SM_10006detail6reduce18DeviceReduceKernelINS2_10policy_hubIijN4cuda3std3__44plusIiEEE10Policy1000EPijS9_iNS7_10__identityEEEvT0_PT3_T1_NS0_13GridEvenShareISH_EET2_T4_,@function
        .size           _ZN3cub18CUB_300001_SM_10006detail6reduce18DeviceReduceKernelINS2_10policy_hubIijN4cuda3std3__44plusIiEEE10Policy1000EPijS9_iNS7_10__identityEEEvT0_PT3_T1_NS0_13GridEvenShareISH_EET2_T4_,(.L_x_2002 - _ZN3cub18CUB_300001_SM_10006detail6reduce18DeviceReduceKernelINS2_10policy_hubIijN4cuda3std3__44plusIiEEE10Policy1000EPijS9_iNS7_10__identityEEEvT0_PT3_T1_NS0_13GridEvenShareISH_EET2_T4_)
        .other          _ZN3cub18CUB_300001_SM_10006detail6reduce18DeviceReduceKernelINS2_10policy_hubIijN4cuda3std3__44plusIiEEE10Policy1000EPijS9_iNS7_10__identityEEEvT0_PT3_T1_NS0_13GridEvenShareISH_EET2_T4_,@"STO_CUDA_ENTRY STV_DEFAULT"
_ZN3cub18CUB_300001_SM_10006detail6reduce18DeviceReduceKernelINS2_10policy_hubIijN4cuda3std3__44plusIiEEE10Policy1000EPijS9_iNS7_10__identityEEEvT0_PT3_T1_NS0_13GridEvenShareISH_EET2_T4_:
.text._ZN3cub18CUB_300001_SM_10006detail6reduce18DeviceReduceKernelINS2_10policy_hubIijN4cuda3std3__44plusIiEEE10Policy1000EPijS9_iNS7_10__identityEEEvT0_PT3_T1_NS0_13GridEvenShareISH_EET2_T4_:
[----:B------:R-:W-:Y:S01]  /*0000*/  LDC R1, c[0x0][0x37c] ;  /* 0x0000df00ff017b82 */ /* 0x000fe20000000800 */
[----:B------:R-:W0:Y:S01]  /*0010*/  S2R R0, SR_CTAID.X ;  /* 0x0000000000007919 */ /* 0x000e220000002500 */
[----:B------:R-:W1:Y:S01]  /*0020*/  LDCU UR4, c[0x0][0x380] ;  /* 0x00007000ff0477ac */ /* 0x000e620008000800 */
[----:B------:R-:W-:Y:S01]  /*0030*/  BSSY.RECONVERGENT B0, `(.L_x_897) ;  /* 0x00002ac000007945 */ /* 0x000fe20003800200 */
[----:B------:R-:W2:Y:S01]  /*0040*/  LDCU UR5, c[0x0][0x3ac] ;  /* 0x00007580ff0577ac */ /* 0x000ea20008000800 */
[----:B------:R-:W3:Y:S01]  /*0050*/  LDCU.64 UR8, c[0x0][0x358] ;  /* 0x00006b00ff0877ac */ /* 0x000ee20008000a00 */
[----:B-1----:R-:W-:Y:S02]  /*0060*/  ULOP3.LUT UP0, URZ, UR4, 0xf, URZ, 0xc0, !UPT ;  /* 0x0000000f04ff7892 */ /* 0x002fe4000f80c0ff */
[----:B--2---:R-:W-:Y:S01]  /*0070*/  USHF.L.U32 UR5, UR5, 0xc, URZ ;  /* 0x0000000c05057899 */ /* 0x004fe200080006ff */
[----:B0-----:R-:W-:-:S06]  /*0080*/  IMAD.SHL.U32 R23, R0, 0x1000, RZ ;  /* 0x0000100000177824 */ /* 0x001fcc00078e00ff */
[----:B---3--:R-:W-:Y:S05]  /*0090*/  BRA.U UP0, `(.L_x_898) ;  /* 0x0000001500147547 */ /* 0x008fea000b800000 */
[----:B------:R-:W0:Y:S02]  /*00a0*/  LDC R3, c[0x0][0x3a8] ;  /* 0x0000ea00ff037b82 */ /* 0x000e240000000800 */
[----:B0-----:R-:W-:-:S05]  /*00b0*/  IMAD R22, R0, -0x1000, R3 ;  /* 0xfffff00000167824 */ /* 0x001fca00078e0203 */
[----:B------:R-:W-:-:S13]  /*00c0*/  ISETP.GT.U32.AND P0, PT, R22, 0xfff, PT ;  /* 0x00000fff1600780c */ /* 0x000fda0003f04070 */
[----:B------:R-:W-:Y:S05]  /*00d0*/  @P0 BRA `(.L_x_899) ;  /* 0x0000000800b00947 */ /* 0x000fea0003800000 */
[----:B------:R-:W0:Y:S01]  /*00e0*/  S2R R5, SR_TID.X ;  /* 0x0000000000057919 */ /* 0x000e220000002100 */
[----:B------:R-:W-:Y:S01]  /*00f0*/  BSSY.RECONVERGENT B1, `(.L_x_900) ;  /* 0x000000a000017945 */ /* 0x000fe20003800200 */
[----:B------:R-:W-:Y:S01]  /*0100*/  IMAD.MOV.U32 R2, RZ, RZ, RZ ;  /* 0x000000ffff027224 */ /* 0x000fe200078e00ff */
[----:B0-----:R-:W-:Y:S01]  /*0110*/  ISETP.GE.U32.AND P0, PT, R5, R22, PT ;  /* 0x000000160500720c */ /* 0x001fe20003f06070 */
[----:B------:R-:W-:-:S12]  /*0120*/  IMAD.MOV.U32 R11, RZ, RZ, R5 ;  /* 0x000000ffff0b7224 */ /* 0x000fd800078e0005 */
[----:B------:R-:W-:Y:S05]  /*0130*/  @P0 BRA `(.L_x_901) ;  /* 0x0000000000140947 */ /* 0x000fea0003800000 */
[----:B------:R-:W0:Y:S01]  /*0140*/  LDC.64 R6, c[0x0][0x380] ;  /* 0x0000e000ff067b82 */ /* 0x000e220000000a00 */
[----:B------:R-:W-:-:S04]  /*0150*/  IMAD R9, R0, 0x1000, R5 ;  /* 0x0000100000097824 */ /* 0x000fc800078e0205 */
[----:B0-----:R-:W-:-:S05]  /*0160*/  IMAD.WIDE.U32 R6, R9, 0x4, R6 ;  /* 0x0000000409067825 */ /* 0x001fca00078e0006 */
[----:B------:R0:W5:Y:S01]  /*0170*/  LDG.E.CONSTANT R2, desc[UR8][R6.64] ;  /* 0x0000000806027981 */ /* 0x000162000c1e9900 */
[----:B------:R-:W-:-:S07]  /*0180*/  VIADD R11, R5, 0x100 ;  /* 0x00000100050b7836 */ /* 0x000fce0000000000 */
.L_x_901:
[----:B------:R-:W-:Y:S05]  /*0190*/  BSYNC.RECONVERGENT B1 ;  /* 0x0000000000017941 */ /* 0x000fea0003800200 */
.L_x_900:
[----:B------:R-:W-:Y:S01]  /*01a0*/  ISETP.GE.U32.AND P0, PT, R11, R22, PT ;  /* 0x000000160b00720c */ /* 0x000fe20003f06070 */
[----:B------:R-:W-:-:S12]  /*01b0*/  BSSY.RECONVERGENT B1, `(.L_x_902) ;  /* 0x000002e000017945 */ /* 0x000fd80003800200 */
[----:B------:R-:W-:Y:S05]  /*01c0*/  @P0 BRA `(.L_x_903) ;  /* 0x0000000000b00947 */ /* 0x000fea0003800000 */
[----:B------:R-:W-:Y:S01]  /*01d0*/  LOP3.LUT R4, RZ, R11, RZ, 0x33, !PT ;  /* 0x0000000bff047212 */ /* 0x000fe200078e33ff */
[----:B------:R-:W-:Y:S04]  /*01e0*/  BSSY.RECONVERGENT B2, `(.L_x_904) ;  /* 0x0000014000027945 */ /* 0x000fe80003800200 */
[----:B------:R-:W-:-:S04]  /*01f0*/  IMAD.IADD R3, R4, 0x1, R3 ;  /* 0x0000000104037824 */ /* 0x000fc800078e0203 */
[----:B0-----:R-:W-:Y:S01]  /*0200*/  IMAD R6, R0, -0x1000, R3 ;  /* 0xfffff00000067824 */ /* 0x001fe200078e0203 */
[----:B------:R-:W-:-:S04]  /*0210*/  LOP3.LUT R4, R3, 0x300, RZ, 0xc0, !PT ;  /* 0x0000030003047812 */ /* 0x000fc800078ec0ff */
[----:B------:R-:W-:Y:S02]  /*0220*/  ISETP.NE.AND P0, PT, R4, 0x300, PT ;  /* 0x000003000400780c */ /* 0x000fe40003f05270 */
[----:B------:R-:W-:-:S11]  /*0230*/  ISETP.GE.U32.AND P1, PT, R6, 0x300, PT ;  /* 0x000003000600780c */ /* 0x000fd60003f26070 */
[----:B------:R-:W-:Y:S05]  /*0240*/  @!P0 BRA `(.L_x_905) ;  /* 0x0000000000348947 */ /* 0x000fea0003800000 */
[----:B------:R-:W0:Y:S01]  /*0250*/  LDC.64 R8, c[0x0][0x380] ;  /* 0x0000e000ff087b82 */ /* 0x000e220000000a00 */
[----:B------:R-:W-:Y:S01]  /*0260*/  LEA.HI R3, R3, 0x1, RZ, 0x18 ;  /* 0x0000000103037811 */ /* 0x000fe200078fc0ff */
[----:B------:R-:W-:-:S03]  /*0270*/  IMAD R13, R0, 0x1000, R11 ;  /* 0x00001000000d7824 */ /* 0x000fc600078e020b */
[----:B------:R-:W-:-:S05]  /*0280*/  LOP3.LUT R3, R3, 0x3, RZ, 0xc0, !PT ;  /* 0x0000000303037812 */ /* 0x000fca00078ec0ff */
[----:B------:R-:W-:-:S07]  /*0290*/  IMAD.MOV R3, RZ, RZ, -R3 ;  /* 0x000000ffff037224 */ /* 0x000fce00078e0a03 */
.L_x_906:
[----:B0-----:R-:W-:-:S06]  /*02a0*/  IMAD.WIDE.U32 R6, R13, 0x4, R8 ;  /* 0x000000040d067825 */ /* 0x001fcc00078e0008 */
[----:B------:R-:W2:Y:S01]  /*02b0*/  LDG.E.CONSTANT R7, desc[UR8][R6.64] ;  /* 0x0000000806077981 */ /* 0x000ea2000c1e9900 */
[----:B------:R-:W-:Y:S02]  /*02c0*/  VIADD R3, R3, 0x1 ;  /* 0x0000000103037836 */ /* 0x000fe40000000000 */
[----:B------:R-:W-:Y:S02]  /*02d0*/  VIADD R11, R11, 0x100 ;  /* 0x000001000b0b7836 */ /* 0x000fe40000000000 */
[----:B------:R-:W-:Y:S01]  /*02e0*/  VIADD R13, R13, 0x100 ;  /* 0x000001000d0d7836 */ /* 0x000fe20000000000 */
[----:B------:R-:W-:Y:S01]  /*02f0*/  ISETP.NE.AND P0, PT, R3, RZ, PT ;  /* 0x000000ff0300720c */ /* 0x000fe20003f05270 */
[----:B--2--5:R-:W-:-:S12]  /*0300*/  IMAD.IADD R2, R7, 0x1, R2 ;  /* 0x0000000107027824 */ /* 0x024fd800078e0202 */
[----:B------:R-:W-:Y:S05]  /*0310*/  @P0 BRA `(.L_x_906) ;  /* 0xfffffffc00e00947 */ /* 0x000fea000383ffff */
.L_x_905:
[----:B------:R-:W-:Y:S05]  /*0320*/  BSYNC.RECONVERGENT B2 ;  /* 0x0000000000027941 */ /* 0x000fea0003800200 */
.L_x_904:
[----:B------:R-:W-:Y:S05]  /*0330*/  @!P1 BRA `(.L_x_903) ;  /* 0x0000000000549947 */ /* 0x000fea0003800000 */
[----:B------:R-:W0:Y:S01]  /*0340*/  LDC.64 R6, c[0x0][0x380] ;  /* 0x0000e000ff067b82 */ /* 0x000e220000000a00 */
[----:B------:R-:W-:Y:S02]  /*0350*/  VIADD R3, R11, 0x200 ;  /* 0x000002000b037836 */ /* 0x000fe40000000000 */
[----:B------:R-:W-:-:S07]  /*0360*/  IMAD R17, R0, 0x1000, R11 ;  /* 0x0000100000117824 */ /* 0x000fce00078e020b */
.L_x_907:
[C---:B------:R-:W-:Y:S02]  /*0370*/  VIADD R11, R17.reuse, 0x100 ;  /* 0x00000100110b7836 */ /* 0x040fe40000000000 */
[----:B0-----:R-:W-:-:S04]  /*0380*/  IMAD.WIDE.U32 R8, R17, 0x4, R6 ;  /* 0x0000000411087825 */ /* 0x001fc800078e0006 */
[C---:B------:R-:W-:Y:S02]  /*0390*/  VIADD R13, R17.reuse, 0x200 ;  /* 0x00000200110d7836 */ /* 0x040fe40000000000 */
[----:B------:R-:W-:Y:S01]  /*03a0*/  VIADD R15, R17, 0x300 ;  /* 0x00000300110f7836 */ /* 0x000fe20000000000 */
[----:B------:R-:W2:Y:S01]  /*03b0*/  LDG.E.CONSTANT R9, desc[UR8][R8.64] ;  /* 0x0000000808097981 */ /* 0x000ea2000c1e9900 */
[----:B------:R-:W-:-:S04]  /*03c0*/  IMAD.WIDE.U32 R10, R11, 0x4, R6 ;  /* 0x000000040b0a7825 */ /* 0x000fc800078e0006 */
[--C-:B------:R-:W-:Y:S02]  /*03d0*/  IMAD.WIDE.U32 R12, R13, 0x4, R6.reuse ;  /* 0x000000040d0c7825 */ /* 0x100fe400078e0006 */
[----:B------:R-:W2:Y:S02]  /*03e0*/  LDG.E.CONSTANT R10, desc[UR8][R10.64] ;  /* 0x000000080a0a7981 */ /* 0x000ea4000c1e9900 */
[----:B------:R-:W-:Y:S02]  /*03f0*/  IMAD.WIDE.U32 R14, R15, 0x4, R6 ;  /* 0x000000040f0e7825 */ /* 0x000fe400078e0006 */
[----:B------:R-:W3:Y:S04]  /*0400*/  LDG.E.CONSTANT R13, desc[UR8][R12.64] ;  /* 0x000000080c0d7981 */ /* 0x000ee8000c1e9900 */
[----:B------:R-:W3:Y:S01]  /*0410*/  LDG.E.CONSTANT R14, desc[UR8][R14.64] ;  /* 0x000000080e0e7981 */ /* 0x000ee2000c1e9900 */
[----:B------:R-:W-:-:S05]  /*0420*/  VIADD R19, R3, 0x200 ;  /* 0x0000020003137836 */ /* 0x000fca0000000000 */
[----:B------:R-:W-:Y:S01]  /*0430*/  ISETP.GE.AND P0, PT, R19, R22, PT ;  /* 0x000000161300720c */ /* 0x000fe20003f06270 */
[----:B------:R-:W-:Y:S02]  /*0440*/  VIADD R3, R3, 0x400 ;  /* 0x0000040003037836 */ /* 0x000fe40000000000 */
[----:B------:R-:W-:Y:S01]  /*0450*/  VIADD R17, R17, 0x400 ;  /* 0x0000040011117836 */ /* 0x000fe20000000000 */
[----:B--2--5:R-:W-:-:S04]  /*0460*/  IADD3 R2, PT, PT, R10, R9, R2 ;  /* 0x000000090a027210 */ /* 0x024fc80007ffe002 */
[----:B---3--:R-:W-:-:S05]  /*0470*/  IADD3 R2, PT, PT, R14, R13, R2 ;  /* 0x0000000d0e027210 */ /* 0x008fca0007ffe002 */
[----:B------:R-:W-:Y:S05]  /*0480*/  @!P0 BRA `(.L_x_907) ;  /* 0xfffffffc00b88947 */ /* 0x000fea000383ffff */
.L_x_903:
[----:B------:R-:W-:Y:S05]  /*0490*/  BSYNC.RECONVERGENT B1 ;  /* 0x0000000000017941 */ /* 0x000fea0003800200 */
.L_x_902:
[----:B------:R-:W-:-:S13]  /*04a0*/  ISETP.GE.U32.AND P0, PT, R22, 0x100, PT ;  /* 0x000001001600780c */ /* 0x000fda0003f06070 */
[----:B------:R-:W-:Y:S05]  /*04b0*/  @!P0 BRA `(.L_x_908) ;  /* 0x0000000000ac8947 */ /* 0x000fea0003800000 */
[----:B------:R-:W1:Y:S01]  /*04c0*/  S2R R8, SR_LANEID ;  /* 0x0000000000087919 */ /* 0x000e620000000000 */
[----:B-----5:R-:W2:Y:S01]  /*04d0*/  SHFL.DOWN PT, R3, R2, 0x1, 0x1f ;  /* 0x08201f0002037f89 */ /* 0x020ea200000e0000 */
[C---:B-1----:R-:W-:Y:S02]  /*04e0*/  ISETP.GT.AND P0, PT, R8.reuse, 0x1e, PT ;  /* 0x0000001e0800780c */ /* 0x042fe40003f04270 */
[C---:B------:R-:W-:Y:S02]  /*04f0*/  ISETP.NE.AND P1, PT, R8.reuse, RZ, PT ;  /* 0x000000ff0800720c */ /* 0x040fe40003f25270 */
        /* <DEDUP_REMOVED lines=32> */
[----:B-1----:R-:W0:Y:S04]  /*0700*/  LDS.128 R4, [UR4+0x10] ;  /* 0x00001004ff047984 */ /* 0x002e280008000c00 */
[----:B------:R-:W1:Y:S01]  /*0710*/  LDS.64 R8, [UR4+0x20] ;  /* 0x00002004ff087984 */ /* 0x000e620008000a00 */
[----:B0-----:R-:W-:-:S04]  /*0720*/  IADD3 R2, PT, PT, R4, R2, R3 ;  /* 0x0000000204027210 */ /* 0x001fc80007ffe003 */
[----:B------:R-:W-:-:S04]  /*0730*/  IADD3 R2, PT, PT, R6, R2, R5 ;  /* 0x0000000206027210 */ /* 0x000fc80007ffe005 */
[----:B-1----:R-:W-:-:S05]  /*0740*/  IADD3 R2, PT, PT, R8, R2, R7 ;  /* 0x0000000208027210 */ /* 0x002fca0007ffe007 */
[----:B------:R-:W-:Y:S01]  /*0750*/  IMAD.IADD R3, R2, 0x1, R9 ;  /* 0x0000000102037824 */ /* 0x000fe200078e0209 */
[----:B------:R-:W-:Y:S06]  /*0760*/  BRA `(.L_x_909) ;  /* 0x0000002000e07947 */ /* 0x000fec0003800000 */
.L_x_908:
[----:B------:R-:W-:Y:S01]  /*0770*/  LOP3.LUT R3, R5, 0x3e0, RZ, 0xc0, !PT ;  /* 0x000003e005037812 */ /* 0x000fe200078ec0ff */
[----:B------:R-:W1:Y:S04]  /*0780*/  S2R R10, SR_LANEID ;  /* 0x00000000000a7919 */ /* 0x000e680000000000 */
[----:B0-----:R-:W-:Y:S01]  /*0790*/  VIADD R7, R3, 0x20 ;  /* 0x0000002003077836 */ /* 0x001fe20000000000 */
[----:B------:R-:W-:-:S04]  /*07a0*/  LOP3.LUT R3, RZ, R3, RZ, 0x33, !PT ;  /* 0x00000003ff037212 */ /* 0x000fc800078e33ff */
[----:B------:R-:W-:Y:S01]  /*07b0*/  ISETP.GT.U32.AND P0, PT, R7, R22, PT ;  /* 0x000000160700720c */ /* 0x000fe20003f04070 */
[----:B------:R-:W-:-:S05]  /*07c0*/  IMAD.IADD R3, R22, 0x1, R3 ;  /* 0x0000000116037824 */ /* 0x000fca00078e0203 */
[----:B------:R-:W-:-:S05]  /*07d0*/  SEL R7, R3, 0x1f, P0 ;  /* 0x0000001f03077807 */ /* 0x000fca0000000000 */
[----:B-----5:R-:W0:Y:S01]  /*07e0*/  SHFL.DOWN PT, R3, R2, 0x1, R7 ;  /* 0x0820000002037989 */ /* 0x020e2200000e0007 */
[CC--:B-1----:R-:W-:Y:S01]  /*07f0*/  ISETP.GE.AND P0, PT, R10.reuse, R7.reuse, PT ;  /* 0x000000070a00720c */ /* 0x0c2fe20003f06270 */
[C---:B------:R-:W-:Y:S01]  /*0800*/  VIADD R6, R10.reuse, 0x2 ;  /* 0x000000020a067836 */ /* 0x040fe20000000000 */
[C---:B------:R-:W-:Y:S01]  /*0810*/  ISETP.NE.AND P1, PT, R10.reuse, RZ, PT ;  /* 0x000000ff0a00720c */ /* 0x040fe20003f25270 */
[----:B------:R-:W-:Y:S01]  /*0820*/  VIADD R8, R10, 0x4 ;  /* 0x000000040a087836 */ /* 0x000fe20000000000 */
[----:B0-----:R-:W-:Y:S02]  /*0830*/  SEL R3, R3, RZ, !P0 ;  /* 0x000000ff03037207 */ /* 0x001fe40004000000 */
[----:B------:R-:W-:-:S09]  /*0840*/  ISETP.GT.AND P0, PT, R6, R7, PT ;  /* 0x000000070600720c */ /* 0x000fd20003f04270 */
[----:B------:R-:W0:Y:S01]  /*0850*/  @!P1 S2R R12, SR_CgaCtaId ;  /* 0x00000000000c9919 */ /* 0x000e220000008800 */
[----:B------:R-:W-:Y:S01]  /*0860*/  @!P1 MOV R9, 0x400 ;  /* 0x0000040000099802 */ /* 0x000fe20000000f00 */
[----:B------:R-:W-:-:S05]  /*0870*/  IMAD.IADD R4, R3, 0x1, R2 ;  /* 0x0000000103047824 */ /* 0x000fca00078e0202 */
        /* <DEDUP_REMOVED lines=25> */
[----:B------:R-:W1:Y:S01]  /*0a10*/  S2UR UR5, SR_CgaCtaId ;  /* 0x00000000000579c3 */ /* 0x000e620000008800 */
[----:B------:R-:W-:Y:S01]  /*0a20*/  UMOV UR4, 0x400 ;  /* 0x0000040000047882 */ /* 0x000fe20000000000 */
[C---:B------:R-:W-:Y:S02]  /*0a30*/  ISETP.GT.U32.AND P2, PT, R22.reuse, 0x40, PT ;  /* 0x000000401600780c */ /* 0x040fe40003f44070 */
[C---:B------:R-:W-:Y:S02]  /*0a40*/  ISETP.GT.U32.AND P1, PT, R22.reuse, 0x20, PT ;  /* 0x000000201600780c */ /* 0x040fe40003f24070 */
[----:B------:R-:W-:Y:S01]  /*0a50*/  ISETP.GT.U32.AND P3, PT, R22, 0x80, PT ;  /* 0x000000801600780c */ /* 0x000fe20003f64070 */
[----:B-1----:R-:W-:-:S09]  /*0a60*/  ULEA UR4, UR5, UR4, 0x18 ;  /* 0x0000000405047291 */ /* 0x002fd2000f8ec0ff */
[----:B------:R-:W1:Y:S04]  /*0a70*/  LDS.128 R4, [UR4+0x10] ;  /* 0x00001004ff047984 */ /* 0x000e680008000c00 */
[----:B------:R-:W2:Y:S04]  /*0a80*/  LDS R2, [UR4+0xc] ;  /* 0x00000c04ff027984 */ /* 0x000ea80008000800 */
[----:B0-----:R-:W0:Y:S01]  /*0a90*/  LDS.64 R8, [UR4+0x20] ;  /* 0x00002004ff087984 */ /* 0x001e220008000a00 */
[----:B-1----:R-:W-:Y:S02]  /*0aa0*/  SEL R4, R4, RZ, P2 ;  /* 0x000000ff04047207 */ /* 0x002fe40001000000 */
[----:B------:R-:W-:-:S02]  /*0ab0*/  ISETP.GT.U32.AND P2, PT, R22, 0x60, PT ;  /* 0x000000601600780c */ /* 0x000fc40003f44070 */
[----:B--2---:R-:W-:Y:S02]  /*0ac0*/  SEL R2, R2, RZ, P1 ;  /* 0x000000ff02027207 */ /* 0x004fe40000800000 */
[----:B------:R-:W-:Y:S02]  /*0ad0*/  SEL R5, R5, RZ, P2 ;  /* 0x000000ff05057207 */ /* 0x000fe40001000000 */
[----:B------:R-:W-:Y:S02]  /*0ae0*/  IADD3 R2, PT, PT, R4, R2, R3 ;  /* 0x0000000204027210 */ /* 0x000fe40007ffe003 */
[----:B------:R-:W-:Y:S02]  /*0af0*/  ISETP.GT.U32.AND P1, PT, R22, 0xa0, PT ;  /* 0x000000a01600780c */ /* 0x000fe40003f24070 */
[----:B------:R-:W-:Y:S02]  /*0b00*/  SEL R6, R6, RZ, P3 ;  /* 0x000000ff06067207 */ /* 0x000fe40001800000 */
[----:B------:R-:W-:-:S02]  /*0b10*/  ISETP.GT.U32.AND P2, PT, R22, 0xc0, PT ;  /* 0x000000c01600780c */ /* 0x000fc40003f44070 */
[----:B------:R-:W-:Y:S02]  /*0b20*/  ISETP.GT.U32.AND P3, PT, R22, 0xe0, PT ;  /* 0x000000e01600780c */ /* 0x000fe40003f64070 */
[----:B------:R-:W-:Y:S02]  /*0b30*/  SEL R7, R7, RZ, P1 ;  /* 0x000000ff07077207 */ /* 0x000fe40000800000 */
[----:B------:R-:W-:Y:S02]  /*0b40*/  IADD3 R2, PT, PT, R6, R2, R5 ;  /* 0x0000000206027210 */ /* 0x000fe40007ffe005 */
[----:B0-----:R-:W-:Y:S02]  /*0b50*/  SEL R8, R8, RZ, P2 ;  /* 0x000000ff08087207 */ /* 0x001fe40001000000 */
[----:B------:R-:W-:Y:S02]  /*0b60*/  SEL R9, R9, RZ, P3 ;  /* 0x000000ff09097207 */ /* 0x000fe40001800000 */
[----:B------:R-:W-:-:S05]  /*0b70*/  IADD3 R2, PT, PT, R8, R2, R7 ;  /* 0x0000000208027210 */ /* 0x000fca0007ffe007 */
[----:B------:R-:W-:Y:S01]  /*0b80*/  IMAD.IADD R3, R2, 0x1, R9 ;  /* 0x0000000102037824 */ /* 0x000fe200078e0209 */
[----:B------:R-:W-:Y:S06]  /*0b90*/  BRA `(.L_x_909) ;  /* 0x0000001c00d47947 */ /* 0x000fec0003800000 */
.L_x_899:
[----:B------:R-:W0:Y:S01]  /*0ba0*/  S2R R2, SR_TID.X ;  /* 0x0000000000027919 */ /* 0x000e220000002100 */
[----:B------:R-:W1:Y:S02]  /*0bb0*/  LDCU.64 UR6, c[0x0][0x380] ;  /* 0x00007000ff0677ac */ /* 0x000e640008000a00 */
[----:B-1----:R-:W-:Y:S02]  /*0bc0*/  IMAD.U32 R20, RZ, RZ, UR6 ;  /* 0x00000006ff147e24 */ /* 0x002fe4000f8e00ff */
[----:B------:R-:W-:Y:S02]  /*0bd0*/  IMAD.U32 R21, RZ, RZ, UR7 ;  /* 0x00000007ff157e24 */ /* 0x000fe4000f8e00ff */
[----:B0-----:R-:W-:-:S04]  /*0be0*/  IMAD R25, R2, 0x4, R23 ;  /* 0x0000000402197824 */ /* 0x001fc800078e0217 */
[----:B------:R-:W-:-:S05]  /*0bf0*/  IMAD.WIDE.U32 R24, R25, 0x4, R20 ;  /* 0x0000000419187825 */ /* 0x000fca00078e0014 */
[----:B------:R-:W2:Y:S04]  /*0c00*/  LDG.E.128.CONSTANT R4, desc[UR8][R24.64] ;  /* 0x0000000818047981 */ /* 0x000ea8000c1e9d00 */
[----:B------:R-:W3:Y:S04]  /*0c10*/  LDG.E.128.CONSTANT R8, desc[UR8][R24.64+0x1000] ;  /* 0x0010000818087981 */ /* 0x000ee8000c1e9d00 */
[----:B------:R-:W4:Y:S04]  /*0c20*/  LDG.E.128.CONSTANT R12, desc[UR8][R24.64+0x2000] ;  /* 0x00200008180c7981 */ /* 0x000f28000c1e9d00 */
[----:B------:R-:W5:Y:S01]  /*0c30*/  LDG.E.128.CONSTANT R16, desc[UR8][R24.64+0x3000] ;  /* 0x0030000818107981 */ /* 0x000f62000c1e9d00 */
[----:B------:R-:W-:-:S02]  /*0c40*/  ISETP.GE.U32.AND P0, PT, R22, UR5, PT ;  /* 0x0000000516007c0c */ /* 0x000fc4000bf06070 */
        /* <DEDUP_REMOVED lines=9> */
[----:B------:R-:W-:Y:S01]  /*0ce0*/  VIADD R26, R23, UR5 ;  /* 0x00000005171a7c36 */ /* 0x000fe20008000000 */
[----:B------:R-:W-:Y:S01]  /*0cf0*/  UMOV UR4, URZ ;  /* 0x000000ff00047c82 */ /* 0x000fe20008000000 */
[----:B------:R-:W-:Y:S02]  /*0d00*/  VIADD R25, R3, 0xfffff000 ;  /* 0xfffff00003197836 */ /* 0x000fe40000000000 */
[C---:B------:R-:W-:Y:S02]  /*0d10*/  VIADD R24, R26.reuse, 0x100 ;  /* 0x000001001a187836 */ /* 0x040fe40000000000 */
[C---:B------:R-:W-:Y:S01]  /*0d20*/  IMAD.IADD R23, R26.reuse, 0x1, R2 ;  /* 0x000000011a177824 */ /* 0x040fe200078e0202 */
[----:B------:R-:W-:Y:S01]  /*0d30*/  ISETP.GT.U32.AND P0, PT, R26, R25, PT ;  /* 0x000000191a00720c */ /* 0x000fe20003f04070 */
[----:B------:R-:W-:-:S12]  /*0d40*/  IMAD.MOV.U32 R22, RZ, RZ, R26 ;  /* 0x000000ffff167224 */ /* 0x000fd800078e001a */
[----:B------:R-:W-:Y:S05]  /*0d50*/  @P0 BRA `(.L_x_911) ;  /* 0x0000000000640947 */ /* 0x000fea0003800000 */
[----:B------:R-:W0:Y:S08]  /*0d60*/  LDC R3, c[0x0][0x3a8] ;  /* 0x0000ea00ff037b82 */ /* 0x000e300000000800 */
[----:B------:R-:W1:Y:S02]  /*0d70*/  LDC.64 R20, c[0x0][0x380] ;  /* 0x0000e000ff147b82 */ /* 0x000e640000000a00 */
.L_x_912:
[----:B------:R-:W-:-:S04]  /*0d80*/  IMAD R29, R2, 0x4, R22 ;  /* 0x00000004021d7824 */ /* 0x000fc800078e0216 */
[----:B-1----:R-:W-:-:S05]  /*0d90*/  IMAD.WIDE.U32 R28, R29, 0x4, R20 ;  /* 0x000000041d1c7825 */ /* 0x002fca00078e0014 */
[----:B------:R-:W2:Y:S04]  /*0da0*/  LDG.E.128.CONSTANT R4, desc[UR8][R28.64] ;  /* 0x000000081c047981 */ /* 0x000ea8000c1e9d00 */
[----:B------:R-:W3:Y:S04]  /*0db0*/  LDG.E.128.CONSTANT R8, desc[UR8][R28.64+0x1000] ;  /* 0x001000081c087981 */ /* 0x000ee8000c1e9d00 */
[----:B------:R-:W4:Y:S04]  /*0dc0*/  LDG.E.128.CONSTANT R12, desc[UR8][R28.64+0x2000] ;  /* 0x002000081c0c7981 */ /* 0x000f28000c1e9d00 */
[----:B------:R-:W5:Y:S01]  /*0dd0*/  LDG.E.128.CONSTANT R16, desc[UR8][R28.64+0x3000] ;  /* 0x003000081c107981 */ /* 0x000f62000c1e9d00 */
[----:B--2---:R-:W-:Y:S01]  /*0de0*/  IADD3 R5, PT, PT, R5, R4, R27 ;  /* 0x0000000405057210 */ /* 0x004fe20007ffe01b */
[----:B0-----:R-:W-:-:S03]  /*0df0*/  IMAD.IADD R4, R3, 0x1, -R22 ;  /* 0x0000000103047824 */ /* 0x001fc600078e0a16 */
[----:B------:R-:W-:Y:S02]  /*0e00*/  IADD3 R5, PT, PT, R7, R6, R5 ;  /* 0x0000000607057210 */ /* 0x000fe40007ffe005 */
[----:B------:R-:W-:Y:S02]  /*0e10*/  ISETP.GE.U32.AND P0, PT, R4, UR5, PT ;  /* 0x0000000504007c0c */ /* 0x000fe4000bf06070 */
[----:B---3--:R-:W-:-:S04]  /*0e20*/  IADD3 R5, PT, PT, R9, R8, R5 ;  /* 0x0000000809057210 */ /* 0x008fc80007ffe005 */
[----:B------:R-:W-:-:S04]  /*0e30*/  IADD3 R5, PT, PT, R11, R10, R5 ;  /* 0x0000000a0b057210 */ /* 0x000fc80007ffe005 */
[----:B----4-:R-:W-:-:S04]  /*0e40*/  IADD3 R5, PT, PT, R13, R12, R5 ;  /* 0x0000000c0d057210 */ /* 0x010fc80007ffe005 */
[----:B------:R-:W-:-:S04]  /*0e50*/  IADD3 R5, PT, PT, R15, R14, R5 ;  /* 0x0000000e0f057210 */ /* 0x000fc80007ffe005 */
[----:B-----5:R-:W-:-:S04]  /*0e60*/  IADD3 R5, PT, PT, R17, R16, R5 ;  /* 0x0000001011057210 */ /* 0x020fc80007ffe005 */
[----:B------:R-:W-:Y:S01]  /*0e70*/  IADD3 R27, PT, PT, R19, R18, R5 ;  /* 0x00000012131b7210 */ /* 0x000fe20007ffe005 */
[----:B------:R-:W-:Y:S06]  /*0e80*/  @!P0 BRA `(.L_x_910) ;  /* 0x0000000000ec8947 */ /* 0x000fec0003800000 */
[----:B------:R-:W-:Y:S01]  /*0e90*/  VIADD R22, R22, UR5 ;  /* 0x0000000516167c36 */ /* 0x000fe20008000000 */
[----:B------:R-:W-:Y:S01]  /*0ea0*/  UIADD3 UR4, UPT, UPT, UR4, 0x1, URZ ;  /* 0x0000000104047890 */ /* 0x000fe2000fffe0ff */
[----:B------:R-:W-:Y:S02]  /*0eb0*/  VIADD R24, R24, UR5 ;  /* 0x0000000518187c36 */ /* 0x000fe40008000000 */
[----:B------:R-:W-:Y:S01]  /*0ec0*/  VIADD R23, R23, UR5 ;  /* 0x0000000517177c36 */ /* 0x000fe20008000000 */
[----:B------:R-:W-:-:S13]  /*0ed0*/  ISETP.GT.U32.AND P0, PT, R22, R25, PT ;  /* 0x000000191600720c */ /* 0x000fda0003f04070 */
[----:B------:R-:W-:Y:S05]  /*0ee0*/  @!P0 BRA `(.L_x_912) ;  /* 0xfffffffc00a48947 */ /* 0x000fea000383ffff */
.L_x_911:
[----:B------:R-:W-:-:S13]  /*0ef0*/  ISETP.GE.U32.AND P0, PT, R22, R3, PT ;  /* 0x000000031600720c */ /* 0x000fda0003f06070 */
[----:B------:R-:W-:Y:S05]  /*0f00*/  @P0 BRA `(.L_x_910) ;  /* 0x0000000000cc0947 */ /* 0x000fea0003800000 */
[----:B------:R-:W-:Y:S01]  /*0f10*/  IMAD.IADD R5, R3, 0x1, -R22 ;  /* 0x0000000103057824 */ /* 0x000fe200078e0a16 */
[----:B------:R-:W-:Y:S04]  /*0f20*/  BSSY.RECONVERGENT B1, `(.L_x_910) ;  /* 0x0000031000017945 */ /* 0x000fe80003800200 */
[----:B------:R-:W-:-:S13]  /*0f30*/  ISETP.GE.AND P0, PT, R2, R5, PT ;  /* 0x000000050200720c */ /* 0x000fda0003f06270 */
[----:B------:R-:W-:Y:S05]  /*0f40*/  @P0 BRA `(.L_x_913) ;  /* 0x0000000000b80947 */ /* 0x000fea0003800000 */
[----:B------:R-:W0:Y:S01]  /*0f50*/  LDC R7, c[0x0][0x3ac] ;  /* 0x0000eb00ff077b82 */ /* 0x000e220000000800 */
[----:B------:R-:W-:Y:S01]  /*0f60*/  LOP3.LUT R4, RZ, R2, RZ, 0x33, !PT ;  /* 0x00000002ff047212 */ /* 0x000fe200078e33ff */
[----:B------:R-:W-:Y:S01]  /*0f70*/  BSSY.RECONVERGENT B2, `(.L_x_914) ;  /* 0x0000016000027945 */ /* 0x000fe20003800200 */
[----:B------:R-:W-:-:S03]  /*0f80*/  IMAD.MOV.U32 R9, RZ, RZ, R2 ;  /* 0x000000ffff097224 */ /* 0x000fc600078e0002 */
[----:B------:R-:W-:-:S04]  /*0f90*/  IMAD.IADD R3, R4, 0x1, R3 ;  /* 0x0000000104037824 */ /* 0x000fc800078e0203 */
[C---:B------:R-:W-:Y:S01]  /*0fa0*/  IMAD.IADD R26, R3.reuse, 0x1, -R26 ;  /* 0x00000001031a7824 */ /* 0x040fe200078e0a1a */
[C---:B------:R-:W-:Y:S02]  /*0fb0*/  LOP3.LUT R4, R3.reuse, 0x300, RZ, 0xc0, !PT ;  /* 0x0000030003047812 */ /* 0x040fe400078ec0ff */
[----:B------:R-:W-:Y:S02]  /*0fc0*/  LEA.HI R3, R3, 0x1, RZ, 0x18 ;  /* 0x0000000103037811 */ /* 0x000fe400078fc0ff */
[----:B------:R-:W-:Y:S01]  /*0fd0*/  ISETP.NE.AND P0, PT, R4, 0x300, PT ;  /* 0x000003000400780c */ /* 0x000fe20003f05270 */
[----:B0-----:R-:W-:-:S04]  /*0fe0*/  IMAD R7, R7, UR4, RZ ;  /* 0x0000000407077c24 */ /* 0x001fc8000f8e02ff */
[----:B------:R-:W-:-:S05]  /*0ff0*/  IMAD R7, R7, -0x1000, R26 ;  /* 0xfffff00007077824 */ /* 0x000fca00078e021a */
[----:B------:R-:W-:-:S03]  /*1000*/  ISETP.GE.U32.AND P1, PT, R7, 0x300, PT ;  /* 0x000003000700780c */ /* 0x000fc60003f26070 */
[----:B------:R-:W-:Y:S10]  /*1010*/  @!P0 BRA `(.L_x_915) ;  /* 0x00000000002c8947 */ /* 0x000ff40003800000 */
[----:B------:R-:W-:Y:S01]  /*1020*/  LOP3.LUT R3, R3, 0x3, RZ, 0xc0, !PT ;  /* 0x0000000303037812 */ /* 0x000fe200078ec0ff */
[----:B------:R-:W-:-:S04]  /*1030*/  IMAD.MOV.U32 R9, RZ, RZ, R2 ;  /* 0x000000ffff097224 */ /* 0x000fc800078e0002 */
[----:B------:R-:W-:-:S07]  /*1040*/  IMAD.MOV R3, RZ, RZ, -R3 ;  /* 0x000000ffff037224 */ /* 0x000fce00078e0a03 */
.L_x_916:
[----:B------:R-:W-:-:S06]  /*1050*/  IMAD.WIDE.U32 R6, R23, 0x4, R20 ;  /* 0x0000000417067825 */ /* 0x000fcc00078e0014 */
[----:B------:R-:W2:Y:S01]  /*1060*/  LDG.E.CONSTANT R6, desc[UR8][R6.64] ;  /* 0x0000000806067981 */ /* 0x000ea2000c1e9900 */
[----:B------:R-:W-:Y:S02]  /*1070*/  VIADD R3, R3, 0x1 ;  /* 0x0000000103037836 */ /* 0x000fe40000000000 */
[----:B------:R-:W-:Y:S02]  /*1080*/  VIADD R9, R9, 0x100 ;  /* 0x0000010009097836 */ /* 0x000fe40000000000 */
[----:B------:R-:W-:Y:S01]  /*1090*/  VIADD R23, R23, 0x100 ;  /* 0x0000010017177836 */ /* 0x000fe20000000000 */
[----:B------:R-:W-:Y:S01]  /*10a0*/  ISETP.NE.AND P0, PT, R3, RZ, PT ;  /* 0x000000ff0300720c */ /* 0x000fe20003f05270 */
[----:B--2---:R-:W-:-:S12]  /*10b0*/  IMAD.IADD R27, R6, 0x1, R27 ;  /* 0x00000001061b7824 */ /* 0x004fd800078e021b */
[----:B------:R-:W-:Y:S05]  /*10c0*/  @P0 BRA `(.L_x_916) ;  /* 0xfffffffc00e00947 */ /* 0x000fea000383ffff */
.L_x_915:
[----:B------:R-:W-:Y:S05]  /*10d0*/  BSYNC.RECONVERGENT B2 ;  /* 0x0000000000027941 */ /* 0x000fea0003800200 */
.L_x_914:
[----:B------:R-:W-:Y:S05]  /*10e0*/  @!P1 BRA `(.L_x_913) ;  /* 0x0000000000509947 */ /* 0x000fea0003800000 */
[C---:B------:R-:W-:Y:S02]  /*10f0*/  IMAD.IADD R15, R9.reuse, 0x1, R24 ;  /* 0x00000001090f7824 */ /* 0x040fe400078e0218 */
[----:B------:R-:W-:-:S07]  /*1100*/  VIADD R3, R9, 0x200 ;  /* 0x0000020009037836 */ /* 0x000fce0000000000 */
.L_x_917:
[C---:B------:R-:W-:Y:S02]  /*1110*/  VIADD R7, R15.reuse, 0xffffff00 ;  /* 0xffffff000f077836 */ /* 0x040fe40000000000 */
[----:B------:R-:W-:-:S04]  /*1120*/  IMAD.WIDE.U32 R8, R15, 0x4, R20 ;  /* 0x000000040f087825 */ /* 0x000fc800078e0014 */
        /* <DEDUP_REMOVED lines=13> */
[----:B--2---:R-:W-:-:S04]  /*1200*/  IADD3 R27, PT, PT, R8, R6, R27 ;  /* 0x00000006081b7210 */ /* 0x004fc80007ffe01b */
[----:B---3--:R-:W-:-:S05]  /*1210*/  IADD3 R27, PT, PT, R12, R10, R27 ;  /* 0x0000000a0c1b7210 */ /* 0x008fca0007ffe01b */
[----:B------:R-:W-:Y:S05]  /*1220*/  @!P0 BRA `(.L_x_917) ;  /* 0xfffffffc00b88947 */ /* 0x000fea000383ffff */
.L_x_913:
[----:B------:R-:W-:Y:S05]  /*1230*/  BSYNC.RECONVERGENT B1 ;  /* 0x0000000000017941 */ /* 0x000fea0003800200 */
.L_x_910:
        /* <DEDUP_REMOVED lines=37> */
[----:B--2---:R-:W1:Y:S01]  /*1490*/  LDS.64 R8, [UR4+0x20] ;  /* 0x00002004ff087984 */ /* 0x004e620008000a00 */
[----:B0-----:R-:W-:-:S04]  /*14a0*/  IADD3 R2, PT, PT, R4, R2, R3 ;  /* 0x0000000204027210 */ /* 0x001fc80007ffe003 */
[----:B------:R-:W-:-:S04]  /*14b0*/  IADD3 R2, PT, PT, R6, R2, R5 ;  /* 0x0000000206027210 */ /* 0x000fc80007ffe005 */
[----:B-1----:R-:W-:-:S05]  /*14c0*/  IADD3 R2, PT, PT, R8, R2, R7 ;  /* 0x0000000208027210 */ /* 0x002fca0007ffe007 */
[----:B------:R-:W-:Y:S01]  /*14d0*/  IMAD.IADD R3, R2, 0x1, R9 ;  /* 0x0000000102037824 */ /* 0x000fe200078e0209 */
[----:B------:R-:W-:Y:S06]  /*14e0*/  BRA `(.L_x_909) ;  /* 0x0000001400807947 */ /* 0x000fec0003800000 */
.L_x_898:
[----:B------:R-:W0:Y:S02]  /*14f0*/  LDCU UR6, c[0x0][0x3a8] ;  /* 0x00007500ff0677ac */ /* 0x000e240008000800 */
[----:B0-----:R-:W-:-:S04]  /*1500*/  IADD3 R4, PT, PT, -R23, UR6, RZ ;  /* 0x0000000617047c10 */ /* 0x001fc8000fffe1ff */
        /* <DEDUP_REMOVED lines=9> */
[----:B------:R-:W-:-:S04]  /*15a0*/  IMAD.IADD R3, R23, 0x1, R2 ;  /* 0x0000000117037824 */ /* 0x000fc800078e0202 */
[----:B0-----:R-:W-:-:S05]  /*15b0*/  IMAD.WIDE.U32 R6, R3, 0x4, R6 ;  /* 0x0000000403067825 */ /* 0x001fca00078e0006 */
[----:B------:R0:W5:Y:S01]  /*15c0*/  LDG.E.CONSTANT R3, desc[UR8][R6.64] ;  /* 0x0000000806037981 */ /* 0x000162000c1e9900 */
[----:B------:R-:W-:-:S07]  /*15d0*/  VIADD R10, R2, 0x100 ;  /* 0x00000100020a7836 */ /* 0x000fce0000000000 */
.L_x_920:
[----:B------:R-:W-:Y:S05]  /*15e0*/  BSYNC.RECONVERGENT B1 ;  /* 0x0000000000017941 */ /* 0x000fea0003800200 */
.L_x_919:
[----:B------:R-:W-:Y:S01]  /*15f0*/  ISETP.GE.U32.AND P0, PT, R10, R4, PT ;  /* 0x000000040a00720c */ /* 0x000fe20003f06070 */
[----:B------:R-:W-:-:S12]  /*1600*/  BSSY.RECONVERGENT B1, `(.L_x_921) ;  /* 0x000002e000017945 */ /* 0x000fd80003800200 */
[----:B------:R-:W-:Y:S05]  /*1610*/  @P0 BRA `(.L_x_922) ;  /* 0x0000000000b00947 */ /* 0x000fea0003800000 */
[----:B------:R-:W-:Y:S01]  /*1620*/  LOP3.LUT R5, RZ, R10, RZ, 0x33, !PT ;  /* 0x0000000aff057212 */ /* 0x000fe200078e33ff */
[----:B------:R-:W-:Y:S04]  /*1630*/  BSSY.RECONVERGENT B2, `(.L_x_923) ;  /* 0x0000014000027945 */ /* 0x000fe80003800200 */
[----:B0-----:R-:W-:-:S04]  /*1640*/  VIADD R6, R5, UR6 ;  /* 0x0000000605067c36 */ /* 0x001fc80008000000 */
[C---:B------:R-:W-:Y:S01]  /*1650*/  IMAD.IADD R7, R6.reuse, 0x1, -R23 ;  /* 0x0000000106077824 */ /* 0x040fe200078e0a17 */
[----:B------:R-:W-:-:S04]  /*1660*/  LOP3.LUT R5, R6, 0x300, RZ, 0xc0, !PT ;  /* 0x0000030006057812 */ /* 0x000fc800078ec0ff */
[----:B------:R-:W-:Y:S02]  /*1670*/  ISETP.NE.AND P0, PT, R5, 0x300, PT ;  /* 0x000003000500780c */ /* 0x000fe40003f05270 */
[----:B------:R-:W-:-:S11]  /*1680*/  ISETP.GE.U32.AND P1, PT, R7, 0x300, PT ;  /* 0x000003000700780c */ /* 0x000fd60003f26070 */
[----:B------:R-:W-:Y:S05]  /*1690*/  @!P0 BRA `(.L_x_924) ;  /* 0x0000000000348947 */ /* 0x000fea0003800000 */
[----:B------:R-:W0:Y:S01]  /*16a0*/  LDC.64 R8, c[0x0][0x380] ;  /* 0x0000e000ff087b82 */ /* 0x000e220000000a00 */
[----:B------:R-:W-:Y:S01]  /*16b0*/  LEA.HI R5, R6, 0x1, RZ, 0x18 ;  /* 0x0000000106057811 */ /* 0x000fe200078fc0ff */
[----:B------:R-:W-:-:S03]  /*16c0*/  IMAD.IADD R11, R23, 0x1, R10 ;  /* 0x00000001170b7824 */ /* 0x000fc600078e020a */
[----:B------:R-:W-:-:S05]  /*16d0*/  LOP3.LUT R5, R5, 0x3, RZ, 0xc0, !PT ;  /* 0x0000000305057812 */ /* 0x000fca00078ec0ff */
[----:B------:R-:W-:-:S07]  /*16e0*/  IMAD.MOV R5, RZ, RZ, -R5 ;  /* 0x000000ffff057224 */ /* 0x000fce00078e0a05 */
.L_x_925:
        /* <DEDUP_REMOVED lines=8> */
.L_x_924:
[----:B------:R-:W-:Y:S05]  /*1770*/  BSYNC.RECONVERGENT B2 ;  /* 0x0000000000027941 */ /* 0x000fea0003800200 */
.L_x_923:
[----:B------:R-:W-:Y:S05]  /*1780*/  @!P1 BRA `(.L_x_922) ;  /* 0x0000000000549947 */ /* 0x000fea0003800000 */
[----:B------:R-:W0:Y:S01]  /*1790*/  LDC.64 R6, c[0x0][0x380] ;  /* 0x0000e000ff067b82 */ /* 0x000e220000000a00 */
[----:B------:R-:W-:Y:S02]  /*17a0*/  IMAD.IADD R23, R23, 0x1, R10 ;  /* 0x0000000117177824 */ /* 0x000fe400078e020a */
[----:B------:R-:W-:-:S07]  /*17b0*/  VIADD R5, R10, 0x200 ;  /* 0x000002000a057836 */ /* 0x000fce0000000000 */
.L_x_926:
        /* <DEDUP_REMOVED lines=18> */
.L_x_922:
[----:B------:R-:W-:Y:S05]  /*18e0*/  BSYNC.RECONVERGENT B1 ;  /* 0x0000000000017941 */ /* 0x000fea0003800200 */
.L_x_921:
        /* <DEDUP_REMOVED lines=39> */
[----:B----4-:R-:W1:Y:S01]  /*1b60*/  LDS.64 R8, [UR4+0x20] ;  /* 0x00002004ff087984 */ /* 0x010e620008000a00 */
[----:B0-----:R-:W-:-:S04]  /*1b70*/  IADD3 R2, PT, PT, R4, R2, R3 ;  /* 0x0000000204027210 */ /* 0x001fc80007ffe003 */
[----:B------:R-:W-:-:S04]  /*1b80*/  IADD3 R2, PT, PT, R6, R2, R5 ;  /* 0x0000000206027210 */ /* 0x000fc80007ffe005 */
[----:B-1----:R-:W-:-:S05]  /*1b90*/  IADD3 R2, PT, PT, R8, R2, R7 ;  /* 0x0000000208027210 */ /* 0x002fca0007ffe007 */
[----:B------:R-:W-:Y:S01]  /*1ba0*/  IMAD.IADD R3, R2, 0x1, R9 ;  /* 0x0000000102037824 */ /* 0x000fe200078e0209 */
[----:B------:R-:W-:Y:S06]  /*1bb0*/  BRA `(.L_x_909) ;  /* 0x0000000c00cc7947 */ /* 0x000fec0003800000 */
.L_x_927:
        /* <DEDUP_REMOVED lines=10> */
[----:B------:R-:W-:Y:S02]  /*1c60*/  ISETP.NE.AND P1, PT, R9, RZ, PT ;  /* 0x000000ff0900720c */ /* 0x000fe40003f25270 */
[----:B0-----:R-:W-:Y:S02]  /*1c70*/  SEL R8, R5, RZ, !P0 ;  /* 0x000000ff05087207 */ /* 0x001fe40004000000 */
[----:B------:R-:W-:Y:S01]  /*1c80*/  ISETP.GT.AND P0, PT, R11, R6, PT ;  /* 0x000000060b00720c */ /* 0x000fe20003f04270 */
[----:B------:R-:W-:-:S08]  /*1c90*/  VIADD R11, R9, 0x4 ;  /* 0x00000004090b7836 */ /* 0x000fd00000000000 */
[----:B------:R-:W-:Y:S01]  /*1ca0*/  @!P1 MOV R10, 0x400 ;  /* 0x00000400000a9802 */ /* 0x000fe20000000f00 */
[----:B------:R-:W-:-:S05]  /*1cb0*/  IMAD.IADD R5, R8, 0x1, R3 ;  /* 0x0000000108057824 */ /* 0x000fca00078e0203 */
[----:B------:R-:W0:Y:S02]  /*1cc0*/  SHFL.DOWN PT, R7, R5, 0x2, R6 ;  /* 0x0840000005077989 */ /* 0x000e2400000e0006 */
[----:B0-----:R-:W-:Y:S02]  /*1cd0*/  SEL R8, R7, RZ, !P0 ;  /* 0x000000ff07087207 */ /* 0x001fe40004000000 */
[----:B------:R-:W-:Y:S02]  /*1ce0*/  ISETP.GT.AND P0, PT, R11, R6, PT ;  /* 0x000000060b00720c */ /* 0x000fe40003f04270 */
[----:B------:R-:W0:Y:S01]  /*1cf0*/  @!P1 S2R R11, SR_CgaCtaId ;  /* 0x00000000000b9919 */ /* 0x000e220000008800 */
[----:B------:R-:W-:Y:S02]  /*1d00*/  IMAD.IADD R7, R5, 0x1, R8 ;  /* 0x0000000105077824 */ /* 0x000fe400078e0208 */
[C---:B------:R-:W-:Y:S02]  /*1d10*/  VIADD R5, R9.reuse, 0x8 ;  /* 0x0000000809057836 */ /* 0x040fe40000000000 */
[----:B------:R-:W-:Y:S01]  /*1d20*/  VIADD R9, R9, 0x10 ;  /* 0x0000001009097836 */ /* 0x000fe20000000000 */
[----:B------:R-:W1:Y:S02]  /*1d30*/  SHFL.DOWN PT, R8, R7, 0x4, R6 ;  /* 0x0880000007087989 */ /* 0x000e6400000e0006 */
[----:B-1----:R-:W-:-:S02]  /*1d40*/  SEL R8, R8, RZ, !P0 ;  /* 0x000000ff08087207 */ /* 0x002fc40004000000 */
[----:B------:R-:W-:Y:S02]  /*1d50*/  ISETP.GT.AND P0, PT, R5, R6, PT ;  /* 0x000000060500720c */ /* 0x000fe40003f04270 */
[----:B0-----:R-:W-:Y:S01]  /*1d60*/  @!P1 LEA R10, R11, R10, 0x18 ;  /* 0x0000000a0b0a9211 */ /* 0x001fe200078ec0ff */
[----:B------:R-:W-:-:S05]  /*1d70*/  IMAD.IADD R3, R7, 0x1, R8 ;  /* 0x0000000107037824 */ /* 0x000fca00078e0208 */
[----:B------:R-:W0:Y:S02]  /*1d80*/  SHFL.DOWN PT, R8, R3, 0x8, R6 ;  /* 0x0900000003087989 */ /* 0x000e2400000e0006 */
[----:B0-----:R-:W-:Y:S02]  /*1d90*/  SEL R8, R8, RZ, !P0 ;  /* 0x000000ff08087207 */ /* 0x001fe40004000000 */
[----:B------:R-:W-:-:S03]  /*1da0*/  ISETP.GT.AND P0, PT, R9, R6, PT ;  /* 0x000000060900720c */ /* 0x000fc60003f04270 */
[----:B------:R-:W-:Y:S01]  /*1db0*/  IMAD.IADD R5, R3, 0x1, R8 ;  /* 0x0000000103057824 */ /* 0x000fe200078e0208 */
[----:B------:R-:W-:-:S04]  /*1dc0*/  @!P1 SHF.R.U32.HI R8, RZ, 0x3, R2 ;  /* 0x00000003ff089819 */ /* 0x000fc80000011602 */
[----:B------:R-:W0:Y:S01]  /*1dd0*/  SHFL.DOWN PT, R7, R5, 0x10, R6 ;  /* 0x0a00000005077989 */ /* 0x000e2200000e0006 */
[----:B------:R-:W-:-:S05]  /*1de0*/  @!P1 LOP3.LUT R3, R8, 0x7c, RZ, 0xc0, !PT ;  /* 0x0000007c08039812 */ /* 0x000fca00078ec0ff */
[----:B------:R-:W-:Y:S01]  /*1df0*/  @!P1 IMAD.IADD R10, R3, 0x1, R10 ;  /* 0x00000001030a9824 */ /* 0x000fe200078e020a */
        /* <DEDUP_REMOVED lines=12> */
[----:B0-----:R-:W0:Y:S04]  /*1ec0*/  LDS.128 R8, [UR4+0x10] ;  /* 0x00001004ff087984 */ /* 0x001e280008000c00 */
[----:B------:R-:W1:Y:S04]  /*1ed0*/  LDS R2, [UR4+0xc] ;  /* 0x00000c04ff027984 */ /* 0x000e680008000800 */
[----:B------:R-:W2:Y:S01]  /*1ee0*/  LDS.64 R6, [UR4+0x20] ;  /* 0x00002004ff067984 */ /* 0x000ea20008000a00 */
[----:B0-----:R-:W-:Y:S02]  /*1ef0*/  SEL R8, R8, RZ, P2 ;  /* 0x000000ff08087207 */ /* 0x001fe40001000000 */
[----:B------:R-:W-:-:S02]  /*1f00*/  ISETP.GT.U32.AND P2, PT, R4, 0x60, PT ;  /* 0x000000600400780c */ /* 0x000fc40003f44070 */
[----:B-1----:R-:W-:Y:S02]  /*1f10*/  SEL R2, R2, RZ, P1 ;  /* 0x000000ff02027207 */ /* 0x002fe40000800000 */
        /* <DEDUP_REMOVED lines=8> */
[----:B--2---:R-:W-:Y:S02]  /*1fa0*/  SEL R6, R6, RZ, P2 ;  /* 0x000000ff06067207 */ /* 0x004fe40001000000 */
[----:B------:R-:W-:Y:S02]  /*1fb0*/  SEL R7, R7, RZ, P3 ;  /* 0x000000ff07077207 */ /* 0x000fe40001800000 */
[----:B------:R-:W-:-:S05]  /*1fc0*/  IADD3 R2, PT, PT, R6, R2, R11 ;  /* 0x0000000206027210 */ /* 0x000fca0007ffe00b */
[----:B------:R-:W-:Y:S01]  /*1fd0*/  IMAD.IADD R3, R2, 0x1, R7 ;  /* 0x0000000102037824 */ /* 0x000fe200078e0207 */
[----:B------:R-:W-:Y:S06]  /*1fe0*/  BRA `(.L_x_909) ;  /* 0x0000000800c07947 */ /* 0x000fec0003800000 */
.L_x_918:
[----:B------:R-:W0:Y:S01]  /*1ff0*/  S2R R6, SR_TID.X ;  /* 0x0000000000067919 */ /* 0x000e220000002100 */
[----:B------:R-:W1:Y:S02]  /*2000*/  LDCU.64 UR10, c[0x0][0x380] ;  /* 0x00007000ff0a77ac */ /* 0x000e640008000a00 */
[----:B-1----:R-:W-:Y:S02]  /*2010*/  IMAD.U32 R2, RZ, RZ, UR10 ;  /* 0x0000000aff027e24 */ /* 0x002fe4000f8e00ff */
[----:B------:R-:W-:Y:S02]  /*2020*/  IMAD.U32 R3, RZ, RZ, UR11 ;  /* 0x0000000bff037e24 */ /* 0x000fe4000f8e00ff */
[----:B0-----:R-:W-:-:S04]  /*2030*/  IMAD.IADD R9, R23, 0x1, R6 ;  /* 0x0000000117097824 */ /* 0x001fc800078e0206 */
[----:B------:R-:W-:-:S05]  /*2040*/  IMAD.WIDE.U32 R8, R9, 0x4, R2 ;  /* 0x0000000409087825 */ /* 0x000fca00078e0002 */
        /* <DEDUP_REMOVED lines=16> */
[----:B------:R-:W-:-:S02]  /*2150*/  ISETP.GE.U32.AND P0, PT, R4, UR5, PT ;  /* 0x0000000504007c0c */ /* 0x000fc4000bf06070 */
        /* <DEDUP_REMOVED lines=9> */
[----:B------:R-:W-:Y:S01]  /*21f0*/  UIADD3 UR7, UPT, UPT, UR6, -0x1000, URZ ;  /* 0xfffff00006077890 */ /* 0x000fe2000fffe0ff */
[----:B------:R-:W-:Y:S01]  /*2200*/  VIADD R23, R23, UR5 ;  /* 0x0000000517177c36 */ /* 0x000fe20008000000 */
[----:B------:R-:W-:-:S03]  /*2210*/  UMOV UR4, URZ ;  /* 0x000000ff00047c82 */ /* 0x000fc60008000000 */
[C---:B------:R-:W-:Y:S01]  /*2220*/  VIADD R8, R23.reuse, 0x100 ;  /* 0x0000010017087836 */ /* 0x040fe20000000000 */
[C---:B------:R-:W-:Y:S01]  /*2230*/  ISETP.GT.U32.AND P0, PT, R23.reuse, UR7, PT ;  /* 0x0000000717007c0c */ /* 0x040fe2000bf04070 */
[----:B------:R-:W-:-:S12]  /*2240*/  IMAD.IADD R9, R23, 0x1, R6 ;  /* 0x0000000117097824 */ /* 0x000fd800078e0206 */
[----:B------:R-:W-:Y:S05]  /*2250*/  @P0 BRA `(.L_x_929) ;  /* 0x0000000000980947 */ /* 0x000fea0003800000 */
[----:B------:R-:W0:Y:S01]  /*2260*/  LDC.64 R2, c[0x0][0x380] ;  /* 0x0000e000ff027b82 */ /* 0x000e220000000a00 */
[----:B------:R-:W1:Y:S01]  /*2270*/  LDCU UR6, c[0x0][0x3a8] ;  /* 0x00007500ff0677ac */ /* 0x000e620008000800 */
[----:B------:R-:W-:Y:S01]  /*2280*/  NOP ;  /* 0x0000000000007918 */ /* 0x000fe20000000000 */
.L_x_930:
[----:B------:R-:W-:-:S04]  /*2290*/  IMAD.IADD R5, R6, 0x1, R23 ;  /* 0x0000000106057824 */ /* 0x000fc800078e0217 */
[----:B0-----:R-:W-:-:S05]  /*22a0*/  IMAD.WIDE.U32 R4, R5, 0x4, R2 ;  /* 0x0000000405047825 */ /* 0x001fca00078e0002 */
        /* <DEDUP_REMOVED lines=12> */
[----:B------:R-:W5:Y:S01]  /*2370*/  LDG.E.CONSTANT R20, desc[UR8][R4.64+0x3c00] ;  /* 0x003c000804147981 */ /* 0x000f62000c1e9900 */
[----:B--2---:R-:W-:-:S03]  /*2380*/  IADD3 R24, PT, PT, R19, R18, R7 ;  /* 0x0000001213187210 */ /* 0x004fc60007ffe007 */
[----:B------:R-:W2:Y:S04]  /*2390*/  LDG.E.CONSTANT R19, desc[UR8][R4.64+0x3000] ;  /* 0x0030000804137981 */ /* 0x000ea8000c1e9900 */
[----:B------:R-:W2:Y:S04]  /*23a0*/  LDG.E.CONSTANT R18, desc[UR8][R4.64+0x3400] ;  /* 0x0034000804127981 */ /* 0x000ea8000c1e9900 */
[----:B------:R-:W2:Y:S01]  /*23b0*/  LDG.E.CONSTANT R7, desc[UR8][R4.64+0x3800] ;  /* 0x0038000804077981 */ /* 0x000ea2000c1e9900 */
[----:B---3--:R-:W-:-:S04]  /*23c0*/  IADD3 R21, PT, PT, R22, R21, R24 ;  /* 0x0000001516157210 */ /* 0x008fc80007ffe018 */
[----:B----4-:R-:W-:-:S04]  /*23d0*/  IADD3 R16, PT, PT, R16, R17, R21 ;  /* 0x0000001110107210 */ /* 0x010fc80007ffe015 */
[----:B-----5:R-:W-:-:S04]  /*23e0*/  IADD3 R14, PT, PT, R14, R15, R16 ;  /* 0x0000000f0e0e7210 */ /* 0x020fc80007ffe010 */
[----:B------:R-:W-:Y:S02]  /*23f0*/  IADD3 R12, PT, PT, R12, R13, R14 ;  /* 0x0000000d0c0c7210 */ /* 0x000fe40007ffe00e */
[----:B-1----:R-:W-:-:S04]  /*2400*/  IADD3 R13, PT, PT, -R23, UR6, RZ ;  /* 0x00000006170d7c10 */ /* 0x002fc8000fffe1ff */
[----:B------:R-:W-:Y:S02]  /*2410*/  ISETP.GE.U32.AND P0, PT, R13, UR5, PT ;  /* 0x000000050d007c0c */ /* 0x000fe4000bf06070 */
[----:B------:R-:W-:-:S04]  /*2420*/  IADD3 R10, PT, PT, R11, R10, R12 ;  /* 0x0000000a0b0a7210 */ /* 0x000fc80007ffe00c */
[----:B--2---:R-:W-:-:S04]  /*2430*/  IADD3 R10, PT, PT, R18, R19, R10 ;  /* 0x00000013120a7210 */ /* 0x004fc80007ffe00a */
[----:B------:R-:W-:-:S03]  /*2440*/  IADD3 R7, PT, PT, R20, R7, R10 ;  /* 0x0000000714077210 */ /* 0x000fc60007ffe00a */
[----:B------:R-:W-:Y:S05]  /*2450*/  @!P0 BRA `(.L_x_928) ;  /* 0x0000000000fc8947 */ /* 0x000fea0003800000 */
[----:B------:R-:W-:Y:S01]  /*2460*/  VIADD R23, R23, UR5 ;  /* 0x0000000517177c36 */ /* 0x000fe20008000000 */
[----:B------:R-:W-:Y:S01]  /*2470*/  UIADD3 UR4, UPT, UPT, UR4, 0x1, URZ ;  /* 0x0000000104047890 */ /* 0x000fe2000fffe0ff */
[----:B------:R-:W-:Y:S02]  /*2480*/  VIADD R8, R8, UR5 ;  /* 0x0000000508087c36 */ /* 0x000fe40008000000 */
[----:B------:R-:W-:Y:S01]  /*2490*/  VIADD R9, R9, UR5 ;  /* 0x0000000509097c36 */ /* 0x000fe20008000000 */
[----:B------:R-:W-:-:S13]  /*24a0*/  ISETP.GT.U32.AND P0, PT, R23, UR7, PT ;  /* 0x0000000717007c0c */ /* 0x000fda000bf04070 */
[----:B------:R-:W-:Y:S05]  /*24b0*/  @!P0 BRA `(.L_x_930) ;  /* 0xfffffffc00748947 */ /* 0x000fea000383ffff */
.L_x_929:
[----:B------:R-:W-:-:S13]  /*24c0*/  ISETP.GE.U32.AND P0, PT, R23, UR6, PT ;  /* 0x0000000617007c0c */ /* 0x000fda000bf06070 */
[----:B------:R-:W-:Y:S05]  /*24d0*/  @P0 BRA `(.L_x_928) ;  /* 0x0000000000dc0947 */ /* 0x000fea0003800000 */
[----:B------:R-:W-:Y:S01]  /*24e0*/  IADD3 R23, PT, PT, -R23, UR6, RZ ;  /* 0x0000000617177c10 */ /* 0x000fe2000fffe1ff */
[----:B------:R-:W-:Y:S03]  /*24f0*/  BSSY.RECONVERGENT B1, `(.L_x_928) ;  /* 0x0000035000017945 */ /* 0x000fe60003800200 */
[----:B------:R-:W-:-:S13]  /*2500*/  ISETP.GE.AND P0, PT, R6, R23, PT ;  /* 0x000000170600720c */ /* 0x000fda0003f06270 */
[----:B------:R-:W-:Y:S05]  /*2510*/  @P0 BRA `(.L_x_931) ;  /* 0x0000000000c80947 */ /* 0x000fea0003800000 */
[----:B------:R-:W0:Y:S01]  /*2520*/  LDCU UR5, c[0x0][0x3ac] ;  /* 0x00007580ff0577ac */ /* 0x000e220008000800 */
[----:B------:R-:W1:Y:S01]  /*2530*/  LDC R10, c[0x0][0x3ac] ;  /* 0x0000eb00ff0a7b82 */ /* 0x000e620000000800 */
[----:B------:R-:W-:Y:S01]  /*2540*/  LOP3.LUT R4, RZ, R6, RZ, 0x33, !PT ;  /* 0x00000006ff047212 */ /* 0x000fe200078e33ff */
[----:B------:R-:W-:Y:S01]  /*2550*/  IMAD.SHL.U32 R11, R0, 0x1000, RZ ;  /* 0x00001000000b7824 */ /* 0x000fe200078e00ff */
[----:B------:R-:W-:Y:S03]  /*2560*/  BSSY.RECONVERGENT B2, `(.L_x_932) ;  /* 0x0000018000027945 */ /* 0x000fe60003800200 */
[----:B------:R-:W-:Y:S01]  /*2570*/  VIADD R5, R4, UR6 ;  /* 0x0000000604057c36 */ /* 0x000fe20008000000 */
[----:B0-----:R-:W-:-:S06]  /*2580*/  USHF.L.U32 UR5, UR5, 0xc, URZ ;  /* 0x0000000c05057899 */ /* 0x001fcc00080006ff */
[----:B------:R-:W-:-:S04]  /*2590*/  VIADD R4, R11, UR5 ;  /* 0x000000050b047c36 */ /* 0x000fc80008000000 */
[C---:B------:R-:W-:Y:S02]  /*25a0*/  IMAD.IADD R11, R5.reuse, 0x1, -R4 ;  /* 0x00000001050b7824 */ /* 0x040fe400078e0a04 */
[----:B-1----:R-:W-:Y:S01]  /*25b0*/  IMAD R4, R10, UR4, RZ ;  /* 0x000000040a047c24 */ /* 0x002fe2000f8e02ff */
        /* <DEDUP_REMOVED lines=10> */
.L_x_934:
        /* <DEDUP_REMOVED lines=8> */
.L_x_933:
[----:B------:R-:W-:Y:S05]  /*26e0*/  BSYNC.RECONVERGENT B2 ;  /* 0x0000000000027941 */ /* 0x000fea0003800200 */
.L_x_932:
[----:B------:R-:W-:Y:S05]  /*26f0*/  @!P1 BRA `(.L_x_931) ;  /* 0x0000000000509947 */ /* 0x000fea0003800000 */
[C---:B------:R-:W-:Y:S02]  /*2700*/  IMAD.IADD R15, R11.reuse, 0x1, R8 ;  /* 0x000000010b0f7824 */ /* 0x040fe400078e0208 */
[----:B------:R-:W-:-:S07]  /*2710*/  VIADD R14, R11, 0x200 ;  /* 0x000002000b0e7836 */ /* 0x000fce0000000000 */
.L_x_935:
        /* <DEDUP_REMOVED lines=18> */
.L_x_931:
[----:B------:R-:W-:Y:S05]  /*2840*/  BSYNC.RECONVERGENT B1 ;  /* 0x0000000000017941 */ /* 0x000fea0003800200 */
.L_x_928:
        /* <DEDUP_REMOVED lines=37> */
[----:B---3--:R-:W1:Y:S01]  /*2aa0*/  LDS.64 R8, [UR4+0x20] ;  /* 0x00002004ff087984 */ /* 0x008e620008000a00 */
[----:B0-----:R-:W-:-:S04]  /*2ab0*/  IADD3 R2, PT, PT, R4, R2, R3 ;  /* 0x0000000204027210 */ /* 0x001fc80007ffe003 */
[----:B------:R-:W-:-:S04]  /*2ac0*/  IADD3 R2, PT, PT, R6, R2, R5 ;  /* 0x0000000206027210 */ /* 0x000fc80007ffe005 */
[----:B-1----:R-:W-:-:S05]  /*2ad0*/  IADD3 R2, PT, PT, R8, R2, R7 ;  /* 0x0000000208027210 */ /* 0x002fca0007ffe007 */
[----:B------:R-:W-:-:S07]  /*2ae0*/  IMAD.IADD R3, R2, 0x1, R9 ;  /* 0x0000000102037824 */ /* 0x000fce00078e0209 */
.L_x_909:
[----:B------:R-:W-:Y:S05]  /*2af0*/  BSYNC.RECONVERGENT B0 ;  /* 0x0000000000007941 */ /* 0x000fea0003800200 */
.L_x_897:
[----:B------:R-:W-:Y:S05]  /*2b00*/  @P0 EXIT ;  /* 0x000000000000094d */ /* 0x000fea0003800000 */
[----:B-1----:R-:W1:Y:S02]  /*2b10*/  LDC.64 R4, c[0x0][0x388] ;  /* 0x0000e200ff047b82 */ /* 0x002e640000000a00 */
[----:B-1----:R-:W-:-:S05]  /*2b20*/  IMAD.WIDE.U32 R4, R0, 0x4, R4 ;  /* 0x0000000400047825 */ /* 0x002fca00078e0004 */
[----:B------:R-:W-:Y:S01]  /*2b30*/  STG.E desc[UR8][R4.64], R3 ;  /* 0x0000000304007986 */ /* 0x000fe2000c101908 */
[----:B------:R-:W-:Y:S05]  /*2b40*/  EXIT ;  /* 0x000000000000794d */ /* 0x000fea0003800000 */
.L_x_936:
        /* <DEDUP_REMOVED lines=11> */
.L_x_2002:


//--------------------- .text._ZN3cub18CUB_300001_SM_10006detail6reduce28DeviceReduceSingleTileKernelINS2_10policy_hubIijN4cuda3std3__44plusIiEEE10Policy1000EPiSC_jS9_iiNS7_10__identityEEEvT0_T1_T2_T3_T4_T6_ --------------------------
	.section	.text._ZN3cub18CUB_300001_SM_10006detail6reduce28DeviceReduceSingleTileKernelINS2_10policy_hubIijN4cuda3std3__44plusIiEEE10Policy1000EPiSC_jS9_iiNS7_10__identityEEEvT0_T1_T2_T3_T4_T6_,"ax",@progbits
	.align	128
        .global         _ZN3cub18CUB_300001_SM_10006detail6reduce28DeviceReduceSingleTileKernelINS2_10policy_hubIijN4cuda3std3__44plusIiEEE10Policy1000EPiSC_jS9_iiNS7_10__identityEEEvT0_T1_T2_T3_T4_T6_
        .type           _ZN3cub18CUB_300001_SM_10006detail6reduce28DeviceReduceSingleTileKernelINS2_10policy_hubIijN4cuda3std3__44plusIiEEE10Policy1000EPiSC_jS9_iiNS7_10__identityEEEvT0_T1_T2_T3_T4_T6_,@function
        .size           _ZN3cub18CUB_300001_SM_10006detail6reduce28DeviceReduceSingleTileKernelINS2_10policy_hubIijN4cuda3std3__44plusIiEEE10Policy1000EPiSC_jS9_iiNS7_10__identityEEEvT0_T1_T2_T3_T4_T6_,(.L_x_2003 - _ZN3cub18CUB_300001_SM_10006detail6reduce28DeviceReduceSingleTileKernelINS2_10policy_hubIijN4cuda3std3__44plusIiEEE10Policy1000EPiSC_jS9_iiNS7_10__identityEEEvT0_T1_T2_T3_T4_T6_)
        .other          _ZN3cub18CUB_300001_SM_10006detail6reduce28DeviceReduceSingleTileKernelINS2_10policy_hubIijN4cuda3std3__44plusIiEEE10Policy1000EPiSC_jS9_iiNS7_10__identityEEEvT0_T1_T2_T3_T4_T6_,@"STO_CUDA_ENTRY STV_DEFAULT"
_ZN3cub18CUB_300001_SM_10006detail6reduce28DeviceReduceSingleTileKernelINS2_10policy_hubIijN4cuda3std3__44plusIiEEE10Policy1000EPiSC_jS9_iiNS7_10__identityEEEvT0_T1_T2_T3_T4_T6_:
.text._ZN3cub18CUB_300001_SM_10006detail6reduce28DeviceReduceSingleTileKernelINS2_10policy_hubIijN4cuda3std3__44plusIiEEE10Policy1000EPiSC_jS9_iiNS7_10__identityEEEvT0_T1_T2_T3_T4_T6_:
        /* <DEDUP_REMOVED lines=13> */
.L_x_937:
[----:B------:R-:W0:Y:S01]  /*00d0*/  LDCU UR4, c[0x0][0x380] ;  /* 0x00007000ff0477ac */ /* 0x000e220008000800 */
[----:B------:R-:W-:Y:S01]  /*00e0*/  BSSY.RECONVERGENT B0, `(.L_x_938) ;  /* 0x00002ee000007945 */ /* 0x000fe20003800200 */
[----:B0-----:R-:W-:-:S09]  /*00f0*/  ULOP3.LUT UP0, URZ, UR4, 0xf, URZ, 0xc0, !UPT ;  /* 0x0000000f04ff7892 */ /* 0x001fd2000f80c0ff */
[----:B------:R-:W-:Y:S05]  /*0100*/  BRA.U UP0, `(.L_x_939) ;  /* 0x0000001500a87547 */ /* 0x000fea000b800000 */
        /* <DEDUP_REMOVED lines=12> */
.L_x_942:
[----:B------:R-:W-:Y:S05]  /*01d0*/  BSYNC.RECONVERGENT B1 ;  /* 0x0000000000017941 */ /* 0x000fea0003800200 */
.L_x_941:
        /* <DEDUP_REMOVED lines=16> */
.L_x_947:
        /* <DEDUP_REMOVED lines=9> */
.L_x_946:
[----:B------:R-:W-:Y:S05]  /*0370*/  BSYNC.RECONVERGENT B2 ;  /* 0x0000000000027941 */ /* 0x000fea0003800200 */
.L_x_945:
[----:B------:R-:W-:Y:S05]  /*0380*/  @!P1 BRA `(.L_x_944) ;  /* 0x00000004001c9947 */ /* 0x000fea0003800000 */
[----:B------:R-:W0:Y:S01]  /*0390*/  LDC.64 R4, c[0x0][0x380] ;  /* 0x0000e000ff047b82 */ /* 0x000e220000000a00 */
[----:B------:R-:W-:Y:S01]  /*03a0*/  IMAD.IADD R7, R3, 0x1, -R6 ;  /* 0x0000000103077824 */ /* 0x000fe200078e0a06 */
[----:B------:R-:W-:Y:S01]  /*03b0*/  BSSY.RECONVERGENT B2, `(.L_x_948) ;  /* 0x0000025000027945 */ /* 0x000fe20003800200 */
[----:B------:R-:W-:-:S03]  /*03c0*/  PLOP3.LUT P0, PT, PT, PT, PT, 0x80, 0x8 ;  /* 0x000000000008781c */ /* 0x000fc60003f0f070 */
[----:B------:R-:W-:Y:S01]  /*03d0*/  ISETP.GT.AND P1, PT, R7, 0xc00, PT ;  /* 0x00000c000700780c */ /* 0x000fe20003f24270 */
[----:B0-----:R-:W-:-:S12]  /*03e0*/  IMAD.WIDE.U32 R4, R6, 0x4, R4 ;  /* 0x0000000406047825 */ /* 0x001fd800078e0004 */
[----:B------:R-:W-:Y:S05]  /*03f0*/  @!P1 BRA `(.L_x_949) ;  /* 0x0000000000809947 */ /* 0x000fea0003800000 */
[----:B------:R-:W-:Y:S01]  /*0400*/  PLOP3.LUT P0, PT, PT, PT, PT, 0x8, 0x80 ;  /* 0x000000000080781c */ /* 0x000fe20003f0e170 */
[----:B------:R-:W-:-:S12]  /*0410*/  VIADD R7, R3, 0xfffff400 ;  /* 0xfffff40003077836 */ /* 0x000fd80000000000 */
.L_x_950:
[----:B------:R-:W2:Y:S04]  /*0420*/  LDG.E.CONSTANT R13, desc[UR6][R4.64] ;  /* 0x00000006040d7981 */ /* 0x000ea8000c1e9900 */
[----:B------:R-:W2:Y:S04]  /*0430*/  LDG.E.CONSTANT R12, desc[UR6][R4.64+0x400] ;  /* 0x00040006040c7981 */ /* 0x000ea8000c1e9900 */
[----:B------:R-:W3:Y:S04]  /*0440*/  LDG.E.CONSTANT R15, desc[UR6][R4.64+0x800] ;  /* 0x00080006040f7981 */ /* 0x000ee8000c1e9900 */
[----:B------:R-:W3:Y:S04]  /*0450*/  LDG.E.CONSTANT R14, desc[UR6][R4.64+0xc00] ;  /* 0x000c0006040e7981 */ /* 0x000ee8000c1e9900 */
[----:B------:R-:W4:Y:S04]  /*0460*/  LDG.E.CONSTANT R17, desc[UR6][R4.64+0x1000] ;  /* 0x0010000604117981 */ /* 0x000f28000c1e9900 */
        /* <DEDUP_REMOVED lines=10> */
[----:B------:R0:W4:Y:S01]  /*0510*/  LDG.E.CONSTANT R8, desc[UR6][R4.64+0x3c00] ;  /* 0x003c000604087981 */ /* 0x000122000c1e9900 */
[----:B------:R-:W-:-:S05]  /*0520*/  VIADD R6, R6, 0x1000 ;  /* 0x0000100006067836 */ /* 0x000fca0000000000 */
[----:B------:R-:W-:Y:S02]  /*0530*/  ISETP.GE.AND P1, PT, R6, R7, PT ;  /* 0x000000070600720c */ /* 0x000fe40003f26270 */
[----:B--2--5:R-:W-:Y:S02]  /*0540*/  IADD3 R12, PT, PT, R12, R13, R2 ;  /* 0x0000000d0c0c7210 */ /* 0x024fe40007ffe002 */
[----:B------:R-:W-:-:S05]  /*0550*/  IADD3 R13, P2, PT, R4, 0x4000, RZ ;  /* 0x00004000040d7810 */ /* 0x000fca0007f5e0ff */
[----:B0-----:R-:W-:Y:S01]  /*0560*/  IMAD.X R5, RZ, RZ, R5, P2 ;  /* 0x000000ffff057224 */ /* 0x001fe200010e0605 */
[----:B---3--:R-:W-:Y:S01]  /*0570*/  IADD3 R12, PT, PT, R14, R15, R12 ;  /* 0x0000000f0e0c7210 */ /* 0x008fe20007ffe00c */
[----:B------:R-:W-:-:S03]  /*0580*/  IMAD.MOV.U32 R4, RZ, RZ, R13 ;  /* 0x000000ffff047224 */ /* 0x000fc600078e000d */
[----:B----4-:R-:W-:-:S04]  /*0590*/  IADD3 R12, PT, PT, R16, R17, R12 ;  /* 0x00000011100c7210 */ /* 0x010fc80007ffe00c */
[----:B------:R-:W-:-:S04]  /*05a0*/  IADD3 R12, PT, PT, R18, R19, R12 ;  /* 0x00000013120c7210 */ /* 0x000fc80007ffe00c */
[----:B------:R-:W-:-:S04]  /*05b0*/  IADD3 R12, PT, PT, R20, R21, R12 ;  /* 0x00000015140c7210 */ /* 0x000fc80007ffe00c */
[----:B------:R-:W-:-:S04]  /*05c0*/  IADD3 R12, PT, PT, R22, R23, R12 ;  /* 0x00000017160c7210 */ /* 0x000fc80007ffe00c */
[----:B------:R-:W-:-:S04]  /*05d0*/  IADD3 R10, PT, PT, R10, R11, R12 ;  /* 0x0000000b0a0a7210 */ /* 0x000fc80007ffe00c */
[----:B------:R-:W-:Y:S01]  /*05e0*/  IADD3 R2, PT, PT, R8, R9, R10 ;  /* 0x0000000908027210 */ /* 0x000fe20007ffe00a */
[----:B------:R-:W-:Y:S06]  /*05f0*/  @!P1 BRA `(.L_x_950) ;  /* 0xfffffffc00889947 */ /* 0x000fec000383ffff */
.L_x_949:
[----:B------:R-:W-:Y:S05]  /*0600*/  BSYNC.RECONVERGENT B2 ;  /* 0x0000000000027941 */ /* 0x000fea0003800200 */
.L_x_948:
        /* <DEDUP_REMOVED lines=10> */
[----:B------:R-:W4:Y:S04]  /*06b0*/  LDG.E.CONSTANT R14, desc[UR6][R4.64+0x1800] ;  /* 0x00180006040e7981 */ /* 0x000f28000c1e9900 */
[----:B------:R0:W4:Y:S01]  /*06c0*/  LDG.E.CONSTANT R13, desc[UR6][R4.64+0x1c00] ;  /* 0x001c0006040d7981 */ /* 0x000122000c1e9900 */
[----:B------:R-:W-:Y:S01]  /*06d0*/  PLOP3.LUT P0, PT, PT, PT, PT, 0x8, 0x80 ;  /* 0x000000000080781c */ /* 0x000fe20003f0e170 */
[----:B------:R-:W-:Y:S01]  /*06e0*/  VIADD R6, R6, 0x800 ;  /* 0x0000080006067836 */ /* 0x000fe20000000000 */
[----:B--2--5:R-:W-:-:S02]  /*06f0*/  IADD3 R7, PT, PT, R8, R7, R2 ;  /* 0x0000000708077210 */ /* 0x024fc40007ffe002 */
[----:B------:R-:W-:-:S05]  /*0700*/  IADD3 R8, P1, PT, R4, 0x2000, RZ ;  /* 0x0000200004087810 */ /* 0x000fca0007f3e0ff */
[----:B0-----:R-:W-:Y:S01]  /*0710*/  IMAD.MOV.U32 R4, RZ, RZ, R8 ;  /* 0x000000ffff047224 */ /* 0x001fe200078e0008 */
[----:B---3--:R-:W-:Y:S01]  /*0720*/  IADD3 R7, PT, PT, R9, R10, R7 ;  /* 0x0000000a09077210 */ /* 0x008fe20007ffe007 */
[----:B------:R-:W-:-:S04]  /*0730*/  IMAD.X R9, RZ, RZ, R5, P1 ;  /* 0x000000ffff097224 */ /* 0x000fc800008e0605 */
[----:B------:R-:W-:Y:S01]  /*0740*/  IMAD.MOV.U32 R5, RZ, RZ, R9 ;  /* 0x000000ffff057224 */ /* 0x000fe200078e0009 */
[----:B----4-:R-:W-:-:S04]  /*0750*/  IADD3 R7, PT, PT, R11, R12, R7 ;  /* 0x0000000c0b077210 */ /* 0x010fc80007ffe007 */
[----:B------:R-:W-:-:S07]  /*0760*/  IADD3 R2, PT, PT, R13, R14, R7 ;  /* 0x0000000e0d027210 */ /* 0x000fce0007ffe007 */
.L_x_952:
[----:B------:R-:W-:Y:S05]  /*0770*/  BSYNC.RECONVERGENT B2 ;  /* 0x0000000000027941 */ /* 0x000fea0003800200 */
.L_x_951:
[----:B------:R-:W-:-:S13]  /*0780*/  ISETP.LT.OR P0, PT, R6, R3, P0 ;  /* 0x000000030600720c */ /* 0x000fda0000701670 */
[----:B------:R-:W-:Y:S05]  /*0790*/  @!P0 BRA `(.L_x_944) ;  /* 0x0000000000188947 */ /* 0x000fea0003800000 */
[----:B------:R-:W2:Y:S04]  /*07a0*/  LDG.E.CONSTANT R7, desc[UR6][R4.64] ;  /* 0x0000000604077981 */ /* 0x000ea8000c1e9900 */
[----:B------:R-:W2:Y:S04]  /*07b0*/  LDG.E.CONSTANT R6, desc[UR6][R4.64+0x400] ;  /* 0x0004000604067981 */ /* 0x000ea8000c1e9900 */
[----:B------:R-:W3:Y:S04]  /*07c0*/  LDG.E.CONSTANT R9, desc[UR6][R4.64+0x800] ;  /* 0x0008000604097981 */ /* 0x000ee8000c1e9900 */
[----:B------:R-:W3:Y:S01]  /*07d0*/  LDG.E.CONSTANT R8, desc[UR6][R4.64+0xc00] ;  /* 0x000c000604087981 */ /* 0x000ee2000c1e9900 */
[----:B--2--5:R-:W-:-:S04]  /*07e0*/  IADD3 R2, PT, PT, R6, R7, R2 ;  /* 0x0000000706027210 */ /* 0x024fc80007ffe002 */
[----:B---3--:R-:W-:-:S07]  /*07f0*/  IADD3 R2, PT, PT, R8, R9, R2 ;  /* 0x0000000908027210 */ /* 0x008fce0007ffe002 */
.L_x_944:
[----:B------:R-:W-:Y:S05]  /*0800*/  BSYNC.RECONVERGENT B1 ;  /* 0x0000000000017941 */ /* 0x000fea0003800200 */
.L_x_943:
        /* <DEDUP_REMOVED lines=9> */
[----:B0-----:R-:W0:Y:S01]  /*08a0*/  SHFL.DOWN PT, R4, R3, 0x2, 0x1f ;  /* 0x08401f0003047f89 */ /* 0x001e2200000e0000 */
        /* <DEDUP_REMOVED lines=28> */
[----:B--2---:R-:W0:Y:S04]  /*0a70*/  LDS.128 R4, [UR4+0x10] ;  /* 0x00001004ff047984 */ /* 0x004e280008000c00 */
[----:B------:R-:W1:Y:S01]  /*0a80*/  LDS.64 R2, [UR4+0x20] ;  /* 0x00002004ff027984 */ /* 0x000e620008000a00 */
[----:B0-----:R-:W-:-:S04]  /*0a90*/  IADD3 R0, PT, PT, R4, R0, R9 ;  /* 0x0000000004007210 */ /* 0x001fc80007ffe009 */
[----:B------:R-:W-:-:S04]  /*0aa0*/  IADD3 R0, PT, PT, R6, R0, R5 ;  /* 0x0000000006007210 */ /* 0x000fc80007ffe005 */
[----:B-1----:R-:W-:-:S05]  /*0ab0*/  IADD3 R0, PT, PT, R2, R0, R7 ;  /* 0x0000000002007210 */ /* 0x002fca0007ffe007 */
[----:B------:R-:W-:Y:S01]  /*0ac0*/  IMAD.IADD R9, R0, 0x1, R3 ;  /* 0x0000000100097824 */ /* 0x000fe200078e0203 */
[----:B------:R-:W-:Y:S06]  /*0ad0*/  BRA `(.L_x_954) ;  /* 0x0000002400387947 */ /* 0x000fec0003800000 */
.L_x_953:
[----:B0-----:R-:W-:Y:S01]  /*0ae0*/  LOP3.LUT R4, R0, 0x3e0, RZ, 0xc0, !PT ;  /* 0x000003e000047812 */ /* 0x001fe200078ec0ff */
[----:B------:R-:W0:Y:S04]  /*0af0*/  S2R R10, SR_LANEID ;  /* 0x00000000000a7919 */ /* 0x000e280000000000 */
[----:B------:R-:W-:Y:S01]  /*0b00*/  VIADD R6, R4, 0x20 ;  /* 0x0000002004067836 */ /* 0x000fe20000000000 */
[----:B------:R-:W-:-:S04]  /*0b10*/  LOP3.LUT R4, RZ, R4, RZ, 0x33, !PT ;  /* 0x00000004ff047212 */ /* 0x000fc800078e33ff */
[----:B------:R-:W-:Y:S01]  /*0b20*/  ISETP.GT.U32.AND P0, PT, R6, R3, PT ;  /* 0x000000030600720c */ /* 0x000fe20003f04070 */
[----:B------:R-:W-:-:S05]  /*0b30*/  IMAD.IADD R4, R4, 0x1, R3 ;  /* 0x0000000104047824 */ /* 0x000fca00078e0203 */
[----:B------:R-:W-:-:S05]  /*0b40*/  SEL R5, R4, 0x1f, P0 ;  /* 0x0000001f04057807 */ /* 0x000fca0000000000 */
[----:B-----5:R-:W1:Y:S01]  /*0b50*/  SHFL.DOWN PT, R4, R2, 0x1, R5 ;  /* 0x0820000002047989 */ /* 0x020e6200000e0005 */
[CC--:B0-----:R-:W-:Y:S01]  /*0b60*/  ISETP.GE.AND P0, PT, R10.reuse, R5.reuse, PT ;  /* 0x000000050a00720c */ /* 0x0c1fe20003f06270 */
[C---:B------:R-:W-:Y:S01]  /*0b70*/  VIADD R8, R10.reuse, 0x2 ;  /* 0x000000020a087836 */ /* 0x040fe20000000000 */
[----:B------:R-:W-:Y:S02]  /*0b80*/  ISETP.NE.AND P1, PT, R10, RZ, PT ;  /* 0x000000ff0a00720c */ /* 0x000fe40003f25270 */
[----:B-1----:R-:W-:Y:S02]  /*0b90*/  SEL R7, R4, RZ, !P0 ;  /* 0x000000ff04077207 */ /* 0x002fe40004000000 */
[----:B------:R-:W-:Y:S01]  /*0ba0*/  ISETP.GT.AND P0, PT, R8, R5, PT ;  /* 0x000000050800720c */ /* 0x000fe20003f04270 */
[----:B------:R-:W-:-:S08]  /*0bb0*/  VIADD R8, R10, 0x4 ;  /* 0x000000040a087836 */ /* 0x000fd00000000000 */
[----:B------:R-:W0:Y:S01]  /*0bc0*/  @!P1 S2R R12, SR_CgaCtaId ;  /* 0x00000000000c9919 */ /* 0x000e220000008800 */
[----:B------:R-:W-:Y:S01]  /*0bd0*/  IMAD.IADD R4, R7, 0x1, R2 ;  /* 0x0000000107047824 */ /* 0x000fe200078e0202 */
[----:B------:R-:W-:-:S04]  /*0be0*/  @!P1 MOV R9, 0x400 ;  /* 0x0000040000099802 */ /* 0x000fc80000000f00 */
[----:B------:R-:W1:Y:S02]  /*0bf0*/  SHFL.DOWN PT, R6, R4, 0x2, R5 ;  /* 0x0840000004067989 */ /* 0x000e6400000e0005 */
[----:B-1----:R-:W-:Y:S02]  /*0c00*/  SEL R7, R6, RZ, !P0 ;  /* 0x000000ff06077207 */ /* 0x002fe40004000000 */
[----:B------:R-:W-:Y:S01]  /*0c10*/  ISETP.GT.AND P0, PT, R8, R5, PT ;  /* 0x000000050800720c */ /* 0x000fe20003f04270 */
[----:B------:R-:W-:Y:S01]  /*0c20*/  VIADD R8, R10, 0x10 ;  /* 0x000000100a087836 */ /* 0x000fe20000000000 */
[----:B0-----:R-:W-:Y:S01]  /*0c30*/  @!P1 LEA R12, R12, R9, 0x18 ;  /* 0x000000090c0c9211 */ /* 0x001fe200078ec0ff */
        /* <DEDUP_REMOVED lines=24> */
[----:B------:R-:W-:Y:S01]  /*0dc0*/  ISETP.GT.U32.AND P3, PT, R3, 0x80, PT ;  /* 0x000000800300780c */ /* 0x000fe20003f64070 */
[----:B0-----:R-:W-:-:S09]  /*0dd0*/  ULEA UR4, UR5, UR4, 0x18 ;  /* 0x0000000405047291 */ /* 0x001fd2000f8ec0ff */
[----:B------:R-:W0:Y:S04]  /*0de0*/  LDS.128 R4, [UR4+0x10] ;  /* 0x00001004ff047984 */ /* 0x000e280008000c00 */
[----:B------:R-:W2:Y:S04]  /*0df0*/  LDS R0, [UR4+0xc] ;  /* 0x00000c04ff007984 */ /* 0x000ea80008000800 */
[----:B------:R-:W3:Y:S01]  /*0e00*/  LDS.64 R10, [UR4+0x20] ;  /* 0x00002004ff0a7984 */ /* 0x000ee20008000a00 */
[----:B0-----:R-:W-:Y:S02]  /*0e10*/  SEL R4, R4, RZ, P2 ;  /* 0x000000ff04047207 */ /* 0x001fe40001000000 */
[----:B------:R-:W-:-:S02]  /*0e20*/  ISETP.GT.U32.AND P2, PT, R3, 0x60, PT ;  /* 0x000000600300780c */ /* 0x000fc40003f44070 */
[----:B--2---:R-:W-:Y:S02]  /*0e30*/  SEL R0, R0, RZ, P1 ;  /* 0x000000ff00007207 */ /* 0x004fe40000800000 */
[----:B------:R-:W-:Y:S02]  /*0e40*/  SEL R5, R5, RZ, P2 ;  /* 0x000000ff05057207 */ /* 0x000fe40001000000 */
[----:B------:R-:W-:Y:S02]  /*0e50*/  IADD3 R0, PT, PT, R4, R0, R9 ;  /* 0x0000000004007210 */ /* 0x000fe40007ffe009 */
[C---:B------:R-:W-:Y:S02]  /*0e60*/  ISETP.GT.U32.AND P1, PT, R3.reuse, 0xa0, PT ;  /* 0x000000a00300780c */ /* 0x040fe40003f24070 */
[----:B------:R-:W-:Y:S02]  /*0e70*/  SEL R6, R6, RZ, P3 ;  /* 0x000000ff06067207 */ /* 0x000fe40001800000 */
[----:B------:R-:W-:-:S02]  /*0e80*/  ISETP.GT.U32.AND P2, PT, R3, 0xc0, PT ;  /* 0x000000c00300780c */ /* 0x000fc40003f44070 */
[----:B------:R-:W-:Y:S02]  /*0e90*/  ISETP.GT.U32.AND P3, PT, R3, 0xe0, PT ;  /* 0x000000e00300780c */ /* 0x000fe40003f64070 */
[----:B------:R-:W-:Y:S02]  /*0ea0*/  SEL R7, R7, RZ, P1 ;  /* 0x000000ff07077207 */ /* 0x000fe40000800000 */
[----:B------:R-:W-:Y:S02]  /*0eb0*/  IADD3 R0, PT, PT, R6, R0, R5 ;  /* 0x0000000006007210 */ /* 0x000fe40007ffe005 */
[----:B---3--:R-:W-:Y:S02]  /*0ec0*/  SEL R10, R10, RZ, P2 ;  /* 0x000000ff0a0a7207 */ /* 0x008fe40001000000 */
[----:B------:R-:W-:Y:S02]  /*0ed0*/  SEL R11, R11, RZ, P3 ;  /* 0x000000ff0b0b7207 */ /* 0x000fe40001800000 */
[----:B------:R-:W-:-:S05]  /*0ee0*/  IADD3 R0, PT, PT, R10, R0, R7 ;  /* 0x000000000a007210 */ /* 0x000fca0007ffe007 */
[----:B-1----:R-:W-:Y:S01]  /*0ef0*/  IMAD.IADD R9, R0, 0x1, R11 ;  /* 0x0000000100097824 */ /* 0x002fe200078e020b */
[----:B------:R-:W-:Y:S06]  /*0f00*/  BRA `(.L_x_954) ;  /* 0x00000020002c7947 */ /* 0x000fec0003800000 */
.L_x_940:
[----:B------:R-:W0:Y:S01]  /*0f10*/  S2R R0, SR_TID.X ;  /* 0x0000000000007919 */ /* 0x000e220000002100 */
[----:B------:R-:W1:Y:S02]  /*0f20*/  LDCU.64 UR4, c[0x0][0x380] ;  /* 0x00007000ff0477ac */ /* 0x000e640008000a00 */
[----:B-1----:R-:W-:Y:S02]  /*0f30*/  IMAD.U32 R20, RZ, RZ, UR4 ;  /* 0x00000004ff147e24 */ /* 0x002fe4000f8e00ff */
[----:B------:R-:W-:Y:S02]  /*0f40*/  IMAD.U32 R21, RZ, RZ, UR5 ;  /* 0x00000005ff157e24 */ /* 0x000fe4000f8e00ff */
[----:B0-----:R-:W-:-:S04]  /*0f50*/  IMAD.SHL.U32 R2, R0, 0x4, RZ ;  /* 0x0000000400027824 */ /* 0x001fc800078e00ff */
[----:B------:R-:W-:-:S05]  /*0f60*/  IMAD.WIDE.U32 R24, R2, 0x4, R20 ;  /* 0x0000000402187825 */ /* 0x000fca00078e0014 */
[----:B------:R-:W2:Y:S04]  /*0f70*/  LDG.E.128.CONSTANT R4, desc[UR6][R24.64] ;  /* 0x0000000618047981 */ /* 0x000ea8000c1e9d00 */
[----:B------:R-:W3:Y:S04]  /*0f80*/  LDG.E.128.CONSTANT R8, desc[UR6][R24.64+0x1000] ;  /* 0x0010000618087981 */ /* 0x000ee8000c1e9d00 */
[----:B------:R-:W4:Y:S04]  /*0f90*/  LDG.E.128.CONSTANT R12, desc[UR6][R24.64+0x2000] ;  /* 0x00200006180c7981 */ /* 0x000f28000c1e9d00 */
[----:B------:R-:W5:Y:S01]  /*0fa0*/  LDG.E.128.CONSTANT R16, desc[UR6][R24.64+0x3000] ;  /* 0x0030000618107981 */ /* 0x000f62000c1e9d00 */
[----:B------:R-:W-:Y:S01]  /*0fb0*/  VIADD R22, R3, 0xfffff000 ;  /* 0xfffff00003167836 */ /* 0x000fe20000000000 */
[----:B------:R-:W-:-:S04]  /*0fc0*/  UMOV UR4, 0x1000 ;  /* 0x0000100000047882 */ /* 0x000fc80000000000 */
[----:B------:R-:W-:Y:S02]  /*0fd0*/  ISETP.GE.U32.AND P0, PT, R22, 0x1000, PT ;  /* 0x000010001600780c */ /* 0x000fe40003f06070 */
        /* <DEDUP_REMOVED lines=10> */
[----:B------:R-:W-:-:S07]  /*1080*/  UMOV UR4, 0x1000 ;  /* 0x0000100000047882 */ /* 0x000fce0000000000 */
[----:B------:R-:W1:Y:S02]  /*1090*/  LDC.64 R20, c[0x0][0x380] ;  /* 0x0000e000ff147b82 */ /* 0x000e640000000a00 */
.L_x_957:
[----:B------:R-:W-:-:S04]  /*10a0*/  VIADD R25, R2, UR4 ;  /* 0x0000000402197c36 */ /* 0x000fc80008000000 */
[----:B-1----:R-:W-:-:S05]  /*10b0*/  IMAD.WIDE.U32 R24, R25, 0x4, R20 ;  /* 0x0000000419187825 */ /* 0x002fca00078e0014 */
[----:B------:R-:W2:Y:S04]  /*10c0*/  LDG.E.128.CONSTANT R4, desc[UR6][R24.64] ;  /* 0x0000000618047981 */ /* 0x000ea8000c1e9d00 */
[----:B------:R-:W3:Y:S04]  /*10d0*/  LDG.E.128.CONSTANT R8, desc[UR6][R24.64+0x1000] ;  /* 0x0010000618087981 */ /* 0x000ee8000c1e9d00 */
[----:B------:R-:W4:Y:S04]  /*10e0*/  LDG.E.128.CONSTANT R12, desc[UR6][R24.64+0x2000] ;  /* 0x00200006180c7981 */ /* 0x000f28000c1e9d00 */
[----:B------:R-:W5:Y:S01]  /*10f0*/  LDG.E.128.CONSTANT R16, desc[UR6][R24.64+0x3000] ;  /* 0x0030000618107981 */ /* 0x000f62000c1e9d00 */
[----:B--2---:R-:W-:Y:S01]  /*1100*/  IADD3 R5, PT, PT, R5, R4, R23 ;  /* 0x0000000405057210 */ /* 0x004fe20007ffe017 */
[----:B0-----:R-:W-:-:S03]  /*1110*/  VIADD R4, R3, -UR4 ;  /* 0x8000000403047c36 */ /* 0x001fc60008000000 */
[----:B------:R-:W-:Y:S02]  /*1120*/  IADD3 R5, PT, PT, R7, R6, R5 ;  /* 0x0000000607057210 */ /* 0x000fe40007ffe005 */
[----:B------:R-:W-:Y:S02]  /*1130*/  ISETP.GE.U32.AND P0, PT, R4, 0x1000, PT ;  /* 0x000010000400780c */ /* 0x000fe40003f06070 */
[----:B---3--:R-:W-:-:S04]  /*1140*/  IADD3 R5, PT, PT, R9, R8, R5 ;  /* 0x0000000809057210 */ /* 0x008fc80007ffe005 */
[----:B------:R-:W-:-:S04]  /*1150*/  IADD3 R5, PT, PT, R11, R10, R5 ;  /* 0x0000000a0b057210 */ /* 0x000fc80007ffe005 */
[----:B----4-:R-:W-:-:S04]  /*1160*/  IADD3 R5, PT, PT, R13, R12, R5 ;  /* 0x0000000c0d057210 */ /* 0x010fc80007ffe005 */
[----:B------:R-:W-:-:S04]  /*1170*/  IADD3 R5, PT, PT, R15, R14, R5 ;  /* 0x0000000e0f057210 */ /* 0x000fc80007ffe005 */
[----:B-----5:R-:W-:-:S04]  /*1180*/  IADD3 R5, PT, PT, R17, R16, R5 ;  /* 0x0000001011057210 */ /* 0x020fc80007ffe005 */
[----:B------:R-:W-:Y:S01]  /*1190*/  IADD3 R23, PT, PT, R19, R18, R5 ;  /* 0x0000001213177210 */ /* 0x000fe20007ffe005 */
[----:B------:R-:W-:Y:S06]  /*11a0*/  @!P0 BRA `(.L_x_956) ;  /* 0x0000000000d48947 */ /* 0x000fec0003800000 */
[----:B------:R-:W-:-:S06]  /*11b0*/  UIADD3 UR4, UPT, UPT, UR4, 0x1000, URZ ;  /* 0x0000100004047890 */ /* 0x000fcc000fffe0ff */
[----:B------:R-:W-:-:S13]  /*11c0*/  ISETP.LT.U32.AND P0, PT, R22, UR4, PT ;  /* 0x0000000416007c0c */ /* 0x000fda000bf01070 */
[----:B------:R-:W-:Y:S05]  /*11d0*/  @!P0 BRA `(.L_x_957) ;  /* 0xfffffffc00b08947 */ /* 0x000fea000383ffff */
.L_x_955:
[----:B------:R-:W-:-:S13]  /*11e0*/  ISETP.LE.U32.AND P0, PT, R3, UR4, PT ;  /* 0x0000000403007c0c */ /* 0x000fda000bf03070 */
[----:B------:R-:W-:Y:S05]  /*11f0*/  @P0 BRA `(.L_x_956) ;  /* 0x0000000000c00947 */ /* 0x000fea0003800000 */
[----:B------:R-:W-:Y:S01]  /*1200*/  VIADD R5, R3, -UR4 ;  /* 0x8000000403057c36 */ /* 0x000fe20008000000 */
[----:B------:R-:W-:Y:S04]  /*1210*/  BSSY.RECONVERGENT B1, `(.L_x_956) ;  /* 0x000002e000017945 */ /* 0x000fe80003800200 */
[----:B------:R-:W-:-:S13]  /*1220*/  ISETP.GE.AND P0, PT, R0, R5, PT ;  /* 0x000000050000720c */ /* 0x000fda0003f06270 */
[----:B------:R-:W-:Y:S05]  /*1230*/  @P0 BRA `(.L_x_958) ;  /* 0x0000000000ac0947 */ /* 0x000fea0003800000 */
[----:B------:R-:W-:Y:S01]  /*1240*/  LOP3.LUT R2, RZ, R0, RZ, 0x33, !PT ;  /* 0x00000000ff027212 */ /* 0x000fe200078e33ff */
[----:B------:R-:W-:Y:S01]  /*1250*/  BSSY.RECONVERGENT B2, `(.L_x_959) ;  /* 0x0000014000027945 */ /* 0x000fe20003800200 */
[----:B------:R-:W-:Y:S02]  /*1260*/  IMAD.MOV.U32 R4, RZ, RZ, R0 ;  /* 0x000000ffff047224 */ /* 0x000fe400078e0000 */
[----:B------:R-:W-:-:S04]  /*1270*/  IADD3 R2, PT, PT, R3, -UR4, R2 ;  /* 0x8000000403027c10 */ /* 0x000fc8000fffe002 */
[C---:B------:R-:W-:Y:S02]  /*1280*/  LOP3.LUT R3, R2.reuse, 0x300, RZ, 0xc0, !PT ;  /* 0x0000030002037812 */ /* 0x040fe400078ec0ff */
[----:B------:R-:W-:Y:S02]  /*1290*/  ISETP.GE.U32.AND P1, PT, R2, 0x300, PT ;  /* 0x000003000200780c */ /* 0x000fe40003f26070 */
[----:B------:R-:W-:-:S13]  /*12a0*/  ISETP.NE.AND P0, PT, R3, 0x300, PT ;  /* 0x000003000300780c */ /* 0x000fda0003f05270 */
[----:B------:R-:W-:Y:S05]  /*12b0*/  @!P0 BRA `(.L_x_960) ;  /* 0x0000000000348947 */ /* 0x000fea0003800000 */
[----:B------:R-:W-:Y:S01]  /*12c0*/  LEA.HI R2, R2, 0x1, RZ, 0x18 ;  /* 0x0000000102027811 */ /* 0x000fe200078fc0ff */
[----:B------:R-:W-:Y:S02]  /*12d0*/  VIADD R7, R0, UR4 ;  /* 0x0000000400077c36 */ /* 0x000fe40008000000 */
[----:B------:R-:W-:Y:S01]  /*12e0*/  IMAD.MOV.U32 R4, RZ, RZ, R0 ;  /* 0x000000ffff047224 */ /* 0x000fe200078e0000 */
[----:B------:R-:W-:-:S05]  /*12f0*/  LOP3.LUT R2, R2, 0x3, RZ, 0xc0, !PT ;  /* 0x0000000302027812 */ /* 0x000fca00078ec0ff */
[----:B------:R-:W-:-:S07]  /*1300*/  IMAD.MOV R6, RZ, RZ, -R2 ;  /* 0x000000ffff067224 */ /* 0x000fce00078e0a02 */
.L_x_961:
        /* <DEDUP_REMOVED lines=8> */
.L_x_960:
[----:B------:R-:W-:Y:S05]  /*1390*/  BSYNC.RECONVERGENT B2 ;  /* 0x0000000000027941 */ /* 0x000fea0003800200 */
.L_x_959:
[----:B------:R-:W-:Y:S05]  /*13a0*/  @!P1 BRA `(.L_x_958) ;  /* 0x0000000000509947 */ /* 0x000fea0003800000 */
[C---:B------:R-:W-:Y:S02]  /*13b0*/  VIADD R12, R4.reuse, 0x200 ;  /* 0x00000200040c7836 */ /* 0x040fe40000000000 */
[----:B------:R-:W-:-:S07]  /*13c0*/  VIADD R13, R4, UR4 ;  /* 0x00000004040d7c36 */ /* 0x000fce0008000000 */
.L_x_962:
        /* <DEDUP_REMOVED lines=18> */
.L_x_958:
[----:B------:R-:W-:Y:S05]  /*14f0*/  BSYNC.RECONVERGENT B1 ;  /* 0x0000000000017941 */ /* 0x000fea0003800200 */
.L_x_956:
        /* <DEDUP_REMOVED lines=41> */
[----:B------:R-:W-:Y:S01]  /*1790*/  IMAD.IADD R9, R0, 0x1, R3 ;  /* 0x0000000100097824 */ /* 0x000fe200078e0203 */
[----:B------:R-:W-:Y:S06]  /*17a0*/  BRA `(.L_x_954) ;  /* 0x0000001800047947 */ /* 0x000fec0003800000 */
.L_x_939:
        /* <DEDUP_REMOVED lines=12> */
.L_x_965:
[----:B------:R-:W-:Y:S05]  /*1870*/  BSYNC.RECONVERGENT B1 ;  /* 0x0000000000017941 */ /* 0x000fea0003800200 */
.L_x_964:
        /* <DEDUP_REMOVED lines=16> */
.L_x_970:
        /* <DEDUP_REMOVED lines=9> */
.L_x_969:
[----:B------:R-:W-:Y:S05]  /*1a10*/  BSYNC.RECONVERGENT B2 ;  /* 0x0000000000027941 */ /* 0x000fea0003800200 */
.L_x_968:
        /* <DEDUP_REMOVED lines=10> */
.L_x_973:
        /* <DEDUP_REMOVED lines=30> */
.L_x_972:
[----:B------:R-:W-:Y:S05]  /*1ca0*/  BSYNC.RECONVERGENT B2 ;  /* 0x0000000000027941 */ /* 0x000fea0003800200 */
.L_x_971:
        /* <DEDUP_REMOVED lines=22> */
.L_x_975:
[----:B------:R-:W-:Y:S05]  /*1e10*/  BSYNC.RECONVERGENT B2 ;  /* 0x0000000000027941 */ /* 0x000fea0003800200 */
.L_x_974:
        /* <DEDUP_REMOVED lines=8> */
.L_x_967:
[----:B------:R-:W-:Y:S05]  /*1ea0*/  BSYNC.RECONVERGENT B1 ;  /* 0x0000000000017941 */ /* 0x000fea0003800200 */
.L_x_966:
        /* <DEDUP_REMOVED lines=38> */
[----:B----4-:R-:W0:Y:S04]  /*2110*/  LDS.128 R4, [UR4+0x10] ;  /* 0x00001004ff047984 */ /* 0x010e280008000c00 */
[----:B------:R-:W1:Y:S01]  /*2120*/  LDS.64 R2, [UR4+0x20] ;  /* 0x00002004ff027984 */ /* 0x000e620008000a00 */
[----:B0-----:R-:W-:-:S04]  /*2130*/  IADD3 R0, PT, PT, R4, R0, R9 ;  /* 0x0000000004007210 */ /* 0x001fc80007ffe009 */
[----:B------:R-:W-:-:S04]  /*2140*/  IADD3 R0, PT, PT, R6, R0, R5 ;  /* 0x0000000006007210 */ /* 0x000fc80007ffe005 */
[----:B-1----:R-:W-:-:S05]  /*2150*/  IADD3 R0, PT, PT, R2, R0, R7 ;  /* 0x0000000002007210 */ /* 0x002fca0007ffe007 */
[----:B------:R-:W-:Y:S01]  /*2160*/  IMAD.IADD R9, R0, 0x1, R3 ;  /* 0x0000000100097824 */ /* 0x000fe200078e0203 */
[----:B------:R-:W-:Y:S06]  /*2170*/  BRA `(.L_x_954) ;  /* 0x0000000c00907947 */ /* 0x000fec0003800000 */
.L_x_976:
        /* <DEDUP_REMOVED lines=10> */
[C---:B------:R-:W-:Y:S01]  /*2220*/  ISETP.NE.AND P1, PT, R8.reuse, RZ, PT ;  /* 0x000000ff0800720c */ /* 0x040fe20003f25270 */
[----:B------:R-:W-:Y:S01]  /*2230*/  VIADD R10, R8, 0x4 ;  /* 0x00000004080a7836 */ /* 0x000fe20000000000 */
[----:B-1----:R-:W-:Y:S02]  /*2240*/  SEL R5, R4, RZ, !P0 ;  /* 0x000000ff04057207 */ /* 0x002fe40004000000 */
[----:B------:R-:W-:-:S09]  /*2250*/  ISETP.GT.AND P0, PT, R6, R11, PT ;  /* 0x0000000b0600720c */ /* 0x000fd20003f04270 */
[----:B------:R-:W0:Y:S01]  /*2260*/  @!P1 S2R R9, SR_CgaCtaId ;  /* 0x0000000000099919 */ /* 0x000e220000008800 */
[----:B------:R-:W-:-:S05]  /*2270*/  IMAD.IADD R5, R5, 0x1, R2 ;  /* 0x0000000105057824 */ /* 0x000fca00078e0202 */
[----:B------:R-:W1:Y:S02]  /*2280*/  SHFL.DOWN PT, R4, R5, 0x2, R11 ;  /* 0x0840000005047989 */ /* 0x000e6400000e000b */
[----:B-1----:R-:W-:Y:S02]  /*2290*/  SEL R4, R4, RZ, !P0 ;  /* 0x000000ff04047207 */ /* 0x002fe40004000000 */
[----:B------:R-:W-:-:S03]  /*22a0*/  ISETP.GT.AND P0, PT, R10, R11, PT ;  /* 0x0000000b0a00720c */ /* 0x000fc60003f04270 */
[----:B------:R-:W-:Y:S01]  /*22b0*/  IMAD.IADD R4, R5, 0x1, R4 ;  /* 0x0000000105047824 */ /* 0x000fe200078e0204 */
[----:B------:R-:W-:-:S04]  /*22c0*/  @!P1 SHF.R.U32.HI R5, RZ, 0x3, R0 ;  /* 0x00000003ff059819 */ /* 0x000fc80000011600 */
[----:B------:R-:W1:Y:S01]  /*22d0*/  SHFL.DOWN PT, R6, R4, 0x4, R11 ;  /* 0x0880000004067989 */ /* 0x000e6200000e000b */
[----:B------:R-:W-:Y:S02]  /*22e0*/  @!P1 LOP3.LUT R5, R5, 0x7c, RZ, 0xc0, !PT ;  /* 0x0000007c05059812 */ /* 0x000fe400078ec0ff */
[----:B-1----:R-:W-:Y:S01]  /*22f0*/  SEL R7, R6, RZ, !P0 ;  /* 0x000000ff06077207 */ /* 0x002fe20004000000 */
[C---:B------:R-:W-:Y:S02]  /*2300*/  VIADD R6, R8.reuse, 0x8 ;  /* 0x0000000808067836 */ /* 0x040fe40000000000 */
[----:B------:R-:W-:Y:S02]  /*2310*/  VIADD R8, R8, 0x10 ;  /* 0x0000001008087836 */ /* 0x000fe40000000000 */
[----:B------:R-:W-:Y:S01]  /*2320*/  IMAD.IADD R7, R4, 0x1, R7 ;  /* 0x0000000104077824 */ /* 0x000fe200078e0207 */
[----:B------:R-:W-:Y:S02]  /*2330*/  ISETP.GT.AND P0, PT, R6, R11, PT ;  /* 0x0000000b0600720c */ /* 0x000fe40003f04270 */
[----:B------:R-:W-:-:S02]  /*2340*/  @!P1 MOV R6, 0x400 ;  /* 0x0000040000069802 */ /* 0x000fc40000000f00 */
[----:B------:R-:W1:Y:S02]  /*2350*/  SHFL.DOWN PT, R2, R7, 0x8, R11 ;  /* 0x0900000007027989 */ /* 0x000e6400000e000b */
[----:B0-----:R-:W-:-:S05]  /*2360*/  @!P1 LEA R6, R9, R6, 0x18 ;  /* 0x0000000609069211 */ /* 0x001fca00078ec0ff */
        /* <DEDUP_REMOVED lines=36> */
.L_x_963:
[----:B------:R-:W0:Y:S01]  /*25b0*/  S2R R11, SR_TID.X ;  /* 0x00000000000b7919 */ /* 0x000e220000002100 */
[----:B------:R-:W1:Y:S02]  /*25c0*/  LDCU.64 UR4, c[0x0][0x380] ;  /* 0x00007000ff0477ac */ /* 0x000e640008000a00 */
[----:B-1----:R-:W-:Y:S02]  /*25d0*/  IMAD.U32 R6, RZ, RZ, UR4 ;  /* 0x00000004ff067e24 */ /* 0x002fe4000f8e00ff */
[----:B------:R-:W-:Y:S02]  /*25e0*/  IMAD.U32 R7, RZ, RZ, UR5 ;  /* 0x00000005ff077e24 */ /* 0x000fe4000f8e00ff */
        /* <DEDUP_REMOVED lines=20> */
[----:B----4-:R-:W-:-:S04]  /*2730*/  IADD3 R0, PT, PT, R15, R8, R0 ;  /* 0x000000080f007210 */ /* 0x010fc80007ffe000 */
[----:B-----5:R-:W-:-:S04]  /*2740*/  IADD3 R0, PT, PT, R17, R12, R0 ;  /* 0x0000000c11007210 */ /* 0x020fc80007ffe000 */
[----:B------:R-:W-:Y:S01]  /*2750*/  IADD3 R14, PT, PT, R19, R14, R0 ;  /* 0x0000000e130e7210 */ /* 0x000fe20007ffe000 */
[----:B------:R-:W-:-:S05]  /*2760*/  VIADD R0, R3, 0xfffff000 ;  /* 0xfffff00003007836 */ /* 0x000fca0000000000 */
[----:B------:R-:W-:Y:S02]  /*2770*/  ISETP.GE.U32.AND P0, PT, R0, 0x1000, PT ;  /* 0x000010000000780c */ /* 0x000fe40003f06070 */
[----:B------:R-:W-:-:S04]  /*2780*/  IADD3 R14, PT, PT, R21, R16, R14 ;  /* 0x00000010150e7210 */ /* 0x000fc80007ffe00e */
[----:B------:R-:W-:-:S05]  /*2790*/  IADD3 R23, PT, PT, R23, R18, R14 ;  /* 0x0000001217177210 */ /* 0x000fca0007ffe00e */
[----:B------:R-:W-:Y:S02]  /*27a0*/  IMAD.IADD R10, R10, 0x1, R23 ;  /* 0x000000010a0a7824 */ /* 0x000fe400078e0217 */
[----:B------:R-:W-:Y:S05]  /*27b0*/  @!P0 BRA `(.L_x_977) ;  /* 0x0000000000908947 */ /* 0x000fea0003800000 */
[----:B------:R-:W0:Y:S01]  /*27c0*/  LDC R3, c[0x0][0x390] ;  /* 0x0000e400ff037b82 */ /* 0x000e220000000800 */
[----:B------:R-:W-:-:S07]  /*27d0*/  IMAD.MOV.U32 R2, RZ, RZ, 0x1000 ;  /* 0x00001000ff027424 */ /* 0x000fce00078e00ff */
[----:B------:R-:W1:Y:S02]  /*27e0*/  LDC.64 R6, c[0x0][0x380] ;  /* 0x0000e000ff067b82 */ /* 0x000e640000000a00 */
.L_x_979:
[----:B------:R-:W-:Y:S02]  /*27f0*/  IMAD.IADD R19, R11, 0x1, R2 ;  /* 0x000000010b137824 */ /* 0x000fe400078e0202 */
[----:B------:R-:W-:-:S04]  /*2800*/  IMAD.WIDE.U32 R8, R2, 0x4, R4 ;  /* 0x0000000402087825 */ /* 0x000fc800078e0004 */
[----:B-1----:R-:W-:Y:S01]  /*2810*/  IMAD.WIDE.U32 R18, R19, 0x4, R6 ;  /* 0x0000000413127825 */ /* 0x002fe200078e0006 */
        /* <DEDUP_REMOVED lines=16> */
[----:B--2---:R-:W-:Y:S01]  /*2920*/  IADD3 R13, PT, PT, R13, R26, R10 ;  /* 0x0000001a0d0d7210 */ /* 0x004fe20007ffe00a */
[----:B0-----:R-:W-:-:S05]  /*2930*/  IMAD.IADD R10, R3, 0x1, -R2 ;  /* 0x00000001030a7824 */ /* 0x001fca00078e0a02 */
[----:B------:R-:W-:Y:S02]  /*2940*/  ISETP.GE.U32.AND P0, PT, R10, 0x1000, PT ;  /* 0x000010000a00780c */ /* 0x000fe40003f06070 */
        /* <DEDUP_REMOVED lines=8> */
[----:B------:R-:W-:-:S05]  /*29d0*/  VIADD R2, R2, 0x1000 ;  /* 0x0000100002027836 */ /* 0x000fca0000000000 */
[----:B------:R-:W-:-:S13]  /*29e0*/  ISETP.GT.U32.AND P0, PT, R2, R0, PT ;  /* 0x000000000200720c */ /* 0x000fda0003f04070 */
[----:B------:R-:W-:Y:S05]  /*29f0*/  @!P0 BRA `(.L_x_979) ;  /* 0xfffffffc007c8947 */ /* 0x000fea000383ffff */
.L_x_977:
[----:B------:R-:W-:-:S13]  /*2a00*/  ISETP.GE.U32.AND P0, PT, R2, R3, PT ;  /* 0x000000030200720c */ /* 0x000fda0003f06070 */
        /* <DEDUP_REMOVED lines=13> */
[----:B------:R-:W-:Y:S01]  /*2ae0*/  LEA.HI R3, R4, 0x1, RZ, 0x18 ;  /* 0x0000000104037811 */ /* 0x000fe200078fc0ff */
[----:B------:R-:W-:-:S03]  /*2af0*/  IMAD.IADD R9, R11, 0x1, R2 ;  /* 0x000000010b097824 */ /* 0x000fc600078e0202 */
[----:B------:R-:W-:Y:S01]  /*2b00*/  LOP3.LUT R4, R3, 0x3, RZ, 0xc0, !PT ;  /* 0x0000000303047812 */ /* 0x000fe200078ec0ff */
[----:B------:R-:W-:-:S04]  /*2b10*/  IMAD.MOV.U32 R3, RZ, RZ, R11 ;  /* 0x000000ffff037224 */ /* 0x000fc800078e000b */
[----:B------:R-:W-:-:S07]  /*2b20*/  IMAD.MOV R8, RZ, RZ, -R4 ;  /* 0x000000ffff087224 */ /* 0x000fce00078e0a04 */
.L_x_983:
        /* <DEDUP_REMOVED lines=8> */
.L_x_982:
[----:B------:R-:W-:Y:S05]  /*2bb0*/  BSYNC.RECONVERGENT B2 ;  /* 0x0000000000027941 */ /* 0x000fea0003800200 */
.L_x_981:
[----:B------:R-:W-:Y:S05]  /*2bc0*/  @!P1 BRA `(.L_x_980) ;  /* 0x0000000000509947 */ /* 0x000fea0003800000 */
[C---:B------:R-:W-:Y:S02]  /*2bd0*/  IMAD.IADD R15, R3.reuse, 0x1, R2 ;  /* 0x00000001030f7824 */ /* 0x040fe400078e0202 */
[----:B------:R-:W-:-:S07]  /*2be0*/  VIADD R14, R3, 0x200 ;  /* 0x00000200030e7836 */ /* 0x000fce0000000000 */
.L_x_984:
        /* <DEDUP_REMOVED lines=18> */
.L_x_980:
[----:B------:R-:W-:Y:S05]  /*2d10*/  BSYNC.RECONVERGENT B1 ;  /* 0x0000000000017941 */ /* 0x000fea0003800200 */
.L_x_978:
        /* <DEDUP_REMOVED lines=35> */
[----:B---3--:R-:W-:Y:S04]  /*2f50*/  LDS R0, [UR4+0xc] ;  /* 0x00000c04ff007984 */ /* 0x008fe80008000800 */
[----:B------:R-:W0:Y:S04]  /*2f60*/  LDS.128 R4, [UR4+0x10] ;  /* 0x00001004ff047984 */ /* 0x000e280008000c00 */
[----:B------:R-:W1:Y:S01]  /*2f70*/  LDS.64 R2, [UR4+0x20] ;  /* 0x00002004ff027984 */ /* 0x000e620008000a00 */
[----:B0-----:R-:W-:-:S04]  /*2f80*/  IADD3 R0, PT, PT, R4, R0, R9 ;  /* 0x0000000004007210 */ /* 0x001fc80007ffe009 */
[----:B------:R-:W-:-:S04]  /*2f90*/  IADD3 R0, PT, PT, R6, R0, R5 ;  /* 0x0000000006007210 */ /* 0x000fc80007ffe005 */
[----:B-1----:R-:W-:-:S05]  /*2fa0*/  IADD3 R0, PT, PT, R2, R0, R7 ;  /* 0x0000000002007210 */ /* 0x002fca0007ffe007 */
[----:B------:R-:W-:-:S07]  /*2fb0*/  IMAD.IADD R9, R0, 0x1, R3 ;  /* 0x0000000100097824 */ /* 0x000fce00078e0203 */
.L_x_954:
[----:B------:R-:W-:Y:S05]  /*2fc0*/  BSYNC.RECONVERGENT B0 ;  /* 0x0000000000007941 */ /* 0x000fea0003800200 */
.L_x_938:
[----:B------:R-:W-:Y:S05]  /*2fd0*/  @P0 EXIT ;  /* 0x000000000000094d */ /* 0x000fea0003800000 */
[----:B------:R-:W5:Y:S01]  /*2fe0*/  LDC.64 R2, c[0x0][0x388] ;  /* 0x0000e200ff027b82 */ /* 0x000f620000000a00 */
[----:B------:R-:W0:Y:S02]  /*2ff0*/  LDCU UR4, c[0x0][0x398] ;  /* 0x00007300ff0477ac */ /* 0x000e240008000800 */
[----:B01234-:R-:W-:-:S05]  /*3000*/  VIADD R9, R9, UR4 ;  /* 0x0000000409097c36 */ /* 0x01ffca0008000000 */
[----:B-----5:R-:W-:Y:S01]  /*3010*/  STG.E desc[UR6][R2.64], R9 ;  /* 0x0000000902007986 */ /* 0x020fe2000c101906 */
[----:B------:R-:W-:Y:S05]  /*3020*/  EXIT ;  /* 0x000000000000794d */ /* 0x000fea0003800000 */
.L_x_985:
        /* <DEDUP_REMOVED lines=13> */
.L_x_2003:


//--------------------- .text._ZN3cub18CUB_300001_SM_10006detail11EmptyKernelIvEEvv --------------------------
	.section	.text._ZN3cub18CUB_300001_SM_10006detail11EmptyKernelIvEEvv,"ax",@progbits
	.align	128
        .global         _ZN3cub18CUB_300001_SM_10006detail11EmptyKernelIvEEvv
        .type           _ZN3cub18CUB_300001_SM_10006detail11EmptyKernelIvEEvv,@function
        .size           _ZN3cub18CUB_300001_SM_10006detail11EmptyKernelIvEEvv,(.L_x_2004 - _ZN3cub18CUB_300001_SM_10006detail11EmptyKernelIvEEvv)
        .other          _ZN3cub18CUB_300001_SM_10006detail11EmptyKernelIvEEvv,@"STO_CUDA_ENTRY STV_DEFAULT"
_ZN3cub18CUB_300001_SM_10006detail11EmptyKernelIvEEvv:
.text._ZN3cub18CUB_300001_SM_10006detail11EmptyKernelIvEEvv:
[----:B------:R-:W-:Y:S01]  /*0000*/  LDC R1, c[0x0][0x37c] ;  /* 0x0000df00ff017b82 */ /* 0x000fe20000000800 */
[----:B------:R-:W-:Y:S05]  /*0010*/  EXIT ;  /* 0x000000000000794d */ /* 0x000fea0003800000 */
.L_x_986:
        /* <DEDUP_REMOVED lines=14> */
.L_x_2004:


//--------------------- .text._ZN6thrust24THRUST_300001_SM_1000_NS8cuda_cub4core6detail13_kernel_agentINS1_15__reduce_by_key16ReduceByKeyAgentIPiPfNS0_16discard_iteratorINS0_11use_defaultEEES8_N4cuda3std3__48equal_toIiEENSE_4plusIfEEPllEEJS7_S8_SB_S8_SJ_N3cub18CUB_300001_SM_100024ReduceByKeyScanTileStateIflLb1EEESG_SI_llEEEvDpT0_ --------------------------
	.section	.text._ZN6thrust24THRUST_300001_SM_1000_NS8cuda_cub4core6detail13_kernel_agentINS1_15__reduce_by_key16ReduceByKeyAgentIPiPfNS0_16discard_iteratorINS0_11use_defaultEEES8_N4cuda3std3__48equal_toIiEENSE_4plusIfEEPllEEJS7_S8_SB_S8_SJ_N3cub18CUB_300001_SM_100024ReduceByKeyScanTileStateIflLb1EEESG_SI_llEEEvDpT0_,"ax",@progbits
	.align	128
        .global         _ZN6thrust24THRUST_300001_SM_1000_NS8cuda_cub4core6detail13_kernel_agentINS1_15__reduce_by_key16ReduceByKeyAgentIPiPfNS0_16discard_iteratorINS0_11use_defaultEEES8_N4cuda3std3__48equal_toIiEENSE_4plusIfEEPllEEJS7_S8_SB_S8_SJ_N3cub18CUB_300001_SM_100024ReduceByKeyScanTileStateIflLb1EEESG_SI_llEEEvDpT0_
        .type           _ZN6thrust24THRUST_300001_SM_1000_NS8cuda_cub4core6detail13_kernel_agentINS1_15__reduce_by_key16ReduceByKeyAgentIPiPfNS0_16discard_iteratorINS0_11use_defaultEEES8_N4cuda3std3__48equal_toIiEENSE_4plusIfEEPllEEJS7_S8_SB_S8_SJ_N3cub18CUB_300001_SM_100024ReduceByKeyScanTileStateIflLb1EEESG_SI_llEEEvDpT0_,@function
        .size           _ZN6thrust24THRUST_300001_SM_1000_NS8cuda_cub4core6detail13_kernel_agentINS1_15__reduce_by_key16ReduceByKeyAgentIPiPfNS0_16discard_iteratorINS0_11use_defaultEEES8_N4cuda3std3__48equal_toIiEENSE_4plusIfEEPllEEJS7_S8_SB_S8_SJ_N3cub18CUB_300001_SM_100024ReduceByKeyScanTileStateIflLb1EEESG_SI_llEEEvDpT0_,(.L_x_2005 - _ZN6thrust24THRUST_300001_SM_1000_NS8cuda_cub4core6detail13_kernel_agentINS1_15__reduce_by_key16ReduceByKeyAgentIPiPfNS0_16discard_iteratorINS0_11use_defaultEEES8_N4cuda3std3__48equal_toIiEENSE_4plusIfEEPllEEJS7_S8_SB_S8_SJ_N3cub18CUB_300001_SM_100024ReduceByKeyScanTileStateIflLb1EEESG_SI_llEEEvDpT0_)
        .other          _ZN6thrust24THRUST_300001_SM_1000_NS8cuda_cub4core6detail13_kernel_agentINS1_15__reduce_by_key16ReduceByKeyAgentIPiPfNS0_16discard_iteratorINS0_11use_defaultEEES8_N4cuda3std3__48equal_toIiEENSE_4plusIfEEPllEEJS7_S8_SB_S8_SJ_N3cub18CUB_300001_SM_100024ReduceByKeyScanTileStateIflLb1EEESG_SI_llEEEvDpT0_,@"STO_CUDA_ENTRY STV_DEFAULT"
_ZN6thrust24THRUST_300001_SM_1000_NS8cuda_cub4core6detail13_kernel_agentINS1_15__reduce_by_key16ReduceByKeyAgentIPiPfNS0_16discard_iteratorINS0_11use_defaultEEES8_N4cuda3std3__48equal_toIiEENSE_4plusIfEEPllEEJS7_S8_SB_S8_SJ_N3cub18CUB_300001_SM_100024ReduceByKeyScanTileStateIflLb1EEESG_SI_llEEEvDpT0_:
.text._ZN6thrust24THRUST_300001_SM_1000_NS8cuda_cub4core6detail13_kernel_agentINS1_15__reduce_by_key16ReduceByKeyAgentIPiPfNS0_16discard_iteratorINS0_11use_defaultEEES8_N4cuda3std3__48equal_toIiEENSE_4plusIfEEPllEEJS7_S8_SB_S8_SJ_N3cub18CUB_300001_SM_100024ReduceByKeyScanTileStateIflLb1EEESG_SI_llEEEvDpT0_:
[----:B------:R-:W-:Y:S01]  /*0000*/  LDC R1, c[0x0][0x37c] ;  /* 0x0000df00ff017b82 */ /* 0x000fe20000000800 */
[----:B------:R-:W0:Y:S01]  /*0010*/  S2R R12, SR_CTAID.X ;  /* 0x00000000000c7919 */ /* 0x000e220000002500 */
[----:B------:R-:W1:Y:S01]  /*0020*/  LDCU.64 UR4, c[0x0][0x3c0] ;  /* 0x00007800ff0477ac */ /* 0x000e620008000a00 */
[----:B------:R-:W2:Y:S01]  /*0030*/  LDCU.64 UR8, c[0x0][0x358] ;  /* 0x00006b00ff0877ac */ /* 0x000ea20008000a00 */
[----:B0-----:R-:W-:-:S03]  /*0040*/  IMAD.WIDE.U32 R4, R12, 0x900, RZ ;  /* 0x000009000c047825 */ /* 0x001fc600078e00ff */
[----:B-1----:R-:W-:-:S04]  /*0050*/  IADD3 R0, P1, PT, -R4, UR4, RZ ;  /* 0x0000000404007c10 */ /* 0x002fc8000ff3e1ff */
[----:B------:R-:W-:Y:S02]  /*0060*/  ISETP.GE.U32.AND P0, PT, R0, 0x901, PT ;  /* 0x000009010000780c */ /* 0x000fe40003f06070 */
[----:B------:R-:W-:-:S04]  /*0070*/  IADD3.X R2, PT, PT, ~R5, UR5, RZ, P1, !PT ;  /* 0x0000000505027c10 */ /* 0x000fc80008ffe5ff */
[----:B------:R-:W-:-:S13]  /*0080*/  ISETP.GE.AND.EX P0, PT, R2, RZ, PT, P0 ;  /* 0x000000ff0200720c */ /* 0x000fda0003f06300 */
[----:B--2---:R-:W-:Y:S05]  /*0090*/  @!P0 BRA `(.L_x_987) ;  /* 0x0000004c00b88947 */ /* 0x004fea0003800000 */
[----:B------:R-:W-:-:S13]  /*00a0*/  ISETP.NE.AND P0, PT, R12, RZ, PT ;  /* 0x000000ff0c00720c */ /* 0x000fda0003f05270 */
[----:B------:R-:W-:Y:S05]  /*00b0*/  @P0 BRA `(.L_x_988) ;  /* 0x0000001c00640947 */ /* 0x000fea0003800000 */
[----:B------:R-:W0:Y:S01]  /*00c0*/  S2R R0, SR_TID.X ;  /* 0x0000000000007919 */ /* 0x000e220000002100 */
[----:B------:R-:W1:Y:S01]  /*00d0*/  LDCU.64 UR4, c[0x0][0x380] ;  /* 0x00007000ff0477ac */ /* 0x000e620008000a00 */
[C---:B0-----:R-:W-:Y:S02]  /*00e0*/  LOP3.LUT R2, R0.reuse, 0x1f, RZ, 0xc0, !PT ;  /* 0x0000001f00027812 */ /* 0x041fe400078ec0ff */
[----:B------:R-:W-:-:S05]  /*00f0*/  LOP3.LUT R3, R0, 0x3e0, RZ, 0xc0, !PT ;  /* 0x000003e000037812 */ /* 0x000fca00078ec0ff */
[----:B------:R-:W-:-:S05]  /*0100*/  IMAD R3, R3, 0x9, R2 ;  /* 0x0000000903037824 */ /* 0x000fca00078e0202 */
[----:B------:R-:W-:-:S05]  /*0110*/  IADD3 R3, P0, PT, R4, R3, RZ ;  /* 0x0000000304037210 */ /* 0x000fca0007f1e0ff */
[----:B------:R-:W-:Y:S02]  /*0120*/  IMAD.X R2, RZ, RZ, R5, P0 ;  /* 0x000000ffff027224 */ /* 0x000fe400000e0605 */
[----:B------:R-:W-:-:S03]  /*0130*/  IMAD.SHL.U32 R4, R3, 0x4, RZ ;  /* 0x0000000403047824 */ /* 0x000fc600078e00ff */
[----:B------:R-:W-:Y:S02]  /*0140*/  SHF.L.U64.HI R5, R3, 0x2, R2 ;  /* 0x0000000203057819 */ /* 0x000fe40000010202 */
[----:B-1----:R-:W-:-:S04]  /*0150*/  IADD3 R2, P0, PT, R4, UR4, RZ ;  /* 0x0000000404027c10 */ /* 0x002fc8000ff1e0ff */
[----:B------:R-:W-:Y:S01]  /*0160*/  IADD3.X R3, PT, PT, R5, UR5, RZ, P0, !PT ;  /* 0x0000000505037c10 */ /* 0x000fe200087fe4ff */
[----:B------:R-:W0:Y:S04]  /*0170*/  LDCU.64 UR4, c[0x0][0x388] ;  /* 0x00007100ff0477ac */ /* 0x000e280008000a00 */
[----:B------:R-:W2:Y:S04]  /*0180*/  LDG.E.CONSTANT R6, desc[UR8][R2.64] ;  /* 0x0000000802067981 */ /* 0x000ea8000c1e9900 */
[----:B------:R-:W3:Y:S04]  /*0190*/  LDG.E.CONSTANT R7, desc[UR8][R2.64+0x80] ;  /* 0x0000800802077981 */ /* 0x000ee8000c1e9900 */
[----:B------:R-:W4:Y:S04]  /*01a0*/  LDG.E.CONSTANT R8, desc[UR8][R2.64+0x100] ;  /* 0x0001000802087981 */ /* 0x000f28000c1e9900 */
[----:B------:R-:W5:Y:S04]  /*01b0*/  LDG.E.CONSTANT R9, desc[UR8][R2.64+0x180] ;  /* 0x0001800802097981 */ /* 0x000f68000c1e9900 */
[----:B------:R-:W5:Y:S04]  /*01c0*/  LDG.E.CONSTANT R11, desc[UR8][R2.64+0x200] ;  /* 0x00020008020b7981 */ /* 0x000f68000c1e9900 */
[----:B------:R-:W5:Y:S04]  /*01d0*/  LDG.E.CONSTANT R13, desc[UR8][R2.64+0x280] ;  /* 0x00028008020d7981 */ /* 0x000f68000c1e9900 */
[----:B------:R-:W5:Y:S04]  /*01e0*/  LDG.E.CONSTANT R15, desc[UR8][R2.64+0x300] ;  /* 0x00030008020f7981 */ /* 0x000f68000c1e9900 */
[----:B------:R-:W5:Y:S04]  /*01f0*/  LDG.E.CONSTANT R17, desc[UR8][R2.64+0x380] ;  /* 0x0003800802117981 */ /* 0x000f68000c1e9900 */
[----:B------:R1:W5:Y:S01]  /*0200*/  LDG.E.CONSTANT R19, desc[UR8][R2.64+0x400] ;  /* 0x0004000802137981 */ /* 0x000362000c1e9900 */
[----:B0-----:R-:W-:-:S04]  /*0210*/  IADD3 R4, P0, PT, R4, UR4, RZ ;  /* 0x0000000404047c10 */ /* 0x001fc8000ff1e0ff */
[----:B------:R-:W-:-:S05]  /*0220*/  IADD3.X R5, PT, PT, R5, UR5, RZ, P0, !PT ;  /* 0x0000000505057c10 */ /* 0x000fca00087fe4ff */
        /* <DEDUP_REMOVED lines=9> */
[----:B------:R-:W1:Y:S01]  /*02c0*/  S2UR UR5, SR_CgaCtaId ;  /* 0x00000000000579c3 */ /* 0x000e620000008800 */
[----:B------:R-:W-:Y:S01]  /*02d0*/  SHF.R.U32.HI R42, RZ, 0x5, R0 ;  /* 0x00000005ff2a7819 */ /* 0x000fe20000011600 */
[----:B------:R-:W-:Y:S01]  /*02e0*/  UMOV UR4, 0x400 ;  /* 0x0000040000047882 */ /* 0x000fe20000000000 */
[----:B------:R-:W0:Y:S01]  /*02f0*/  S2R R23, SR_LANEID ;  /* 0x0000000000177919 */ /* 0x000e220000000000 */
[----:B------:R-:W-:Y:S01]  /*0300*/  ISETP.NE.AND P1, PT, R0, RZ, PT ;  /* 0x000000ff0000720c */ /* 0x000fe20003f25270 */
[----:B-1----:R-:W-:-:S03]  /*0310*/  ULEA UR5, UR5, UR4, 0x18 ;  /* 0x0000000405057291 */ /* 0x002fc6000f8ec0ff */
[----:B------:R-:W-:-:S03]  /*0320*/  UMOV UR4, URZ ;  /* 0x000000ff00047c82 */ /* 0x000fc60008000000 */
[----:B------:R-:W-:Y:S01]  /*0330*/  LEA R26, R0, UR5, 0x2 ;  /* 0x00000005001a7c11 */ /* 0x000fe2000f8e10ff */
[----:B0-----:R-:W-:-:S05]  /*0340*/  IMAD R2, R42, 0x120, R23 ;  /* 0x000001202a027824 */ /* 0x001fca00078e0217 */
[----:B------:R-:W-:-:S05]  /*0350*/  LEA R24, R2, UR5, 0x2 ;  /* 0x0000000502187c11 */ /* 0x000fca000f8e10ff */
[----:B------:R-:W-:Y:S01]  /*0360*/  IMAD R4, R23, 0x20, R24 ;  /* 0x0000002017047824 */ /* 0x000fe200078e0218 */
[----:B--2---:R-:W-:Y:S04]  /*0370*/  STS [R24], R6 ;  /* 0x0000000618007388 */ /* 0x004fe80000000800 */
[----:B---3--:R-:W-:Y:S04]  /*0380*/  STS [R24+0x80], R7 ;  /* 0x0000800718007388 */ /* 0x008fe80000000800 */
[----:B----4-:R-:W-:Y:S04]  /*0390*/  STS [R24+0x100], R8 ;  /* 0x0001000818007388 */ /* 0x010fe80000000800 */
[----:B-----5:R-:W-:Y:S04]  /*03a0*/  STS [R24+0x180], R9 ;  /* 0x0001800918007388 */ /* 0x020fe80000000800 */
[----:B------:R-:W-:Y:S04]  /*03b0*/  STS [R24+0x200], R11 ;  /* 0x0002000b18007388 */ /* 0x000fe80000000800 */
[----:B------:R-:W-:Y:S04]  /*03c0*/  STS [R24+0x280], R13 ;  /* 0x0002800d18007388 */ /* 0x000fe80000000800 */
[----:B------:R-:W-:Y:S04]  /*03d0*/  STS [R24+0x300], R15 ;  /* 0x0003000f18007388 */ /* 0x000fe80000000800 */
[----:B------:R-:W-:Y:S04]  /*03e0*/  STS [R24+0x380], R17 ;  /* 0x0003801118007388 */ /* 0x000fe80000000800 */
[----:B------:R-:W-:Y:S01]  /*03f0*/  STS [R24+0x400], R19 ;  /* 0x0004001318007388 */ /* 0x000fe20000000800 */
[----:B------:R-:W-:-:S03]  /*0400*/  NOP ;  /* 0x0000000000007918 */ /* 0x000fc60000000000 */
[----:B------:R-:W-:Y:S04]  /*0410*/  LDS R27, [R4+0x20] ;  /* 0x00002000041b7984 */ /* 0x000fe80000000800 */
[----:B------:R-:W-:Y:S04]  /*0420*/  LDS R2, [R4] ;  /* 0x0000000004027984 */ /* 0x000fe80000000800 */
[----:B------:R-:W0:Y:S04]  /*0430*/  LDS R8, [R4+0x4] ;  /* 0x0000040004087984 */ /* 0x000e280000000800 */
[----:B------:R-:W1:Y:S04]  /*0440*/  LDS R10, [R4+0x8] ;  /* 0x00000800040a7984 */ /* 0x000e680000000800 */
[----:B------:R-:W2:Y:S04]  /*0450*/  LDS R12, [R4+0xc] ;  /* 0x00000c00040c7984 */ /* 0x000ea80000000800 */
[----:B------:R-:W3:Y:S04]  /*0460*/  LDS R14, [R4+0x10] ;  /* 0x00001000040e7984 */ /* 0x000ee80000000800 */
[----:B------:R-:W4:Y:S04]  /*0470*/  LDS R16, [R4+0x14] ;  /* 0x0000140004107984 */ /* 0x000f280000000800 */
[----:B------:R-:W-:Y:S04]  /*0480*/  LDS R18, [R4+0x18] ;  /* 0x0000180004127984 */ /* 0x000fe80000000800 */
[----:B------:R-:W-:Y:S01]  /*0490*/  LDS R20, [R4+0x1c] ;  /* 0x00001c0004147984 */ /* 0x000fe20000000800 */
[----:B------:R-:W-:Y:S01]  /*04a0*/  BAR.SYNC.DEFER_BLOCKING 0x0 ;  /* 0x0000000000007b1d */ /* 0x000fe20000010000 */
[----:B0-----:R-:W-:-:S02]  /*04b0*/  ISETP.NE.AND P2, PT, R2, R8, PT ;  /* 0x000000080200720c */ /* 0x001fc40003f45270 */
[----:B-1----:R-:W-:Y:S02]  /*04c0*/  ISETP.NE.AND P5, PT, R8, R10, PT ;  /* 0x0000000a0800720c */ /* 0x002fe40003fa5270 */
[----:B------:R-:W-:Y:S02]  /*04d0*/  SEL R40, RZ, 0x1, !P2 ;  /* 0x00000001ff287807 */ /* 0x000fe40005000000 */
[----:B--2---:R-:W-:Y:S02]  /*04e0*/  ISETP.NE.AND P2, PT, R10, R12, PT ;  /* 0x0000000c0a00720c */ /* 0x004fe40003f45270 */
[----:B------:R-:W-:Y:S01]  /*04f0*/  SEL R5, RZ, 0x1, !P5 ;  /* 0x00000001ff057807 */ /* 0x000fe20006800000 */
[----:B------:R-:W-:Y:S01]  /*0500*/  STS [R24], R21 ;  /* 0x0000001518007388 */ /* 0x000fe20000000800 */
[----:B---3--:R-:W-:Y:S02]  /*0510*/  ISETP.NE.AND P4, PT, R12, R14, PT ;  /* 0x0000000e0c00720c */ /* 0x008fe40003f85270 */
[----:B------:R-:W-:Y:S01]  /*0520*/  P2R R46, PR, RZ, 0x20 ;  /* 0x00000020ff2e7803 */ /* 0x000fe20000000000 */
[----:B------:R-:W-:Y:S01]  /*0530*/  STS [R24+0x80], R25 ;  /* 0x0000801918007388 */ /* 0x000fe20000000800 */
[----:B----4-:R-:W-:-:S03]  /*0540*/  ISETP.NE.AND P3, PT, R14, R16, PT ;  /* 0x000000100e00720c */ /* 0x010fc60003f65270 */
[----:B------:R-:W-:Y:S04]  /*0550*/  STS [R24+0x100], R29 ;  /* 0x0001001d18007388 */ /* 0x000fe80000000800 */
[----:B------:R-:W-:Y:S04]  /*0560*/  STS [R24+0x180], R31 ;  /* 0x0001801f18007388 */ /* 0x000fe80000000800 */
[----:B------:R-:W-:Y:S04]  /*0570*/  STS [R24+0x200], R33 ;  /* 0x0002002118007388 */ /* 0x000fe80000000800 */
[----:B------:R-:W-:Y:S04]  /*0580*/  STS [R24+0x280], R35 ;  /* 0x0002802318007388 */ /* 0x000fe80000000800 */
[----:B------:R-:W-:Y:S04]  /*0590*/  STS [R24+0x300], R37 ;  /* 0x0003002518007388 */ /* 0x000fe80000000800 */
[----:B------:R0:W-:Y:S04]  /*05a0*/  STS [R24+0x380], R39 ;  /* 0x0003802718007388 */ /* 0x0001e80000000800 */
[----:B------:R1:W-:Y:S01]  /*05b0*/  STS [R24+0x400], R41 ;  /* 0x0004002918007388 */ /* 0x0003e20000000800 */
[----:B------:R-:W-:-:S03]  /*05c0*/  NOP ;  /* 0x0000000000007918 */ /* 0x000fc60000000000 */
[----:B------:R-:W-:Y:S01]  /*05d0*/  LDS R6, [R4+0x20] ;  /* 0x0000200004067984 */ /* 0x000fe20000000800 */
[----:B0-----:R-:W-:Y:S01]  /*05e0*/  SEL R39, RZ, 0x1, !P2 ;  /* 0x00000001ff277807 */ /* 0x001fe20005000000 */
[----:B-1----:R-:W-:Y:S02]  /*05f0*/  IMAD.MOV.U32 R41, RZ, RZ, RZ ;  /* 0x000000ffff297224 */ /* 0x002fe400078e00ff */
[----:B------:R-:W-:Y:S04]  /*0600*/  LDS R3, [R4] ;  /* 0x0000000004037984 */ /* 0x000fe80000000800 */
[----:B------:R-:W-:Y:S04]  /*0610*/  LDS R9, [R4+0x4] ;  /* 0x0000040004097984 */ /* 0x000fe80000000800 */
[----:B------:R-:W-:Y:S04]  /*0620*/  LDS R11, [R4+0x8] ;  /* 0x00000800040b7984 */ /* 0x000fe80000000800 */
[----:B------:R-:W-:Y:S04]  /*0630*/  LDS R13, [R4+0xc] ;  /* 0x00000c00040d7984 */ /* 0x000fe80000000800 */
[----:B------:R-:W-:Y:S04]  /*0640*/  LDS R15, [R4+0x10] ;  /* 0x00001000040f7984 */ /* 0x000fe80000000800 */
[----:B------:R-:W-:Y:S04]  /*0650*/  LDS R17, [R4+0x14] ;  /* 0x0000140004117984 */ /* 0x000fe80000000800 */
[----:B------:R-:W-:Y:S04]  /*0660*/  LDS R19, [R4+0x18] ;  /* 0x0000180004137984 */ /* 0x000fe80000000800 */
[----:B------:R0:W-:Y:S01]  /*0670*/  LDS R21, [R4+0x1c] ;  /* 0x00001c0004157984 */ /* 0x0001e20000000800 */
[----:B------:R-:W-:Y:S01]  /*0680*/  BAR.SYNC.DEFER_BLOCKING 0x0 ;  /* 0x0000000000007b1d */ /* 0x000fe20000010000 */
[----:B0-----:R-:W-:-:S05]  /*0690*/  SEL R4, RZ, 0x1, !P4 ;  /* 0x00000001ff047807 */ /* 0x001fca0006000000 */
[----:B------:R-:W-:Y:S02]  /*06a0*/  STS [R26+0x4d8], R27 ;  /* 0x0004d81b1a007388 */ /* 0x000fe40000000800 */
[----:B------:R-:W-:Y:S06]  /*06b0*/  BAR.SYNC.DEFER_BLOCKING 0x0 ;  /* 0x0000000000007b1d */ /* 0x000fec0000010000 */
[----:B------:R-:W0:Y:S02]  /*06c0*/  @P1 LDS R22, [R26+0x4d4] ;  /* 0x0004d4001a161984 */ /* 0x000e240000000800 */
[----:B0-----:R-:W-:-:S04]  /*06d0*/  @P1 ISETP.NE.AND P0, PT, R22, R2, PT ;  /* 0x000000021600120c */ /* 0x001fc80003f05270 */
[----:B------:R-:W-:-:S04]  /*06e0*/  @P1 SEL R41, RZ, 0x1, !P0 ;  /* 0x00000001ff291807 */ /* 0x000fc80004000000 */
[----:B------:R-:W-:-:S04]  /*06f0*/  IADD3 R40, P0, PT, R41, R40, RZ ;  /* 0x0000002829287210 */ /* 0x000fc80007f1e0ff */
[----:B------:R-:W-:Y:S01]  /*0700*/  IADD3 R38, P1, PT, R40, R5, RZ ;  /* 0x0000000528267210 */ /* 0x000fe20007f3e0ff */
[----:B------:R-:W-:-:S03]  /*0710*/  IMAD.X R36, RZ, RZ, UR4, P0 ;  /* 0x00000004ff247e24 */ /* 0x000fc600080e06ff */
[----:B------:R-:W-:Y:S01]  /*0720*/  IADD3 R39, P0, PT, R38, R39, RZ ;  /* 0x0000002726277210 */ /* 0x000fe20007f1e0ff */
[----:B------:R-:W-:-:S03]  /*0730*/  IMAD.X R34, RZ, RZ, R36, P1 ;  /* 0x000000ffff227224 */ /* 0x000fc600008e0624 */
[----:B------:R-:W-:Y:S01]  /*0740*/  IADD3 R37, P1, PT, R39, R4, RZ ;  /* 0x0000000427257210 */ /* 0x000fe20007f3e0ff */
[----:B------:R-:W-:Y:S01]  /*0750*/  IMAD.X R32, RZ, RZ, R34, P0 ;  /* 0x000000ffff207224 */ /* 0x000fe200000e0622 */
[----:B------:R-:W-:Y:S02]  /*0760*/  SEL R4, RZ, 0x1, !P3 ;  /* 0x00000001ff047807 */ /* 0x000fe40005800000 */
[----:B------:R-:W-:Y:S01]  /*0770*/  ISETP.NE.AND P0, PT, R16, R18, PT ;  /* 0x000000121000720c */ /* 0x000fe20003f05270 */
[----:B------:R-:W-:Y:S01]  /*0780*/  IMAD.X R26, RZ, RZ, R32, P1 ;  /* 0x000000ffff1a7224 */ /* 0x000fe200008e0620 */
[----:B------:R-:W-:Y:S02]  /*0790*/  IADD3 R35, P1, PT, R37, R4, RZ ;  /* 0x0000000425237210 */ /* 0x000fe40007f3e0ff */
[----:B------:R-:W-:-:S03]  /*07a0*/  SEL R4, RZ, 0x1, !P0 ;  /* 0x00000001ff047807 */ /* 0x000fc60004000000 */
[----:B------:R-:W-:Y:S01]  /*07b0*/  IMAD.X R29, RZ, RZ, R26, P1 ;  /* 0x000000ffff1d7224 */ /* 0x000fe200008e061a */
[----:B------:R-:W-:Y:S01]  /*07c0*/  IADD3 R33, P1, PT, R35, R4, RZ ;  /* 0x0000000423217210 */ /* 0x000fe20007f3e0ff */
[----:B------:R-:W-:-:S04]  /*07d0*/  FADD R4, R3, R9 ;  /* 0x0000000903047221 */ /* 0x000fc80000000000 */
[----:B------:R-:W-:Y:S01]  /*07e0*/  IMAD.X R30, RZ, RZ, R29, P1 ;  /* 0x000000ffff1e7224 */ /* 0x000fe200008e061d */
[----:B------:R-:W-:-:S04]  /*07f0*/  ISETP.NE.AND P1, PT, R18, R20, PT ;  /* 0x000000141200720c */ /* 0x000fc80003f25270 */
[----:B------:R-:W-:-:S04]  /*0800*/  SEL R28, RZ, 0x1, !P1 ;  /* 0x00000001ff1c7807 */ /* 0x000fc80004800000 */
[----:B------:R-:W-:-:S05]  /*0810*/  IADD3 R28, P6, PT, R33, R28, RZ ;  /* 0x0000001c211c7210 */ /* 0x000fca0007fde0ff */
[----:B------:R-:W-:Y:S01]  /*0820*/  IMAD.X R31, RZ, RZ, R30, P6 ;  /* 0x000000ffff1f7224 */ /* 0x000fe200030e061e */
[----:B------:R-:W-:-:S04]  /*0830*/  ISETP.NE.AND P6, PT, R2, R8, PT ;  /* 0x000000080200720c */ /* 0x000fc80003fc5270 */
[----:B------:R-:W-:Y:S02]  /*0840*/  FSEL R4, R9, R4, P6 ;  /* 0x0000000409047208 */ /* 0x000fe40003000000 */
[----:B------:R-:W-:-:S03]  /*0850*/  ISETP.NE.AND P6, PT, R20, R27, PT ;  /* 0x0000001b1400720c */ /* 0x000fc60003fc5270 */
[----:B------:R-:W-:Y:S01]  /*0860*/  FADD R4, R11, R4 ;  /* 0x000000040b047221 */ /* 0x000fe20000000000 */
[----:B------:R-:W-:-:S04]  /*0870*/  SEL R7, RZ, 0x1, !P6 ;  /* 0x00000001ff077807 */ /* 0x000fc80007000000 */
[----:B------:R-:W-:Y:S02]  /*0880*/  FSEL R4, R11, R4, P5 ;  /* 0x000000040b047208 */ /* 0x000fe40002800000 */
[----:B------:R-:W-:-:S03]  /*0890*/  ISETP.GE.AND P5, PT, R23, 0x1, PT ;  /* 0x000000011700780c */ /* 0x000fc60003fa6270 */
[----:B------:R-:W-:-:S05]  /*08a0*/  FADD R4, R13, R4 ;  /* 0x000000040d047221 */ /* 0x000fca0000000000 */
[----:B------:R-:W-:-:S05]  /*08b0*/  FSEL R4, R13, R4, P2 ;  /* 0x000000040d047208 */ /* 0x000fca0001000000 */
        /* <DEDUP_REMOVED lines=8> */
[----:B------:R-:W-:Y:S01]  /*0940*/  @!P6 FADD R6, R6, R5 ;  /* 0x000000050606e221 */ /* 0x000fe20000000000 */
[----:B------:R-:W-:-:S04]  /*0950*/  IADD3 R7, P6, PT, R28, R7, RZ ;  /* 0x000000071c077210 */ /* 0x000fc80007fde0ff */
[----:B------:R-:W0:Y:S01]  /*0960*/  SHFL.UP PT, R5, R6, 0x1, RZ ;  /* 0x0420000006057989 */ /* 0x000e2200000e00ff */
[----:B------:R-:W-:Y:S01]  /*0970*/  IMAD.X R24, RZ, RZ, R31, P6 ;  /* 0x000000ffff187224 */ /* 0x000fe200030e061f */
[----:B------:R-:W-:Y:S02]  /*0980*/  ISETP.NE.U32.AND P6, PT, R7, RZ, PT ;  /* 0x000000ff0700720c */ /* 0x000fe40003fc5070 */
[----:B------:R-:W1:Y:S02]  /*0990*/  SHFL.UP PT, R4, R7, 0x1, RZ ;  /* 0x0420000007047989 */ /* 0x000e6400000e00ff */
[----:B------:R-:W-:Y:S01]  /*09a0*/  ISETP.NE.AND.EX P6, PT, R24, RZ, PT, P6 ;  /* 0x000000ff1800720c */ /* 0x000fe20003fc5360 */
[----:B0-----:R-:W-:Y:S01]  /*09b0*/  FADD R5, R6, R5 ;  /* 0x0000000506057221 */ /* 0x001fe20000000000 */
[----:B-1----:R-:W-:-:S04]  /*09c0*/  SEL R4, R4, RZ, P5 ;  /* 0x000000ff04047207 */ /* 0x002fc80002800000 */
[----:B------:R-:W-:Y:S02]  /*09d0*/  @P5 FSEL R6, R5, R6, !P6 ;  /* 0x0000000605065208 */ /* 0x000fe40007000000 */
[----:B------:R-:W0:Y:S01]  /*09e0*/  SHFL.UP PT, R5, R24, 0x1, RZ ;  /* 0x0420000018057989 */ /* 0x000e2200000e00ff */
[----:B------:R-:W-:-:S05]  /*09f0*/  IADD3 R25, P6, PT, R4, R7, RZ ;  /* 0x0000000704197210 */ /* 0x000fca0007fde0ff */
[----:B------:R-:W1:Y:S01]  /*0a00*/  SHFL.UP PT, R4, R25, 0x2, RZ ;  /* 0x0440000019047989 */ /* 0x000e6200000e00ff */
[----:B0-----:R-:W-:Y:S02]  /*0a10*/  SEL R5, R5, RZ, P5 ;  /* 0x000000ff05057207 */ /* 0x001fe40002800000 */
[----:B------:R-:W-:-:S03]  /*0a20*/  ISETP.GE.AND P5, PT, R23, 0x2, PT ;  /* 0x000000021700780c */ /* 0x000fc60003fa6270 */
[----:B------:R-:W-:Y:S01]  /*0a30*/  IMAD.X R44, R5, 0x1, R24, P6 ;  /* 0x00000001052c7824 */ /* 0x000fe200030e0618 */
[----:B------:R-:W-:Y:S01]  /*0a40*/  ISETP.NE.U32.AND P6, PT, R25, RZ, PT ;  /* 0x000000ff1900720c */ /* 0x000fe20003fc5070 */
[----:B------:R-:W0:Y:S01]  /*0a50*/  SHFL.UP PT, R5, R6, 0x2, RZ ;  /* 0x0440000006057989 */ /* 0x000e2200000e00ff */
[----:B-1----:R-:W-:Y:S02]  /*0a60*/  SEL R4, R4, RZ, P5 ;  /* 0x000000ff04047207 */ /* 0x002fe40002800000 */
[----:B------:R-:W-:Y:S01]  /*0a70*/  ISETP.NE.AND.EX P6, PT, R44, RZ, PT, P6 ;  /* 0x000000ff2c00720c */ /* 0x000fe20003fc5360 */
[----:B0-----:R-:W-:-:S05]  /*0a80*/  FADD R5, R6, R5 ;  /* 0x0000000506057221 */ /* 0x001fca0000000000 */
        /* <DEDUP_REMOVED lines=36> */
[----:B------:R-:W-:Y:S02]  /*0cd0*/  FSEL R47, R5, R6, !P6 ;  /* 0x00000006052f7208 */ /* 0x000fe40007000000 */
[----:B------:R-:W0:Y:S01]  /*0ce0*/  SHFL.UP PT, R5, R24, 0x10, RZ ;  /* 0x0600000018057989 */ /* 0x000e2200000e00ff */
[----:B------:R-:W-:Y:S02]  /*0cf0*/  IADD3 R4, P6, PT, R4, R7, RZ ;  /* 0x0000000704047210 */ /* 0x000fe40007fde0ff */
[----:B------:R-:W-:Y:S02]  /*0d00*/  FSEL R44, R6, R47, !P5 ;  /* 0x0000002f062c7208 */ /* 0x000fe40006800000 */
[----:B0-----:R-:W-:Y:S02]  /*0d10*/  SEL R5, R5, RZ, P5 ;  /* 0x000000ff05057207 */ /* 0x001fe40002800000 */
[----:B------:R-:W-:-:S03]  /*0d20*/  ISETP.NE.AND P5, PT, R23, RZ, PT ;  /* 0x000000ff1700720c */ /* 0x000fc60003fa5270 */
[----:B------:R-:W-:Y:S01]  /*0d30*/  IMAD.X R5, R5, 0x1, R24, P6 ;  /* 0x0000000105057824 */ /* 0x000fe200030e0618 */
[----:B------:R-:W-:-:S13]  /*0d40*/  ISETP.NE.AND P6, PT, R23, 0x1f, PT ;  /* 0x0000001f1700780c */ /* 0x000fda0003fc5270 */
[----:B------:R-:W-:-:S05]  /*0d50*/  @!P6 LEA R43, R42, UR5, 0x4 ;  /* 0x000000052a2bec11 */ /* 0x000fca000f8e20ff */
[----:B------:R-:W-:Y:S04]  /*0d60*/  @!P6 STS [R43+0x8], R47 ;  /* 0x0000082f2b00e388 */ /* 0x000fe80000000800 */
[----:B------:R-:W-:Y:S01]  /*0d70*/  @!P6 STS.64 [R43], R4 ;  /* 0x000000042b00e388 */ /* 0x000fe20000000a00 */
[----:B------:R-:W-:Y:S06]  /*0d80*/  BAR.SYNC.DEFER_BLOCKING 0x0 ;  /* 0x0000000000007b1d */ /* 0x000fec0000010000 */
[----:B------:R-:W-:Y:S04]  /*0d90*/  SHFL.UP PT, R5, R5, 0x1, RZ ;  /* 0x0420000005057989 */ /* 0x000fe800000e00ff */
[----:B------:R-:W-:Y:S04]  /*0da0*/  LDS.64 R24, [UR5+0x10] ;  /* 0x00001005ff187984 */ /* 0x000fe80008000a00 */
[----:B------:R-:W0:Y:S04]  /*0db0*/  LDS.64 R6, [UR5] ;  /* 0x00000005ff067984 */ /* 0x000e280008000a00 */
[----:B------:R-:W-:Y:S04]  /*0dc0*/  LDS R45, [UR5+0x8] ;  /* 0x00000805ff2d7984 */ /* 0x000fe80008000800 */
[----:B------:R-:W1:Y:S04]  /*0dd0*/  LDS R48, [UR5+0x18] ;  /* 0x00001805ff307984 */ /* 0x000e680008000800 */
[----:B------:R-:W-:Y:S01]  /*0de0*/  LDS R43, [UR5+0x28] ;  /* 0x00002805ff2b7984 */ /* 0x000fe20008000800 */
[----:B0-----:R-:W-:-:S05]  /*0df0*/  IADD3 R49, P6, PT, R6, R24, RZ ;  /* 0x0000001806317210 */ /* 0x001fca0007fde0ff */
[----:B------:R-:W-:Y:S01]  /*0e00*/  IMAD.X R53, R7, 0x1, R25, P6 ;  /* 0x0000000107357824 */ /* 0x000fe200030e0619 */
[----:B------:R-:W-:-:S04]  /*0e10*/  ISETP.NE.U32.AND P6, PT, R24, RZ, PT ;  /* 0x000000ff1800720c */ /* 0x000fc80003fc5070 */
[----:B------:R-:W-:Y:S02]  /*0e20*/  ISETP.NE.AND.EX P6, PT, R25, RZ, PT, P6 ;  /* 0x000000ff1900720c */ /* 0x000fe40003fc5360 */
[----:B------:R-:W0:Y:S11]  /*0e30*/  LDS.64 R24, [UR5+0x20] ;  /* 0x00002005ff187984 */ /* 0x000e360008000a00 */
[----:B-1----:R-:W-:Y:S01]  /*0e40*/  @!P6 FADD R48, R45, R48 ;  /* 0x000000302d30e221 */ /* 0x002fe20000000000 */
[----:B0-----:R-:W-:-:S05]  /*0e50*/  IADD3 R47, P6, PT, R24, R49, RZ ;  /* 0x00000031182f7210 */ /* 0x001fca0007fde0ff */
[----:B------:R-:W-:Y:S01]  /*0e60*/  IMAD.X R51, R25, 0x1, R53, P6 ;  /* 0x0000000119337824 */ /* 0x000fe200030e0635 */
[----:B------:R-:W-:-:S04]  /*0e70*/  ISETP.NE.AND P6, PT, R42, 0x2, PT ;  /* 0x000000022a00780c */ /* 0x000fc80003fc5270 */
[----:B------:R-:W-:Y:S02]  /*0e80*/  SEL R50, R49, R6, !P6 ;  /* 0x0000000631327207 */ /* 0x000fe40007000000 */
[----:B------:R-:W-:Y:S02]  /*0e90*/  SEL R52, R53, R7, !P6 ;  /* 0x0000000735347207 */ /* 0x000fe40007000000 */
[----:B------:R-:W0:Y:S01]  /*0ea0*/  LDS.64 R6, [UR5+0x30] ;  /* 0x00003005ff067984 */ /* 0x000e220008000a00 */
[----:B------:R-:W-:Y:S02]  /*0eb0*/  FSEL R45, R48, R45, !P6 ;  /* 0x0000002d302d7208 */ /* 0x000fe40007000000 */
[----:B------:R-:W-:Y:S02]  /*0ec0*/  ISETP.NE.U32.AND P6, PT, R24, RZ, PT ;  /* 0x000000ff1800720c */ /* 0x000fe40003fc5070 */
[----:B------:R-:W1:Y:S02]  /*0ed0*/  LDS R24, [UR5+0x38] ;  /* 0x00003805ff187984 */ /* 0x000e640008000800 */
[----:B------:R-:W-:-:S13]  /*0ee0*/  ISETP.NE.AND.EX P6, PT, R25, RZ, PT, P6 ;  /* 0x000000ff1900720c */ /* 0x000fda0003fc5360 */
[----:B------:R-:W-:Y:S01]  /*0ef0*/  @!P6 FADD R43, R48, R43 ;  /* 0x0000002b302be221 */ /* 0x000fe20000000000 */
[----:B0-----:R-:W-:-:S05]  /*0f00*/  IADD3 R25, P6, PT, R6, R47, RZ ;  /* 0x0000002f06197210 */ /* 0x001fca0007fde0ff */
[----:B------:R-:W-:Y:S01]  /*0f10*/  IMAD.X R49, R7, 0x1, R51, P6 ;  /* 0x0000000107317824 */ /* 0x000fe200030e0633 */
[----:B------:R-:W-:-:S04]  /*0f20*/  ISETP.NE.AND P6, PT, R42, 0x3, PT ;  /* 0x000000032a00780c */ /* 0x000fc80003fc5270 */
[----:B------:R-:W-:Y:S02]  /*0f30*/  SEL R50, R47, R50, !P6 ;  /* 0x000000322f327207 */ /* 0x000fe40007000000 */
[----:B------:R-:W-:Y:S02]  /*0f40*/  SEL R52, R51, R52, !P6 ;  /* 0x0000003433347207 */ /* 0x000fe40007000000 */
[----:B------:R-:W-:Y:S02]  /*0f50*/  FSEL R45, R43, R45, !P6 ;  /* 0x0000002d2b2d7208 */ /* 0x000fe40007000000 */
        /* <DEDUP_REMOVED lines=8> */
[----:B------:R-:W-:Y:S01]  /*0fe0*/  SEL R52, R49, R52, !P6 ;  /* 0x0000003431347207 */ /* 0x000fe20007000000 */
[----:B------:R-:W0:Y:S01]  /*0ff0*/  LDS R25, [UR5+0x48] ;  /* 0x00004805ff197984 */ /* 0x000e220008000800 */
[----:B------:R-:W-:Y:S02]  /*1000*/  FSEL R45, R24, R45, !P6 ;  /* 0x0000002d182d7208 */ /* 0x000fe40007000000 */
[----:B------:R-:W-:-:S04]  /*1010*/  ISETP.NE.U32.AND P6, PT, R6, RZ, PT ;  /* 0x000000ff0600720c */ /* 0x000fc80003fc5070 */
[----:B------:R-:W-:Y:S02]  /*1020*/  ISETP.NE.AND.EX P6, PT, R7, RZ, PT, P6 ;  /* 0x000000ff0700720c */ /* 0x000fe40003fc5360 */
[----:B------:R-:W1:Y:S11]  /*1030*/  LDS.64 R6, [UR5+0x50] ;  /* 0x00005005ff067984 */ /* 0x000e760008000a00 */
[----:B0-----:R-:W-:-:S02]  /*1040*/  @!P6 FADD R25, R24, R25 ;  /* 0x000000191819e221 */ /* 0x001fc40000000000 */
[----:B------:R-:W0:Y:S01]  /*1050*/  LDS R24, [UR5+0x58] ;  /* 0x00005805ff187984 */ /* 0x000e220008000800 */
[----:B-1----:R-:W-:-:S05]  /*1060*/  IADD3 R43, P6, PT, R6, R47, RZ ;  /* 0x0000002f062b7210 */ /* 0x002fca0007fde0ff */
[----:B------:R-:W-:Y:S01]  /*1070*/  IMAD.X R49, R7, 0x1, R51, P6 ;  /* 0x0000000107317824 */ /* 0x000fe200030e0633 */
[----:B------:R-:W-:-:S04]  /*1080*/  ISETP.NE.AND P6, PT, R42, 0x5, PT ;  /* 0x000000052a00780c */ /* 0x000fc80003fc5270 */
[----:B------:R-:W-:Y:S02]  /*1090*/  SEL R50, R47, R50, !P6 ;  /* 0x000000322f327207 */ /* 0x000fe40007000000 */
[----:B------:R-:W-:Y:S02]  /*10a0*/  SEL R52, R51, R52, !P6 ;  /* 0x0000003433347207 */ /* 0x000fe40007000000 */
[----:B------:R-:W-:Y:S02]  /*10b0*/  FSEL R45, R25, R45, !P6 ;  /* 0x0000002d192d7208 */ /* 0x000fe40007000000 */
[----:B------:R-:W-:-:S04]  /*10c0*/  ISETP.NE.U32.AND P6, PT, R6, RZ, PT ;  /* 0x000000ff0600720c */ /* 0x000fc80003fc5070 */
[----:B------:R-:W-:Y:S02]  /*10d0*/  ISETP.NE.AND.EX P6, PT, R7, RZ, PT, P6 ;  /* 0x000000ff0700720c */ /* 0x000fe40003fc5360 */
[----:B------:R-:W1:Y:S11]  /*10e0*/  LDS.64 R6, [UR5+0x60] ;  /* 0x00006005ff067984 */ /* 0x000e760008000a00 */
[----:B0-----:R-:W-:Y:S01]  /*10f0*/  @!P6 FADD R24, R25, R24 ;  /* 0x000000181918e221 */ /* 0x001fe20000000000 */
[----:B-1----:R-:W-:-:S05]  /*1100*/  IADD3 R25, P6, PT, R6, R43, RZ ;  /* 0x0000002b06197210 */ /* 0x002fca0007fde0ff */
[----:B------:R-:W-:Y:S01]  /*1110*/  IMAD.X R47, R7, 0x1, R49, P6 ;  /* 0x00000001072f7824 */ /* 0x000fe200030e0631 */
[----:B------:R-:W-:-:S04]  /*1120*/  ISETP.NE.AND P6, PT, R42, 0x6, PT ;  /* 0x000000062a00780c */ /* 0x000fc80003fc5270 */
[----:B------:R-:W-:Y:S02]  /*1130*/  FSEL R48, R24, R45, !P6 ;  /* 0x0000002d18307208 */ /* 0x000fe40007000000 */
[----:B------:R-:W0:Y:S01]  /*1140*/  LDS R45, [UR5+0x68] ;  /* 0x00006805ff2d7984 */ /* 0x000e220008000800 */
[----:B------:R-:W-:Y:S02]  /*1150*/  SEL R50, R43, R50, !P6 ;  /* 0x000000322b327207 */ /* 0x000fe40007000000 */
[----:B------:R-:W-:Y:S02]  /*1160*/  SEL R52, R49, R52, !P6 ;  /* 0x0000003431347207 */ /* 0x000fe40007000000 */
[----:B------:R-:W-:Y:S02]  /*1170*/  ISETP.NE.U32.AND P6, PT, R6, RZ, PT ;  /* 0x000000ff0600720c */ /* 0x000fe40003fc5070 */
[----:B------:R-:W-:Y:S01]  /*1180*/  SHFL.UP PT, R6, R44, 0x1, RZ ;  /* 0x042000002c067989 */ /* 0x000fe200000e00ff */
[----:B------:R-:W-:-:S02]  /*1190*/  SEL R43, R5, RZ, P5 ;  /* 0x000000ff052b7207 */ /* 0x000fc40002800000 */
[----:B------:R-:W-:Y:S01]  /*11a0*/  ISETP.NE.AND.EX P6, PT, R7, RZ, PT, P6 ;  /* 0x000000ff0700720c */ /* 0x000fe20003fc5360 */
[----:B------:R-:W-:-:S12]  /*11b0*/  LDS R44, [UR5+0x78] ;  /* 0x00007805ff2c7984 */ /* 0x000fd80008000800 */
[----:B0-----:R-:W-:Y:S01]  /*11c0*/  @!P6 FADD R45, R24, R45 ;  /* 0x0000002d182de221 */ /* 0x001fe20000000000 */
[----:B------:R-:W-:Y:S02]  /*11d0*/  ISETP.NE.AND P6, PT, R42, 0x7, PT ;  /* 0x000000072a00780c */ /* 0x000fe40003fc5270 */
[----:B------:R-:W0:Y:S02]  /*11e0*/  SHFL.UP PT, R42, R4, 0x1, RZ ;  /* 0x04200000042a7989 */ /* 0x000e2400000e00ff */
[----:B------:R-:W-:Y:S02]  /*11f0*/  SEL R49, R25, R50, !P6 ;  /* 0x0000003219317207 */ /* 0x000fe40007000000 */
[----:B------:R-:W-:Y:S02]  /*1200*/  SEL R24, R47, R52, !P6 ;  /* 0x000000342f187207 */ /* 0x000fe40007000000 */
[----:B------:R-:W-:Y:S02]  /*1210*/  FSEL R48, R45, R48, !P6 ;  /* 0x000000302d307208 */ /* 0x000fe40007000000 */
[----:B------:R-:W-:-:S04]  /*1220*/  ISETP.NE.U32.AND P6, PT, R49, RZ, PT ;  /* 0x000000ff3100720c */ /* 0x000fc80003fc5070 */
[----:B------:R-:W-:-:S13]  /*1230*/  ISETP.NE.AND.EX P6, PT, R24, RZ, PT, P6 ;  /* 0x000000ff1800720c */ /* 0x000fda0003fc5360 */
[----:B------:R-:W-:Y:S01]  /*1240*/  @!P6 FADD R48, RZ, R48 ;  /* 0x00000030ff30e221 */ /* 0x000fe20000000000 */
[----:B------:R-:W-:-:S04]  /*1250*/  ISETP.GE.U32.AND P6, PT, R0, 0x20, PT ;  /* 0x000000200000780c */ /* 0x000fc80003fc6070 */
[----:B------:R-:W-:Y:S02]  /*1260*/  SEL R49, R49, RZ, P6 ;  /* 0x000000ff31317207 */ /* 0x000fe40003000000 */
[----:B------:R-:W-:Y:S02]  /*1270*/  SEL R24, R24, RZ, P6 ;  /* 0x000000ff18187207 */ /* 0x000fe40003000000 */
[----:B------:R-:W-:Y:S02]  /*1280*/  FSEL R7, R48, RZ, P6 ;  /* 0x000000ff30077208 */ /* 0x000fe40003000000 */
[C---:B0-----:R-:W-:Y:S02]  /*1290*/  ISETP.NE.U32.AND P6, PT, R42.reuse, RZ, PT ;  /* 0x000000ff2a00720c */ /* 0x041fe40003fc5070 */
[----:B------:R-:W-:Y:S02]  /*12a0*/  SEL R42, R42, RZ, P5 ;  /* 0x000000ff2a2a7207 */ /* 0x000fe40002800000 */
[----:B------:R-:W-:-:S02]  /*12b0*/  ISETP.NE.AND.EX P6, PT, R5, RZ, PT, P6 ;  /* 0x000000ff0500720c */ /* 0x000fc40003fc5360 */
[----:B------:R-:W0:Y:S11]  /*12c0*/  LDS.64 R4, [UR5+0x70] ;  /* 0x00007005ff047984 */ /* 0x000e360008000a00 */
[----:B------:R-:W-:Y:S01]  /*12d0*/  @!P6 FADD R6, R6, R7 ;  /* 0x000000070606e221 */ /* 0x000fe20000000000 */
[----:B------:R-:W-:-:S04]  /*12e0*/  IADD3 R42, P6, PT, R42, R49, RZ ;  /* 0x000000312a2a7210 */ /* 0x000fc80007fde0ff */
[----:B------:R-:W-:Y:S01]  /*12f0*/  FSEL R23, R7, R6, !P5 ;  /* 0x0000000607177208 */ /* 0x000fe20006800000 */
[----:B------:R-:W-:Y:S01]  /*1300*/  IMAD.X R43, R43, 0x1, R24, P6 ;  /* 0x000000012b2b7824 */ /* 0x000fe200030e0618 */
[----:B------:R-:W-:Y:S02]  /*1310*/  ISETP.NE.U32.AND P6, PT, R41, RZ, PT ;  /* 0x000000ff2900720c */ /* 0x000fe40003fc5070 */
[----:B------:R-:W-:Y:S02]  /*1320*/  ISETP.NE.AND P5, PT, R2, R8, PT ;  /* 0x000000080200720c */ /* 0x000fe40003fa5270 */
[----:B------:R-:W-:-:S13]  /*1330*/  ISETP.NE.AND.EX P6, PT, RZ, UR4, PT, P6 ;  /* 0x00000004ff007c0c */ /* 0x000fda000bfc5360 */
[----:B------:R-:W-:-:S04]  /*1340*/  @!P6 FADD R3, R3, R23 ;  /* 0x000000170303e221 */ /* 0x000fc80000000000 */
[----:B------:R-:W-:Y:S01]  /*1350*/  @!P5 FADD R9, R9, R3 ;  /* 0x000000030909d221 */ /* 0x000fe20000000000 */
[----:B------:R-:W-:-:S13]  /*1360*/  ISETP.NE.AND P5, PT, R46, RZ, PT ;  /* 0x000000ff2e00720c */ /* 0x000fda0003fa5270 */
[----:B------:R-:W-:Y:S01]  /*1370*/  @!P5 FADD R11, R11, R9 ;  /* 0x000000090b0bd221 */ /* 0x000fe20000000000 */
[----:B------:R-:W-:-:S03]  /*1380*/  ISETP.NE.AND P5, PT, R0, RZ, PT ;  /* 0x000000ff0000720c */ /* 0x000fc60003fa5270 */
[----:B------:R-:W-:Y:S01]  /*1390*/  @!P2 FADD R13, R13, R11 ;  /* 0x0000000b0d0da221 */ /* 0x000fe20000000000 */
[----:B0-----:R-:W-:-:S03]  /*13a0*/  IADD3 R6, P2, PT, R4, R25, RZ ;  /* 0x0000001904067210 */ /* 0x001fc60007f5e0ff */
[----:B------:R-:W-:Y:S01]  /*13b0*/  @!P4 FADD R15, R15, R13 ;  /* 0x0000000d0f0fc221 */ /* 0x000fe20000000000 */
[----:B------:R-:W-:Y:S01]  /*13c0*/  IADD3 R40, P4, PT, R42, R40, RZ ;  /* 0x000000282a287210 */ /* 0x000fe20007f9e0ff */
[----:B------:R-:W-:Y:S01]  /*13d0*/  IMAD.X R7, R5, 0x1, R47, P2 ;  /* 0x0000000105077824 */ /* 0x000fe200010e062f */
[----:B------:R-:W-:Y:S01]  /*13e0*/  ISETP.NE.U32.AND P2, PT, R4, RZ, PT ;  /* 0x000000ff0400720c */ /* 0x000fe20003f45070 */
[----:B------:R-:W-:Y:S01]  /*13f0*/  @!P3 FADD R17, R17, R15 ;  /* 0x0000000f1111b221 */ /* 0x000fe20000000000 */
[----:B------:R-:W-:Y:S01]  /*1400*/  IADD3 R41, P3, PT, R41, R42, RZ ;  /* 0x0000002a29297210 */ /* 0x000fe20007f7e0ff */
[----:B------:R-:W0:Y:S01]  /*1410*/  @!P5 LDC.64 R24, c[0x0][0x3b0] ;  /* 0x0000ec00ff18db82 */ /* 0x000e220000000a00 */
[----:B------:R-:W-:Y:S01]  /*1420*/  ISETP.NE.AND.EX P2, PT, R5, RZ, PT, P2 ;  /* 0x000000ff0500720c */ /* 0x000fe20003f45320 */
[----:B------:R-:W-:Y:S02]  /*1430*/  @!P5 IMAD.MOV.U32 R5, RZ, RZ, 0x65 ;  /* 0x00000065ff05d424 */ /* 0x000fe400078e00ff */
[----:B------:R-:W-:Y:S01]  /*1440*/  @!P0 FADD R19, R19, R17 ;  /* 0x0000001113138221 */ /* 0x000fe20000000000 */
[C---:B------:R-:W-:Y:S01]  /*1450*/  IADD3 R39, P0, PT, R42.reuse, R39, RZ ;  /* 0x000000272a277210 */ /* 0x040fe20007f1e0ff */
[----:B------:R-:W-:Y:S01]  /*1460*/  IMAD.X R36, R43, 0x1, R36, P4 ;  /* 0x000000012b247824 */ /* 0x000fe200020e0624 */
[----:B------:R-:W-:Y:S01]  /*1470*/  IADD3 R37, P4, PT, R42, R37, RZ ;  /* 0x000000252a257210 */ /* 0x000fe20007f9e0ff */
[----:B------:R-:W-:-:S02]  /*1480*/  @!P1 FADD R21, R21, R19 ;  /* 0x0000001315159221 */ /* 0x000fc40000000000 */
[C---:B------:R-:W-:Y:S01]  /*1490*/  IMAD.X R32, R43.reuse, 0x1, R32, P0 ;  /* 0x000000012b207824 */ /* 0x040fe200000e0620 */
[C---:B------:R-:W-:Y:S01]  /*14a0*/  IADD3 R33, P0, PT, R42.reuse, R33, RZ ;  /* 0x000000212a217210 */ /* 0x040fe20007f1e0ff */
[----:B------:R-:W-:Y:S01]  /*14b0*/  IMAD.X R26, R43, 0x1, R26, P4 ;  /* 0x000000012b1a7824 */ /* 0x000fe200020e061a */
[----:B------:R-:W-:Y:S01]  /*14c0*/  IADD3 R28, P4, PT, R42, R28, RZ ;  /* 0x0000001c2a1c7210 */ /* 0x000fe20007f9e0ff */
[----:B------:R-:W-:Y:S01]  /*14d0*/  @!P2 FADD R44, R45, R44 ;  /* 0x0000002c2d2ca221 */ /* 0x000fe20000000000 */
[----:B------:R-:W-:-:S03]  /*14e0*/  ISETP.GE.U32.AND P2, PT, R6, 0x101, PT ;  /* 0x000001010600780c */ /* 0x000fc60003f46070 */
[----:B------:R-:W-:Y:S01]  /*14f0*/  @!P5 IMAD.MOV.U32 R4, RZ, RZ, R44 ;  /* 0x000000ffff04d224 */ /* 0x000fe200078e002c */
[----:B------:R-:W-:Y:S01]  /*1500*/  ISETP.GE.AND.EX P2, PT, R7, RZ, PT, P2 ;  /* 0x000000ff0700720c */ /* 0x000fe20003f46320 */
[C---:B------:R-:W-:Y:S01]  /*1510*/  IMAD.X R44, R43.reuse, 0x1, R30, P0 ;  /* 0x000000012b2c7824 */ /* 0x040fe200000e061e */
[----:B------:R-:W-:Y:S02]  /*1520*/  IADD3.X R30, PT, PT, R43, UR4, RZ, P3, !PT ;  /* 0x000000042b1e7c10 */ /* 0x000fe40009ffe4ff */
[----:B0-----:R0:W-:Y:S01]  /*1530*/  @!P5 ST.E.128.STRONG.GPU desc[UR8][R24.64+0x200], R4 ;  /* 0x000200041800d985 */ /* 0x0011e2000c10fd08 */
[----:B------:R-:W-:-:S05]  /*1540*/  IADD3 R38, P5, PT, R42, R38, RZ ;  /* 0x000000262a267210 */ /* 0x000fca0007fbe0ff */
[----:B------:R-:W-:Y:S01]  /*1550*/  IMAD.X R34, R43, 0x1, R34, P5 ;  /* 0x000000012b227824 */ /* 0x000fe200028e0622 */
[----:B------:R-:W-:-:S05]  /*1560*/  IADD3 R35, P5, PT, R42, R35, RZ ;  /* 0x000000232a237210 */ /* 0x000fca0007fbe0ff */
[C---:B------:R-:W-:Y:S02]  /*1570*/  IMAD.X R46, R43.reuse, 0x1, R29, P5 ;  /* 0x000000012b2e7824 */ /* 0x040fe400028e061d */
[----:B------:R-:W-:Y:S01]  /*1580*/  IMAD.X R29, R43, 0x1, R31, P4 ;  /* 0x000000012b1d7824 */ /* 0x000fe200020e061f */
[----:B------:R-:W-:Y:S06]  /*1590*/  @!P2 BRA `(.L_x_989) ;  /* 0x000000040074a947 */ /* 0x000fec0003800000 */
[----:B------:R-:W-:Y:S01]  /*15a0*/  BAR.SYNC.DEFER_BLOCKING 0x0 ;  /* 0x0000000000007b1d */ /* 0x000fe20000010000 */
[----:B------:R-:W-:Y:S02]  /*15b0*/  ISETP.NE.AND P2, PT, R2, R8, PT ;  /* 0x000000080200720c */ /* 0x000fe40003f45270 */
[----:B------:R-:W-:Y:S02]  /*15c0*/  @P6 LEA R42, R42, UR5, 0x3 ;  /* 0x000000052a2a6c11 */ /* 0x000fe4000f8e18ff */
[----:B------:R-:W-:Y:S02]  /*15d0*/  ISETP.NE.AND P0, PT, R8, R10, PT ;  /* 0x0000000a0800720c */ /* 0x000fe40003f05270 */
[----:B------:R-:W-:Y:S02]  /*15e0*/  ISETP.NE.AND P1, PT, R10, R12, PT ;  /* 0x0000000c0a00720c */ /* 0x000fe40003f25270 */
[----:B------:R-:W-:Y:S02]  /*15f0*/  ISETP.NE.AND P5, PT, R14, R16, PT ;  /* 0x000000100e00720c */ /* 0x000fe40003fa5270 */
[----:B------:R-:W-:-:S02]  /*1600*/  ISETP.NE.AND P4, PT, R16, R18, PT ;  /* 0x000000121000720c */ /* 0x000fc40003f85270 */
[----:B------:R-:W-:Y:S02]  /*1610*/  ISETP.NE.AND P3, PT, R18, R20, PT ;  /* 0x000000141200720c */ /* 0x000fe40003f65270 */
[----:B------:R-:W-:-:S03]  /*1620*/  @P2 LEA R41, R41, UR5, 0x3 ;  /* 0x0000000529292c11 */ /* 0x000fc6000f8e18ff */
[----:B------:R-:W-:Y:S02]  /*1630*/  @P0 LEA R40, R40, UR5, 0x3 ;  /* 0x0000000528280c11 */ /* 0x000fe4000f8e18ff */
[----:B------:R-:W-:Y:S02]  /*1640*/  @P1 LEA R38, R38, UR5, 0x3 ;  /* 0x0000000526261c11 */ /* 0x000fe4000f8e18ff */
[----:B------:R-:W-:Y:S01]  /*1650*/  @P5 LEA R37, R37, UR5, 0x3 ;  /* 0x0000000525255c11 */ /* 0x000fe2000f8e18ff */
[----:B------:R1:W-:Y:S01]  /*1660*/  @P6 STS.64 [R42], R22 ;  /* 0x000000162a006388 */ /* 0x0003e20000000a00 */
[----:B------:R-:W-:Y:S02]  /*1670*/  ISETP.NE.AND P6, PT, R12, R14, PT ;  /* 0x0000000e0c00720c */ /* 0x000fe40003fc5270 */
[----:B------:R-:W-:Y:S01]  /*1680*/  @P4 LEA R35, R35, UR5, 0x3 ;  /* 0x0000000523234c11 */ /* 0x000fe2000f8e18ff */
[----:B------:R1:W-:Y:S01]  /*1690*/  @P2 STS.64 [R41], R2 ;  /* 0x0000000229002388 */ /* 0x0003e20000000a00 */
[----:B------:R-:W-:-:S02]  /*16a0*/  ISETP.NE.AND P2, PT, R20, R27, PT ;  /* 0x0000001b1400720c */ /* 0x000fc40003f45270 */
[----:B------:R-:W-:Y:S01]  /*16b0*/  @P3 LEA R33, R33, UR5, 0x3 ;  /* 0x0000000521213c11 */ /* 0x000fe2000f8e18ff */
[----:B------:R1:W-:Y:S01]  /*16c0*/  @P0 STS.64 [R40], R8 ;  /* 0x0000000828000388 */ /* 0x0003e20000000a00 */
[----:B------:R-:W-:-:S03]  /*16d0*/  ISETP.GT.U32.AND P0, PT, R6, R0, PT ;  /* 0x000000000600720c */ /* 0x000fc60003f04070 */
[----:B------:R1:W-:Y:S01]  /*16e0*/  @P1 STS.64 [R38], R10 ;  /* 0x0000000a26001388 */ /* 0x0003e20000000a00 */
[----:B------:R-:W-:Y:S02]  /*16f0*/  ISETP.GT.U32.AND.EX P0, PT, R7, RZ, PT, P0 ;  /* 0x000000ff0700720c */ /* 0x000fe40003f04100 */
[----:B------:R-:W-:-:S03]  /*1700*/  @P6 LEA R39, R39, UR5, 0x3 ;  /* 0x0000000527276c11 */ /* 0x000fc6000f8e18ff */
[----:B------:R-:W-:Y:S02]  /*1710*/  @P2 LEA R28, R28, UR5, 0x3 ;  /* 0x000000051c1c2c11 */ /* 0x000fe4000f8e18ff */
[----:B------:R1:W-:Y:S04]  /*1720*/  @P6 STS.64 [R39], R12 ;  /* 0x0000000c27006388 */ /* 0x0003e80000000a00 */
[----:B------:R1:W-:Y:S04]  /*1730*/  @P5 STS.64 [R37], R14 ;  /* 0x0000000e25005388 */ /* 0x0003e80000000a00 */
[----:B------:R1:W-:Y:S04]  /*1740*/  @P4 STS.64 [R35], R16 ;  /* 0x0000001023004388 */ /* 0x0003e80000000a00 */
[----:B------:R1:W-:Y:S04]  /*1750*/  @P3 STS.64 [R33], R18 ;  /* 0x0000001221003388 */ /* 0x0003e80000000a00 */
[----:B------:R1:W-:Y:S01]  /*1760*/  @P2 STS.64 [R28], R20 ;  /* 0x000000141c002388 */ /* 0x0003e20000000a00 */
[----:B------:R-:W-:Y:S06]  /*1770*/  BAR.SYNC.DEFER_BLOCKING 0x0 ;  /* 0x0000000000007b1d */ /* 0x000fec0000010000 */
[----:B------:R-:W-:Y:S05]  /*1780*/  @!P0 EXIT ;  /* 0x000000000000894d */ /* 0x000fea0003800000 */
[----:B-1----:R-:W-:Y:S01]  /*1790*/  IMAD.MOV.U32 R17, RZ, RZ, R0 ;  /* 0x000000ffff117224 */ /* 0x002fe200078e0000 */
[----:B------:R-:W1:Y:S01]  /*17a0*/  LDCU.64 UR10, c[0x0][0x3a0] ;  /* 0x00007400ff0a77ac */ /* 0x000e620008000a00 */
[----:B------:R-:W-:Y:S01]  /*17b0*/  IMAD.MOV.U32 R10, RZ, RZ, RZ ;  /* 0x000000ffff0a7224 */ /* 0x000fe200078e00ff */
[----:B------:R-:W-:Y:S02]  /*17c0*/  BSSY.RECONVERGENT B0, `(.L_x_990) ;  /* 0x0000022000007945 */ /* 0x000fe40003800200 */
[----:B------:R-:W-:Y:S02]  /*17d0*/  LOP3.LUT R3, RZ, R17, RZ, 0x33, !PT ;  /* 0x00000011ff037212 */ /* 0x000fe400078e33ff */
[----:B------:R-:W-:Y:S02]  /*17e0*/  LOP3.LUT R2, RZ, R10, RZ, 0x33, !PT ;  /* 0x0000000aff027212 */ /* 0x000fe400078e33ff */
[----:B------:R-:W-:-:S04]  /*17f0*/  IADD3 R3, P0, PT, R3, R6, RZ ;  /* 0x0000000603037210 */ /* 0x000fc80007f1e0ff */
[C---:B0-----:R-:W-:Y:S01]  /*1800*/  LOP3.LUT R4, R3.reuse, 0x300, RZ, 0xc0, !PT ;  /* 0x0000030003047812 */ /* 0x041fe200078ec0ff */
[----:B------:R-:W-:Y:S01]  /*1810*/  IMAD.X R2, R2, 0x1, R7, P0 ;  /* 0x0000000102027824 */ /* 0x000fe200000e0607 */
[----:B------:R-:W-:Y:S02]  /*1820*/  ISETP.GE.U32.AND P0, PT, R3, 0x300, PT ;  /* 0x000003000300780c */ /* 0x000fe40003f06070 */
[----:B------:R-:W-:Y:S02]  /*1830*/  ISETP.NE.U32.AND P1, PT, R4, 0x300, PT ;  /* 0x000003000400780c */ /* 0x000fe40003f25070 */
[----:B------:R-:W-:Y:S02]  /*1840*/  ISETP.GE.U32.AND.EX P0, PT, R2, RZ, PT, P0 ;  /* 0x000000ff0200720c */ /* 0x000fe40003f06100 */
[----:B------:R-:W-:-:S13]  /*1850*/  ISETP.NE.AND.EX P1, PT, RZ, RZ, PT, P1 ;  /* 0x000000ffff00720c */ /* 0x000fda0003f25310 */
[----:B-1----:R-:W-:Y:S05]  /*1860*/  @!P1 BRA `(.L_x_991) ;  /* 0x00000000005c9947 */ /* 0x002fea0003800000 */
[----:B------:R-:W0:Y:S01]  /*1870*/  LDCU.64 UR6, c[0x0][0x3a0] ;  /* 0x00007400ff0677ac */ /* 0x000e220008000a00 */
[----:B------:R-:W-:Y:S01]  /*1880*/  SHF.R.U64 R8, R3, 0x8, R2 ;  /* 0x0000000803087819 */ /* 0x000fe20000001202 */
[----:B------:R-:W-:Y:S01]  /*1890*/  IMAD.MOV.U32 R11, RZ, RZ, RZ ;  /* 0x000000ffff0b7224 */ /* 0x000fe200078e00ff */
[----:B------:R-:W-:-:S03]  /*18a0*/  LEA R0, R0, UR5, 0x3 ;  /* 0x0000000500007c11 */ /* 0x000fc6000f8e18ff */
[----:B------:R-:W-:Y:S02]  /*18b0*/  VIADD R8, R8, 0x1 ;  /* 0x0000000108087836 */ /* 0x000fe40000000000 */
[----:B------:R-:W-:-:S03]  /*18c0*/  VIADD R0, R0, 0x4 ;  /* 0x0000000400007836 */ /* 0x000fc60000000000 */
[----:B------:R-:W-:Y:S02]  /*18d0*/  LOP3.LUT R8, R8, 0x3, RZ, 0xc0, !PT ;  /* 0x0000000308087812 */ /* 0x000fe400078ec0ff */
[----:B0-----:R-:W-:-:S04]  /*18e0*/  LEA R4, P1, R17, UR6, 0x2 ;  /* 0x0000000611047c11 */ /* 0x001fc8000f8210ff */
[----:B------:R-:W-:Y:S02]  /*18f0*/  LEA.HI.X R9, R17, UR7, R10, 0x2, P1 ;  /* 0x0000000711097c11 */ /* 0x000fe400088f140a */
[----:B------:R-:W-:-:S04]  /*1900*/  LEA R17, P1, R8, R17, 0x8 ;  /* 0x0000001108117211 */ /* 0x000fc800078240ff */
[----:B------:R-:W-:-:S09]  /*1910*/  LEA.HI.X R10, R8, R10, R11, 0x8, P1 ;  /* 0x0000000a080a7211 */ /* 0x000fd200008f440b */
.L_x_992:
[----:B0-----:R0:W1:Y:S01]  /*1920*/  LDS R5, [R0] ;  /* 0x0000000000057984 */ /* 0x0010620000000800 */
[----:B------:R-:W-:Y:S01]  /*1930*/  IMAD.MOV.U32 R2, RZ, RZ, R4 ;  /* 0x000000ffff027224 */ /* 0x000fe200078e0004 */
[----:B------:R-:W-:Y:S01]  /*1940*/  IADD3 R8, P1, PT, R8, -0x1, RZ ;  /* 0xffffffff08087810 */ /* 0x000fe20007f3e0ff */
[--C-:B------:R-:W-:Y:S01]  /*1950*/  IMAD.MOV.U32 R3, RZ, RZ, R9.reuse ;  /* 0x000000ffff037224 */ /* 0x100fe200078e0009 */
[----:B------:R-:W-:Y:S02]  /*1960*/  IADD3 R4, P2, PT, R4, 0x400, RZ ;  /* 0x0000040004047810 */ /* 0x000fe40007f5e0ff */
[----:B------:R-:W-:Y:S02]  /*1970*/  IADD3.X R11, PT, PT, R11, -0x1, RZ, P1, !PT ;  /* 0xffffffff0b0b7810 */ /* 0x000fe40000ffe4ff */
[----:B------:R-:W-:Y:S01]  /*1980*/  ISETP.NE.U32.AND P1, PT, R8, RZ, PT ;  /* 0x000000ff0800720c */ /* 0x000fe20003f25070 */
[----:B0-----:R-:W-:Y:S02]  /*1990*/  VIADD R0, R0, 0x800 ;  /* 0x0000080000007836 */ /* 0x001fe40000000000 */
[----:B------:R-:W-:Y:S01]  /*19a0*/  IMAD.X R9, RZ, RZ, R9, P2 ;  /* 0x000000ffff097224 */ /* 0x000fe200010e0609 */
[----:B------:R-:W-:Y:S01]  /*19b0*/  ISETP.NE.AND.EX P1, PT, R11, RZ, PT, P1 ;  /* 0x000000ff0b00720c */ /* 0x000fe20003f25310 */
[----:B-1----:R0:W-:-:S12]  /*19c0*/  STG.E desc[UR8][R2.64], R5 ;  /* 0x0000000502007986 */ /* 0x0021d8000c101908 */
[----:B------:R-:W-:Y:S05]  /*19d0*/  @P1 BRA `(.L_x_992) ;  /* 0xfffffffc00d01947 */ /* 0x000fea000383ffff */
.L_x_991:
[----:B------:R-:W-:Y:S05]  /*19e0*/  BSYNC.RECONVERGENT B0 ;  /* 0x0000000000007941 */ /* 0x000fea0003800200 */
.L_x_990:
[----:B------:R-:W-:Y:S05]  /*19f0*/  @!P0 EXIT ;  /* 0x000000000000894d */ /* 0x000fea0003800000 */
.L_x_993:
[C---:B------:R-:W-:Y:S01]  /*1a00*/  LEA R0, R17.reuse, UR5, 0x3 ;  /* 0x0000000511007c11 */ /* 0x040fe2000f8e18ff */
[C---:B----4-:R-:W-:Y:S01]  /*1a10*/  IMAD.SHL.U32 R4, R17.reuse, 0x4, RZ ;  /* 0x0000000411047824 */ /* 0x050fe200078e00ff */
[C---:B0-----:R-:W-:Y:S01]  /*1a20*/  SHF.L.U64.HI R5, R17.reuse, 0x2, R10 ;  /* 0x0000000211057819 */ /* 0x041fe2000001020a */
[----:B------:R-:W-:Y:S02]  /*1a30*/  VIADD R17, R17, 0x400 ;  /* 0x0000040011117836 */ /* 0x000fe40000000000 */
[----:B------:R-:W0:Y:S01]  /*1a40*/  LDS R9, [R0+0x4] ;  /* 0x0000040000097984 */ /* 0x000e220000000800 */
[C---:B------:R-:W-:Y:S01]  /*1a50*/  LOP3.LUT R2, R4.reuse, 0xfffffffc, RZ, 0xc0, !PT ;  /* 0xfffffffc04027812 */ /* 0x040fe200078ec0ff */
[----:B------:R-:W-:Y:S01]  /*1a60*/  IMAD.MOV.U32 R10, RZ, RZ, RZ ;  /* 0x000000ffff0a7224 */ /* 0x000fe200078e00ff */
[----:B------:R-:W-:Y:S01]  /*1a70*/  IADD3 R4, P0, PT, R4, UR10, RZ ;  /* 0x0000000a04047c10 */ /* 0x000fe2000ff1e0ff */
[----:B------:R-:W1:Y:S01]  /*1a80*/  LDS R11, [R0+0x804] ;  /* 0x00080400000b7984 */ /* 0x000e620000000800 */
[----:B------:R-:W-:-:S02]  /*1a90*/  LOP3.LUT R3, R5, 0x3, RZ, 0xc0, !PT ;  /* 0x0000000305037812 */ /* 0x000fc400078ec0ff */
[----:B------:R-:W-:Y:S01]  /*1aa0*/  IADD3 R2, P1, PT, R2, UR10, RZ ;  /* 0x0000000a02027c10 */ /* 0x000fe2000ff3e0ff */
[----:B------:R-:W2:Y:S01]  /*1ab0*/  LDS R13, [R0+0x1004] ;  /* 0x00100400000d7984 */ /* 0x000ea20000000800 */
[----:B------:R-:W-:Y:S02]  /*1ac0*/  IADD3.X R5, PT, PT, R5, UR11, RZ, P0, !PT ;  /* 0x0000000b05057c10 */ /* 0x000fe400087fe4ff */
[----:B------:R-:W-:Y:S01]  /*1ad0*/  IADD3.X R3, PT, PT, R3, UR11, RZ, P1, !PT ;  /* 0x0000000b03037c10 */ /* 0x000fe20008ffe4ff */
[----:B------:R-:W3:Y:S01]  /*1ae0*/  LDS R15, [R0+0x1804] ;  /* 0x00180400000f7984 */ /* 0x000ee20000000800 */
[----:B------:R-:W-:-:S04]  /*1af0*/  ISETP.GT.U32.AND P0, PT, R6, R17, PT ;  /* 0x000000110600720c */ /* 0x000fc80003f04070 */
[----:B------:R-:W-:Y:S01]  /*1b00*/  ISETP.GT.U32.AND.EX P0, PT, R7, RZ, PT, P0 ;  /* 0x000000ff0700720c */ /* 0x000fe20003f04100 */
[----:B0-----:R4:W-:Y:S04]  /*1b10*/  STG.E desc[UR8][R4.64], R9 ;  /* 0x0000000904007986 */ /* 0x0019e8000c101908 */
[----:B-1----:R4:W-:Y:S04]  /*1b20*/  STG.E desc[UR8][R2.64+0x400], R11 ;  /* 0x0004000b02007986 */ /* 0x0029e8000c101908 */
[----:B--2---:R4:W-:Y:S04]  /*1b30*/  STG.E desc[UR8][R2.64+0x800], R13 ;  /* 0x0008000d02007986 */ /* 0x0049e8000c101908 */
[----:B---3--:R4:W-:Y:S01]  /*1b40*/  STG.E desc[UR8][R2.64+0xc00], R15 ;  /* 0x000c000f02007986 */ /* 0x0089e2000c101908 */
[----:B------:R-:W-:Y:S05]  /*1b50*/  @P0 BRA `(.L_x_993) ;  /* 0xfffffffc00a80947 */ /* 0x000fea000383ffff */
[----:B------:R-:W-:Y:S05]  /*1b60*/  EXIT ;  /* 0x000000000000794d */ /* 0x000fea0003800000 */
.L_x_989:
[----:B------:R-:W-:Y:S01]  /*1b70*/  ISETP.NE.AND P1, PT, R2, R8, PT ;  /* 0x000000080200720c */ /* 0x000fe20003f25270 */
[----:B0-----:R-:W0:Y:S01]  /*1b80*/  @P6 LDC.64 R24, c[0x0][0x3a0] ;  /* 0x0000e800ff186b82 */ /* 0x001e220000000a00 */
[----:B------:R-:W-:Y:S02]  /*1b90*/  ISETP.NE.AND P4, PT, R8, R10, PT ;  /* 0x0000000a0800720c */ /* 0x000fe40003f85270 */
[----:B------:R-:W-:Y:S02]  /*1ba0*/  ISETP.NE.AND P0, PT, R10, R12, PT ;  /* 0x0000000c0a00720c */ /* 0x000fe40003f05270 */
[----:B------:R-:W-:-:S07]  /*1bb0*/  ISETP.NE.AND P3, PT, R12, R14, PT ;  /* 0x0000000e0c00720c */ /* 0x000fce0003f65270 */
[----:B------:R-:W1:Y:S08]  /*1bc0*/  @P1 LDC.64 R4, c[0x0][0x3a0] ;  /* 0x0000e800ff041b82 */ /* 0x000e700000000a00 */
[----:B------:R-:W2:Y:S01]  /*1bd0*/  @P4 LDC.64 R6, c[0x0][0x3a0] ;  /* 0x0000e800ff064b82 */ /* 0x000ea20000000a00 */
[----:B0-----:R-:W-:-:S04]  /*1be0*/  @P6 LEA R24, P2, R42, R24, 0x2 ;  /* 0x000000182a186211 */ /* 0x001fc800078410ff */
[----:B------:R-:W-:-:S03]  /*1bf0*/  @P6 LEA.HI.X R25, R42, R25, R43, 0x2, P2 ;  /* 0x000000192a196211 */ /* 0x000fc600010f142b */
[----:B------:R-:W0:Y:S01]  /*1c00*/  @P0 LDC.64 R52, c[0x0][0x3a0] ;  /* 0x0000e800ff340b82 */ /* 0x000e220000000a00 */
[----:B------:R-:W-:Y:S01]  /*1c10*/  ISETP.NE.AND P2, PT, R14, R16, PT ;  /* 0x000000100e00720c */ /* 0x000fe20003f45270 */
[----:B------:R3:W-:Y:S01]  /*1c20*/  @P6 STG.E desc[UR8][R24.64], R23 ;  /* 0x0000001718006986 */ /* 0x0007e2000c101908 */
[----:B------:R-:W-:Y:S02]  /*1c30*/  ISETP.NE.AND P6, PT, R16, R18, PT ;  /* 0x000000121000720c */ /* 0x000fe40003fc5270 */
[----:B-1----:R-:W-:-:S03]  /*1c40*/  @P1 LEA R4, P5, R41, R4, 0x2 ;  /* 0x0000000429041211 */ /* 0x002fc600078a10ff */
[----:B------:R-:W1:Y:S01]  /*1c50*/  @P3 LDC.64 R50, c[0x0][0x3a0] ;  /* 0x0000e800ff323b82 */ /* 0x000e620000000a00 */
[----:B------:R-:W-:Y:S02]  /*1c60*/  @P1 LEA.HI.X R5, R41, R5, R30, 0x2, P5 ;  /* 0x0000000529051211 */ /* 0x000fe400028f141e */
[----:B------:R-:W-:-:S05]  /*1c70*/  ISETP.NE.AND P5, PT, R18, R20, PT ;  /* 0x000000141200720c */ /* 0x000fca0003fa5270 */
[----:B------:R-:W4:Y:S01]  /*1c80*/  @P2 LDC.64 R48, c[0x0][0x3a0] ;  /* 0x0000e800ff302b82 */ /* 0x000f220000000a00 */
[----:B------:R3:W-:Y:S01]  /*1c90*/  @P1 STG.E desc[UR8][R4.64], R3 ;  /* 0x0000000304001986 */ /* 0x0007e2000c101908 */
[----:B--2---:R-:W-:-:S04]  /*1ca0*/  @P4 LEA R6, P1, R40, R6, 0x2 ;  /* 0x0000000628064211 */ /* 0x004fc800078210ff */
[----:B------:R-:W-:Y:S02]  /*1cb0*/  @P4 LEA.HI.X R7, R40, R7, R36, 0x2, P1 ;  /* 0x0000000728074211 */ /* 0x000fe400008f1424 */
[----:B------:R-:W2:Y:S01]  /*1cc0*/  @P6 LDC.64 R42, c[0x0][0x3a0] ;  /* 0x0000e800ff2a6b82 */ /* 0x000ea20000000a00 */
[C---:B0-----:R-:W-:Y:S02]  /*1cd0*/  @P0 LEA R52, P1, R38.reuse, R52, 0x2 ;  /* 0x0000003426340211 */ /* 0x041fe400078210ff */
[----:B------:R3:W-:Y:S02]  /*1ce0*/  @P4 STG.E desc[UR8][R6.64], R9 ;  /* 0x0000000906004986 */ /* 0x0007e4000c101908 */
[----:B------:R-:W-:-:S03]  /*1cf0*/  @P0 LEA.HI.X R53, R38, R53, R34, 0x2, P1 ;  /* 0x0000003526350211 */ /* 0x000fc600008f1422 */
[----:B------:R-:W0:Y:S01]  /*1d00*/  @P5 LDC.64 R30, c[0x0][0x3a0] ;  /* 0x0000e800ff1e5b82 */ /* 0x000e220000000a00 */
[C---:B-1----:R-:W-:Y:S01]  /*1d10*/  @P3 LEA R50, P1, R39.reuse, R50, 0x2 ;  /* 0x0000003227323211 */ /* 0x042fe200078210ff */
[----:B------:R3:W-:Y:S03]  /*1d20*/  @P0 STG.E desc[UR8][R52.64], R11 ;  /* 0x0000000b34000986 */ /* 0x0007e6000c101908 */
[----:B------:R-:W-:Y:S02]  /*1d30*/  @P3 LEA.HI.X R51, R39, R51, R32, 0x2, P1 ;  /* 0x0000003327333211 */ /* 0x000fe400008f1420 */
[----:B----4-:R-:W-:-:S03]  /*1d40*/  @P2 LEA R48, P0, R37, R48, 0x2 ;  /* 0x0000003025302211 */ /* 0x010fc600078010ff */
[----:B------:R3:W-:Y:S01]  /*1d50*/  @P3 STG.E desc[UR8][R50.64], R13 ;  /* 0x0000000d32003986 */ /* 0x0007e2000c101908 */
[----:B------:R-:W-:Y:S02]  /*1d60*/  @P2 LEA.HI.X R49, R37, R49, R26, 0x2, P0 ;  /* 0x0000003125312211 */ /* 0x000fe400000f141a */
[----:B------:R-:W-:Y:S02]  /*1d70*/  ISETP.NE.AND P0, PT, R20, R27, PT ;  /* 0x0000001b1400720c */ /* 0x000fe40003f05270 */
[C---:B--2---:R-:W-:Y:S01]  /*1d80*/  @P6 LEA R42, P4, R35.reuse, R42, 0x2 ;  /* 0x0000002a232a6211 */ /* 0x044fe200078810ff */
[----:B------:R3:W-:Y:S03]  /*1d90*/  @P2 STG.E desc[UR8][R48.64], R15 ;  /* 0x0000000f30002986 */ /* 0x0007e6000c101908 */
[----:B------:R-:W-:Y:S02]  /*1da0*/  @P6 LEA.HI.X R43, R35, R43, R46, 0x2, P4 ;  /* 0x0000002b232b6211 */ /* 0x000fe400020f142e */
[----:B0-----:R-:W-:-:S03]  /*1db0*/  @P5 LEA R30, P1, R33, R30, 0x2 ;  /* 0x0000001e211e5211 */ /* 0x001fc600078210ff */
[----:B------:R3:W-:Y:S01]  /*1dc0*/  @P6 STG.E desc[UR8][R42.64], R17 ;  /* 0x000000112a006986 */ /* 0x0007e2000c101908 */
[----:B------:R-:W-:-:S05]  /*1dd0*/  @P5 LEA.HI.X R31, R33, R31, R44, 0x2, P1 ;  /* 0x0000001f211f5211 */ /* 0x000fca00008f142c */
[----:B------:R3:W-:Y:S01]  /*1de0*/  @P5 STG.E desc[UR8][R30.64], R19 ;  /* 0x000000131e005986 */ /* 0x0007e2000c101908 */
[----:B------:R-:W-:Y:S05]  /*1df0*/  @!P0 EXIT ;  /* 0x000000000000894d */ /* 0x000fea0003800000 */
[----:B------:R-:W0:Y:S02]  /*1e00*/  LDCU.64 UR4, c[0x0][0x3a0] ;  /* 0x00007400ff0477ac */ /* 0x000e240008000a00 */
[----:B0-----:R-:W-:-:S04]  /*1e10*/  LEA R2, P0, R28, UR4, 0x2 ;  /* 0x000000041c027c11 */ /* 0x001fc8000f8010ff */
[----:B---3--:R-:W-:-:S05]  /*1e20*/  LEA.HI.X R3, R28, UR5, R29, 0x2, P0 ;  /* 0x000000051c037c11 */ /* 0x008fca00080f141d */
[----:B------:R-:W-:Y:S01]  /*1e30*/  STG.E desc[UR8][R2.64], R21 ;  /* 0x0000001502007986 */ /* 0x000fe2000c101908 */
[----:B------:R-:W-:Y:S05]  /*1e40*/  EXIT ;  /* 0x000000000000794d */ /* 0x000fea0003800000 */
.L_x_988:
        /* <DEDUP_REMOVED lines=21> */
[----:B0-----:R-:W-:-:S02]  /*1fa0*/  IADD3 R4, P0, PT, R5, UR4, RZ ;  /* 0x0000000405047c10 */ /* 0x001fc4000ff1e0ff */
[----:B------:R-:W-:Y:S02]  /*1fb0*/  ISETP.NE.AND P1, PT, R13, RZ, PT ;  /* 0x000000ff0d00720c */ /* 0x000fe40003f25270 */
[----:B------:R-:W-:-:S05]  /*1fc0*/  IADD3.X R5, PT, PT, R0, UR5, RZ, P0, !PT ;  /* 0x0000000500057c10 */ /* 0x000fca00087fe4ff */
[----:B------:R-:W5:Y:S04]  /*1fd0*/  LDG.E.CONSTANT R19, desc[UR8][R4.64] ;  /* 0x0000000804137981 */ /* 0x000f68000c1e9900 */
[----:B------:R-:W5:Y:S02]  /*1fe0*/  LDG.E.CONSTANT R21, desc[UR8][R4.64+0x80] ;  /* 0x0000800804157981 */ /* 0x000f64000c1e9900 */
[----:B-1----:R-:W0:Y:S02]  /*1ff0*/  @!P1 LDC.64 R2, c[0x0][0x380] ;  /* 0x0000e000ff029b82 */ /* 0x002e240000000a00 */
[----:B------:R-:W5:Y:S04]  /*2000*/  LDG.E.CONSTANT R23, desc[UR8][R4.64+0x100] ;  /* 0x0001000804177981 */ /* 0x000f68000c1e9900 */
[----:B------:R-:W5:Y:S04]  /*2010*/  LDG.E.CONSTANT R31, desc[UR8][R4.64+0x180] ;  /* 0x00018008041f7981 */ /* 0x000f68000c1e9900 */
[----:B------:R-:W5:Y:S04]  /*2020*/  LDG.E.CONSTANT R33, desc[UR8][R4.64+0x200] ;  /* 0x0002000804217981 */ /* 0x000f68000c1e9900 */
[----:B------:R-:W5:Y:S04]  /*2030*/  LDG.E.CONSTANT R35, desc[UR8][R4.64+0x280] ;  /* 0x0002800804237981 */ /* 0x000f68000c1e9900 */
[----:B------:R-:W5:Y:S04]  /*2040*/  LDG.E.CONSTANT R37, desc[UR8][R4.64+0x300] ;  /* 0x0003000804257981 */ /* 0x000f68000c1e9900 */
[----:B------:R-:W5:Y:S04]  /*2050*/  LDG.E.CONSTANT R39, desc[UR8][R4.64+0x380] ;  /* 0x0003800804277981 */ /* 0x000f68000c1e9900 */
[----:B------:R1:W5:Y:S01]  /*2060*/  LDG.E.CONSTANT R41, desc[UR8][R4.64+0x400] ;  /* 0x0004000804297981 */ /* 0x000362000c1e9900 */
[----:B------:R-:W-:-:S02]  /*2070*/  IMAD.MOV.U32 R28, RZ, RZ, RZ ;  /* 0x000000ffff1c7224 */ /* 0x000fc400078e00ff */
[----:B0-----:R-:W-:-:S05]  /*2080*/  @!P1 IMAD.WIDE.U32 R2, R12, 0x2400, R2 ;  /* 0x000024000c029825 */ /* 0x001fca00078e0002 */
[----:B------:R0:W5:Y:S01]  /*2090*/  @!P1 LDG.E.CONSTANT R28, desc[UR8][R2.64+-0x4] ;  /* 0xfffffc08021c9981 */ /* 0x000162000c1e9900 */
[----:B------:R-:W1:Y:S01]  /*20a0*/  S2UR UR5, SR_CgaCtaId ;  /* 0x00000000000579c3 */ /* 0x000e620000008800 */
[----:B------:R-:W-:Y:S01]  /*20b0*/  SHF.R.U32.HI R29, RZ, 0x5, R13 ;  /* 0x00000005ff1d7819 */ /* 0x000fe2000001160d */
[----:B------:R-:W-:Y:S01]  /*20c0*/  UMOV UR4, 0x400 ;  /* 0x0000040000047882 */ /* 0x000fe20000000000 */
[----:B------:R-:W0:Y:S01]  /*20d0*/  S2R R42, SR_LANEID ;  /* 0x00000000002a7919 */ /* 0x000e220000000000 */
[----:B------:R-:W-:Y:S01]  /*20e0*/  ISETP.NE.AND P0, PT, R13, RZ, PT ;  /* 0x000000ff0d00720c */ /* 0x000fe20003f05270 */
[----:B-1----:R-:W-:Y:S01]  /*20f0*/  ULEA UR4, UR5, UR4, 0x18 ;  /* 0x0000000405047291 */ /* 0x002fe2000f8ec0ff */
[----:B0-----:R-:W-:-:S05]  /*2100*/  IMAD R0, R29, 0x120, R42 ;  /* 0x000001201d007824 */ /* 0x001fca00078e022a */
[----:B------:R-:W-:-:S05]  /*2110*/  LEA R4, R0, UR4, 0x2 ;  /* 0x0000000400047c11 */ /* 0x000fca000f8e10ff */
[----:B------:R-:W-:Y:S01]  /*2120*/  IMAD R5, R42, 0x20, R4 ;  /* 0x000000202a057824 */ /* 0x000fe200078e0204 */
[----:B--2---:R-:W-:Y:S04]  /*2130*/  STS [R4], R6 ;  /* 0x0000000604007388 */ /* 0x004fe80000000800 */
[----:B---3--:R-:W-:Y:S04]  /*2140*/  STS [R4+0x80], R7 ;  /* 0x0000800704007388 */ /* 0x008fe80000000800 */
[----:B----4-:R-:W-:Y:S04]  /*2150*/  STS [R4+0x100], R8 ;  /* 0x0001000804007388 */ /* 0x010fe80000000800 */
[----:B-----5:R-:W-:Y:S04]  /*2160*/  STS [R4+0x180], R9 ;  /* 0x0001800904007388 */ /* 0x020fe80000000800 */
[----:B------:R0:W-:Y:S04]  /*2170*/  STS [R4+0x200], R10 ;  /* 0x0002000a04007388 */ /* 0x0001e80000000800 */
[----:B------:R-:W-:Y:S04]  /*2180*/  STS [R4+0x280], R11 ;  /* 0x0002800b04007388 */ /* 0x000fe80000000800 */
[----:B------:R-:W-:Y:S01]  /*2190*/  STS [R4+0x300], R14 ;  /* 0x0003000e04007388 */ /* 0x000fe20000000800 */
[----:B0-----:R-:W-:-:S03]  /*21a0*/  LEA R10, R13, UR4, 0x2 ;  /* 0x000000040d0a7c11 */ /* 0x001fc6000f8e10ff */
[----:B------:R-:W-:Y:S04]  /*21b0*/  STS [R4+0x380], R15 ;  /* 0x0003800f04007388 */ /* 0x000fe80000000800 */
[----:B------:R-:W-:Y:S01]  /*21c0*/  STS [R4+0x400], R17 ;  /* 0x0004001104007388 */ /* 0x000fe20000000800 */
[----:B------:R-:W-:-:S03]  /*21d0*/  NOP ;  /* 0x0000000000007918 */ /* 0x000fc60000000000 */
[----:B------:R-:W-:Y:S04]  /*21e0*/  LDS R45, [R5+0x20] ;  /* 0x00002000052d7984 */ /* 0x000fe80000000800 */
[----:B------:R-:W-:Y:S04]  /*21f0*/  LDS R26, [R5] ;  /* 0x00000000051a7984 */ /* 0x000fe80000000800 */
[----:B------:R-:W0:Y:S04]  /*2200*/  LDS R24, [R5+0x4] ;  /* 0x0000040005187984 */ /* 0x000e280000000800 */
[----:B------:R-:W1:Y:S04]  /*2210*/  LDS R22, [R5+0x8] ;  /* 0x0000080005167984 */ /* 0x000e680000000800 */
[----:B------:R-:W-:Y:S04]  /*2220*/  LDS R20, [R5+0xc] ;  /* 0x00000c0005147984 */ /* 0x000fe80000000800 */
[----:B------:R-:W-:Y:S04]  /*2230*/  LDS R18, [R5+0x10] ;  /* 0x0000100005127984 */ /* 0x000fe80000000800 */
[----:B------:R-:W2:Y:S04]  /*2240*/  LDS R16, [R5+0x14] ;  /* 0x0000140005107984 */ /* 0x000ea80000000800 */
[----:B------:R-:W-:Y:S04]  /*2250*/  LDS R8, [R5+0x18] ;  /* 0x0000180005087984 */ /* 0x000fe80000000800 */
[----:B------:R-:W-:Y:S01]  /*2260*/  LDS R2, [R5+0x1c] ;  /* 0x00001c0005027984 */ /* 0x000fe20000000800 */
[----:B------:R-:W-:Y:S01]  /*2270*/  BAR.SYNC.DEFER_BLOCKING 0x0 ;  /* 0x0000000000007b1d */ /* 0x000fe20000010000 */
[----:B0-----:R-:W-:-:S02]  /*2280*/  ISETP.NE.AND P3, PT, R26, R24, PT ;  /* 0x000000181a00720c */ /* 0x001fc40003f65270 */
[----:B-1----:R-:W-:Y:S02]  /*2290*/  ISETP.NE.AND P4, PT, R24, R22, PT ;  /* 0x000000161800720c */ /* 0x002fe40003f85270 */
[----:B------:R-:W-:Y:S01]  /*22a0*/  SEL R6, RZ, 0x1, !P3 ;  /* 0x00000001ff067807 */ /* 0x000fe20005800000 */
[----:B------:R-:W-:Y:S04]  /*22b0*/  STS [R4], R19 ;  /* 0x0000001304007388 */ /* 0x000fe80000000800 */
[----:B------:R-:W-:Y:S01]  /*22c0*/  STS [R4+0x80], R21 ;  /* 0x0000801504007388 */ /* 0x000fe20000000800 */
[----:B--2---:R-:W-:-:S03]  /*22d0*/  ISETP.NE.AND P5, PT, R18, R16, PT ;  /* 0x000000101200720c */ /* 0x004fc60003fa5270 */
[----:B------:R-:W-:Y:S04]  /*22e0*/  STS [R4+0x100], R23 ;  /* 0x0001001704007388 */ /* 0x000fe80000000800 */
[----:B------:R-:W-:Y:S04]  /*22f0*/  STS [R4+0x180], R31 ;  /* 0x0001801f04007388 */ /* 0x000fe80000000800 */
[----:B------:R-:W-:Y:S04]  /*2300*/  STS [R4+0x200], R33 ;  /* 0x0002002104007388 */ /* 0x000fe80000000800 */
[----:B------:R-:W-:Y:S04]  /*2310*/  STS [R4+0x280], R35 ;  /* 0x0002802304007388 */ /* 0x000fe80000000800 */
[----:B------:R-:W-:Y:S04]  /*2320*/  STS [R4+0x300], R37 ;  /* 0x0003002504007388 */ /* 0x000fe80000000800 */
[----:B------:R-:W-:Y:S04]  /*2330*/  STS [R4+0x380], R39 ;  /* 0x0003802704007388 */ /* 0x000fe80000000800 */
[----:B------:R-:W-:Y:S01]  /*2340*/  STS [R4+0x400], R41 ;  /* 0x0004002904007388 */ /* 0x000fe20000000800 */
[----:B------:R-:W-:-:S03]  /*2350*/  NOP ;  /* 0x0000000000007918 */ /* 0x000fc60000000000 */
[----:B------:R-:W-:Y:S04]  /*2360*/  LDS R27, [R5] ;  /* 0x00000000051b7984 */ /* 0x000fe80000000800 */
[----:B------:R-:W0:Y:S04]  /*2370*/  LDS R25, [R5+0x4] ;  /* 0x0000040005197984 */ /* 0x000e280000000800 */
[----:B------:R-:W1:Y:S04]  /*2380*/  LDS R23, [R5+0x8] ;  /* 0x0000080005177984 */ /* 0x000e680000000800 */
[----:B------:R-:W-:Y:S04]  /*2390*/  LDS R0, [R5+0x20] ;  /* 0x0000200005007984 */ /* 0x000fe80000000800 */
[----:B------:R-:W2:Y:S04]  /*23a0*/  LDS R21, [R5+0xc] ;  /* 0x00000c0005157984 */ /* 0x000ea80000000800 */
[----:B------:R-:W3:Y:S04]  /*23b0*/  LDS R19, [R5+0x10] ;  /* 0x0000100005137984 */ /* 0x000ee80000000800 */
[----:B------:R-:W4:Y:S04]  /*23c0*/  LDS R17, [R5+0x14] ;  /* 0x0000140005117984 */ /* 0x000f280000000800 */
[----:B------:R-:W5:Y:S04]  /*23d0*/  LDS R9, [R5+0x18] ;  /* 0x0000180005097984 */ /* 0x000f680000000800 */
[----:B------:R0:W-:Y:S01]  /*23e0*/  LDS R3, [R5+0x1c] ;  /* 0x00001c0005037984 */ /* 0x0001e20000000800 */
[----:B------:R-:W-:Y:S01]  /*23f0*/  BAR.SYNC.DEFER_BLOCKING 0x0 ;  /* 0x0000000000007b1d */ /* 0x000fe20000010000 */
[----:B0-----:R-:W-:Y:S01]  /*2400*/  SEL R5, RZ, 0x1, !P4 ;  /* 0x00000001ff057807 */ /* 0x001fe20006000000 */
[----:B------:R-:W-:-:S05]  /*2410*/  FADD R4, R27, R25 ;  /* 0x000000191b047221 */ /* 0x000fca0000000000 */
[----:B------:R-:W-:Y:S02]  /*2420*/  FSEL R4, R25, R4, P3 ;  /* 0x0000000419047208 */ /* 0x000fe40001800000 */
[----:B------:R-:W-:-:S03]  /*2430*/  ISETP.NE.AND P3, PT, R20, R18, PT ;  /* 0x000000121400720c */ /* 0x000fc60003f65270 */
[----:B-1----:R-:W-:Y:S01]  /*2440*/  FADD R4, R23, R4 ;  /* 0x0000000417047221 */ /* 0x002fe20000000000 */
[----:B------:R-:W-:-:S04]  /*2450*/  SEL R38, RZ, 0x1, !P3 ;  /* 0x00000001ff267807 */ /* 0x000fc80005800000 */
[----:B------:R-:W-:Y:S01]  /*2460*/  FSEL R4, R23, R4, P4 ;  /* 0x0000000417047208 */ /* 0x000fe20002000000 */
[----:B------:R-:W-:Y:S01]  /*2470*/  STS [R10+0x4d8], R45 ;  /* 0x0004d82d0a007388 */ /* 0x000fe20000000800 */
[----:B------:R-:W-:Y:S03]  /*2480*/  BAR.SYNC.DEFER_BLOCKING 0x0 ;  /* 0x0000000000007b1d */ /* 0x000fe60000010000 */
[----:B--2---:R-:W-:-:S03]  /*2490*/  FADD R4, R21, R4 ;  /* 0x0000000415047221 */ /* 0x004fc60000000000 */
[----:B------:R-:W0:Y:S01]  /*24a0*/  @P0 LDS R28, [R10+0x4d4] ;  /* 0x0004d4000a1c0984 */ /* 0x000e220000000800 */
[----:B------:R-:W-:-:S04]  /*24b0*/  ISETP.NE.AND P0, PT, R22, R20, PT ;  /* 0x000000141600720c */ /* 0x000fc80003f05270 */
[----:B------:R-:W-:-:S05]  /*24c0*/  FSEL R4, R21, R4, P0 ;  /* 0x0000000415047208 */ /* 0x000fca0000000000 */
[----:B---3--:R-:W-:-:S05]  /*24d0*/  FADD R4, R19, R4 ;  /* 0x0000000413047221 */ /* 0x008fca0000000000 */
[----:B------:R-:W-:-:S05]  /*24e0*/  FSEL R4, R19, R4, P3 ;  /* 0x0000000413047208 */ /* 0x000fca0001800000 */
[----:B----4-:R-:W-:-:S05]  /*24f0*/  FADD R4, R17, R4 ;  /* 0x0000000411047221 */ /* 0x010fca0000000000 */
[----:B------:R-:W-:-:S05]  /*2500*/  FSEL R4, R17, R4, P5 ;  /* 0x0000000411047208 */ /* 0x000fca0002800000 */
[----:B-----5:R-:W-:Y:S01]  /*2510*/  FADD R4, R9, R4 ;  /* 0x0000000409047221 */ /* 0x020fe20000000000 */
[----:B0-----:R-:W-:-:S04]  /*2520*/  ISETP.NE.AND P2, PT, R28, R26, PT ;  /* 0x0000001a1c00720c */ /* 0x001fc80003f45270 */
[----:B------:R-:W-:-:S04]  /*2530*/  SEL R7, RZ, 0x1, !P2 ;  /* 0x00000001ff077807 */ /* 0x000fc80005000000 */
[----:B------:R-:W-:-:S04]  /*2540*/  IADD3 R6, P4, PT, R6, R7, RZ ;  /* 0x0000000706067210 */ /* 0x000fc80007f9e0ff */
[----:B------:R-:W-:Y:S02]  /*2550*/  IADD3 R6, P2, PT, R6, R5, RZ ;  /* 0x0000000506067210 */ /* 0x000fe40007f5e0ff */
[----:B------:R-:W-:-:S04]  /*2560*/  SEL R5, RZ, 0x1, !P0 ;  /* 0x00000001ff057807 */ /* 0x000fc80004000000 */
[----:B------:R-:W-:Y:S01]  /*2570*/  IADD3 R7, P3, PT, R6, R5, RZ ;  /* 0x0000000506077210 */ /* 0x000fe20007f7e0ff */
[----:B------:R-:W-:Y:S01]  /*2580*/  IMAD.X R5, RZ, RZ, RZ, P4 ;  /* 0x000000ffff057224 */ /* 0x000fe200020e06ff */
[----:B------:R-:W-:Y:S02]  /*2590*/  ISETP.NE.AND P4, PT, R16, R8, PT ;  /* 0x000000081000720c */ /* 0x000fe40003f85270 */
[----:B------:R-:W-:Y:S01]  /*25a0*/  IADD3 R38, P0, PT, R7, R38, RZ ;  /* 0x0000002607267210 */ /* 0x000fe20007f1e0ff */
[----:B------:R-:W-:Y:S01]  /*25b0*/  IMAD.X R43, RZ, RZ, R5, P2 ;  /* 0x000000ffff2b7224 */ /* 0x000fe200010e0605 */
[----:B------:R-:W-:Y:S02]  /*25c0*/  SEL R5, RZ, 0x1, !P5 ;  /* 0x00000001ff057807 */ /* 0x000fe40006800000 */
[----:B------:R-:W-:Y:S01]  /*25d0*/  SEL R7, RZ, 0x1, !P4 ;  /* 0x00000001ff077807 */ /* 0x000fe20006000000 */
[----:B------:R-:W-:Y:S01]  /*25e0*/  IMAD.X R43, RZ, RZ, R43, P3 ;  /* 0x000000ffff2b7224 */ /* 0x000fe200018e062b */
[----:B------:R-:W-:-:S02]  /*25f0*/  IADD3 R36, P5, PT, R38, R5, RZ ;  /* 0x0000000526247210 */ /* 0x000fc40007fbe0ff */
[----:B------:R-:W-:Y:S01]  /*2600*/  FSEL R4, R9, R4, P4 ;  /* 0x0000000409047208 */ /* 0x000fe20002000000 */
[----:B------:R-:W-:Y:S01]  /*2610*/  IMAD.X R41, RZ, RZ, R43, P0 ;  /* 0x000000ffff297224 */ /* 0x000fe200000e062b */
[----:B------:R-:W-:Y:S02]  /*2620*/  ISETP.NE.AND P2, PT, R8, R2, PT ;  /* 0x000000020800720c */ /* 0x000fe40003f45270 */
[----:B------:R-:W-:Y:S01]  /*2630*/  ISETP.NE.AND P3, PT, R2, R45, PT ;  /* 0x0000002d0200720c */ /* 0x000fe20003f65270 */
[----:B------:R-:W-:Y:S01]  /*2640*/  IMAD.X R39, RZ, RZ, R41, P5 ;  /* 0x000000ffff277224 */ /* 0x000fe200028e0629 */
[----:B------:R-:W-:Y:S01]  /*2650*/  IADD3 R34, P0, PT, R36, R7, RZ ;  /* 0x0000000724227210 */ /* 0x000fe20007f1e0ff */
[----:B------:R-:W-:Y:S01]  /*2660*/  FADD R4, R3, R4 ;  /* 0x0000000403047221 */ /* 0x000fe20000000000 */
[----:B------:R-:W-:Y:S02]  /*2670*/  SEL R5, RZ, 0x1, !P2 ;  /* 0x00000001ff057807 */ /* 0x000fe40005000000 */
[----:B------:R-:W-:Y:S01]  /*2680*/  SEL R11, RZ, 0x1, !P3 ;  /* 0x00000001ff0b7807 */ /* 0x000fe20005800000 */
[----:B------:R-:W-:-:S03]  /*2690*/  IMAD.X R37, RZ, RZ, R39, P0 ;  /* 0x000000ffff257224 */ /* 0x000fc600000e0627 */
[----:B------:R-:W-:Y:S02]  /*26a0*/  IADD3 R11, P4, P5, R11, R34, R5 ;  /* 0x000000220b0b7210 */ /* 0x000fe40007d9e005 */
[----:B------:R-:W-:Y:S02]  /*26b0*/  FSEL R5, R3, R4, P2 ;  /* 0x0000000403057208 */ /* 0x000fe40001000000 */
[----:B------:R-:W-:Y:S01]  /*26c0*/  IADD3.X R6, PT, PT, RZ, R37, RZ, P4, P5 ;  /* 0x00000025ff067210 */ /* 0x000fe200027ea4ff */
[----:B------:R-:W0:Y:S01]  /*26d0*/  SHFL.UP PT, R4, R11, 0x1, RZ ;  /* 0x042000000b047989 */ /* 0x000e2200000e00ff */
[----:B------:R-:W-:Y:S01]  /*26e0*/  ISETP.NE.U32.AND P0, PT, R11, RZ, PT ;  /* 0x000000ff0b00720c */ /* 0x000fe20003f05070 */
[----:B------:R-:W-:Y:S01]  /*26f0*/  @!P3 FADD R0, R0, R5 ;  /* 0x000000050000b221 */ /* 0x000fe20000000000 */
[----:B------:R-:W-:Y:S01]  /*2700*/  ISETP.GE.AND P3, PT, R42, 0x1, PT ;  /* 0x000000012a00780c */ /* 0x000fe20003f66270 */
[----:B------:R-:W1:Y:S01]  /*2710*/  SHFL.UP PT, R5, R6, 0x1, RZ ;  /* 0x0420000006057989 */ /* 0x000e6200000e00ff */
[----:B------:R-:W-:-:S02]  /*2720*/  ISETP.NE.AND.EX P0, PT, R6, RZ, PT, P0 ;  /* 0x000000ff0600720c */ /* 0x000fc40003f05300 */
[----:B------:R-:W-:Y:S01]  /*2730*/  ISETP.NE.AND P4, PT, R42, 0x1f, PT ;  /* 0x0000001f2a00780c */ /* 0x000fe20003f85270 */
[----:B------:R-:W2:Y:S01]  /*2740*/  SHFL.UP PT, R7, R0, 0x1, RZ ;  /* 0x0420000000077989 */ /* 0x000ea200000e00ff */
[----:B------:R-:W-:Y:S02]  /*2750*/  ISETP.NE.AND P5, PT, R29, 0x3, PT ;  /* 0x000000031d00780c */ /* 0x000fe40003fa5270 */
[----:B0-----:R-:W-:-:S04]  /*2760*/  SEL R4, R4, RZ, P3 ;  /* 0x000000ff04047207 */ /* 0x001fc80001800000 */
[----:B------:R-:W-:Y:S02]  /*2770*/  IADD3 R15, P2, PT, R4, R11, RZ ;  /* 0x0000000b040f7210 */ /* 0x000fe40007f5e0ff */
[----:B-1----:R-:W-:Y:S01]  /*2780*/  SEL R5, R5, RZ, P3 ;  /* 0x000000ff05057207 */ /* 0x002fe20001800000 */
[----:B--2---:R-:W-:Y:S02]  /*2790*/  FADD R7, R0, R7 ;  /* 0x0000000700077221 */ /* 0x004fe40000000000 */
[----:B------:R-:W0:Y:S02]  /*27a0*/  SHFL.UP PT, R4, R15, 0x2, RZ ;  /* 0x044000000f047989 */ /* 0x000e2400000e00ff */
[----:B------:R-:W-:Y:S01]  /*27b0*/  IMAD.X R10, R5, 0x1, R6, P2 ;  /* 0x00000001050a7824 */ /* 0x000fe200010e0606 */
[----:B------:R-:W-:Y:S02]  /*27c0*/  @P3 FSEL R0, R7, R0, !P0 ;  /* 0x0000000007003208 */ /* 0x000fe40004000000 */
[----:B------:R-:W-:-:S02]  /*27d0*/  ISETP.GE.AND P3, PT, R42, 0x2, PT ;  /* 0x000000022a00780c */ /* 0x000fc40003f66270 */
[----:B------:R-:W1:Y:S01]  /*27e0*/  SHFL.UP PT, R5, R10, 0x2, RZ ;  /* 0x044000000a057989 */ /* 0x000e6200000e00ff */
[----:B------:R-:W-:-:S03]  /*27f0*/  ISETP.NE.U32.AND P0, PT, R15, RZ, PT ;  /* 0x000000ff0f00720c */ /* 0x000fc60003f05070 */
[----:B------:R-:W2:Y:S01]  /*2800*/  SHFL.UP PT, R7, R0, 0x2, RZ ;  /* 0x0440000000077989 */ /* 0x000ea200000e00ff */
[----:B------:R-:W-:Y:S02]  /*2810*/  ISETP.NE.AND.EX P0, PT, R10, RZ, PT, P0 ;  /* 0x000000ff0a00720c */ /* 0x000fe40003f05300 */
[----:B0-----:R-:W-:-:S04]  /*2820*/  SEL R4, R4, RZ, P3 ;  /* 0x000000ff04047207 */ /* 0x001fc80001800000 */
[----:B------:R-:W-:Y:S02]  /*2830*/  IADD3 R11, P2, PT, R4, R15, RZ ;  /* 0x0000000f040b7210 */ /* 0x000fe40007f5e0ff */
[----:B-1----:R-:W-:-:S03]  /*2840*/  SEL R5, R5, RZ, P3 ;  /* 0x000000ff05057207 */ /* 0x002fc60001800000 */
[----:B------:R-:W0:Y:S01]  /*2850*/  SHFL.UP PT, R4, R11, 0x4, RZ ;  /* 0x048000000b047989 */ /* 0x000e2200000e00ff */
[----:B--2---:R-:W-:Y:S01]  /*2860*/  FADD R7, R0, R7 ;  /* 0x0000000700077221 */ /* 0x004fe20000000000 */
[----:B------:R-:W-:-:S04]  /*2870*/  IMAD.X R6, R5, 0x1, R10, P2 ;  /* 0x0000000105067824 */ /* 0x000fc800010e060a */
[----:B------:R-:W-:Y:S01]  /*2880*/  @P3 FSEL R0, R7, R0, !P0 ;  /* 0x0000000007003208 */ /* 0x000fe20004000000 */
[----:B------:R-:W1:Y:S01]  /*2890*/  SHFL.UP PT, R5, R6, 0x4, RZ ;  /* 0x0480000006057989 */ /* 0x000e6200000e00ff */
[----:B------:R-:W-:Y:S02]  /*28a0*/  ISETP.GE.AND P3, PT, R42, 0x4, PT ;  /* 0x000000042a00780c */ /* 0x000fe40003f66270 */
[----:B------:R-:W-:Y:S01]  /*28b0*/  ISETP.NE.U32.AND P0, PT, R11, RZ, PT ;  /* 0x000000ff0b00720c */ /* 0x000fe20003f05070 */
[----:B------:R-:W2:Y:S03]  /*28c0*/  SHFL.UP PT, R7, R0, 0x4, RZ ;  /* 0x0480000000077989 */ /* 0x000ea600000e00ff */
        /* <DEDUP_REMOVED lines=27> */
[----:B-1----:R-:W-:Y:S01]  /*2a80*/  SEL R5, R5, RZ, P3 ;  /* 0x000000ff05057207 */ /* 0x002fe20001800000 */
[----:B--2---:R-:W-:-:S04]  /*2a90*/  FADD R7, R0, R7 ;  /* 0x0000000700077221 */ /* 0x004fc80000000000 */
[----:B------:R-:W-:Y:S01]  /*2aa0*/  IMAD.X R5, R5, 0x1, R6, P2 ;  /* 0x0000000105057824 */ /* 0x000fe200010e0606 */
[----:B------:R-:W-:Y:S02]  /*2ab0*/  @!P4 LEA R6, R29, UR4, 0x4 ;  /* 0x000000041d06cc11 */ /* 0x000fe4000f8e20ff */
[----:B------:R-:W-:-:S03]  /*2ac0*/  FSEL R7, R7, R0, !P0 ;  /* 0x0000000007077208 */ /* 0x000fc60004000000 */
[----:B------:R-:W-:Y:S01]  /*2ad0*/  @!P4 STS.64 [R6], R4 ;  /* 0x000000040600c388 */ /* 0x000fe20000000a00 */
[----:B------:R-:W-:-:S03]  /*2ae0*/  FSEL R44, R0, R7, !P3 ;  /* 0x00000007002c7208 */ /* 0x000fc60005800000 */
[----:B------:R-:W-:Y:S01]  /*2af0*/  @!P4 STS [R6+0x8], R7 ;  /* 0x000008070600c388 */ /* 0x000fe20000000800 */
[----:B------:R-:W-:Y:S01]  /*2b00*/  BAR.SYNC.DEFER_BLOCKING 0x0 ;  /* 0x0000000000007b1d */ /* 0x000fe20000010000 */
[----:B------:R-:W-:-:S05]  /*2b10*/  ISETP.NE.AND P4, PT, R29, 0x2, PT ;  /* 0x000000021d00780c */ /* 0x000fca0003f85270 */
[----:B------:R-:W0:Y:S04]  /*2b20*/  LDS.64 R14, [UR4+0x10] ;  /* 0x00001004ff0e7984 */ /* 0x000e280008000a00 */
[----:B------:R-:W1:Y:S04]  /*2b30*/  LDS.64 R10, [UR4] ;  /* 0x00000004ff0a7984 */ /* 0x000e680008000a00 */
[----:B------:R-:W2:Y:S04]  /*2b40*/  LDS.64 R32, [UR4+0x20] ;  /* 0x00002004ff207984 */ /* 0x000ea80008000a00 */
[----:B------:R-:W3:Y:S04]  /*2b50*/  LDS.64 R30, [UR4+0x30] ;  /* 0x00003004ff1e7984 */ /* 0x000ee80008000a00 */
[----:B------:R-:W-:Y:S04]  /*2b60*/  LDS R46, [UR4+0x8] ;  /* 0x00000804ff2e7984 */ /* 0x000fe80008000800 */
[----:B------:R-:W4:Y:S04]  /*2b70*/  LDS R47, [UR4+0x18] ;  /* 0x00001804ff2f7984 */ /* 0x000f280008000800 */
[----:B------:R-:W5:Y:S04]  /*2b80*/  LDS R40, [UR4+0x28] ;  /* 0x00002804ff287984 */ /* 0x000f680008000800 */
[----:B------:R-:W-:Y:S04]  /*2b90*/  LDS R35, [UR4+0x38] ;  /* 0x00003804ff237984 */ /* 0x000fe80008000800 */
[----:B------:R-:W5:Y:S01]  /*2ba0*/  LDS.64 R6, [UR4+0x40] ;  /* 0x00004004ff067984 */ /* 0x000f620008000a00 */
[----:B0-----:R-:W-:-:S02]  /*2bb0*/  ISETP.NE.U32.AND P2, PT, R14, RZ, PT ;  /* 0x000000ff0e00720c */ /* 0x001fc40003f45070 */
[----:B-1----:R-:W-:Y:S02]  /*2bc0*/  IADD3 R49, P0, PT, R10, R14, RZ ;  /* 0x0000000e0a317210 */ /* 0x002fe40007f1e0ff */
[----:B------:R-:W-:Y:S02]  /*2bd0*/  ISETP.NE.AND.EX P2, PT, R15, RZ, PT, P2 ;  /* 0x000000ff0f00720c */ /* 0x000fe40003f45320 */
[C---:B--2---:R-:W-:Y:S01]  /*2be0*/  ISETP.NE.U32.AND P3, PT, R32.reuse, RZ, PT ;  /* 0x000000ff2000720c */ /* 0x044fe20003f65070 */
[----:B------:R-:W-:Y:S01]  /*2bf0*/  IMAD.X R51, R11, 0x1, R15, P0 ;  /* 0x000000010b337824 */ /* 0x000fe200000e060f */
[----:B------:R-:W-:Y:S02]  /*2c00*/  IADD3 R15, P0, PT, R32, R49, RZ ;  /* 0x00000031200f7210 */ /* 0x000fe40007f1e0ff */
[----:B------:R-:W-:Y:S01]  /*2c10*/  SEL R48, R49, R10, !P4 ;  /* 0x0000000a31307207 */ /* 0x000fe20006000000 */
[----:B------:R-:W0:Y:S01]  /*2c20*/  LDS R32, [UR4+0x48] ;  /* 0x00004804ff207984 */ /* 0x000e220008000800 */
[C---:B------:R-:W-:Y:S01]  /*2c30*/  ISETP.NE.AND.EX P3, PT, R33.reuse, RZ, PT, P3 ;  /* 0x000000ff2100720c */ /* 0x040fe20003f65330 */
[----:B------:R-:W-:Y:S01]  /*2c40*/  IMAD.X R33, R33, 0x1, R51, P0 ;  /* 0x0000000121217824 */ /* 0x000fe200000e0633 */
[----:B---3--:R-:W-:-:S02]  /*2c50*/  IADD3 R49, P6, PT, R30, R15, RZ ;  /* 0x0000000f1e317210 */ /* 0x008fc40007fde0ff */
[----:B------:R-:W-:Y:S02]  /*2c60*/  ISETP.NE.U32.AND P0, PT, R30, RZ, PT ;  /* 0x000000ff1e00720c */ /* 0x000fe40003f05070 */
[----:B------:R-:W-:Y:S01]  /*2c70*/  SEL R50, R51, R11, !P4 ;  /* 0x0000000b33327207 */ /* 0x000fe20006000000 */
[C---:B------:R-:W-:Y:S01]  /*2c80*/  IMAD.X R51, R31.reuse, 0x1, R33, P6 ;  /* 0x000000011f337824 */ /* 0x040fe200030e0621 */
[----:B------:R-:W-:Y:S01]  /*2c90*/  ISETP.NE.AND.EX P0, PT, R31, RZ, PT, P0 ;  /* 0x000000ff1f00720c */ /* 0x000fe20003f05300 */
[----:B------:R-:W-:Y:S01]  /*2ca0*/  LDS.64 R10, [UR4+0x70] ;  /* 0x00007004ff0a7984 */ /* 0x000fe20008000a00 */
[----:B------:R-:W-:Y:S01]  /*2cb0*/  SEL R48, R15, R48, !P5 ;  /* 0x000000300f307207 */ /* 0x000fe20006800000 */
[----:B----4-:R-:W-:Y:S01]  /*2cc0*/  @!P2 FADD R47, R46, R47 ;  /* 0x0000002f2e2fa221 */ /* 0x010fe20000000000 */
[----:B------:R-:W-:Y:S01]  /*2cd0*/  SEL R50, R33, R50, !P5 ;  /* 0x0000003221327207 */ /* 0x000fe20006800000 */
[----:B------:R-:W1:Y:S01]  /*2ce0*/  LDS.64 R30, [UR4+0x50] ;  /* 0x00005004ff1e7984 */ /* 0x000e620008000a00 */
[----:B------:R-:W-:Y:S01]  /*2cf0*/  ISETP.NE.AND P2, PT, R29, 0x4, PT ;  /* 0x000000041d00780c */ /* 0x000fe20003f45270 */
[C---:B-----5:R-:W-:Y:S01]  /*2d00*/  @!P3 FADD R40, R47.reuse, R40 ;  /* 0x000000282f28b221 */ /* 0x060fe20000000000 */
[----:B------:R-:W-:Y:S01]  /*2d10*/  FSEL R33, R47, R46, !P4 ;  /* 0x0000002e2f217208 */ /* 0x000fe20006000000 */
[----:B------:R-:W2:Y:S01]  /*2d20*/  LDS.64 R14, [UR4+0x60] ;  /* 0x00006004ff0e7984 */ /* 0x000ea20008000a00 */
[----:B------:R-:W-:-:S02]  /*2d30*/  IADD3 R47, P6, PT, R6, R49, RZ ;  /* 0x00000031062f7210 */ /* 0x000fc40007fde0ff */
[C---:B------:R-:W-:Y:S01]  /*2d40*/  FSEL R0, R40.reuse, R33, !P5 ;  /* 0x0000002128007208 */ /* 0x040fe20006800000 */
[----:B------:R-:W3:Y:S01]  /*2d50*/  LDS R46, [UR4+0x58] ;  /* 0x00005804ff2e7984 */ /* 0x000ee20008000800 */
[----:B------:R-:W-:Y:S01]  /*2d60*/  @!P0 FADD R35, R40, R35 ;  /* 0x0000002328238221 */ /* 0x000fe20000000000 */
[----:B------:R-:W-:Y:S02]  /*2d70*/  ISETP.NE.U32.AND P0, PT, R6, RZ, PT ;  /* 0x000000ff0600720c */ /* 0x000fe40003f05070 */
[----:B------:R-:W4:Y:S01]  /*2d80*/  LDS R33, [UR4+0x68] ;  /* 0x00006804ff217984 */ /* 0x000f220008000800 */
[----:B------:R-:W-:Y:S02]  /*2d90*/  ISETP.NE.AND P3, PT, R29, 0x5, PT ;  /* 0x000000051d00780c */ /* 0x000fe40003f65270 */
[----:B------:R-:W-:Y:S01]  /*2da0*/  ISETP.NE.AND.EX P0, PT, R7, RZ, PT, P0 ;  /* 0x000000ff0700720c */ /* 0x000fe20003f05300 */
[----:B------:R-:W5:Y:S01]  /*2db0*/  LDS R40, [UR4+0x78] ;  /* 0x00007804ff287984 */ /* 0x000f620008000800 */
[----:B------:R-:W-:Y:S01]  /*2dc0*/  SEL R6, R49, R48, !P2 ;  /* 0x0000003031067207 */ /* 0x000fe20005000000 */
[----:B------:R-:W-:Y:S01]  /*2dd0*/  IMAD.X R49, R7, 0x1, R51, P6 ;  /* 0x0000000107317824 */ /* 0x000fe200030e0633 */
[----:B------:R-:W-:-:S02]  /*2de0*/  SEL R48, R51, R50, !P2 ;  /* 0x0000003233307207 */ /* 0x000fc40005000000 */
[----:B------:R-:W-:Y:S02]  /*2df0*/  SEL R6, R47, R6, !P3 ;  /* 0x000000062f067207 */ /* 0x000fe40005800000 */
[----:B------:R-:W-:Y:S02]  /*2e00*/  FSEL R7, R35, R0, !P2 ;  /* 0x0000000023077208 */ /* 0x000fe40005000000 */
[----:B------:R2:W3:Y:S01]  /*2e10*/  SHFL.UP PT, R0, R5, 0x1, RZ ;  /* 0x0420000005007989 */ /* 0x0004e200000e00ff */
[----:B------:R-:W-:Y:S02]  /*2e20*/  ISETP.NE.AND P4, PT, R29, 0x6, PT ;  /* 0x000000061d00780c */ /* 0x000fe40003f85270 */
[----:B0-----:R-:W-:Y:S01]  /*2e30*/  @!P0 FADD R32, R35, R32 ;  /* 0x0000002023208221 */ /* 0x001fe20000000000 */
[----:B------:R-:W-:Y:S01]  /*2e40*/  ISETP.NE.AND P5, PT, R29, 0x7, PT ;  /* 0x000000071d00780c */ /* 0x000fe20003fa5270 */
[----:B------:R0:W0:Y:S03]  /*2e50*/  SHFL.UP PT, R35, R4, 0x1, RZ ;  /* 0x0420000004237989 */ /* 0x00002600000e00ff */
[----:B------:R-:W-:Y:S01]  /*2e60*/  FSEL R7, R32, R7, !P3 ;  /* 0x0000000720077208 */ /* 0x000fe20005800000 */
[----:B------:R4:W0:Y:S01]  /*2e70*/  SHFL.UP PT, R29, R44, 0x1, RZ ;  /* 0x042000002c1d7989 */ /* 0x00082200000e00ff */
[----:B-1----:R-:W-:-:S02]  /*2e80*/  ISETP.NE.U32.AND P0, PT, R30, RZ, PT ;  /* 0x000000ff1e00720c */ /* 0x002fc40003f05070 */
[----:B------:R-:W-:Y:S02]  /*2e90*/  IADD3 R47, P6, PT, R30, R47, RZ ;  /* 0x0000002f1e2f7210 */ /* 0x000fe40007fde0ff */
[C---:B------:R-:W-:Y:S02]  /*2ea0*/  ISETP.NE.AND.EX P0, PT, R31.reuse, RZ, PT, P0 ;  /* 0x000000ff1f00720c */ /* 0x040fe40003f05300 */
[C---:B--2---:R-:W-:Y:S01]  /*2eb0*/  ISETP.NE.U32.AND P2, PT, R14.reuse, RZ, PT ;  /* 0x000000ff0e00720c */ /* 0x044fe20003f45070 */
[----:B------:R-:W-:Y:S01]  /*2ec0*/  IMAD.X R31, R31, 0x1, R49, P6 ;  /* 0x000000011f1f7824 */ /* 0x000fe200030e0631 */
[----:B------:R-:W-:Y:S02]  /*2ed0*/  IADD3 R5, P6, PT, R14, R47, RZ ;  /* 0x0000002f0e057210 */ /* 0x000fe40007fde0ff */
[----:B------:R-:W-:Y:S02]  /*2ee0*/  ISETP.NE.AND.EX P2, PT, R15, RZ, PT, P2 ;  /* 0x000000ff0f00720c */ /* 0x000fe40003f45320 */
[----:B------:R-:W-:Y:S01]  /*2ef0*/  SEL R30, R49, R48, !P3 ;  /* 0x00000030311e7207 */ /* 0x000fe20005800000 */
[----:B------:R-:W-:Y:S01]  /*2f00*/  IMAD.X R15, R15, 0x1, R31, P6 ;  /* 0x000000010f0f7824 */ /* 0x000fe200030e061f */
[----:B------:R-:W-:-:S02]  /*2f10*/  ISETP.NE.U32.AND P3, PT, R10, RZ, PT ;  /* 0x000000ff0a00720c */ /* 0x000fc40003f65070 */
[----:B------:R-:W-:Y:S01]  /*2f20*/  ISETP.GE.U32.AND P6, PT, R13, 0x20, PT ;  /* 0x000000200d00780c */ /* 0x000fe20003fc6070 */
[----:B---3--:R-:W-:Y:S01]  /*2f30*/  @!P0 FADD R46, R32, R46 ;  /* 0x0000002e202e8221 */ /* 0x008fe20000000000 */
[----:B------:R-:W-:Y:S02]  /*2f40*/  ISETP.NE.AND.EX P3, PT, R11, RZ, PT, P3 ;  /* 0x000000ff0b00720c */ /* 0x000fe40003f65330 */
[----:B0-----:R-:W-:Y:S02]  /*2f50*/  SEL R4, R47, R6, !P4 ;  /* 0x000000062f047207 */ /* 0x001fe40006000000 */
[----:B------:R-:W-:Y:S01]  /*2f60*/  IADD3 R47, P0, PT, R10, R5, RZ ;  /* 0x000000050a2f7210 */ /* 0x000fe20007f1e0ff */
[C---:B----4-:R-:W-:Y:S01]  /*2f70*/  @!P2 FADD R33, R46.reuse, R33 ;  /* 0x000000212e21a221 */ /* 0x050fe20000000000 */
[----:B------:R-:W-:Y:S02]  /*2f80*/  SEL R6, R31, R30, !P4 ;  /* 0x0000001e1f067207 */ /* 0x000fe40006000000 */
[----:B------:R-:W-:Y:S01]  /*2f90*/  FSEL R46, R46, R7, !P4 ;  /* 0x000000072e2e7208 */ /* 0x000fe20006000000 */
[----:B------:R-:W-:Y:S01]  /*2fa0*/  IMAD.X R44, R11, 0x1, R15, P0 ;  /* 0x000000010b2c7824 */ /* 0x000fe200000e060f */
[----:B------:R-:W-:-:S02]  /*2fb0*/  SEL R4, R5, R4, !P5 ;  /* 0x0000000405047207 */ /* 0x000fc40006800000 */
[----:B------:R-:W-:Y:S01]  /*2fc0*/  SEL R5, R15, R6, !P5 ;  /* 0x000000060f057207 */ /* 0x000fe20006800000 */
[C---:B-----5:R-:W-:Y:S01]  /*2fd0*/  @!P3 FADD R40, R33.reuse, R40 ;  /* 0x000000282128b221 */ /* 0x060fe20000000000 */
[----:B------:R-:W-:Y:S01]  /*2fe0*/  FSEL R46, R33, R46, !P5 ;  /* 0x0000002e212e7208 */ /* 0x000fe20006800000 */
[----:B------:R-:W-:Y:S06]  /*2ff0*/  @!P6 BRA `(.L_x_994) ;  /* 0x000000000028e947 */ /* 0x000fec0003800000 */
[C---:B------:R-:W-:Y:S02]  /*3000*/  ISETP.NE.U32.AND P0, PT, R35.reuse, RZ, PT ;  /* 0x000000ff2300720c */ /* 0x040fe40003f05070 */
[----:B------:R-:W-:Y:S02]  /*3010*/  ISETP.NE.AND P2, PT, R42, RZ, PT ;  /* 0x000000ff2a00720c */ /* 0x000fe40003f45270 */
[C---:B------:R-:W-:Y:S02]  /*3020*/  ISETP.NE.AND.EX P0, PT, R0.reuse, RZ, PT, P0 ;  /* 0x000000ff0000720c */ /* 0x040fe40003f05300 */
[----:B------:R-:W-:Y:S02]  /*3030*/  SEL R35, R35, RZ, P2 ;  /* 0x000000ff23237207 */ /* 0x000fe40001000000 */
[----:B------:R-:W-:Y:S02]  /*3040*/  SEL R0, R0, RZ, P2 ;  /* 0x000000ff00007207 */ /* 0x000fe40001000000 */
[----:B------:R-:W-:-:S05]  /*3050*/  IADD3 R35, P1, PT, R35, R4, RZ ;  /* 0x0000000423237210 */ /* 0x000fca0007f3e0ff */
[----:B------:R-:W-:Y:S02]  /*3060*/  IMAD.X R0, R0, 0x1, R5, P1 ;  /* 0x0000000100007824 */ /* 0x000fe400008e0605 */
[----:B------:R-:W-:-:S05]  /*3070*/  @!P0 FADD R29, R29, R46 ;  /* 0x0000002e1d1d8221 */ /* 0x000fca0000000000 */
[----:B------:R-:W-:Y:S01]  /*3080*/  FSEL R29, R46, R29, !P2 ;  /* 0x0000001d2e1d7208 */ /* 0x000fe20005000000 */
[----:B------:R-:W-:Y:S06]  /*3090*/  BRA `(.L_x_995) ;  /* 0x00000010003c7947 */ /* 0x000fec0003800000 */
.L_x_994:
[----:B------:R-:W0:Y:S01]  /*30a0*/  LDC.64 R30, c[0x0][0x3b0] ;  /* 0x0000ec00ff1e7b82 */ /* 0x000e220000000a00 */
[----:B------:R-:W1:Y:S01]  /*30b0*/  LDCU UR5, c[0x0][0x370] ;  /* 0x00006e00ff0577ac */ /* 0x000e620008000800 */
[----:B------:R-:W-:Y:S01]  /*30c0*/  @!P1 IMAD.MOV.U32 R6, RZ, RZ, R47 ;  /* 0x000000ffff069224 */ /* 0x000fe200078e002f */
[----:B------:R2:W-:Y:S01]  /*30d0*/  @!P1 STS [UR4+0xd0], R40 ;  /* 0x0000d028ff009988 */ /* 0x0005e20008000804 */
[----:B------:R-:W-:Y:S01]  /*30e0*/  @!P1 IMAD.MOV.U32 R7, RZ, RZ, R44 ;  /* 0x000000ffff079224 */ /* 0x000fe200078e002c */
[----:B------:R-:W-:Y:S01]  /*30f0*/  LOP3.LUT R55, RZ, R13, RZ, 0x33, !PT ;  /* 0x0000000dff377212 */ /* 0x000fe200078e33ff */
[----:B------:R-:W-:Y:S02]  /*3100*/  @!P1 IMAD.MOV.U32 R4, RZ, RZ, R40 ;  /* 0x000000ffff049224 */ /* 0x000fe400078e0028 */
[----:B------:R-:W-:Y:S01]  /*3110*/  @!P1 IMAD.MOV.U32 R5, RZ, RZ, 0x64 ;  /* 0x00000064ff059424 */ /* 0x000fe200078e00ff */
[----:B------:R2:W-:Y:S01]  /*3120*/  @!P1 STS.64 [UR4+0xc8], R6 ;  /* 0x0000c806ff009988 */ /* 0x0005e20008000a04 */
[----:B-1----:R-:W-:Y:S01]  /*3130*/  UISETP.GT.U32.AND UP0, UPT, UR5, 0x1f3, UPT ;  /* 0x000001f30500788c */ /* 0x002fe2000bf04070 */
[----:B0-----:R-:W-:-:S05]  /*3140*/  IMAD.WIDE.U32 R30, R12, 0x10, R30 ;  /* 0x000000100c1e7825 */ /* 0x001fca00078e001e */
[----:B------:R2:W-:Y:S03]  /*3150*/  @!P1 ST.E.128.STRONG.GPU desc[UR8][R30.64+0x200], R4 ;  /* 0x000200041e009985 */ /* 0x0005e6000c10fd08 */
[----:B------:R-:W-:Y:S05]  /*3160*/  BRA.U UP0, `(.L_x_996) ;  /* 0x0000000100087547 */ /* 0x000fea000b800000 */
[----:B------:R0:W-:Y:S06]  /*3170*/  MEMBAR.SC.CTA ;  /* 0x0000000000007992 */ /* 0x0001ec0000000000 */
[----:B0-----:R-:W-:Y:S05]  /*3180*/  BRA `(.L_x_997) ;  /* 0x0000000000087947 */ /* 0x001fea0003800000 */
.L_x_996:
[----:B------:R-:W-:Y:S05]  /*3190*/  NANOSLEEP 0x1c2 ;  /* 0x000001c20000795d */ /* 0x000fea0003800000 */
[----:B------:R-:W-:Y:S01]  /*31a0*/  NOP ;  /* 0x0000000000007918 */ /* 0x000fe20000000000 */
.L_x_997:
[----:B------:R-:W-:-:S07]  /*31b0*/  IMAD.WIDE R10, R55, 0x10, R30 ;  /* 0x00000010370a7825 */ /* 0x000fce00078e021e */
.L_x_999:
[----:B--2---:R-:W2:Y:S01]  /*31c0*/  LD.E.128.STRONG.GPU R4, desc[UR8][R10.64+0x200] ;  /* 0x000200080a047980 */ /* 0x004ea2000c10fd00 */
[----:B------:R-:W-:Y:S05]  /*31d0*/  YIELD ;  /* 0x0000000000007946 */ /* 0x000fea0003800000 */
[----:B------:R-:W-:Y:S01]  /*31e0*/  UMOV UR5, 0xffffffff ;  /* 0xffffffff00057882 */ /* 0x000fe20000000000 */
[----:B--2---:R-:W-:Y:S02]  /*31f0*/  ISETP.NE.AND P0, PT, R5, 0x63, PT ;  /* 0x000000630500780c */ /* 0x004fe40003f05270 */
[----:B------:R-:W-:Y:S11]  /*3200*/  BRA.DIV UR5, `(.L_x_998) ;  /* 0x0000007605e87947 */ /* 0x000ff6000b800000 */
[----:B------:R-:W-:-:S13]  /*3210*/  VOTE.ANY P0, !P0 ;  /* 0x0000000000ff7806 */ /* 0x000fda0004000100 */
.L_x_1092:
[----:B------:R-:W-:Y:S05]  /*3220*/  @P0 BRA `(.L_x_999) ;  /* 0xfffffffc00e40947 */ /* 0x000fea000383ffff */
[----:B------:R-:W-:Y:S01]  /*3230*/  UMOV UR5, 0xffffffff ;  /* 0xffffffff00057882 */ /* 0x000fe20000000000 */
[----:B------:R-:W-:Y:S01]  /*3240*/  ISETP.NE.AND P0, PT, R5, 0x65, PT ;  /* 0x000000650500780c */ /* 0x000fe20003f05270 */
[----:B------:R-:W-:Y:S02]  /*3250*/  IMAD.MOV.U32 R46, RZ, RZ, R6 ;  /* 0x000000ffff2e7224 */ /* 0x000fe400078e0006 */
[----:B------:R-:W-:Y:S01]  /*3260*/  IMAD.MOV.U32 R49, RZ, RZ, R7 ;  /* 0x000000ffff317224 */ /* 0x000fe200078e0007 */
[----:B------:R-:W-:Y:S09]  /*3270*/  BRA.DIV UR5, `(.L_x_1000) ;  /* 0x0000007605ec7947 */ /* 0x000ff2000b800000 */
[----:B------:R-:W0:Y:S01]  /*3280*/  S2R R48, SR_GEMASK ;  /* 0x0000000000307919 */ /* 0x000e220000003c00 */
[----:B------:R-:W-:Y:S01]  /*3290*/  VOTE.ANY R13, PT, !P0 ;  /* 0x00000000000d7806 */ /* 0x000fe200040e0100 */
[----:B------:R-:W-:-:S03]  /*32a0*/  IMAD.MOV.U32 R57, RZ, RZ, R4 ;  /* 0x000000ffff397224 */ /* 0x000fc600078e0004 */
[----:B0-----:R-:W-:-:S05]  /*32b0*/  LOP3.LUT R13, R13, 0x80000000, R48, 0xec, !PT ;  /* 0x800000000d0d7812 */ /* 0x001fca00078eec30 */
[----:B------:R-:W-:-:S05]  /*32c0*/  VIADD R6, R13, 0xffffffff ;  /* 0xffffffff0d067836 */ /* 0x000fca0000000000 */
[----:B------:R-:W-:-:S04]  /*32d0*/  LOP3.LUT R6, R13, R6, RZ, 0xc, !PT ;  /* 0x000000060d067212 */ /* 0x000fc800078e0cff */
[----:B------:R-:W0:Y:S02]  /*32e0*/  POPC R14, R6 ;  /* 0x00000006000e7309 */ /* 0x000e240000000000 */
[----:B0-----:R0:W1:Y:S04]  /*32f0*/  SHFL.DOWN PT, R15, R4, 0x1, R14 ;  /* 0x08200000040f7989 */ /* 0x00106800000e000e */
[----:B------:R0:W2:Y:S04]  /*3300*/  SHFL.DOWN PT, R7, R46, 0x1, R14 ;  /* 0x082000002e077989 */ /* 0x0000a800000e000e */
[----:B------:R0:W3:Y:S02]  /*3310*/  SHFL.DOWN PT, R32, R49, 0x1, R14 ;  /* 0x0820000031207989 */ /* 0x0000e400000e000e */
.L_x_1098:
[----:B------:R-:W-:Y:S01]  /*3320*/  ISETP.GE.AND P3, PT, R42, R14, PT ;  /* 0x0000000e2a00720c */ /* 0x000fe20003f66270 */
[----:B------:R-:W-:Y:S01]  /*3330*/  UMOV UR5, 0xffffffff ;  /* 0xffffffff00057882 */ /* 0x000fe20000000000 */
[----:B------:R-:W-:-:S11]  /*3340*/  PLOP3.LUT P0, PT, PT, PT, PT, 0x80, 0x8 ;  /* 0x000000000008781c */ /* 0x000fd60003f0f070 */
[----:B------:R-:W-:-:S04]  /*3350*/  @!P3 ISETP.NE.U32.AND P2, PT, R46, RZ, PT ;  /* 0x000000ff2e00b20c */ /* 0x000fc80003f45070 */
[----:B------:R-:W-:-:S04]  /*3360*/  @!P3 ISETP.NE.AND.EX P2, PT, R49, RZ, PT, P2 ;  /* 0x000000ff3100b20c */ /* 0x000fc80003f45320 */
[----:B------:R-:W-:Y:S02]  /*3370*/  @!P3 PLOP3.LUT P0, PT, P2, PT, PT, 0x80, 0x8 ;  /* 0x000000000008b81c */ /* 0x000fe4000170f070 */
[----:B--2---:R-:W-:-:S05]  /*3380*/  @!P3 IADD3 R7, P2, PT, R7, R46, RZ ;  /* 0x0000002e0707b210 */ /* 0x004fca0007f5e0ff */
[----:B0-----:R-:W-:Y:S02]  /*3390*/  @!P3 IMAD.MOV.U32 R46, RZ, RZ, R7 ;  /* 0x000000ffff2eb224 */ /* 0x001fe400078e0007 */
[----:B---3--:R-:W-:-:S04]  /*33a0*/  @!P3 IMAD.X R32, R32, 0x1, R49, P2 ;  /* 0x000000012020b824 */ /* 0x008fc800010e0631 */
[----:B-1----:R-:W-:Y:S01]  /*33b0*/  @!P0 FADD R57, R57, R15 ;  /* 0x0000000f39398221 */ /* 0x002fe20000000000 */
[----:B------:R-:W-:Y:S06]  /*33c0*/  BRA.DIV UR5, `(.L_x_1001) ;  /* 0x0000007a05107947 */ /* 0x000fec000b800000 */
.L_x_1101:
[----:B------:R-:W-:Y:S01]  /*33d0*/  UMOV UR5, 0xffffffff ;  /* 0xffffffff00057882 */ /* 0x000fe20000000000 */
[----:B------:R-:W-:Y:S02]  /*33e0*/  @!P3 IMAD.MOV.U32 R49, RZ, RZ, R32 ;  /* 0x000000ffff31b224 */ /* 0x000fe400078e0020 */
[----:B------:R-:W-:Y:S05]  /*33f0*/  BRA.DIV UR5, `(.L_x_1002) ;  /* 0x0000007a05247947 */ /* 0x000fea000b800000 */
[----:B------:R0:W1:Y:S04]  /*3400*/  SHFL.DOWN PT, R7, R46, 0x2, R14 ;  /* 0x084000002e077989 */ /* 0x00006800000e000e */
[----:B------:R0:W2:Y:S04]  /*3410*/  SHFL.DOWN PT, R4, R49, 0x2, R14 ;  /* 0x0840000031047989 */ /* 0x0000a800000e000e */
[----:B------:R0:W3:Y:S02]  /*3420*/  SHFL.DOWN PT, R15, R57, 0x2, R14 ;  /* 0x08400000390f7989 */ /* 0x0000e400000e000e */
.L_x_1106:
[----:B------:R-:W-:Y:S01]  /*3430*/  VIADD R50, R42, 0x2 ;  /* 0x000000022a327836 */ /* 0x000fe20000000000 */
[----:B------:R-:W-:-:S04]  /*3440*/  UMOV UR5, 0xffffffff ;  /* 0xffffffff00057882 */ /* 0x000fc80000000000 */
[----:B------:R-:W-:-:S13]  /*3450*/  ISETP.GT.AND P3, PT, R50, R14, PT ;  /* 0x0000000e3200720c */ /* 0x000fda0003f64270 */
[----:B------:R-:W-:-:S04]  /*3460*/  @!P3 ISETP.NE.U32.AND P0, PT, R46, RZ, PT ;  /* 0x000000ff2e00b20c */ /* 0x000fc80003f05070 */
[----:B------:R-:W-:Y:S02]  /*3470*/  @!P3 ISETP.NE.AND.EX P2, PT, R49, RZ, PT, P0 ;  /* 0x000000ff3100b20c */ /* 0x000fe40003f45300 */
[----:B------:R-:W-:Y:S02]  /*3480*/  PLOP3.LUT P0, PT, PT, PT, PT, 0x80, 0x8 ;  /* 0x000000000008781c */ /* 0x000fe40003f0f070 */
[----:B------:R-:W-:Y:S02]  /*3490*/  @!P3 PLOP3.LUT P0, PT, P2, PT, PT, 0x80, 0x8 ;  /* 0x000000000008b81c */ /* 0x000fe4000170f070 */
[----:B-1----:R-:W-:-:S05]  /*34a0*/  @!P3 IADD3 R7, P2, PT, R7, R46, RZ ;  /* 0x0000002e0707b210 */ /* 0x002fca0007f5e0ff */
[----:B--2---:R-:W-:-:S06]  /*34b0*/  @!P3 IMAD.X R4, R4, 0x1, R49, P2 ;  /* 0x000000010404b824 */ /* 0x004fcc00010e0631 */
[----:B0--3--:R-:W-:Y:S01]  /*34c0*/  @!P0 FADD R57, R57, R15 ;  /* 0x0000000f39398221 */ /* 0x009fe20000000000 */
[----:B------:R-:W-:Y:S06]  /*34d0*/  BRA.DIV UR5, `(.L_x_1003) ;  /* 0x0000007a05407947 */ /* 0x000fec000b800000 */
.L_x_1109:
[----:B------:R-:W-:Y:S01]  /*34e0*/  UMOV UR5, 0xffffffff ;  /* 0xffffffff00057882 */ /* 0x000fe20000000000 */
[----:B------:R-:W-:Y:S02]  /*34f0*/  @!P3 IMAD.MOV.U32 R46, RZ, RZ, R7 ;  /* 0x000000ffff2eb224 */ /* 0x000fe400078e0007 */
[----:B------:R-:W-:Y:S01]  /*3500*/  @!P3 IMAD.MOV.U32 R49, RZ, RZ, R4 ;  /* 0x000000ffff31b224 */ /* 0x000fe200078e0004 */
[----:B------:R-:W-:Y:S06]  /*3510*/  BRA.DIV UR5, `(.L_x_1004) ;  /* 0x0000007a05507947 */ /* 0x000fec000b800000 */
[----:B------:R0:W1:Y:S04]  /*3520*/  SHFL.DOWN PT, R7, R46, 0x4, R14 ;  /* 0x088000002e077989 */ /* 0x00006800000e000e */
[----:B------:R0:W2:Y:S04]  /*3530*/  SHFL.DOWN PT, R4, R49, 0x4, R14 ;  /* 0x0880000031047989 */ /* 0x0000a800000e000e */
[----:B------:R0:W3:Y:S02]  /*3540*/  SHFL.DOWN PT, R15, R57, 0x4, R14 ;  /* 0x08800000390f7989 */ /* 0x0000e400000e000e */
.L_x_1114:
        /* <DEDUP_REMOVED lines=11> */
.L_x_1117:
[----:B------:R-:W-:Y:S01]  /*3600*/  UMOV UR5, 0xffffffff ;  /* 0xffffffff00057882 */ /* 0x000fe20000000000 */
[----:B------:R-:W-:Y:S02]  /*3610*/  @!P3 IMAD.MOV.U32 R46, RZ, RZ, R7 ;  /* 0x000000ffff2eb224 */ /* 0x000fe400078e0007 */
[----:B------:R-:W-:Y:S01]  /*3620*/  @!P3 IMAD.MOV.U32 R49, RZ, RZ, R4 ;  /* 0x000000ffff31b224 */ /* 0x000fe200078e0004 */
[----:B------:R-:W-:Y:S06]  /*3630*/  BRA.DIV UR5, `(.L_x_1006) ;  /* 0x0000007a057c7947 */ /* 0x000fec000b800000 */
[----:B------:R0:W1:Y:S04]  /*3640*/  SHFL.DOWN PT, R7, R46, 0x8, R14 ;  /* 0x090000002e077989 */ /* 0x00006800000e000e */
[----:B------:R0:W2:Y:S04]  /*3650*/  SHFL.DOWN PT, R4, R49, 0x8, R14 ;  /* 0x0900000031047989 */ /* 0x0000a800000e000e */
[----:B------:R0:W3:Y:S02]  /*3660*/  SHFL.DOWN PT, R6, R57, 0x8, R14 ;  /* 0x0900000039067989 */ /* 0x0000e400000e000e */
.L_x_1122:
[----:B------:R-:W-:Y:S01]  /*3670*/  VIADD R52, R42, 0x8 ;  /* 0x000000082a347836 */ /* 0x000fe20000000000 */
[----:B------:R-:W-:Y:S01]  /*3680*/  UMOV UR5, 0xffffffff ;  /* 0xffffffff00057882 */ /* 0x000fe20000000000 */
[----:B------:R-:W-:-:S03]  /*3690*/  PLOP3.LUT P2, PT, PT, PT, PT, 0x80, 0x8 ;  /* 0x000000000008781c */ /* 0x000fc60003f4f070 */
[----:B------:R-:W-:-:S13]  /*36a0*/  ISETP.GT.AND P3, PT, R52, R14, PT ;  /* 0x0000000e3400720c */ /* 0x000fda0003f64270 */
[----:B------:R-:W-:-:S04]  /*36b0*/  @!P3 ISETP.NE.U32.AND P0, PT, R46, RZ, PT ;  /* 0x000000ff2e00b20c */ /* 0x000fc80003f05070 */
[----:B------:R-:W-:-:S04]  /*36c0*/  @!P3 ISETP.NE.AND.EX P0, PT, R49, RZ, PT, P0 ;  /* 0x000000ff3100b20c */ /* 0x000fc80003f05300 */
[----:B------:R-:W-:Y:S01]  /*36d0*/  @!P3 PLOP3.LUT P2, PT, P0, PT, PT, 0x80, 0x8 ;  /* 0x000000000008b81c */ /* 0x000fe2000074f070 */
[----:B------:R-:W-:-:S12]  /*36e0*/  BRA.DIV UR5, `(.L_x_1007) ;  /* 0x0000007a05a87947 */ /* 0x000fd8000b800000 */
.L_x_1125:
[----:B-1----:R-:W-:Y:S01]  /*36f0*/  @!P3 IADD3 R7, P0, PT, R7, R46, RZ ;  /* 0x0000002e0707b210 */ /* 0x002fe20007f1e0ff */
[----:B------:R-:W-:Y:S01]  /*3700*/  UMOV UR5, 0xffffffff ;  /* 0xffffffff00057882 */ /* 0x000fe20000000000 */
[----:B0--3--:R-:W-:-:S03]  /*3710*/  @!P2 FADD R57, R57, R6 ;  /* 0x000000063939a221 */ /* 0x009fc60000000000 */
[----:B--2---:R-:W-:Y:S02]  /*3720*/  @!P3 IMAD.X R4, R4, 0x1, R49, P0 ;  /* 0x000000010404b824 */ /* 0x004fe400000e0631 */
[----:B------:R-:W-:Y:S02]  /*3730*/  @!P3 IMAD.MOV.U32 R46, RZ, RZ, R7 ;  /* 0x000000ffff2eb224 */ /* 0x000fe400078e0007 */
[----:B------:R-:W-:Y:S01]  /*3740*/  @!P3 IMAD.MOV.U32 R49, RZ, RZ, R4 ;  /* 0x000000ffff31b224 */ /* 0x000fe200078e0004 */
[----:B------:R-:W-:Y:S06]  /*3750*/  BRA.DIV UR5, `(.L_x_1008) ;  /* 0x0000007a05ac7947 */ /* 0x000fec000b800000 */
[----:B------:R0:W1:Y:S04]  /*3760*/  SHFL.DOWN PT, R7, R46, 0x10, R14 ;  /* 0x0a0000002e077989 */ /* 0x00006800000e000e */
[----:B------:R0:W2:Y:S04]  /*3770*/  SHFL.DOWN PT, R4, R49, 0x10, R14 ;  /* 0x0a00000031047989 */ /* 0x0000a800000e000e */
[----:B------:R0:W3:Y:S02]  /*3780*/  SHFL.DOWN PT, R6, R57, 0x10, R14 ;  /* 0x0a00000039067989 */ /* 0x0000e400000e000e */
.L_x_1130:
[----:B------:R-:W-:-:S03]  /*3790*/  UMOV UR5, 0xffffffff ;  /* 0xffffffff00057882 */ /* 0x000fc60000000000 */
[----:B------:R-:W-:Y:S05]  /*37a0*/  BRA.DIV UR5, `(.L_x_1009) ;  /* 0x0000007a05f07947 */ /* 0x000fea000b800000 */
.L_x_1133:
[----:B------:R-:W-:Y:S01]  /*37b0*/  VIADD R53, R42, 0x10 ;  /* 0x000000102a357836 */ /* 0x000fe20000000000 */
[----:B------:R-:W4:Y:S01]  /*37c0*/  LDC.64 R32, c[0x0][0x3b0] ;  /* 0x0000ec00ff207b82 */ /* 0x000f220000000a00 */
[----:B------:R-:W-:Y:S01]  /*37d0*/  UMOV UR5, 0xffffffff ;  /* 0xffffffff00057882 */ /* 0x000fe20000000000 */
[----:B------:R-:W-:Y:S02]  /*37e0*/  IMAD.IADD R55, R55, 0x1, R12 ;  /* 0x0000000137377824 */ /* 0x000fe400078e020c */
[----:B------:R-:W-:-:S13]  /*37f0*/  ISETP.GT.AND P3, PT, R53, R14, PT ;  /* 0x0000000e3500720c */ /* 0x000fda0003f64270 */
[----:B------:R-:W-:-:S04]  /*3800*/  @!P3 ISETP.NE.U32.AND P0, PT, R46, RZ, PT ;  /* 0x000000ff2e00b20c */ /* 0x000fc80003f05070 */
[----:B------:R-:W-:Y:S02]  /*3810*/  @!P3 ISETP.NE.AND.EX P2, PT, R49, RZ, PT, P0 ;  /* 0x000000ff3100b20c */ /* 0x000fe40003f45300 */
[----:B------:R-:W-:Y:S02]  /*3820*/  PLOP3.LUT P0, PT, PT, PT, PT, 0x80, 0x8 ;  /* 0x000000000008781c */ /* 0x000fe40003f0f070 */
[----:B------:R-:W-:Y:S02]  /*3830*/  @!P3 PLOP3.LUT P0, PT, P2, PT, PT, 0x80, 0x8 ;  /* 0x000000000008b81c */ /* 0x000fe4000170f070 */
[----:B----4-:R-:W-:Y:S02]  /*3840*/  IADD3 R32, P4, PT, R32, 0x200, RZ ;  /* 0x0000020020207810 */ /* 0x010fe40007f9e0ff */
[----:B------:R-:W-:-:S03]  /*3850*/  ISETP.NE.AND P2, PT, R5, 0x65, PT ;  /* 0x000000650500780c */ /* 0x000fc60003f45270 */
[----:B------:R-:W-:-:S06]  /*3860*/  IMAD.X R33, RZ, RZ, R33, P4 ;  /* 0x000000ffff217224 */ /* 0x000fcc00020e0621 */
[----:B0--3--:R-:W-:Y:S01]  /*3870*/  @!P0 FADD R57, R57, R6 ;  /* 0x0000000639398221 */ /* 0x009fe20000000000 */
[----:B-1----:R-:W-:-:S05]  /*3880*/  @!P3 IADD3 R7, P0, PT, R7, R46, RZ ;  /* 0x0000002e0707b210 */ /* 0x002fca0007f1e0ff */
[----:B--2---:R-:W-:Y:S02]  /*3890*/  @!P3 IMAD.X R4, R4, 0x1, R49, P0 ;  /* 0x000000010404b824 */ /* 0x004fe400000e0631 */
[----:B------:R-:W-:Y:S02]  /*38a0*/  @!P3 IMAD.MOV.U32 R46, RZ, RZ, R7 ;  /* 0x000000ffff2eb224 */ /* 0x000fe400078e0007 */
[----:B------:R-:W-:Y:S01]  /*38b0*/  @!P3 IMAD.MOV.U32 R49, RZ, RZ, R4 ;  /* 0x000000ffff31b224 */ /* 0x000fe200078e0004 */
[----:B------:R-:W-:Y:S06]  /*38c0*/  BRA.DIV UR5, `(.L_x_1010) ;  /* 0x0000007a05c87947 */ /* 0x000fec000b800000 */
[----:B------:R-:W-:-:S13]  /*38d0*/  VOTE.ALL P0, P2 ;  /* 0x0000000000ff7806 */ /* 0x000fda0001000000 */
.L_x_1136:
[----:B------:R-:W-:Y:S05]  /*38e0*/  @!P0 BRA `(.L_x_1011) ;  /* 0x0000000400b88947 */ /* 0x000fea0003800000 */
.L_x_1025:
[----:B------:R-:W-:-:S07]  /*38f0*/  IMAD.WIDE R10, R55, 0x10, R32 ;  /* 0x00000010370a7825 */ /* 0x000fce00078e0220 */
.L_x_1013:
[----:B------:R-:W2:Y:S01]  /*3900*/  LD.E.128.STRONG.GPU R4, desc[UR8][R10.64+-0x200] ;  /* 0xfffe00080a047980 */ /* 0x000ea2000c10fd00 */
[----:B------:R-:W-:Y:S05]  /*3910*/  YIELD ;  /* 0x0000000000007946 */ /* 0x000fea0003800000 */
[----:B------:R-:W-:Y:S01]  /*3920*/  UMOV UR5, 0xffffffff ;  /* 0xffffffff00057882 */ /* 0x000fe20000000000 */
[----:B--2---:R-:W-:Y:S02]  /*3930*/  ISETP.NE.AND P0, PT, R5, 0x63, PT ;  /* 0x000000630500780c */ /* 0x004fe40003f05270 */
[----:B------:R-:W-:Y:S11]  /*3940*/  BRA.DIV UR5, `(.L_x_1012) ;  /* 0x0000007a05c87947 */ /* 0x000ff6000b800000 */
[----:B------:R-:W-:-:S13]  /*3950*/  VOTE.ANY P0, !P0 ;  /* 0x0000000000ff7806 */ /* 0x000fda0004000100 */
.L_x_1139:
[----:B------:R-:W-:Y:S05]  /*3960*/  @P0 BRA `(.L_x_1013) ;  /* 0xfffffffc00e40947 */ /* 0x000fea000383ffff */
[----:B------:R-:W-:Y:S01]  /*3970*/  UMOV UR5, 0xffffffff ;  /* 0xffffffff00057882 */ /* 0x000fe20000000000 */
[----:B------:R-:W-:Y:S02]  /*3980*/  ISETP.NE.AND P0, PT, R5, 0x65, PT ;  /* 0x000000650500780c */ /* 0x000fe40003f05270 */
[----:B------:R-:W-:Y:S11]  /*3990*/  BRA.DIV UR5, `(.L_x_1014) ;  /* 0x0000007a05d47947 */ /* 0x000ff6000b800000 */
[----:B------:R-:W-:-:S04]  /*39a0*/  VOTE.ANY R13, PT, !P0 ;  /* 0x00000000000d7806 */ /* 0x000fc800040e0100 */
[----:B------:R-:W-:-:S05]  /*39b0*/  LOP3.LUT R13, R13, 0x80000000, R48, 0xec, !PT ;  /* 0x800000000d0d7812 */ /* 0x000fca00078eec30 */
[----:B------:R-:W-:-:S05]  /*39c0*/  VIADD R10, R13, 0xffffffff ;  /* 0xffffffff0d0a7836 */ /* 0x000fca0000000000 */
[----:B------:R-:W-:-:S04]  /*39d0*/  LOP3.LUT R10, R13, R10, RZ, 0xc, !PT ;  /* 0x0000000a0d0a7212 */ /* 0x000fc800078e0cff */
[----:B------:R-:W0:Y:S02]  /*39e0*/  POPC R14, R10 ;  /* 0x0000000a000e7309 */ /* 0x000e240000000000 */
[----:B0-----:R0:W1:Y:S04]  /*39f0*/  SHFL.DOWN PT, R61, R4, 0x1, R14 ;  /* 0x08200000043d7989 */ /* 0x00106800000e000e */
[----:B------:R0:W2:Y:S04]  /*3a00*/  SHFL.DOWN PT, R59, R6, 0x1, R14 ;  /* 0x08200000063b7989 */ /* 0x0000a800000e000e */
[----:B------:R0:W3:Y:S02]  /*3a10*/  SHFL.DOWN PT, R12, R7, 0x1, R14 ;  /* 0x08200000070c7989 */ /* 0x0000e400000e000e */
.L_x_1145:
[----:B------:R-:W-:-:S03]  /*3a20*/  UMOV UR5, 0xffffffff ;  /* 0xffffffff00057882 */ /* 0x000fc60000000000 */
[----:B------:R-:W-:Y:S05]  /*3a30*/  BRA.DIV UR5, `(.L_x_1015) ;  /* 0x0000007e05207947 */ /* 0x000fea000b800000 */
.L_x_1148:
[----:B------:R-:W-:Y:S01]  /*3a40*/  ISETP.GE.AND P3, PT, R42, R14, PT ;  /* 0x0000000e2a00720c */ /* 0x000fe20003f66270 */
[----:B------:R-:W-:Y:S01]  /*3a50*/  UMOV UR5, 0xffffffff ;  /* 0xffffffff00057882 */ /* 0x000fe20000000000 */
[----:B------:R-:W-:-:S11]  /*3a60*/  PLOP3.LUT P0, PT, PT, PT, PT, 0x80, 0x8 ;  /* 0x000000000008781c */ /* 0x000fd60003f0f070 */
[----:B------:R-:W-:-:S04]  /*3a70*/  @!P3 ISETP.NE.U32.AND P2, PT, R6, RZ, PT ;  /* 0x000000ff0600b20c */ /* 0x000fc80003f45070 */
[----:B------:R-:W-:-:S04]  /*3a80*/  @!P3 ISETP.NE.AND.EX P2, PT, R7, RZ, PT, P2 ;  /* 0x000000ff0700b20c */ /* 0x000fc80003f45320 */
[----:B------:R-:W-:Y:S02]  /*3a90*/  @!P3 PLOP3.LUT P0, PT, P2, PT, PT, 0x80, 0x8 ;  /* 0x000000000008b81c */ /* 0x000fe4000170f070 */
[----:B--2---:R-:W-:-:S05]  /*3aa0*/  @!P3 IADD3 R59, P2, PT, R59, R6, RZ ;  /* 0x000000063b3bb210 */ /* 0x004fca0007f5e0ff */
[----:B---3--:R-:W-:Y:S02]  /*3ab0*/  @!P3 IMAD.X R12, R12, 0x1, R7, P2 ;  /* 0x000000010c0cb824 */ /* 0x008fe400010e0607 */
[----:B0-----:R-:W-:Y:S02]  /*3ac0*/  @!P3 IMAD.MOV.U32 R6, RZ, RZ, R59 ;  /* 0x000000ffff06b224 */ /* 0x001fe400078e003b */
[----:B------:R-:W-:Y:S02]  /*3ad0*/  @!P3 IMAD.MOV.U32 R7, RZ, RZ, R12 ;  /* 0x000000ffff07b224 */ /* 0x000fe400078e000c */
[----:B-1----:R-:W-:Y:S01]  /*3ae0*/  @!P0 FADD R4, R4, R61 ;  /* 0x0000003d04048221 */ /* 0x002fe20000000000 */
[----:B------:R-:W-:Y:S06]  /*3af0*/  BRA.DIV UR5, `(.L_x_1016) ;  /* 0x0000007e05107947 */ /* 0x000fec000b800000 */
[----:B------:R0:W1:Y:S04]  /*3b00*/  SHFL.DOWN PT, R59, R6, 0x2, R14 ;  /* 0x08400000063b7989 */ /* 0x00006800000e000e */
[----:B------:R0:W2:Y:S04]  /*3b10*/  SHFL.DOWN PT, R12, R7, 0x2, R14 ;  /* 0x08400000070c7989 */ /* 0x0000a800000e000e */
[----:B------:R0:W3:Y:S02]  /*3b20*/  SHFL.DOWN PT, R61, R4, 0x2, R14 ;  /* 0x08400000043d7989 */ /* 0x0000e400000e000e */
.L_x_1153:
[----:B------:R-:W-:-:S03]  /*3b30*/  UMOV UR5, 0xffffffff ;  /* 0xffffffff00057882 */ /* 0x000fc60000000000 */
[----:B------:R-:W-:Y:S05]  /*3b40*/  BRA.DIV UR5, `(.L_x_1017) ;  /* 0x0000007e05547947 */ /* 0x000fea000b800000 */
.L_x_1156:
[----:B------:R-:W-:Y:S01]  /*3b50*/  ISETP.GT.AND P3, PT, R50, R14, PT ;  /* 0x0000000e3200720c */ /* 0x000fe20003f64270 */
[----:B------:R-:W-:-:S12]  /*3b60*/  UMOV UR5, 0xffffffff ;  /* 0xffffffff00057882 */ /* 0x000fd80000000000 */
[----:B------:R-:W-:-:S04]  /*3b70*/  @!P3 ISETP.NE.U32.AND P0, PT, R6, RZ, PT ;  /* 0x000000ff0600b20c */ /* 0x000fc80003f05070 */
[----:B------:R-:W-:Y:S02]  /*3b80*/  @!P3 ISETP.NE.AND.EX P2, PT, R7, RZ, PT, P0 ;  /* 0x000000ff0700b20c */ /* 0x000fe40003f45300 */
[----:B------:R-:W-:Y:S02]  /*3b90*/  PLOP3.LUT P0, PT, PT, PT, PT, 0x80, 0x8 ;  /* 0x000000000008781c */ /* 0x000fe40003f0f070 */
[----:B------:R-:W-:Y:S02]  /*3ba0*/  @!P3 PLOP3.LUT P0, PT, P2, PT, PT, 0x80, 0x8 ;  /* 0x000000000008b81c */ /* 0x000fe4000170f070 */
[----:B-1----:R-:W-:-:S05]  /*3bb0*/  @!P3 IADD3 R59, P2, PT, R59, R6, RZ ;  /* 0x000000063b3bb210 */ /* 0x002fca0007f5e0ff */
[----:B--2---:R-:W-:Y:S02]  /*3bc0*/  @!P3 IMAD.X R12, R12, 0x1, R7, P2 ;  /* 0x000000010c0cb824 */ /* 0x004fe400010e0607 */
[----:B0-----:R-:W-:Y:S02]  /*3bd0*/  @!P3 IMAD.MOV.U32 R6, RZ, RZ, R59 ;  /* 0x000000ffff06b224 */ /* 0x001fe400078e003b */
[----:B------:R-:W-:Y:S02]  /*3be0*/  @!P3 IMAD.MOV.U32 R7, RZ, RZ, R12 ;  /* 0x000000ffff07b224 */ /* 0x000fe400078e000c */
[----:B---3--:R-:W-:Y:S01]  /*3bf0*/  @!P0 FADD R4, R4, R61 ;  /* 0x0000003d04048221 */ /* 0x008fe20000000000 */
[----:B------:R-:W-:Y:S06]  /*3c00*/  BRA.DIV UR5, `(.L_x_1018) ;  /* 0x0000007e05447947 */ /* 0x000fec000b800000 */
[----:B------:R0:W1:Y:S04]  /*3c10*/  SHFL.DOWN PT, R59, R6, 0x4, R14 ;  /* 0x08800000063b7989 */ /* 0x00006800000e000e */
[----:B------:R0:W2:Y:S04]  /*3c20*/  SHFL.DOWN PT, R12, R7, 0x4, R14 ;  /* 0x08800000070c7989 */ /* 0x0000a800000e000e */
[----:B------:R0:W3:Y:S02]  /*3c30*/  SHFL.DOWN PT, R61, R4, 0x4, R14 ;  /* 0x08800000043d7989 */ /* 0x0000e400000e000e */
.L_x_1161:
[----:B------:R-:W-:-:S03]  /*3c40*/  UMOV UR5, 0xffffffff ;  /* 0xffffffff00057882 */ /* 0x000fc60000000000 */
[----:B------:R-:W-:Y:S05]  /*3c50*/  BRA.DIV UR5, `(.L_x_1019) ;  /* 0x0000007e05887947 */ /* 0x000fea000b800000 */
.L_x_1164:
        /* <DEDUP_REMOVED lines=15> */
.L_x_1169:
[----:B------:R-:W-:-:S03]  /*3d50*/  UMOV UR5, 0xffffffff ;  /* 0xffffffff00057882 */ /* 0x000fc60000000000 */
[----:B------:R-:W-:Y:S05]  /*3d60*/  BRA.DIV UR5, `(.L_x_1021) ;  /* 0x0000007e05bc7947 */ /* 0x000fea000b800000 */
.L_x_1172:
        /* <DEDUP_REMOVED lines=15> */
.L_x_1177:
[----:B------:R-:W-:-:S03]  /*3e60*/  UMOV UR5, 0xffffffff ;  /* 0xffffffff00057882 */ /* 0x000fc60000000000 */
[----:B------:R-:W-:Y:S05]  /*3e70*/  BRA.DIV UR5, `(.L_x_1023) ;  /* 0x0000007e05f07947 */ /* 0x000fea000b800000 */
.L_x_1180:
[----:B------:R-:W-:Y:S01]  /*3e80*/  ISETP.GT.AND P3, PT, R53, R14, PT ;  /* 0x0000000e3500720c */ /* 0x000fe20003f64270 */
[----:B------:R-:W-:Y:S01]  /*3e90*/  UMOV UR5, 0xffffffff ;  /* 0xffffffff00057882 */ /* 0x000fe20000000000 */
[----:B------:R-:W-:-:S11]  /*3ea0*/  VIADD R55, R55, 0xffffffe0 ;  /* 0xffffffe037377836 */ /* 0x000fd60000000000 */
[----:B------:R-:W-:-:S04]  /*3eb0*/  @!P3 ISETP.NE.U32.AND P0, PT, R6, RZ, PT ;  /* 0x000000ff0600b20c */ /* 0x000fc80003f05070 */
[----:B------:R-:W-:Y:S02]  /*3ec0*/  @!P3 ISETP.NE.AND.EX P2, PT, R7, RZ, PT, P0 ;  /* 0x000000ff0700b20c */ /* 0x000fe40003f45300 */
[----:B------:R-:W-:Y:S02]  /*3ed0*/  PLOP3.LUT P0, PT, PT, PT, PT, 0x80, 0x8 ;  /* 0x000000000008781c */ /* 0x000fe40003f0f070 */
[----:B------:R-:W-:Y:S02]  /*3ee0*/  @!P3 PLOP3.LUT P0, PT, P2, PT, PT, 0x80, 0x8 ;  /* 0x000000000008b81c */ /* 0x000fe4000170f070 */
[----:B------:R-:W-:-:S04]  /*3ef0*/  ISETP.NE.U32.AND P2, PT, R46, RZ, PT ;  /* 0x000000ff2e00720c */ /* 0x000fc80003f45070 */
[----:B------:R-:W-:-:S07]  /*3f00*/  ISETP.NE.AND.EX P2, PT, R49, RZ, PT, P2 ;  /* 0x000000ff3100720c */ /* 0x000fce0003f45320 */
[----:B0--3--:R-:W-:Y:S01]  /*3f10*/  @!P0 FADD R4, R4, R61 ;  /* 0x0000003d04048221 */ /* 0x009fe20000000000 */
[----:B-1----:R-:W-:-:S05]  /*3f20*/  @!P3 IADD3 R59, P0, PT, R59, R6, RZ ;  /* 0x000000063b3bb210 */ /* 0x002fca0007f1e0ff */
[----:B------:R-:W-:Y:S02]  /*3f30*/  @!P3 IMAD.MOV.U32 R6, RZ, RZ, R59 ;  /* 0x000000ffff06b224 */ /* 0x000fe400078e003b */
[----:B------:R-:W-:Y:S01]  /*3f40*/  @!P2 FADD R57, R4, R57 ;  /* 0x000000390439a221 */ /* 0x000fe20000000000 */
[----:B--2---:R-:W-:Y:S01]  /*3f50*/  @!P3 IMAD.X R12, R12, 0x1, R7, P0 ;  /* 0x000000010c0cb824 */ /* 0x004fe200000e0607 */
[----:B------:R-:W-:Y:S02]  /*3f60*/  ISETP.NE.AND P0, PT, R5, 0x65, PT ;  /* 0x000000650500780c */ /* 0x000fe40003f05270 */
[----:B------:R-:W-:Y:S01]  /*3f70*/  IADD3 R46, P4, PT, R46, R6, RZ ;  /* 0x000000062e2e7210 */ /* 0x000fe20007f9e0ff */
[----:B------:R-:W-:-:S04]  /*3f80*/  @!P3 IMAD.MOV.U32 R7, RZ, RZ, R12 ;  /* 0x000000ffff07b224 */ /* 0x000fc800078e000c */
[----:B------:R-:W-:Y:S01]  /*3f90*/  IMAD.X R49, R49, 0x1, R7, P4 ;  /* 0x0000000131317824 */ /* 0x000fe200020e0607 */
[----:B------:R-:W-:Y:S07]  /*3fa0*/  BRA.DIV UR5, `(.L_x_1024) ;  /* 0x0000007e05c47947 */ /* 0x000fee000b800000 */
[----:B------:R-:W-:-:S13]  /*3fb0*/  VOTE.ALL P0, P0 ;  /* 0x0000000000ff7806 */ /* 0x000fda0000000000 */
.L_x_1183:
[----:B------:R-:W-:Y:S05]  /*3fc0*/  @P0 BRA `(.L_x_1025) ;  /* 0xfffffff800480947 */ /* 0x000fea000383ffff */
.L_x_1011:
[----:B------:R-:W-:Y:S01]  /*3fd0*/  ISETP.NE.AND P2, PT, R42, RZ, PT ;  /* 0x000000ff2a00720c */ /* 0x000fe20003f45270 */
[----:B------:R-:W-:Y:S01]  /*3fe0*/  BSSY.RECONVERGENT B0, `(.L_x_1026) ;  /* 0x0000015000007945 */ /* 0x000fe20003800200 */
[----:B------:R-:W-:-:S11]  /*3ff0*/  IMAD.MOV.U32 R48, RZ, RZ, R46 ;  /* 0x000000ffff307224 */ /* 0x000fd600078e002e */
[----:B------:R-:W0:Y:S01]  /*4000*/  @!P2 S2R R5, SR_CgaCtaId ;  /* 0x000000000005a919 */ /* 0x000e220000008800 */
[----:B------:R-:W-:-:S04]  /*4010*/  @!P2 MOV R4, 0x400 ;  /* 0x000004000004a802 */ /* 0x000fc80000000f00 */
[----:B0-----:R-:W-:Y:S01]  /*4020*/  @!P2 LEA R10, R5, R4, 0x18 ;  /* 0x00000004050aa211 */ /* 0x001fe200078ec0ff */
[----:B------:R-:W-:Y:S06]  /*4030*/  @P1 BRA `(.L_x_1027) ;  /* 0x00000000003c1947 */ /* 0x000fec0003800000 */
[----:B------:R-:W0:Y:S01]  /*4040*/  S2UR UR6, SR_CgaCtaId ;  /* 0x00000000000679c3 */ /* 0x000e220000008800 */
[----:B------:R-:W-:Y:S01]  /*4050*/  ISETP.NE.U32.AND P0, PT, R47, RZ, PT ;  /* 0x000000ff2f00720c */ /* 0x000fe20003f05070 */
[----:B------:R-:W-:Y:S01]  /*4060*/  FADD R5, R40, R57 ;  /* 0x0000003928057221 */ /* 0x000fe20000000000 */
[----:B------:R-:W-:Y:S01]  /*4070*/  IADD3 R6, P1, PT, R48, R47, RZ ;  /* 0x0000002f30067210 */ /* 0x000fe20007f3e0ff */
[----:B------:R-:W-:Y:S01]  /*4080*/  UMOV UR5, 0x400 ;  /* 0x0000040000057882 */ /* 0x000fe20000000000 */
[----:B------:R-:W-:-:S03]  /*4090*/  ISETP.NE.AND.EX P0, PT, R44, RZ, PT, P0 ;  /* 0x000000ff2c00720c */ /* 0x000fc60003f05300 */
[----:B------:R-:W-:Y:S01]  /*40a0*/  IMAD.X R7, R49, 0x1, R44, P1 ;  /* 0x0000000131077824 */ /* 0x000fe200008e062c */
[----:B------:R-:W-:Y:S01]  /*40b0*/  FSEL R4, R5, R40, !P0 ;  /* 0x0000002805047208 */ /* 0x000fe20004000000 */
[----:B------:R-:W-:-:S05]  /*40c0*/  IMAD.MOV.U32 R5, RZ, RZ, 0x65 ;  /* 0x00000065ff057424 */ /* 0x000fca00078e00ff */
[----:B------:R1:W-:Y:S01]  /*40d0*/  ST.E.128.STRONG.GPU desc[UR8][R30.64+0x200], R4 ;  /* 0x000200041e007985 */ /* 0x0003e2000c10fd08 */
[----:B0-----:R-:W-:-:S09]  /*40e0*/  ULEA UR5, UR6, UR5, 0x18 ;  /* 0x0000000506057291 */ /* 0x001fd2000f8ec0ff */
[----:B------:R1:W-:Y:S04]  /*40f0*/  STS.64 [UR5+0xb8], R6 ;  /* 0x0000b806ff007988 */ /* 0x0003e80008000a05 */
[----:B------:R1:W-:Y:S04]  /*4100*/  STS [UR5+0xc0], R4 ;  /* 0x0000c004ff007988 */ /* 0x0003e80008000805 */
[----:B------:R1:W-:Y:S04]  /*4110*/  STS.64 [UR5+0xa8], R48 ;  /* 0x0000a830ff007988 */ /* 0x0003e80008000a05 */
[----:B------:R1:W-:Y:S02]  /*4120*/  STS [UR5+0xb0], R57 ;  /* 0x0000b039ff007988 */ /* 0x0003e40008000805 */
.L_x_1027:
[----:B------:R-:W-:Y:S05]  /*4130*/  BSYNC.RECONVERGENT B0 ;  /* 0x0000000000007941 */ /* 0x000fea0003800200 */
.L_x_1026:
[----:B------:R0:W-:Y:S01]  /*4140*/  @!P2 STS.64 [R10+0x88], R48 ;  /* 0x000088300a00a388 */ /* 0x0001e20000000a00 */
[----:B------:R-:W-:Y:S02]  /*4150*/  @!P2 IMAD.MOV.U32 R35, RZ, RZ, R48 ;  /* 0x000000ffff23a224 */ /* 0x000fe400078e0030 */
[----:B------:R-:W-:Y:S01]  /*4160*/  @!P2 IMAD.MOV.U32 R0, RZ, RZ, R49 ;  /* 0x000000ffff00a224 */ /* 0x000fe200078e0031 */
[----:B------:R0:W-:Y:S01]  /*4170*/  @!P2 STS [R10+0x90], R57 ;  /* 0x000090390a00a388 */ /* 0x0001e20000000800 */
[----:B------:R-:W-:-:S07]  /*4180*/  @!P2 IMAD.MOV.U32 R29, RZ, RZ, R57 ;  /* 0x000000ffff1da224 */ /* 0x000fce00078e0039 */
.L_x_995:
[----:B-1----:R-:W1:Y:S01]  /*4190*/  S2R R31, SR_TID.X ;  /* 0x00000000001f7919 */ /* 0x002e620000002100 */
[----:B------:R-:W-:Y:S05]  /*41a0*/  WARPSYNC.ALL ;  /* 0x0000000000007948 */ /* 0x000fea0003800000 */
[----:B------:R-:W-:Y:S06]  /*41b0*/  BAR.SYNC.DEFER_BLOCKING 0x0 ;  /* 0x0000000000007b1d */ /* 0x000fec0000010000 */
[----:B------:R-:W-:Y:S01]  /*41c0*/  BSSY.RECONVERGENT B0, `(.L_x_1028) ;  /* 0x000000d000007945 */ /* 0x000fe20003800200 */
[----:B-1----:R-:W-:-:S13]  /*41d0*/  ISETP.NE.AND P0, PT, R31, RZ, PT ;  /* 0x000000ff1f00720c */ /* 0x002fda0003f05270 */
[----:B------:R-:W-:Y:S05]  /*41e0*/  @!P0 BRA `(.L_x_1029) ;  /* 0x0000000000288947 */ /* 0x000fea0003800000 */
[----:B------:R-:W1:Y:S01]  /*41f0*/  S2UR UR6, SR_CgaCtaId ;  /* 0x00000000000679c3 */ /* 0x000e620000008800 */
[----:B------:R-:W-:Y:S01]  /*4200*/  UMOV UR5, 0x400 ;  /* 0x0000040000057882 */ /* 0x000fe20000000000 */
[----:B------:R-:W-:-:S04]  /*4210*/  ISETP.NE.U32.AND P0, PT, R35, RZ, PT ;  /* 0x000000ff2300720c */ /* 0x000fc80003f05070 */
[----:B------:R-:W-:Y:S01]  /*4220*/  ISETP.NE.AND.EX P0, PT, R0, RZ, PT, P0 ;  /* 0x000000ff0000720c */ /* 0x000fe20003f05300 */
[----:B-1----:R-:W-:-:S09]  /*4230*/  ULEA UR5, UR6, UR5, 0x18 ;  /* 0x0000000506057291 */ /* 0x002fd2000f8ec0ff */
[----:B------:R-:W1:Y:S04]  /*4240*/  LDS.64 R4, [UR5+0x88] ;  /* 0x00008805ff047984 */ /* 0x000e680008000a00 */
[----:B------:R-:W2:Y:S01]  /*4250*/  LDS R6, [UR5+0x90] ;  /* 0x00009005ff067984 */ /* 0x000ea20008000800 */
[----:B-1----:R-:W-:Y:S01]  /*4260*/  IADD3 R35, P1, PT, R4, R35, RZ ;  /* 0x0000002304237210 */ /* 0x002fe20007f3e0ff */
[----:B--2---:R-:W-:-:S04]  /*4270*/  @!P0 FADD R29, R29, R6 ;  /* 0x000000061d1d8221 */ /* 0x004fc80000000000 */
[----:B------:R-:W-:-:S08]  /*4280*/  IMAD.X R0, R5, 0x1, R0, P1 ;  /* 0x0000000105007824 */ /* 0x000fd000008e0600 */
.L_x_1029:
[----:B------:R-:W-:Y:S05]  /*4290*/  BSYNC.RECONVERGENT B0 ;  /* 0x0000000000007941 */ /* 0x000fea0003800200 */
.L_x_1028:
[----:B------:R-:W1:Y:S01]  /*42a0*/  S2UR UR5, SR_CgaCtaId ;  /* 0x00000000000579c3 */ /* 0x000e620000008800 */
[----:B------:R-:W-:Y:S01]  /*42b0*/  UMOV UR4, 0x400 ;  /* 0x0000040000047882 */ /* 0x000fe20000000000 */
[----:B------:R-:W-:Y:S02]  /*42c0*/  ISETP.NE.AND P1, PT, R28, R26, PT ;  /* 0x0000001a1c00720c */ /* 0x000fe40003f25270 */
[CC--:B------:R-:W-:Y:S02]  /*42d0*/  ISETP.NE.AND P3, PT, R26.reuse, R24.reuse, PT ;  /* 0x000000181a00720c */ /* 0x0c0fe40003f65270 */
[----:B------:R-:W-:Y:S02]  /*42e0*/  ISETP.NE.AND P0, PT, R26, R24, PT ;  /* 0x000000181a00720c */ /* 0x000fe40003f05270 */
[----:B------:R-:W-:Y:S02]  /*42f0*/  ISETP.NE.AND P2, PT, R28, R26, PT ;  /* 0x0000001a1c00720c */ /* 0x000fe40003f45270 */
[----:B------:R-:W-:-:S02]  /*4300*/  SEL R7, RZ, 0x1, !P3 ;  /* 0x00000001ff077807 */ /* 0x000fc40005800000 */
[----:B------:R-:W-:Y:S02]  /*4310*/  ISETP.NE.AND P3, PT, R24, R22, PT ;  /* 0x000000161800720c */ /* 0x000fe40003f65270 */
[----:B------:R-:W-:Y:S01]  /*4320*/  SEL R6, RZ, 0x1, !P2 ;  /* 0x00000001ff067807 */ /* 0x000fe20005000000 */
[----:B------:R-:W-:Y:S01]  /*4330*/  @!P1 FADD R27, R27, R29 ;  /* 0x0000001d1b1b9221 */ /* 0x000fe20000000000 */
[----:B------:R-:W-:Y:S02]  /*4340*/  ISETP.NE.AND P2, PT, R22, R20, PT ;  /* 0x000000141600720c */ /* 0x000fe40003f45270 */
[----:B------:R-:W-:Y:S01]  /*4350*/  ISETP.NE.AND P4, PT, R20, R18, PT ;  /* 0x000000121400720c */ /* 0x000fe20003f85270 */
[----:B------:R-:W-:Y:S01]  /*4360*/  @!P0 FADD R25, R25, R27 ;  /* 0x0000001b19198221 */ /* 0x000fe20000000000 */
[----:B0-----:R-:W-:Y:S02]  /*4370*/  IADD3 R10, P5, PT, R7, R6, RZ ;  /* 0x00000006070a7210 */ /* 0x001fe40007fbe0ff */
[----:B------:R-:W-:Y:S01]  /*4380*/  ISETP.NE.AND P0, PT, R18, R16, PT ;  /* 0x000000101200720c */ /* 0x000fe20003f05270 */
[----:B-1----:R-:W-:Y:S01]  /*4390*/  ULEA UR4, UR5, UR4, 0x18 ;  /* 0x0000000405047291 */ /* 0x002fe2000f8ec0ff */
[----:B------:R-:W-:Y:S01]  /*43a0*/  SEL R6, RZ, 0x1, !P1 ;  /* 0x00000001ff067807 */ /* 0x000fe20004800000 */
[----:B------:R-:W-:Y:S01]  /*43b0*/  @!P3 FADD R23, R23, R25 ;  /* 0x000000191717b221 */ /* 0x000fe20000000000 */
[----:B------:R-:W-:Y:S01]  /*43c0*/  ISETP.NE.AND P1, PT, R24, R22, PT ;  /* 0x000000161800720c */ /* 0x000fe20003f25270 */
[----:B------:R-:W-:Y:S01]  /*43d0*/  IMAD.X R7, RZ, RZ, RZ, P5 ;  /* 0x000000ffff077224 */ /* 0x000fe200028e06ff */
[----:B------:R-:W-:Y:S01]  /*43e0*/  ISETP.NE.AND P6, PT, R22, R20, PT ;  /* 0x000000141600720c */ /* 0x000fe20003fc5270 */
[----:B------:R-:W-:Y:S01]  /*43f0*/  @!P2 FADD R21, R21, R23 ;  /* 0x000000171515a221 */ /* 0x000fe20000000000 */
[----:B------:R-:W-:-:S02]  /*4400*/  SEL R11, RZ, 0x1, !P1 ;  /* 0x00000001ff0b7807 */ /* 0x000fc40004800000 */
[----:B------:R-:W0:Y:S01]  /*4410*/  LDS.64 R4, [UR4+0xc8] ;  /* 0x0000c804ff047984 */ /* 0x000e220008000a00 */
[----:B------:R-:W-:Y:S01]  /*4420*/  SEL R13, RZ, 0x1, !P6 ;  /* 0x00000001ff0d7807 */ /* 0x000fe20007000000 */
[----:B------:R-:W-:Y:S01]  /*4430*/  @!P4 FADD R19, R19, R21 ;  /* 0x000000151313c221 */ /* 0x000fe20000000000 */
[----:B------:R-:W-:Y:S02]  /*4440*/  IADD3 R12, P6, PT, R10, R11, RZ ;  /* 0x0000000b0a0c7210 */ /* 0x000fe40007fde0ff */
[----:B------:R-:W-:Y:S01]  /*4450*/  ISETP.NE.AND P5, PT, R16, R8, PT ;  /* 0x000000081000720c */ /* 0x000fe20003fa5270 */
[----:B------:R-:W-:Y:S01]  /*4460*/  @!P0 FADD R17, R17, R19 ;  /* 0x0000001311118221 */ /* 0x000fe20000000000 */
[----:B------:R-:W-:Y:S01]  /*4470*/  ISETP.NE.AND P1, PT, R8, R2, PT ;  /* 0x000000020800720c */ /* 0x000fe20003f25270 */
[----:B------:R-:W-:Y:S01]  /*4480*/  IMAD.IADD R14, R12, 0x1, R13 ;  /* 0x000000010c0e7824 */ /* 0x000fe200078e020d */
[C---:B------:R-:W-:Y:S01]  /*4490*/  IADD3 R13, P2, PT, R35.reuse, R10, RZ ;  /* 0x0000000a230d7210 */ /* 0x040fe20007f5e0ff */
[----:B------:R-:W-:Y:S01]  /*44a0*/  IMAD.X R47, RZ, RZ, R7, P6 ;  /* 0x000000ffff2f7224 */ /* 0x000fe200030e0607 */
[----:B------:R-:W-:-:S02]  /*44b0*/  IADD3 R12, P6, PT, R35, R12, RZ ;  /* 0x0000000c230c7210 */ /* 0x000fc40007fde0ff */
[C---:B------:R-:W-:Y:S01]  /*44c0*/  IADD3 R11, P4, PT, R35.reuse, R14, RZ ;  /* 0x0000000e230b7210 */ /* 0x040fe20007f9e0ff */
[C---:B------:R-:W-:Y:S01]  /*44d0*/  IMAD.X R10, R0.reuse, 0x1, R7, P2 ;  /* 0x00000001000a7824 */ /* 0x040fe200010e0607 */
[C---:B------:R-:W-:Y:S01]  /*44e0*/  IADD3 R38, P2, PT, R35.reuse, R38, RZ ;  /* 0x0000002623267210 */ /* 0x040fe20007f5e0ff */
[C---:B------:R-:W-:Y:S01]  /*44f0*/  IMAD.X R14, R0.reuse, 0x1, R47, P6 ;  /* 0x00000001000e7824 */ /* 0x040fe200030e062f */
[----:B------:R-:W-:Y:S01]  /*4500*/  SEL R15, RZ, 0x1, !P1 ;  /* 0x00000001ff0f7807 */ /* 0x000fe20004800000 */
[C---:B------:R-:W-:Y:S01]  /*4510*/  IMAD.X R32, R0.reuse, 0x1, R43, P4 ;  /* 0x0000000100207824 */ /* 0x040fe200020e062b */
[C---:B------:R-:W-:Y:S01]  /*4520*/  IADD3 R34, P6, PT, R35.reuse, R34, RZ ;  /* 0x0000002223227210 */ /* 0x040fe20007fde0ff */
[C---:B------:R-:W-:Y:S01]  /*4530*/  IMAD.X R41, R0.reuse, 0x1, R41, P2 ;  /* 0x0000000100297824 */ /* 0x040fe200010e0629 */
[----:B------:R-:W-:Y:S01]  /*4540*/  IADD3 R33, P3, PT, R35, R6, RZ ;  /* 0x0000000623217210 */ /* 0x000fe20007f7e0ff */
[----:B------:R-:W-:Y:S01]  /*4550*/  @!P5 FADD R9, R9, R17 ;  /* 0x000000110909d221 */ /* 0x000fe20000000000 */
[----:B------:R-:W-:Y:S01]  /*4560*/  IADD3 R36, P4, PT, R35, R36, RZ ;  /* 0x0000002423247210 */ /* 0x000fe20007f9e0ff */
[----:B------:R-:W-:Y:S01]  /*4570*/  IMAD.X R37, R0, 0x1, R37, P6 ;  /* 0x0000000100257824 */ /* 0x000fe200030e0625 */
[----:B------:R-:W-:Y:S01]  /*4580*/  IADD3 R15, P2, PT, R34, R15, RZ ;  /* 0x0000000f220f7210 */ /* 0x000fe20007f5e0ff */
[----:B------:R-:W-:-:S02]  /*4590*/  IMAD.X R42, RZ, RZ, R0, P3 ;  /* 0x000000ffff2a7224 */ /* 0x000fc400018e0600 */
[----:B------:R-:W-:Y:S01]  /*45a0*/  @!P1 FADD R3, R3, R9 ;  /* 0x0000000903039221 */ /* 0x000fe20000000000 */
[----:B------:R-:W-:Y:S02]  /*45b0*/  IMAD.X R39, R0, 0x1, R39, P4 ;  /* 0x0000000100277824 */ /* 0x000fe400020e0627 */
[----:B------:R-:W-:Y:S01]  /*45c0*/  IMAD.X R40, RZ, RZ, R37, P2 ;  /* 0x000000ffff287224 */ /* 0x000fe200010e0625 */
[----:B0-----:R-:W-:-:S04]  /*45d0*/  ISETP.GE.U32.AND P0, PT, R4, 0x101, PT ;  /* 0x000001010400780c */ /* 0x001fc80003f06070 */
[----:B------:R-:W-:-:S13]  /*45e0*/  ISETP.GE.AND.EX P0, PT, R5, RZ, PT, P0 ;  /* 0x000000ff0500720c */ /* 0x000fda0003f06300 */
[----:B------:R-:W-:Y:S05]  /*45f0*/  @!P0 BRA `(.L_x_1030) ;  /* 0x0000000400a48947 */ /* 0x000fea0003800000 */
[----:B------:R-:W0:Y:S01]  /*4600*/  LDS.64 R6, [UR4+0xa8] ;  /* 0x0000a804ff067984 */ /* 0x000e220008000a00 */
[----:B------:R-:W-:Y:S01]  /*4610*/  BAR.SYNC.DEFER_BLOCKING 0x0 ;  /* 0x0000000000007b1d */ /* 0x000fe20000010000 */
[----:B------:R-:W-:Y:S02]  /*4620*/  ISETP.NE.AND P1, PT, R28, R26, PT ;  /* 0x0000001a1c00720c */ /* 0x000fe40003f25270 */
[----:B------:R-:W-:Y:S02]  /*4630*/  ISETP.NE.AND P2, PT, R26, R24, PT ;  /* 0x000000181a00720c */ /* 0x000fe40003f45270 */
[----:B------:R-:W-:Y:S02]  /*4640*/  ISETP.NE.AND P0, PT, R24, R22, PT ;  /* 0x000000161800720c */ /* 0x000fe40003f05270 */
[----:B------:R-:W-:Y:S02]  /*4650*/  ISETP.NE.AND P6, PT, R22, R20, PT ;  /* 0x000000141600720c */ /* 0x000fe40003fc5270 */
[----:B------:R-:W-:-:S02]  /*4660*/  ISETP.NE.AND P3, PT, R16, R8, PT ;  /* 0x000000081000720c */ /* 0x000fc40003f65270 */
[----:B------:R-:W-:Y:S02]  /*4670*/  ISETP.NE.AND P4, PT, R8, R2, PT ;  /* 0x000000020800720c */ /* 0x000fe40003f85270 */
[----:B------:R-:W-:Y:S01]  /*4680*/  ISETP.NE.AND P5, PT, R2, R45, PT ;  /* 0x0000002d0200720c */ /* 0x000fe20003fa5270 */
[--C-:B0-----:R-:W-:Y:S02]  /*4690*/  @P1 IMAD.IADD R35, R35, 0x1, -R6.reuse ;  /* 0x0000000123231824 */ /* 0x101fe400078e0a06 */
[--C-:B------:R-:W-:Y:S02]  /*46a0*/  @P2 IMAD.IADD R33, R33, 0x1, -R6.reuse ;  /* 0x0000000121212824 */ /* 0x100fe400078e0a06 */
[--C-:B------:R-:W-:Y:S01]  /*46b0*/  @P0 IMAD.IADD R13, R13, 0x1, -R6.reuse ;  /* 0x000000010d0d0824 */ /* 0x100fe200078e0a06 */
[----:B------:R-:W-:Y:S01]  /*46c0*/  @P1 LEA R35, R35, UR4, 0x3 ;  /* 0x0000000423231c11 */ /* 0x000fe2000f8e18ff */
[--C-:B------:R-:W-:Y:S01]  /*46d0*/  @P6 IMAD.IADD R12, R12, 0x1, -R6.reuse ;  /* 0x000000010c0c6824 */ /* 0x100fe200078e0a06 */
[----:B------:R-:W-:Y:S01]  /*46e0*/  @P2 LEA R33, R33, UR4, 0x3 ;  /* 0x0000000421212c11 */ /* 0x000fe2000f8e18ff */
[--C-:B------:R-:W-:Y:S01]  /*46f0*/  @P3 IMAD.IADD R36, R36, 0x1, -R6.reuse ;  /* 0x0000000124243824 */ /* 0x100fe200078e0a06 */
[----:B------:R-:W-:Y:S01]  /*4700*/  @P0 LEA R13, R13, UR4, 0x3 ;  /* 0x000000040d0d0c11 */ /* 0x000fe2000f8e18ff */
[----:B------:R0:W-:Y:S01]  /*4710*/  @P1 STS.64 [R35], R28 ;  /* 0x0000001c23001388 */ /* 0x0001e20000000a00 */
[----:B------:R-:W-:Y:S01]  /*4720*/  ISETP.NE.AND P1, PT, R20, R18, PT ;  /* 0x000000121400720c */ /* 0x000fe20003f25270 */
[--C-:B------:R-:W-:Y:S01]  /*4730*/  @P4 IMAD.IADD R34, R34, 0x1, -R6.reuse ;  /* 0x0000000122224824 */ /* 0x100fe200078e0a06 */
[----:B------:R-:W-:Y:S01]  /*4740*/  @P6 LEA R12, R12, UR4, 0x3 ;  /* 0x000000040c0c6c11 */ /* 0x000fe2000f8e18ff */
[----:B------:R0:W-:Y:S01]  /*4750*/  @P2 STS.64 [R33], R26 ;  /* 0x0000001a21002388 */ /* 0x0001e20000000a00 */
[----:B------:R-:W-:Y:S01]  /*4760*/  ISETP.NE.AND P2, PT, R18, R16, PT ;  /* 0x000000101200720c */ /* 0x000fe20003f45270 */
[----:B------:R-:W-:Y:S01]  /*4770*/  @P5 IMAD.IADD R15, R15, 0x1, -R6 ;  /* 0x000000010f0f5824 */ /* 0x000fe200078e0a06 */
[----:B------:R-:W-:Y:S01]  /*4780*/  @P3 LEA R36, R36, UR4, 0x3 ;  /* 0x0000000424243c11 */ /* 0x000fe2000f8e18ff */
[----:B------:R0:W-:Y:S01]  /*4790*/  @P0 STS.64 [R13], R24 ;  /* 0x000000180d000388 */ /* 0x0001e20000000a00 */
[----:B------:R-:W-:-:S02]  /*47a0*/  @P4 LEA R34, R34, UR4, 0x3 ;  /* 0x0000000422224c11 */ /* 0x000fc4000f8e18ff */
[----:B------:R-:W-:Y:S01]  /*47b0*/  @P5 LEA R15, R15, UR4, 0x3 ;  /* 0x000000040f0f5c11 */ /* 0x000fe2000f8e18ff */
[----:B------:R0:W-:Y:S01]  /*47c0*/  @P6 STS.64 [R12], R22 ;  /* 0x000000160c006388 */ /* 0x0001e20000000a00 */
[----:B------:R-:W-:Y:S01]  /*47d0*/  ISETP.GT.U32.AND P0, PT, R4, R31, PT ;  /* 0x0000001f0400720c */ /* 0x000fe20003f04070 */
[----:B------:R-:W-:-:S03]  /*47e0*/  @P1 IMAD.IADD R11, R11, 0x1, -R6 ;  /* 0x000000010b0b1824 */ /* 0x000fc600078e0a06 */
[----:B------:R-:W-:Y:S01]  /*47f0*/  ISETP.GT.U32.AND.EX P0, PT, R5, RZ, PT, P0 ;  /* 0x000000ff0500720c */ /* 0x000fe20003f04100 */
[----:B------:R-:W-:Y:S01]  /*4800*/  @P2 IMAD.IADD R38, R38, 0x1, -R6 ;  /* 0x0000000126262824 */ /* 0x000fe200078e0a06 */
[----:B------:R-:W-:-:S04]  /*4810*/  @P1 LEA R11, R11, UR4, 0x3 ;  /* 0x000000040b0b1c11 */ /* 0x000fc8000f8e18ff */
[----:B------:R-:W-:Y:S01]  /*4820*/  @P2 LEA R38, R38, UR4, 0x3 ;  /* 0x0000000426262c11 */ /* 0x000fe2000f8e18ff */
[----:B------:R0:W-:Y:S04]  /*4830*/  @P1 STS.64 [R11], R20 ;  /* 0x000000140b001388 */ /* 0x0001e80000000a00 */
[----:B------:R0:W-:Y:S04]  /*4840*/  @P2 STS.64 [R38], R18 ;  /* 0x0000001226002388 */ /* 0x0001e80000000a00 */
[----:B------:R0:W-:Y:S04]  /*4850*/  @P3 STS.64 [R36], R16 ;  /* 0x0000001024003388 */ /* 0x0001e80000000a00 */
[----:B------:R0:W-:Y:S04]  /*4860*/  @P4 STS.64 [R34], R8 ;  /* 0x0000000822004388 */ /* 0x0001e80000000a00 */
[----:B------:R0:W-:Y:S01]  /*4870*/  @P5 STS.64 [R15], R2 ;  /* 0x000000020f005388 */ /* 0x0001e20000000a00 */
[----:B------:R-:W-:Y:S06]  /*4880*/  BAR.SYNC.DEFER_BLOCKING 0x0 ;  /* 0x0000000000007b1d */ /* 0x000fec0000010000 */
[----:B------:R-:W-:Y:S05]  /*4890*/  @!P0 EXIT ;  /* 0x000000000000894d */ /* 0x000fea0003800000 */
[----:B0-----:R-:W-:Y:S01]  /*48a0*/  IMAD.MOV.U32 R19, RZ, RZ, R31 ;  /* 0x000000ffff137224 */ /* 0x001fe200078e001f */
[----:B------:R-:W0:Y:S01]  /*48b0*/  LDCU.64 UR10, c[0x0][0x3a0] ;  /* 0x00007400ff0a77ac */ /* 0x000e220008000a00 */
[----:B------:R-:W-:Y:S01]  /*48c0*/  IMAD.MOV.U32 R21, RZ, RZ, RZ ;  /* 0x000000ffff157224 */ /* 0x000fe200078e00ff */
[----:B------:R-:W-:Y:S02]  /*48d0*/  BSSY.RECONVERGENT B0, `(.L_x_1031) ;  /* 0x0000024000007945 */ /* 0x000fe40003800200 */
[----:B------:R-:W-:-:S04]  /*48e0*/  LOP3.LUT R3, RZ, R19, RZ, 0x33, !PT ;  /* 0x00000013ff037212 */ /* 0x000fc800078e33ff */
[----:B------:R-:W-:Y:S02]  /*48f0*/  IADD3 R10, P0, PT, R4, R3, RZ ;  /* 0x00000003040a7210 */ /* 0x000fe40007f1e0ff */
[----:B------:R-:W-:Y:S02]  /*4900*/  LOP3.LUT R3, RZ, R21, RZ, 0x33, !PT ;  /* 0x00000015ff037212 */ /* 0x000fe400078e33ff */
[----:B------:R-:W-:-:S03]  /*4910*/  LOP3.LUT R0, R10, 0x300, RZ, 0xc0, !PT ;  /* 0x000003000a007812 */ /* 0x000fc600078ec0ff */
[----:B------:R-:W-:Y:S01]  /*4920*/  IMAD.X R3, R5, 0x1, R3, P0 ;  /* 0x0000000105037824 */ /* 0x000fe200000e0603 */
[----:B------:R-:W-:Y:S02]  /*4930*/  ISETP.NE.U32.AND P1, PT, R0, 0x300, PT ;  /* 0x000003000000780c */ /* 0x000fe40003f25070 */
[----:B------:R-:W-:Y:S02]  /*4940*/  ISETP.GE.U32.AND P0, PT, R10, 0x300, PT ;  /* 0x000003000a00780c */ /* 0x000fe40003f06070 */
[----:B------:R-:W-:Y:S02]  /*4950*/  ISETP.NE.AND.EX P1, PT, RZ, RZ, PT, P1 ;  /* 0x000000ffff00720c */ /* 0x000fe40003f25310 */
[----:B------:R-:W-:-:S11]  /*4960*/  ISETP.GE.U32.AND.EX P0, PT, R3, RZ, PT, P0 ;  /* 0x000000ff0300720c */ /* 0x000fd60003f06100 */
[----:B0-----:R-:W-:Y:S05]  /*4970*/  @!P1 BRA `(.L_x_1032) ;  /* 0x0000000000649947 */ /* 0x001fea0003800000 */
[----:B------:R-:W0:Y:S01]  /*4980*/  LDCU.64 UR6, c[0x0][0x3a0] ;  /* 0x00007400ff0677ac */ /* 0x000e220008000a00 */
[----:B------:R-:W-:Y:S01]  /*4990*/  SHF.R.U64 R10, R10, 0x8, R3 ;  /* 0x000000080a0a7819 */ /* 0x000fe20000001203 */
[----:B------:R-:W-:Y:S01]  /*49a0*/  IMAD.MOV.U32 R13, RZ, RZ, RZ ;  /* 0x000000ffff0d7224 */ /* 0x000fe200078e00ff */
[----:B------:R-:W-:Y:S02]  /*49b0*/  IADD3 R11, P1, PT, R6, R19, RZ ;  /* 0x00000013060b7210 */ /* 0x000fe40007f3e0ff */
[----:B------:R-:W-:Y:S01]  /*49c0*/  LEA R2, R31, UR4, 0x3 ;  /* 0x000000041f027c11 */ /* 0x000fe2000f8e18ff */
[----:B------:R-:W-:Y:S02]  /*49d0*/  VIADD R10, R10, 0x1 ;  /* 0x000000010a0a7836 */ /* 0x000fe40000000000 */
[----:B------:R-:W-:-:S03]  /*49e0*/  IMAD.X R0, R7, 0x1, R21, P1 ;  /* 0x0000000107007824 */ /* 0x000fc600008e0615 */
[----:B------:R-:W-:-:S04]  /*49f0*/  LOP3.LUT R10, R10, 0x3, RZ, 0xc0, !PT ;  /* 0x000000030a0a7812 */ /* 0x000fc800078ec0ff */
[C---:B------:R-:W-:Y:S02]  /*4a00*/  LEA R19, P2, R10.reuse, R19, 0x8 ;  /* 0x000000130a137211 */ /* 0x040fe400078440ff */
[C---:B0-----:R-:W-:Y:S02]  /*4a10*/  LEA R8, P1, R11.reuse, UR6, 0x2 ;  /* 0x000000060b087c11 */ /* 0x041fe4000f8210ff */
[----:B------:R-:W-:Y:S02]  /*4a20*/  LEA.HI.X R21, R10, R21, R13, 0x8, P2 ;  /* 0x000000150a157211 */ /* 0x000fe400010f440d */
[----:B------:R-:W-:Y:S01]  /*4a30*/  LEA.HI.X R11, R11, UR7, R0, 0x2, P1 ;  /* 0x000000070b0b7c11 */ /* 0x000fe200088f1400 */
[----:B------:R-:W-:-:S08]  /*4a40*/  VIADD R0, R2, 0x4 ;  /* 0x0000000402007836 */ /* 0x000fd00000000000 */
.L_x_1033:
        /* <DEDUP_REMOVED lines=12> */
.L_x_1032:
[----:B------:R-:W-:Y:S05]  /*4b10*/  BSYNC.RECONVERGENT B0 ;  /* 0x0000000000007941 */ /* 0x000fea0003800200 */
.L_x_1031:
[----:B------:R-:W-:Y:S05]  /*4b20*/  @!P0 EXIT ;  /* 0x000000000000894d */ /* 0x000fea0003800000 */
.L_x_1034:
[C---:B------:R-:W-:Y:S02]  /*4b30*/  LEA R0, R19.reuse, UR4, 0x3 ;  /* 0x0000000413007c11 */ /* 0x040fe4000f8e18ff */
[----:B0---4-:R-:W-:Y:S01]  /*4b40*/  IADD3 R3, P0, PT, R6, R19, RZ ;  /* 0x0000001306037210 */ /* 0x011fe20007f1e0ff */
[----:B------:R-:W-:Y:S02]  /*4b50*/  VIADD R19, R19, 0x400 ;  /* 0x0000040013137836 */ /* 0x000fe40000000000 */
[----:B------:R-:W0:Y:S01]  /*4b60*/  LDS R11, [R0+0x4] ;  /* 0x00000400000b7984 */ /* 0x000e220000000800 */
[----:B------:R-:W-:Y:S01]  /*4b70*/  LEA R8, P1, R3, UR10, 0x2 ;  /* 0x0000000a03087c11 */ /* 0x000fe2000f8210ff */
[----:B------:R-:W-:Y:S02]  /*4b80*/  IMAD.X R10, R7, 0x1, R21, P0 ;  /* 0x00000001070a7824 */ /* 0x000fe400000e0615 */
[----:B------:R-:W1:Y:S01]  /*4b90*/  LDS R13, [R0+0x804] ;  /* 0x00080400000d7984 */ /* 0x000e620000000800 */
[----:B------:R-:W-:Y:S01]  /*4ba0*/  IMAD.X R2, RZ, RZ, R7, P0 ;  /* 0x000000ffff027224 */ /* 0x000fe200000e0607 */
[----:B------:R-:W-:Y:S01]  /*4bb0*/  ISETP.GT.U32.AND P0, PT, R4, R19, PT ;  /* 0x000000130400720c */ /* 0x000fe20003f04070 */
[----:B------:R-:W-:Y:S01]  /*4bc0*/  IMAD.MOV.U32 R21, RZ, RZ, RZ ;  /* 0x000000ffff157224 */ /* 0x000fe200078e00ff */
[----:B------:R-:W2:Y:S01]  /*4bd0*/  LDS R15, [R0+0x1004] ;  /* 0x00100400000f7984 */ /* 0x000ea20000000800 */
[----:B------:R-:W-:-:S02]  /*4be0*/  LEA.HI.X R9, R3, UR11, R10, 0x2, P1 ;  /* 0x0000000b03097c11 */ /* 0x000fc400088f140a */
[----:B------:R-:W-:Y:S01]  /*4bf0*/  LEA.HI.X R3, R3, UR11, R2, 0x2, P1 ;  /* 0x0000000b03037c11 */ /* 0x000fe200088f1402 */
[----:B------:R-:W3:Y:S01]  /*4c00*/  LDS R17, [R0+0x1804] ;  /* 0x0018040000117984 */ /* 0x000ee20000000800 */
[----:B------:R-:W-:Y:S01]  /*4c10*/  IMAD.MOV.U32 R2, RZ, RZ, R8 ;  /* 0x000000ffff027224 */ /* 0x000fe200078e0008 */
[----:B------:R-:W-:Y:S02]  /*4c20*/  ISETP.GT.U32.AND.EX P0, PT, R5, RZ, PT, P0 ;  /* 0x000000ff0500720c */ /* 0x000fe40003f04100 */
[----:B0-----:R4:W-:Y:S04]  /*4c30*/  STG.E desc[UR8][R8.64], R11 ;  /* 0x0000000b08007986 */ /* 0x0019e8000c101908 */
[----:B-1----:R4:W-:Y:S04]  /*4c40*/  STG.E desc[UR8][R2.64+0x400], R13 ;  /* 0x0004000d02007986 */ /* 0x0029e8000c101908 */
[----:B--2---:R4:W-:Y:S04]  /*4c50*/  STG.E desc[UR8][R2.64+0x800], R15 ;  /* 0x0008000f02007986 */ /* 0x0049e8000c101908 */
[----:B---3--:R4:W-:Y:S01]  /*4c60*/  STG.E desc[UR8][R2.64+0xc00], R17 ;  /* 0x000c001102007986 */ /* 0x0089e2000c101908 */
[----:B------:R-:W-:Y:S05]  /*4c70*/  @P0 BRA `(.L_x_1034) ;  /* 0xfffffffc00ac0947 */ /* 0x000fea000383ffff */
[----:B------:R-:W-:Y:S05]  /*4c80*/  EXIT ;  /* 0x000000000000794d */ /* 0x000fea0003800000 */
.L_x_1030:
[----:B------:R-:W-:Y:S02]  /*4c90*/  ISETP.NE.AND P1, PT, R28, R26, PT ;  /* 0x0000001a1c00720c */ /* 0x000fe40003f25270 */
[----:B------:R-:W-:Y:S02]  /*4ca0*/  ISETP.NE.AND P5, PT, R26, R24, PT ;  /* 0x000000181a00720c */ /* 0x000fe40003fa5270 */
[----:B------:R-:W-:Y:S02]  /*4cb0*/  ISETP.NE.AND P4, PT, R24, R22, PT ;  /* 0x000000161800720c */ /* 0x000fe40003f85270 */
[----:B------:R-:W-:Y:S02]  /*4cc0*/  ISETP.NE.AND P0, PT, R22, R20, PT ;  /* 0x000000141600720c */ /* 0x000fe40003f05270 */
[----:B------:R-:W-:-:S05]  /*4cd0*/  ISETP.NE.AND P3, PT, R20, R18, PT ;  /* 0x000000121400720c */ /* 0x000fca0003f65270 */
[----:B------:R-:W0:Y:S08]  /*4ce0*/  @P1 LDC.64 R30, c[0x0][0x3a0] ;  /* 0x0000e800ff1e1b82 */ /* 0x000e300000000a00 */
[----:B------:R-:W1:Y:S08]  /*4cf0*/  @P5 LDC.64 R4, c[0x0][0x3a0] ;  /* 0x0000e800ff045b82 */ /* 0x000e700000000a00 */
[----:B------:R-:W2:Y:S01]  /*4d00*/  @P4 LDC.64 R6, c[0x0][0x3a0] ;  /* 0x0000e800ff064b82 */ /* 0x000ea20000000a00 */
[----:B0-----:R-:W-:-:S07]  /*4d10*/  @P1 LEA R30, P2, R35, R30, 0x2 ;  /* 0x0000001e231e1211 */ /* 0x001fce00078410ff */
[----:B------:R-:W0:Y:S01]  /*4d20*/  @P0 LDC.64 R52, c[0x0][0x3a0] ;  /* 0x0000e800ff340b82 */ /* 0x000e220000000a00 */
[----:B------:R-:W-:Y:S02]  /*4d30*/  @P1 LEA.HI.X R31, R35, R31, R0, 0x2, P2 ;  /* 0x0000001f231f1211 */ /* 0x000fe400010f1400 */
[----:B------:R-:W-:Y:S02]  /*4d40*/  ISETP.NE.AND P2, PT, R18, R16, PT ;  /* 0x000000101200720c */ /* 0x000fe40003f45270 */
[C---:B-1----:R-:W-:Y:S01]  /*4d50*/  @P5 LEA R4, P6, R33.reuse, R4, 0x2 ;  /* 0x0000000421045211 */ /* 0x042fe200078c10ff */
[----:B------:R1:W-:Y:S01]  /*4d60*/  @P1 STG.E desc[UR8][R30.64], R29 ;  /* 0x0000001d1e001986 */ /* 0x0003e2000c101908 */
[----:B------:R-:W-:Y:S01]  /*4d70*/  ISETP.NE.AND P1, PT, R16, R8, PT ;  /* 0x000000081000720c */ /* 0x000fe20003f25270 */
[----:B------:R-:W3:Y:S01]  /*4d80*/  @P3 LDC.64 R50, c[0x0][0x3a0] ;  /* 0x0000e800ff323b82 */ /* 0x000ee20000000a00 */
[----:B------:R-:W-:Y:S02]  /*4d90*/  @P5 LEA.HI.X R5, R33, R5, R42, 0x2, P6 ;  /* 0x0000000521055211 */ /* 0x000fe400030f142a */
[----:B------:R-:W-:-:S03]  /*4da0*/  ISETP.NE.AND P6, PT, R8, R2, PT ;  /* 0x000000020800720c */ /* 0x000fc60003fc5270 */
[----:B------:R1:W-:Y:S01]  /*4db0*/  @P5 STG.E desc[UR8][R4.64], R27 ;  /* 0x0000001b04005986 */ /* 0x0003e2000c101908 */
[C---:B--2---:R-:W-:Y:S01]  /*4dc0*/  @P4 LEA R6, P5, R13.reuse, R6, 0x2 ;  /* 0x000000060d064211 */ /* 0x044fe200078a10ff */
[----:B------:R-:W2:Y:S03]  /*4dd0*/  @P2 LDC.64 R48, c[0x0][0x3a0] ;  /* 0x0000e800ff302b82 */ /* 0x000ea60000000a00 */
[----:B------:R-:W-:Y:S02]  /*4de0*/  @P4 LEA.HI.X R7, R13, R7, R10, 0x2, P5 ;  /* 0x000000070d074211 */ /* 0x000fe400028f140a */
[----:B0-----:R-:W-:-:S03]  /*4df0*/  @P0 LEA R52, P5, R12, R52, 0x2 ;  /* 0x000000340c340211 */ /* 0x001fc600078a10ff */
[----:B------:R-:W0:Y:S01]  /*4e00*/  @P1 LDC.64 R46, c[0x0][0x3a0] ;  /* 0x0000e800ff2e1b82 */ /* 0x000e220000000a00 */
[----:B------:R1:W-:Y:S01]  /*4e10*/  @P4 STG.E desc[UR8][R6.64], R25 ;  /* 0x0000001906004986 */ /* 0x0003e2000c101908 */
[----:B------:R-:W-:-:S05]  /*4e20*/  @P0 LEA.HI.X R53, R12, R53, R14, 0x2, P5 ;  /* 0x000000350c350211 */ /* 0x000fca00028f140e */
[----:B------:R1:W-:Y:S01]  /*4e30*/  @P0 STG.E desc[UR8][R52.64], R23 ;  /* 0x0000001734000986 */ /* 0x0003e2000c101908 */
[----:B------:R-:W4:Y:S01]  /*4e40*/  @P6 LDC.64 R42, c[0x0][0x3a0] ;  /* 0x0000e800ff2a6b82 */ /* 0x000f220000000a00 */
[----:B---3--:R-:W-:-:S04]  /*4e50*/  @P3 LEA R50, P4, R11, R50, 0x2 ;  /* 0x000000320b323211 */ /* 0x008fc800078810ff */
[----:B------:R-:W-:Y:S02]  /*4e60*/  @P3 LEA.HI.X R51, R11, R51, R32, 0x2, P4 ;  /* 0x000000330b333211 */ /* 0x000fe400020f1420 */
[----:B--2---:R-:W-:-:S03]  /*4e70*/  @P2 LEA R48, P0, R38, R48, 0x2 ;  /* 0x0000003026302211 */ /* 0x004fc600078010ff */
[----:B------:R1:W-:Y:S01]  /*4e80*/  @P3 STG.E desc[UR8][R50.64], R21 ;  /* 0x0000001532003986 */ /* 0x0003e2000c101908 */
[----:B------:R-:W-:Y:S02]  /*4e90*/  @P2 LEA.HI.X R49, R38, R49, R41, 0x2, P0 ;  /* 0x0000003126312211 */ /* 0x000fe400000f1429 */
[----:B------:R-:W-:Y:S02]  /*4ea0*/  ISETP.NE.AND P0, PT, R2, R45, PT ;  /* 0x0000002d0200720c */ /* 0x000fe40003f05270 */
[C---:B0-----:R-:W-:Y:S01]  /*4eb0*/  @P1 LEA R46, P5, R36.reuse, R46, 0x2 ;  /* 0x0000002e242e1211 */ /* 0x041fe200078a10ff */
[----:B------:R1:W-:Y:S03]  /*4ec0*/  @P2 STG.E desc[UR8][R48.64], R19 ;  /* 0x0000001330002986 */ /* 0x0003e6000c101908 */
[----:B------:R-:W-:Y:S02]  /*4ed0*/  @P1 LEA.HI.X R47, R36, R47, R39, 0x2, P5 ;  /* 0x0000002f242f1211 */ /* 0x000fe400028f1427 */
[----:B----4-:R-:W-:-:S03]  /*4ee0*/  @P6 LEA R42, P4, R34, R42, 0x2 ;  /* 0x0000002a222a6211 */ /* 0x010fc600078810ff */
[----:B------:R1:W-:Y:S01]  /*4ef0*/  @P1 STG.E desc[UR8][R46.64], R17 ;  /* 0x000000112e001986 */ /* 0x0003e2000c101908 */
[----:B------:R-:W-:-:S05]  /*4f00*/  @P6 LEA.HI.X R43, R34, R43, R37, 0x2, P4 ;  /* 0x0000002b222b6211 */ /* 0x000fca00020f1425 */
[----:B------:R1:W-:Y:S01]  /*4f10*/  @P6 STG.E desc[UR8][R42.64], R9 ;  /* 0x000000092a006986 */ /* 0x0003e2000c101908 */
[----:B------:R-:W-:Y:S05]  /*4f20*/  @!P0 EXIT ;  /* 0x000000000000894d */ /* 0x000fea0003800000 */
[----:B------:R-:W1:Y:S02]  /*4f30*/  LDCU.64 UR4, c[0x0][0x3a0] ;  /* 0x00007400ff0477ac */ /* 0x000e640008000a00 */
[----:B-1----:R-:W-:-:S04]  /*4f40*/  LEA R4, P0, R15, UR4, 0x2 ;  /* 0x000000040f047c11 */ /* 0x002fc8000f8010ff */
[----:B------:R-:W-:-:S05]  /*4f50*/  LEA.HI.X R5, R15, UR5, R40, 0x2, P0 ;  /* 0x000000050f057c11 */ /* 0x000fca00080f1428 */
[----:B------:R-:W-:Y:S01]  /*4f60*/  STG.E desc[UR8][R4.64], R3 ;  /* 0x0000000304007986 */ /* 0x000fe2000c101908 */
[----:B------:R-:W-:Y:S05]  /*4f70*/  EXIT ;  /* 0x000000000000794d */ /* 0x000fea0003800000 */
.L_x_987:
[----:B------:R-:W-:-:S04]  /*4f80*/  ISETP.GE.U32.AND P0, PT, R0, 0x1, PT ;  /* 0x000000010000780c */ /* 0x000fc80003f06070 */
[----:B------:R-:W-:-:S13]  /*4f90*/  ISETP.GE.AND.EX P0, PT, R2, RZ, PT, P0 ;  /* 0x000000ff0200720c */ /* 0x000fda0003f06300 */
[----:B------:R-:W-:Y:S05]  /*4fa0*/  @!P0 EXIT ;  /* 0x000000000000894d */ /* 0x000fea0003800000 */
[----:B------:R-:W-:-:S13]  /*4fb0*/  ISETP.NE.AND P0, PT, R12, RZ, PT ;  /* 0x000000ff0c00720c */ /* 0x000fda0003f05270 */
[----:B------:R-:W-:Y:S05]  /*4fc0*/  @P0 BRA `(.L_x_1035) ;  /* 0x0000002000c40947 */ /* 0x000fea0003800000 */
[----:B------:R-:W0:Y:S08]  /*4fd0*/  LDC.64 R4, c[0x0][0x380] ;  /* 0x0000e000ff047b82 */ /* 0x000e300000000a00 */
[----:B------:R-:W1:Y:S01]  /*4fe0*/  LDC.64 R8, c[0x0][0x388] ;  /* 0x0000e200ff087b82 */ /* 0x000e620000000a00 */
[----:B0-----:R-:W-:-:S05]  /*4ff0*/  IMAD.WIDE.U32 R4, RZ, 0x2400, R4 ;  /* 0x00002400ff047825 */ /* 0x001fca00078e0004 */
[----:B------:R0:W2:Y:S01]  /*5000*/  LDG.E.CONSTANT R10, desc[UR8][R4.64] ;  /* 0x00000008040a7981 */ /* 0x0000a2000c1e9900 */
[----:B-1----:R-:W-:-:S05]  /*5010*/  IMAD.WIDE.U32 R8, RZ, 0x2400, R8 ;  /* 0x00002400ff087825 */ /* 0x002fca00078e0008 */
[----:B------:R1:W3:Y:S01]  /*5020*/  LDG.E.CONSTANT R21, desc[UR8][R8.64] ;  /* 0x0000000808157981 */ /* 0x0002e2000c1e9900 */
[----:B------:R-:W4:Y:S02]  /*5030*/  S2R R6, SR_TID.X ;  /* 0x0000000000067919 */ /* 0x000f240000002100 */
[C---:B----4-:R-:W-:Y:S02]  /*5040*/  LOP3.LUT R3, R6.reuse, 0x1f, RZ, 0xc0, !PT ;  /* 0x0000001f06037812 */ /* 0x050fe400078ec0ff */
[----:B------:R-:W-:-:S05]  /*5050*/  LOP3.LUT R12, R6, 0x3e0, RZ, 0xc0, !PT ;  /* 0x000003e0060c7812 */ /* 0x000fca00078ec0ff */
[----:B------:R-:W-:-:S04]  /*5060*/  IMAD R13, R12, 0x9, R3 ;  /* 0x000000090c0d7824 */ /* 0x000fc800078e0203 */
[C---:B------:R-:W-:Y:S02]  /*5070*/  VIADD R3, R13.reuse, 0x20 ;  /* 0x000000200d037836 */ /* 0x040fe40000000000 */
[----:B------:R-:W-:-:S03]  /*5080*/  VIADD R7, R13, 0x40 ;  /* 0x000000400d077836 */ /* 0x000fc60000000000 */
[----:B------:R-:W-:Y:S01]  /*5090*/  ISETP.GE.AND P5, PT, R3, UR4, PT ;  /* 0x0000000403007c0c */ /* 0x000fe2000bfa6270 */
[----:B------:R-:W-:Y:S01]  /*50a0*/  IMAD.SHL.U32 R3, R13, 0x4, RZ ;  /* 0x000000040d037824 */ /* 0x000fe200078e00ff */
[----:B------:R-:W-:Y:S01]  /*50b0*/  ISETP.GE.AND P0, PT, R7, UR4, PT ;  /* 0x0000000407007c0c */ /* 0x000fe2000bf06270 */
[----:B------:R-:W-:-:S03]  /*50c0*/  VIADD R7, R13, 0xa0 ;  /* 0x000000a00d077836 */ /* 0x000fc60000000000 */
[----:B0-----:R-:W-:Y:S01]  /*50d0*/  IADD3 R4, P2, PT, R4, R3, RZ ;  /* 0x0000000304047210 */ /* 0x001fe20007f5e0ff */
[C---:B------:R-:W-:Y:S01]  /*50e0*/  VIADD R11, R13.reuse, 0x60 ;  /* 0x000000600d0b7836 */ /* 0x040fe20000000000 */
[C---:B------:R-:W-:Y:S01]  /*50f0*/  ISETP.GE.AND P6, PT, R13.reuse, UR4, PT ;  /* 0x000000040d007c0c */ /* 0x040fe2000bfc6270 */
[----:B------:R-:W-:Y:S01]  /*5100*/  VIADD R12, R13, 0x80 ;  /* 0x000000800d0c7836 */ /* 0x000fe20000000000 */
[----:B-1----:R-:W-:Y:S01]  /*5110*/  IADD3 R8, P1, PT, R3, R8, RZ ;  /* 0x0000000803087210 */ /* 0x002fe20007f3e0ff */
[----:B------:R-:W-:Y:S01]  /*5120*/  IMAD.X R5, RZ, RZ, R5, P2 ;  /* 0x000000ffff057224 */ /* 0x000fe200010e0605 */
[----:B------:R-:W-:Y:S01]  /*5130*/  ISETP.GE.AND P2, PT, R7, UR4, PT ;  /* 0x0000000407007c0c */ /* 0x000fe2000bf46270 */
[----:B------:R-:W-:Y:S01]  /*5140*/  VIADD R3, R13, 0xc0 ;  /* 0x000000c00d037836 */ /* 0x000fe20000000000 */
[----:B------:R-:W-:Y:S01]  /*5150*/  ISETP.GE.AND P4, PT, R11, UR4, PT ;  /* 0x000000040b007c0c */ /* 0x000fe2000bf86270 */
[----:B------:R-:W-:Y:S01]  /*5160*/  IMAD.X R9, RZ, RZ, R9, P1 ;  /* 0x000000ffff097224 */ /* 0x000fe200008e0609 */
[----:B------:R-:W-:Y:S01]  /*5170*/  ISETP.GE.AND P3, PT, R12, UR4, PT ;  /* 0x000000040c007c0c */ /* 0x000fe2000bf66270 */
[----:B------:R-:W-:Y:S01]  /*5180*/  VIADD R12, R13, 0xe0 ;  /* 0x000000e00d0c7836 */ /* 0x000fe20000000000 */
[----:B------:R-:W-:Y:S01]  /*5190*/  ISETP.GE.AND P1, PT, R3, UR4, PT ;  /* 0x0000000403007c0c */ /* 0x000fe2000bf26270 */
[----:B------:R-:W-:-:S02]  /*51a0*/  VIADD R3, R13, 0x100 ;  /* 0x000001000d037836 */ /* 0x000fc40000000000 */
[----:B--2---:R-:W-:Y:S02]  /*51b0*/  IMAD.MOV.U32 R7, RZ, RZ, R10 ;  /* 0x000000ffff077224 */ /* 0x004fe400078e000a */
[----:B------:R-:W2:Y:S02]  /*51c0*/  @!P6 LDG.E.CONSTANT R10, desc[UR8][R4.64] ;  /* 0x00000008040ae981 */ /* 0x000ea4000c1e9900 */
[----:B------:R-:W-:Y:S02]  /*51d0*/  IMAD.MOV.U32 R11, RZ, RZ, R7 ;  /* 0x000000ffff0b7224 */ /* 0x000fe400078e0007 */
[----:B---3--:R-:W-:Y:S02]  /*51e0*/  IMAD.MOV.U32 R19, RZ, RZ, R21 ;  /* 0x000000ffff137224 */ /* 0x008fe400078e0015 */
[----:B------:R-:W3:Y:S02]  /*51f0*/  @!P6 LDG.E.CONSTANT R21, desc[UR8][R8.64] ;  /* 0x000000080815e981 */ /* 0x000ee4000c1e9900 */
[----:B------:R-:W-:Y:S01]  /*5200*/  IMAD.MOV.U32 R23, RZ, RZ, R19 ;  /* 0x000000ffff177224 */ /* 0x000fe200078e0013 */
[----:B------:R-:W-:Y:S01]  /*5210*/  ISETP.GE.AND P6, PT, R12, UR4, PT ;  /* 0x000000040c007c0c */ /* 0x000fe2000bfc6270 */
[----:B------:R-:W4:Y:S04]  /*5220*/  @!P5 LDG.E.CONSTANT R11, desc[UR8][R4.64+0x80] ;  /* 0x00008008040bd981 */ /* 0x000f28000c1e9900 */
[----:B------:R-:W5:Y:S01]  /*5230*/  @!P5 LDG.E.CONSTANT R23, desc[UR8][R8.64+0x80] ;  /* 0x000080080817d981 */ /* 0x000f62000c1e9900 */
[----:B------:R-:W-:Y:S01]  /*5240*/  ISETP.GE.AND P5, PT, R3, UR4, PT ;  /* 0x0000000403007c0c */ /* 0x000fe2000bfa6270 */
[----:B------:R-:W-:-:S02]  /*5250*/  IMAD.MOV.U32 R12, RZ, RZ, R7 ;  /* 0x000000ffff0c7224 */ /* 0x000fc400078e0007 */
[--C-:B------:R-:W-:Y:S02]  /*5260*/  IMAD.MOV.U32 R13, RZ, RZ, R7.reuse ;  /* 0x000000ffff0d7224 */ /* 0x100fe400078e0007 */
[--C-:B------:R-:W-:Y:S02]  /*5270*/  IMAD.MOV.U32 R14, RZ, RZ, R7.reuse ;  /* 0x000000ffff0e7224 */ /* 0x100fe400078e0007 */
[--C-:B------:R-:W-:Y:S01]  /*5280*/  IMAD.MOV.U32 R15, RZ, RZ, R7.reuse ;  /* 0x000000ffff0f7224 */ /* 0x100fe200078e0007 */
[----:B------:R-:W3:Y:S01]  /*5290*/  @!P0 LDG.E.CONSTANT R12, desc[UR8][R4.64+0x100] ;  /* 0x00010008040c8981 */ /* 0x000ee2000c1e9900 */
[--C-:B------:R-:W-:Y:S02]  /*52a0*/  IMAD.MOV.U32 R16, RZ, RZ, R7.reuse ;  /* 0x000000ffff107224 */ /* 0x100fe400078e0007 */
[----:B------:R-:W-:Y:S01]  /*52b0*/  IMAD.MOV.U32 R17, RZ, RZ, R7 ;  /* 0x000000ffff117224 */ /* 0x000fe200078e0007 */
[----:B------:R-:W5:Y:S04]  /*52c0*/  @!P4 LDG.E.CONSTANT R13, desc[UR8][R4.64+0x180] ;  /* 0x00018008040dc981 */ /* 0x000f68000c1e9900 */
[----:B------:R-:W5:Y:S04]  /*52d0*/  @!P3 LDG.E.CONSTANT R14, desc[UR8][R4.64+0x200] ;  /* 0x00020008040eb981 */ /* 0x000f68000c1e9900 */
[----:B------:R-:W5:Y:S04]  /*52e0*/  @!P2 LDG.E.CONSTANT R15, desc[UR8][R4.64+0x280] ;  /* 0x00028008040fa981 */ /* 0x000f68000c1e9900 */
[----:B------:R-:W5:Y:S04]  /*52f0*/  @!P1 LDG.E.CONSTANT R16, desc[UR8][R4.64+0x300] ;  /* 0x0003000804109981 */ /* 0x000f68000c1e9900 */
[----:B------:R-:W5:Y:S04]  /*5300*/  @!P6 LDG.E.CONSTANT R17, desc[UR8][R4.64+0x380] ;  /* 0x000380080411e981 */ /* 0x000f68000c1e9900 */
[----:B------:R0:W5:Y:S01]  /*5310*/  @!P5 LDG.E.CONSTANT R7, desc[UR8][R4.64+0x400] ;  /* 0x000400080407d981 */ /* 0x000162000c1e9900 */
[----:B------:R-:W-:-:S02]  /*5320*/  IMAD.MOV.U32 R25, RZ, RZ, R19 ;  /* 0x000000ffff197224 */ /* 0x000fc400078e0013 */
[--C-:B------:R-:W-:Y:S02]  /*5330*/  IMAD.MOV.U32 R27, RZ, RZ, R19.reuse ;  /* 0x000000ffff1b7224 */ /* 0x100fe400078e0013 */
[--C-:B------:R-:W-:Y:S02]  /*5340*/  IMAD.MOV.U32 R29, RZ, RZ, R19.reuse ;  /* 0x000000ffff1d7224 */ /* 0x100fe400078e0013 */
[--C-:B------:R-:W-:Y:S01]  /*5350*/  IMAD.MOV.U32 R32, RZ, RZ, R19.reuse ;  /* 0x000000ffff207224 */ /* 0x100fe200078e0013 */
[----:B------:R-:W5:Y:S01]  /*5360*/  @!P0 LDG.E.CONSTANT R25, desc[UR8][R8.64+0x100] ;  /* 0x0001000808198981 */ /* 0x000f62000c1e9900 */
        /* <DEDUP_REMOVED lines=8> */
[----:B------:R-:W0:Y:S01]  /*53f0*/  S2R R44, SR_LANEID ;  /* 0x00000000002c7919 */ /* 0x000e220000000000 */
[----:B------:R-:W1:Y:S01]  /*5400*/  S2UR UR5, SR_CgaCtaId ;  /* 0x00000000000579c3 */ /* 0x000e620000008800 */
[----:B------:R-:W-:Y:S01]  /*5410*/  SHF.R.U32.HI R3, RZ, 0x5, R6 ;  /* 0x00000005ff037819 */ /* 0x000fe20000011606 */
[----:B------:R-:W-:-:S02]  /*5420*/  UMOV UR4, 0x400 ;  /* 0x0000040000047882 */ /* 0x000fc40000000000 */
[----:B-1----:R-:W-:Y:S02]  /*5430*/  ULEA UR4, UR5, UR4, 0x18 ;  /* 0x0000000405047291 */ /* 0x002fe4000f8ec0ff */
[----:B0-----:R-:W-:-:S05]  /*5440*/  IMAD R4, R3, 0x120, R44 ;  /* 0x0000012003047824 */ /* 0x001fca00078e022c */
[----:B------:R-:W-:-:S05]  /*5450*/  LEA R4, R4, UR4, 0x2 ;  /* 0x0000000404047c11 */ /* 0x000fca000f8e10ff */
[----:B------:R-:W-:Y:S01]  /*5460*/  IMAD R8, R44, 0x20, R4 ;  /* 0x000000202c087824 */ /* 0x000fe200078e0204 */
[----:B------:R-:W-:Y:S01]  /*5470*/  ISETP.NE.AND P1, PT, R6, RZ, PT ;  /* 0x000000ff0600720c */ /* 0x000fe20003f25270 */
[----:B------:R-:W-:Y:S01]  /*5480*/  IMAD.MOV.U32 R38, RZ, RZ, RZ ;  /* 0x000000ffff267224 */ /* 0x000fe200078e00ff */
[----:B--2---:R0:W-:Y:S04]  /*5490*/  STS [R4], R10 ;  /* 0x0000000a04007388 */ /* 0x0041e80000000800 */
[----:B----4-:R-:W-:Y:S04]  /*54a0*/  STS [R4+0x80], R11 ;  /* 0x0000800b04007388 */ /* 0x010fe80000000800 */
[----:B---3--:R-:W-:Y:S04]  /*54b0*/  STS [R4+0x100], R12 ;  /* 0x0001000c04007388 */ /* 0x008fe80000000800 */
[----:B-----5:R-:W-:Y:S04]  /*54c0*/  STS [R4+0x180], R13 ;  /* 0x0001800d04007388 */ /* 0x020fe80000000800 */
[----:B------:R-:W-:Y:S04]  /*54d0*/  STS [R4+0x200], R14 ;  /* 0x0002000e04007388 */ /* 0x000fe80000000800 */
[----:B------:R-:W-:Y:S04]  /*54e0*/  STS [R4+0x280], R15 ;  /* 0x0002800f04007388 */ /* 0x000fe80000000800 */
[----:B------:R-:W-:Y:S04]  /*54f0*/  STS [R4+0x300], R16 ;  /* 0x0003001004007388 */ /* 0x000fe80000000800 */
[----:B------:R-:W-:Y:S04]  /*5500*/  STS [R4+0x380], R17 ;  /* 0x0003801104007388 */ /* 0x000fe80000000800 */
[----:B------:R-:W-:Y:S01]  /*5510*/  STS [R4+0x400], R7 ;  /* 0x0004000704007388 */ /* 0x000fe20000000800 */
[----:B------:R-:W-:-:S03]  /*5520*/  NOP ;  /* 0x0000000000007918 */ /* 0x000fc60000000000 */
[----:B------:R-:W1:Y:S04]  /*5530*/  LDS R5, [R8+0x20] ;  /* 0x0000200008057984 */ /* 0x000e680000000800 */
[----:B------:R-:W-:Y:S04]  /*5540*/  LDS R48, [R8] ;  /* 0x0000000008307984 */ /* 0x000fe80000000800 */
[----:B------:R-:W2:Y:S04]  /*5550*/  LDS R30, [R8+0x4] ;  /* 0x00000400081e7984 */ /* 0x000ea80000000800 */
[----:B------:R-:W-:Y:S04]  /*5560*/  LDS R28, [R8+0x8] ;  /* 0x00000800081c7984 */ /* 0x000fe80000000800 */
[----:B------:R-:W3:Y:S04]  /*5570*/  LDS R26, [R8+0xc] ;  /* 0x00000c00081a7984 */ /* 0x000ee80000000800 */
[----:B------:R-:W-:Y:S04]  /*5580*/  LDS R24, [R8+0x10] ;  /* 0x0000100008187984 */ /* 0x000fe80000000800 */
[----:B------:R-:W-:Y:S04]  /*5590*/  LDS R22, [R8+0x14] ;  /* 0x0000140008167984 */ /* 0x000fe80000000800 */
[----:B------:R-:W-:Y:S04]  /*55a0*/  LDS R20, [R8+0x18] ;  /* 0x0000180008147984 */ /* 0x000fe80000000800 */
[----:B------:R-:W-:Y:S01]  /*55b0*/  LDS R18, [R8+0x1c] ;  /* 0x00001c0008127984 */ /* 0x000fe20000000800 */
[----:B------:R-:W-:Y:S01]  /*55c0*/  BAR.SYNC.DEFER_BLOCKING 0x0 ;  /* 0x0000000000007b1d */ /* 0x000fe20000010000 */
[----:B0-----:R-:W-:-:S05]  /*55d0*/  LEA R10, R6, UR4, 0x2 ;  /* 0x00000004060a7c11 */ /* 0x001fca000f8e10ff */
[----:B------:R-:W-:Y:S04]  /*55e0*/  STS [R4], R21 ;  /* 0x0000001504007388 */ /* 0x000fe80000000800 */
[----:B------:R-:W-:Y:S04]  /*55f0*/  STS [R4+0x80], R23 ;  /* 0x0000801704007388 */ /* 0x000fe80000000800 */
[----:B------:R-:W-:Y:S04]  /*5600*/  STS [R4+0x100], R25 ;  /* 0x0001001904007388 */ /* 0x000fe80000000800 */
[----:B------:R-:W-:Y:S04]  /*5610*/  STS [R4+0x180], R27 ;  /* 0x0001801b04007388 */ /* 0x000fe80000000800 */
[----:B------:R-:W-:Y:S04]  /*5620*/  STS [R4+0x200], R29 ;  /* 0x0002001d04007388 */ /* 0x000fe80000000800 */
[----:B------:R-:W-:Y:S04]  /*5630*/  STS [R4+0x280], R32 ;  /* 0x0002802004007388 */ /* 0x000fe80000000800 */
[----:B------:R-:W-:Y:S04]  /*5640*/  STS [R4+0x300], R33 ;  /* 0x0003002104007388 */ /* 0x000fe80000000800 */
[----:B------:R-:W-:Y:S04]  /*5650*/  STS [R4+0x380], R34 ;  /* 0x0003802204007388 */ /* 0x000fe80000000800 */
[----:B------:R0:W-:Y:S01]  /*5660*/  STS [R4+0x400], R19 ;  /* 0x0004001304007388 */ /* 0x0001e20000000800 */
[----:B------:R-:W-:-:S03]  /*5670*/  NOP ;  /* 0x0000000000007918 */ /* 0x000fc60000000000 */
[----:B------:R-:W-:Y:S04]  /*5680*/  LDS R43, [R8+0x20] ;  /* 0x00002000082b7984 */ /* 0x000fe80000000800 */
[----:B------:R-:W-:Y:S04]  /*5690*/  LDS R49, [R8] ;  /* 0x0000000008317984 */ /* 0x000fe80000000800 */
        /* <DEDUP_REMOVED lines=8> */
[----:B-1----:R-:W-:Y:S02]  /*5720*/  STS [R10+0x4d8], R5 ;  /* 0x0004d8050a007388 */ /* 0x002fe40000000800 */
[----:B------:R-:W-:Y:S06]  /*5730*/  BAR.SYNC.DEFER_BLOCKING 0x0 ;  /* 0x0000000000007b1d */ /* 0x000fec0000010000 */
[----:B------:R-:W1:Y:S01]  /*5740*/  @P1 LDS R46, [R10+0x4d4] ;  /* 0x0004d4000a2e1984 */ /* 0x000e620000000800 */
[----:B------:R-:W-:-:S04]  /*5750*/  IMAD R7, R6, 0x9, RZ ;  /* 0x0000000906077824 */ /* 0x000fc800078e02ff */
[----:B------:R-:W-:Y:S01]  /*5760*/  VIADD R9, R7, 0x1 ;  /* 0x0000000107097836 */ /* 0x000fe20000000000 */
[----:B------:R-:W-:Y:S01]  /*5770*/  ISETP.NE.U32.AND P2, PT, R0, R7, PT ;  /* 0x000000070000720c */ /* 0x000fe20003f45070 */
[----:B0-----:R-:W-:-:S03]  /*5780*/  IMAD.MOV.U32 R4, RZ, RZ, 0x1 ;  /* 0x00000001ff047424 */ /* 0x001fc600078e00ff */
[----:B------:R-:W-:Y:S02]  /*5790*/  ISETP.NE.AND.EX P2, PT, R2, RZ, PT, P2 ;  /* 0x000000ff0200720c */ /* 0x000fe40003f45320 */
[----:B------:R-:W-:Y:S01]  /*57a0*/  ISETP.EQ.U32.AND P0, PT, R0, R9, PT ;  /* 0x000000090000720c */ /* 0x000fe20003f02070 */
[C---:B------:R-:W-:Y:S01]  /*57b0*/  VIADD R9, R7.reuse, 0x4 ;  /* 0x0000000407097836 */ /* 0x040fe20000000000 */
[----:B------:R-:W-:Y:S01]  /*57c0*/  SEL R37, RZ, 0x1, P2 ;  /* 0x00000001ff257807 */ /* 0x000fe20001000000 */
[C---:B------:R-:W-:Y:S01]  /*57d0*/  VIADD R11, R7.reuse, 0x2 ;  /* 0x00000002070b7836 */ /* 0x040fe20000000000 */
[----:B------:R-:W-:Y:S01]  /*57e0*/  SEL R38, R38, RZ, P2 ;  /* 0x000000ff26267207 */ /* 0x000fe20001000000 */
[----:B------:R-:W-:Y:S01]  /*57f0*/  VIADD R13, R7, 0x3 ;  /* 0x00000003070d7836 */ /* 0x000fe20000000000 */
[----:B--2---:R-:W-:Y:S02]  /*5800*/  ISETP.NE.AND P6, PT, R48, R30, PT ;  /* 0x0000001e3000720c */ /* 0x004fe40003fc5270 */
[----:B------:R-:W-:-:S02]  /*5810*/  SEL R38, R38, RZ, P1 ;  /* 0x000000ff26267207 */ /* 0x000fc40000800000 */
[----:B------:R-:W-:Y:S02]  /*5820*/  ISETP.EQ.U32.AND P5, PT, R0, R11, PT ;  /* 0x0000000b0000720c */ /* 0x000fe40003fa2070 */
[----:B------:R-:W-:Y:S02]  /*5830*/  ISETP.EQ.OR.EX P6, PT, R2, RZ, P6, P0 ;  /* 0x000000ff0200720c */ /* 0x000fe400037c2700 */
[----:B------:R-:W-:Y:S02]  /*5840*/  ISETP.EQ.U32.AND P4, PT, R0, R13, PT ;  /* 0x0000000d0000720c */ /* 0x000fe40003f82070 */
[----:B---3--:R-:W-:Y:S02]  /*5850*/  ISETP.NE.AND P0, PT, R28, R26, PT ;  /* 0x0000001a1c00720c */ /* 0x008fe40003f05270 */
[----:B-1----:R-:W-:-:S04]  /*5860*/  @P1 ISETP.NE.AND P3, PT, R46, R48, PT ;  /* 0x000000302e00120c */ /* 0x002fc80003f65270 */
[----:B------:R-:W-:Y:S02]  /*5870*/  @P1 SEL R4, RZ, 0x1, !P3 ;  /* 0x00000001ff041807 */ /* 0x000fe40005800000 */
[----:B------:R-:W-:Y:S01]  /*5880*/  ISETP.EQ.U32.AND P3, PT, R0, R9, PT ;  /* 0x000000090000720c */ /* 0x000fe20003f62070 */
[----:B------:R-:W-:Y:S01]  /*5890*/  VIADD R9, R7, 0x5 ;  /* 0x0000000507097836 */ /* 0x000fe20000000000 */
[----:B------:R-:W-:Y:S02]  /*58a0*/  @P1 SEL R37, R37, R4, !P2 ;  /* 0x0000000425251207 */ /* 0x000fe40005000000 */
[----:B------:R-:W-:Y:S02]  /*58b0*/  ISETP.NE.AND P1, PT, R30, R28, PT ;  /* 0x0000001c1e00720c */ /* 0x000fe40003f25270 */
[----:B------:R-:W-:Y:S01]  /*58c0*/  ISETP.EQ.U32.AND P2, PT, R0, R9, PT ;  /* 0x000000090000720c */ /* 0x000fe20003f42070 */
[----:B------:R-:W-:Y:S01]  /*58d0*/  VIADD R9, R7, 0x6 ;  /* 0x0000000607097836 */ /* 0x000fe20000000000 */
[----:B------:R-:W-:-:S02]  /*58e0*/  ISETP.EQ.OR.EX P5, PT, R2, RZ, P1, P5 ;  /* 0x000000ff0200720c */ /* 0x000fc40000fa2750 */
[----:B------:R-:W-:Y:S02]  /*58f0*/  ISETP.NE.AND P1, PT, R26, R24, PT ;  /* 0x000000181a00720c */ /* 0x000fe40003f25270 */
[----:B------:R-:W-:Y:S02]  /*5900*/  ISETP.EQ.OR.EX P4, PT, R2, RZ, P0, P4 ;  /* 0x000000ff0200720c */ /* 0x000fe40000782740 */
[----:B------:R-:W-:Y:S02]  /*5910*/  ISETP.NE.AND P0, PT, R24, R22, PT ;  /* 0x000000161800720c */ /* 0x000fe40003f05270 */
[----:B------:R-:W-:Y:S02]  /*5920*/  ISETP.EQ.OR.EX P3, PT, R2, RZ, P1, P3 ;  /* 0x000000ff0200720c */ /* 0x000fe40000f62730 */
[----:B------:R-:W-:Y:S01]  /*5930*/  ISETP.EQ.U32.AND P1, PT, R0, R9, PT ;  /* 0x000000090000720c */ /* 0x000fe20003f22070 */
[----:B------:R-:W-:Y:S01]  /*5940*/  VIADD R9, R7, 0x7 ;  /* 0x0000000707097836 */ /* 0x000fe20000000000 */
[----:B------:R-:W-:-:S02]  /*5950*/  ISETP.EQ.OR.EX P2, PT, R2, RZ, P0, P2 ;  /* 0x000000ff0200720c */ /* 0x000fc40000742720 */
[----:B------:R-:W-:Y:S01]  /*5960*/  ISETP.NE.AND P0, PT, R22, R20, PT ;  /* 0x000000141600720c */ /* 0x000fe20003f05270 */
[----:B------:R-:W-:Y:S01]  /*5970*/  VIADD R7, R7, 0x8 ;  /* 0x0000000807077836 */ /* 0x000fe20000000000 */
[----:B------:R-:W-:Y:S02]  /*5980*/  P2R R40, PR, RZ, 0x40 ;  /* 0x00000040ff287803 */ /* 0x000fe40000000000 */
[----:B------:R-:W-:Y:S02]  /*5990*/  ISETP.EQ.OR.EX P1, PT, R2, RZ, P0, P1 ;  /* 0x000000ff0200720c */ /* 0x000fe40000722710 */
[----:B------:R-:W-:Y:S02]  /*59a0*/  ISETP.EQ.U32.AND P0, PT, R0, R9, PT ;  /* 0x000000090000720c */ /* 0x000fe40003f02070 */
[----:B------:R-:W-:Y:S02]  /*59b0*/  ISETP.NE.AND P6, PT, R20, R18, PT ;  /* 0x000000121400720c */ /* 0x000fe40003fc5270 */
[----:B------:R-:W-:-:S02]  /*59c0*/  P2R R4, PR, RZ, 0x20 ;  /* 0x00000020ff047803 */ /* 0x000fc40000000000 */
[----:B------:R-:W-:Y:S02]  /*59d0*/  ISETP.EQ.OR.EX P0, PT, R2, RZ, P6, P0 ;  /* 0x000000ff0200720c */ /* 0x000fe40003702700 */
[----:B------:R-:W-:Y:S02]  /*59e0*/  ISETP.EQ.U32.AND P6, PT, R0, R7, PT ;  /* 0x000000070000720c */ /* 0x000fe40003fc2070 */
[----:B------:R-:W-:-:S04]  /*59f0*/  ISETP.NE.AND P5, PT, R18, R5, PT ;  /* 0x000000051200720c */ /* 0x000fc80003fa5270 */
[----:B------:R-:W-:-:S04]  /*5a00*/  ISETP.EQ.OR.EX P6, PT, R2, RZ, P5, P6 ;  /* 0x000000ff0200720c */ /* 0x000fc80002fc2760 */
[----:B------:R-:W-:Y:S02]  /*5a10*/  P2R R36, PR, RZ, 0x40 ;  /* 0x00000040ff247803 */ /* 0x000fe40000000000 */
[----:B------:R-:W-:Y:S02]  /*5a20*/  ISETP.NE.AND P6, PT, R40, RZ, PT ;  /* 0x000000ff2800720c */ /* 0x000fe40003fc5270 */
[----:B------:R-:W-:Y:S02]  /*5a30*/  ISETP.NE.AND P5, PT, R4, RZ, PT ;  /* 0x000000ff0400720c */ /* 0x000fe40003fa5270 */
[----:B------:R-:W-:Y:S01]  /*5a40*/  SEL R4, RZ, 0x1, !P6 ;  /* 0x00000001ff047807 */ /* 0x000fe20007000000 */
[----:B------:R-:W-:Y:S01]  /*5a50*/  FADD R8, R49, R31 ;  /* 0x0000001f31087221 */ /* 0x000fe20000000000 */
[----:B------:R-:W-:Y:S02]  /*5a60*/  P2R R9, PR, RZ, 0x20 ;  /* 0x00000020ff097803 */ /* 0x000fe40000000000 */
[----:B------:R-:W-:-:S02]  /*5a70*/  IADD3 R35, P6, PT, R4, R37, RZ ;  /* 0x0000002504237210 */ /* 0x000fc40007fde0ff */
[----:B------:R-:W-:Y:S02]  /*5a80*/  SEL R4, RZ, 0x1, !P5 ;  /* 0x00000001ff047807 */ /* 0x000fe40006800000 */
[----:B------:R-:W-:Y:S01]  /*5a90*/  ISETP.NE.AND P5, PT, R40, RZ, PT ;  /* 0x000000ff2800720c */ /* 0x000fe20003fa5270 */
[----:B------:R-:W-:Y:S01]  /*5aa0*/  IMAD.X R34, RZ, RZ, R38, P6 ;  /* 0x000000ffff227224 */ /* 0x000fe200030e0626 */
[----:B------:R-:W-:Y:S02]  /*5ab0*/  IADD3 R7, P6, PT, R35, R4, RZ ;  /* 0x0000000423077210 */ /* 0x000fe40007fde0ff */
[----:B------:R-:W-:Y:S02]  /*5ac0*/  FSEL R8, R31, R8, P5 ;  /* 0x000000081f087208 */ /* 0x000fe40002800000 */
[----:B------:R-:W-:Y:S01]  /*5ad0*/  SEL R4, RZ, 0x1, !P4 ;  /* 0x00000001ff047807 */ /* 0x000fe20006000000 */
[----:B------:R-:W-:Y:S01]  /*5ae0*/  IMAD.X R42, RZ, RZ, R34, P6 ;  /* 0x000000ffff2a7224 */ /* 0x000fe200030e0622 */
[----:B------:R-:W-:Y:S01]  /*5af0*/  ISETP.NE.AND P5, PT, R9, RZ, PT ;  /* 0x000000ff0900720c */ /* 0x000fe20003fa5270 */
[----:B------:R-:W-:Y:S01]  /*5b00*/  FADD R8, R29, R8 ;  /* 0x000000081d087221 */ /* 0x000fe20000000000 */
[----:B------:R-:W-:-:S02]  /*5b10*/  IADD3 R41, P6, PT, R7, R4, RZ ;  /* 0x0000000407297210 */ /* 0x000fc40007fde0ff */
[----:B------:R-:W-:Y:S02]  /*5b20*/  SEL R4, RZ, 0x1, !P3 ;  /* 0x00000001ff047807 */ /* 0x000fe40005800000 */
[----:B------:R-:W-:Y:S01]  /*5b30*/  FSEL R8, R29, R8, P5 ;  /* 0x000000081d087208 */ /* 0x000fe20002800000 */
[----:B------:R-:W-:Y:S01]  /*5b40*/  IMAD.X R10, RZ, RZ, R42, P6 ;  /* 0x000000ffff0a7224 */ /* 0x000fe200030e062a */
[----:B------:R-:W-:Y:S02]  /*5b50*/  IADD3 R11, P6, PT, R41, R4, RZ ;  /* 0x00000004290b7210 */ /* 0x000fe40007fde0ff */
[----:B------:R-:W-:Y:S01]  /*5b60*/  SEL R4, RZ, 0x1, !P2 ;  /* 0x00000001ff047807 */ /* 0x000fe20005000000 */
[----:B------:R-:W-:Y:S02]  /*5b70*/  FADD R8, R27, R8 ;  /* 0x000000081b087221 */ /* 0x000fe40000000000 */
[----:B------:R-:W-:Y:S01]  /*5b80*/  IMAD.X R12, RZ, RZ, R10, P6 ;  /* 0x000000ffff0c7224 */ /* 0x000fe200030e060a */
[----:B------:R-:W-:-:S02]  /*5b90*/  IADD3 R13, P6, PT, R11, R4, RZ ;  /* 0x000000040b0d7210 */ /* 0x000fc40007fde0ff */
[----:B------:R-:W-:Y:S02]  /*5ba0*/  FSEL R8, R27, R8, P4 ;  /* 0x000000081b087208 */ /* 0x000fe40002000000 */
[----:B------:R-:W-:Y:S01]  /*5bb0*/  SEL R4, RZ, 0x1, !P1 ;  /* 0x00000001ff047807 */ /* 0x000fe20004800000 */
[----:B------:R-:W-:Y:S02]  /*5bc0*/  IMAD.X R14, RZ, RZ, R12, P6 ;  /* 0x000000ffff0e7224 */ /* 0x000fe400030e060c */
[----:B------:R-:W-:Y:S01]  /*5bd0*/  FADD R8, R25, R8 ;  /* 0x0000000819087221 */ /* 0x000fe20000000000 */
[----:B------:R-:W-:Y:S02]  /*5be0*/  IADD3 R15, P6, PT, R13, R4, RZ ;  /* 0x000000040d0f7210 */ /* 0x000fe40007fde0ff */
[----:B------:R-:W-:Y:S02]  /*5bf0*/  SEL R4, RZ, 0x1, !P0 ;  /* 0x00000001ff047807 */ /* 0x000fe40004000000 */
[----:B------:R-:W-:Y:S01]  /*5c00*/  FSEL R8, R25, R8, P3 ;  /* 0x0000000819087208 */ /* 0x000fe20001800000 */
[----:B------:R-:W-:Y:S01]  /*5c10*/  IMAD.X R16, RZ, RZ, R14, P6 ;  /* 0x000000ffff107224 */ /* 0x000fe200030e060e */
[----:B------:R-:W-:-:S03]  /*5c20*/  IADD3 R17, P6, PT, R15, R4, RZ ;  /* 0x000000040f117210 */ /* 0x000fc60007fde0ff */
[C---:B------:R-:W-:Y:S02]  /*5c30*/  FADD R8, R23.reuse, R8 ;  /* 0x0000000817087221 */ /* 0x040fe40000000000 */
[----:B------:R-:W-:Y:S01]  /*5c40*/  IMAD.X R54, RZ, RZ, R16, P6 ;  /* 0x000000ffff367224 */ /* 0x000fe200030e0610 */
[----:B------:R-:W-:Y:S02]  /*5c50*/  ISETP.NE.AND P6, PT, R36, RZ, PT ;  /* 0x000000ff2400720c */ /* 0x000fe40003fc5270 */
[----:B------:R-:W-:Y:S02]  /*5c60*/  FSEL R8, R23, R8, P2 ;  /* 0x0000000817087208 */ /* 0x000fe40001000000 */
[----:B------:R-:W-:-:S03]  /*5c70*/  SEL R4, RZ, 0x1, !P6 ;  /* 0x00000001ff047807 */ /* 0x000fc60007000000 */
[----:B------:R-:W-:Y:S01]  /*5c80*/  FADD R8, R21, R8 ;  /* 0x0000000815087221 */ /* 0x000fe20000000000 */
[----:B------:R-:W-:-:S04]  /*5c90*/  IADD3 R5, P6, PT, R17, R4, RZ ;  /* 0x0000000411057210 */ /* 0x000fc80007fde0ff */
[----:B------:R-:W-:Y:S01]  /*5ca0*/  FSEL R8, R21, R8, P1 ;  /* 0x0000000815087208 */ /* 0x000fe20000800000 */
[----:B------:R-:W-:Y:S01]  /*5cb0*/  IMAD.X R4, RZ, RZ, R54, P6 ;  /* 0x000000ffff047224 */ /* 0x000fe200030e0636 */
[----:B------:R-:W-:-:S03]  /*5cc0*/  ISETP.NE.AND P6, PT, R36, RZ, PT ;  /* 0x000000ff2400720c */ /* 0x000fc60003fc5270 */
[----:B------:R-:W-:-:S05]  /*5cd0*/  FADD R8, R19, R8 ;  /* 0x0000000813087221 */ /* 0x000fca0000000000 */
[----:B------:R-:W-:-:S05]  /*5ce0*/  FSEL R8, R19, R8, P0 ;  /* 0x0000000813087208 */ /* 0x000fca0000000000 */
[----:B------:R-:W-:-:S05]  /*5cf0*/  @!P6 FADD R43, R43, R8 ;  /* 0x000000082b2be221 */ /* 0x000fca0000000000 */
[----:B------:R-:W0:Y:S01]  /*5d00*/  SHFL.UP PT, R8, R43, 0x1, RZ ;  /* 0x042000002b087989 */ /* 0x000e2200000e00ff */
[----:B------:R-:W-:Y:S02]  /*5d10*/  P2R R45, PR, RZ, 0x10 ;  /* 0x00000010ff2d7803 */ /* 0x000fe40000000000 */
[----:B------:R-:W-:Y:S02]  /*5d20*/  ISETP.GE.AND P4, PT, R44, 0x1, PT ;  /* 0x000000012c00780c */ /* 0x000fe40003f86270 */
[----:B------:R-:W-:-:S04]  /*5d30*/  ISETP.NE.U32.AND P6, PT, R5, RZ, PT ;  /* 0x000000ff0500720c */ /* 0x000fc80003fc5070 */
[----:B------:R-:W-:Y:S01]  /*5d40*/  ISETP.NE.AND.EX P6, PT, R4, RZ, PT, P6 ;  /* 0x000000ff0400720c */ /* 0x000fe20003fc5360 */
[----:B------:R-:W1:Y:S01]  /*5d50*/  SHFL.UP PT, R9, R4, 0x1, RZ ;  /* 0x0420000004097989 */ /* 0x000e6200000e00ff */
[----:B0-----:R-:W-:-:S05]  /*5d60*/  FADD R8, R43, R8 ;  /* 0x000000082b087221 */ /* 0x001fca0000000000 */
[----:B------:R-:W-:Y:S02]  /*5d70*/  @P4 FSEL R43, R8, R43, !P6 ;  /* 0x0000002b082b4208 */ /* 0x000fe40007000000 */
[----:B------:R-:W0:Y:S01]  /*5d80*/  SHFL.UP PT, R8, R5, 0x1, RZ ;  /* 0x0420000005087989 */ /* 0x000e2200000e00ff */
[----:B-1----:R-:W-:Y:S02]  /*5d90*/  SEL R33, R9, RZ, P4 ;  /* 0x000000ff09217207 */ /* 0x002fe40002000000 */
[----:B0-----:R-:W-:-:S04]  /*5da0*/  SEL R8, R8, RZ, P4 ;  /* 0x000000ff08087207 */ /* 0x001fc80002000000 */
[----:B------:R-:W-:Y:S02]  /*5db0*/  IADD3 R9, P6, PT, R8, R5, RZ ;  /* 0x0000000508097210 */ /* 0x000fe40007fde0ff */
[----:B------:R-:W0:Y:S03]  /*5dc0*/  SHFL.UP PT, R8, R43, 0x2, RZ ;  /* 0x044000002b087989 */ /* 0x000e2600000e00ff */
[----:B------:R-:W-:Y:S02]  /*5dd0*/  IMAD.X R50, R33, 0x1, R4, P6 ;  /* 0x0000000121327824 */ /* 0x000fe400030e0604 */
[----:B------:R-:W1:Y:S01]  /*5de0*/  SHFL.UP PT, R4, R9, 0x2, RZ ;  /* 0x0440000009047989 */ /* 0x000e6200000e00ff */
[----:B------:R-:W-:Y:S02]  /*5df0*/  ISETP.GE.AND P4, PT, R44, 0x2, PT ;  /* 0x000000022c00780c */ /* 0x000fe40003f86270 */
[----:B------:R-:W-:Y:S01]  /*5e00*/  ISETP.NE.U32.AND P6, PT, R9, RZ, PT ;  /* 0x000000ff0900720c */ /* 0x000fe20003fc5070 */
[----:B------:R-:W2:Y:S03]  /*5e10*/  SHFL.UP PT, R5, R50, 0x2, RZ ;  /* 0x0440000032057989 */ /* 0x000ea600000e00ff */
[----:B------:R-:W-:Y:S01]  /*5e20*/  ISETP.NE.AND.EX P6, PT, R50, RZ, PT, P6 ;  /* 0x000000ff3200720c */ /* 0x000fe20003fc5360 */
[----:B0-----:R-:W-:Y:S01]  /*5e30*/  FADD R8, R43, R8 ;  /* 0x000000082b087221 */ /* 0x001fe20000000000 */
[----:B-1----:R-:W-:-:S05]  /*5e40*/  SEL R4, R4, RZ, P4 ;  /* 0x000000ff04047207 */ /* 0x002fca0002000000 */
[----:B------:R-:W-:Y:S02]  /*5e50*/  @P4 FSEL R43, R8, R43, !P6 ;  /* 0x0000002b082b4208 */ /* 0x000fe40007000000 */
[----:B------:R-:W-:-:S03]  /*5e60*/  IADD3 R33, P6, PT, R4, R9, RZ ;  /* 0x0000000904217210 */ /* 0x000fc60007fde0ff */
[----:B------:R-:W0:Y:S01]  /*5e70*/  SHFL.UP PT, R4, R43, 0x4, RZ ;  /* 0x048000002b047989 */ /* 0x000e2200000e00ff */
[----:B--2---:R-:W-:Y:S02]  /*5e80*/  SEL R5, R5, RZ, P4 ;  /* 0x000000ff05057207 */ /* 0x004fe40002000000 */
[----:B------:R-:W-:-:S03]  /*5e90*/  ISETP.GE.AND P4, PT, R44, 0x4, PT ;  /* 0x000000042c00780c */ /* 0x000fc60003f86270 */
[----:B------:R-:W-:Y:S01]  /*5ea0*/  IMAD.X R32, R5, 0x1, R50, P6 ;  /* 0x0000000105207824 */ /* 0x000fe200030e0632 */
[----:B------:R-:W-:-:S04]  /*5eb0*/  ISETP.NE.U32.AND P6, PT, R33, RZ, PT ;  /* 0x000000ff2100720c */ /* 0x000fc80003fc5070 */
[----:B------:R-:W-:Y:S01]  /*5ec0*/  ISETP.NE.AND.EX P6, PT, R32, RZ, PT, P6 ;  /* 0x000000ff2000720c */ /* 0x000fe20003fc5360 */
[----:B0-----:R-:W-:-:S05]  /*5ed0*/  FADD R4, R43, R4 ;  /* 0x000000042b047221 */ /* 0x001fca0000000000 */
[----:B------:R-:W-:Y:S02]  /*5ee0*/  @P4 FSEL R43, R4, R43, !P6 ;  /* 0x0000002b042b4208 */ /* 0x000fe40007000000 */
[----:B------:R-:W0:Y:S04]  /*5ef0*/  SHFL.UP PT, R4, R33, 0x4, RZ ;  /* 0x0480000021047989 */ /* 0x000e2800000e00ff */
[----:B------:R-:W1:Y:S01]  /*5f00*/  SHFL.UP PT, R5, R32, 0x4, RZ ;  /* 0x0480000020057989 */ /* 0x000e6200000e00ff */
[----:B0-----:R-:W-:-:S04]  /*5f10*/  SEL R4, R4, RZ, P4 ;  /* 0x000000ff04047207 */ /* 0x001fc80002000000 */
[----:B------:R-:W-:Y:S02]  /*5f20*/  IADD3 R9, P6, PT, R4, R33, RZ ;  /* 0x0000002104097210 */ /* 0x000fe40007fde0ff */
[----:B------:R-:W0:Y:S01]  /*5f30*/  SHFL.UP PT, R4, R43, 0x8, RZ ;  /* 0x050000002b047989 */ /* 0x000e2200000e00ff */
[----:B-1----:R-:W-:Y:S02]  /*5f40*/  SEL R5, R5, RZ, P4 ;  /* 0x000000ff05057207 */ /* 0x002fe40002000000 */
        /* <DEDUP_REMOVED lines=11> */
[----:B-1----:R-:W-:-:S05]  /*6000*/  SEL R5, R5, RZ, P4 ;  /* 0x000000ff05057207 */ /* 0x002fca0002000000 */
[----:B------:R-:W-:Y:S01]  /*6010*/  IMAD.X R32, R5, 0x1, R8, P6 ;  /* 0x0000000105207824 */ /* 0x000fe200030e0608 */
[----:B------:R-:W-:-:S04]  /*6020*/  ISETP.NE.U32.AND P6, PT, R33, RZ, PT ;  /* 0x000000ff2100720c */ /* 0x000fc80003fc5070 */
[----:B------:R-:W-:Y:S01]  /*6030*/  ISETP.NE.AND.EX P6, PT, R32, RZ, PT, P6 ;  /* 0x000000ff2000720c */ /* 0x000fe20003fc5360 */
[----:B------:R-:W1:Y:S01]  /*6040*/  SHFL.UP PT, R5, R32, 0x10, RZ ;  /* 0x0600000020057989 */ /* 0x000e6200000e00ff */
[----:B0-----:R-:W-:-:S05]  /*6050*/  FADD R4, R43, R4 ;  /* 0x000000042b047221 */ /* 0x001fca0000000000 */
[----:B------:R-:W-:Y:S02]  /*6060*/  FSEL R52, R4, R43, !P6 ;  /* 0x0000002b04347208 */ /* 0x000fe40007000000 */
[----:B------:R-:W0:Y:S01]  /*6070*/  SHFL.UP PT, R4, R33, 0x10, RZ ;  /* 0x0600000021047989 */ /* 0x000e2200000e00ff */
[----:B------:R-:W-:-:S04]  /*6080*/  ISETP.GE.AND P4, PT, R44, 0x10, PT ;  /* 0x000000102c00780c */ /* 0x000fc80003f86270 */
[----:B-1----:R-:W-:Y:S02]  /*6090*/  SEL R5, R5, RZ, P4 ;  /* 0x000000ff05057207 */ /* 0x002fe40002000000 */
[----:B0-----:R-:W-:-:S04]  /*60a0*/  SEL R4, R4, RZ, P4 ;  /* 0x000000ff04047207 */ /* 0x001fc80002000000 */
[----:B------:R-:W-:-:S05]  /*60b0*/  IADD3 R8, P6, PT, R4, R33, RZ ;  /* 0x0000002104087210 */ /* 0x000fca0007fde0ff */
[----:B------:R-:W-:Y:S01]  /*60c0*/  IMAD.X R9, R5, 0x1, R32, P6 ;  /* 0x0000000105097824 */ /* 0x000fe200030e0620 */
[----:B------:R-:W-:-:S13]  /*60d0*/  ISETP.NE.AND P6, PT, R44, 0x1f, PT ;  /* 0x0000001f2c00780c */ /* 0x000fda0003fc5270 */
[----:B------:R-:W-:-:S05]  /*60e0*/  @!P6 LEA R47, R3, UR4, 0x4 ;  /* 0x00000004032fec11 */ /* 0x000fca000f8e20ff */
[----:B------:R-:W-:Y:S04]  /*60f0*/  @!P6 STS [R47+0x8], R52 ;  /* 0x000008342f00e388 */ /* 0x000fe80000000800 */
[----:B------:R-:W-:Y:S01]  /*6100*/  @!P6 STS.64 [R47], R8 ;  /* 0x000000082f00e388 */ /* 0x000fe20000000a00 */
[----:B------:R-:W-:Y:S06]  /*6110*/  BAR.SYNC.DEFER_BLOCKING 0x0 ;  /* 0x0000000000007b1d */ /* 0x000fec0000010000 */
[----:B------:R-:W-:Y:S04]  /*6120*/  LDS.64 R32, [UR4+0x10] ;  /* 0x00001004ff207984 */ /* 0x000fe80008000a00 */
[----:B------:R-:W0:Y:S04]  /*6130*/  LDS.64 R4, [UR4] ;  /* 0x00000004ff047984 */ /* 0x000e280008000a00 */
[----:B------:R-:W-:Y:S04]  /*6140*/  LDS R50, [UR4+0x8] ;  /* 0x00000804ff327984 */ /* 0x000fe80008000800 */
[----:B------:R-:W1:Y:S01]  /*6150*/  LDS R51, [UR4+0x18] ;  /* 0x00001804ff337984 */ /* 0x000e620008000800 */
[----:B0-----:R-:W-:-:S05]  /*6160*/  IADD3 R55, P6, PT, R4, R32, RZ ;  /* 0x0000002004377210 */ /* 0x001fca0007fde0ff */
[----:B------:R-:W-:Y:S01]  /*6170*/  IMAD.X R53, R5, 0x1, R33, P6 ;  /* 0x0000000105357824 */ /* 0x000fe200030e0621 */
[----:B------:R-:W-:-:S04]  /*6180*/  ISETP.NE.U32.AND P6, PT, R32, RZ, PT ;  /* 0x000000ff2000720c */ /* 0x000fc80003fc5070 */
[----:B------:R-:W-:Y:S02]  /*6190*/  ISETP.NE.AND.EX P6, PT, R33, RZ, PT, P6 ;  /* 0x000000ff2100720c */ /* 0x000fe40003fc5360 */
[----:B------:R-:W0:Y:S01]  /*61a0*/  LDS.64 R32, [UR4+0x20] ;  /* 0x00002004ff207984 */ /* 0x000e220008000a00 */
[----:B------:R-:W-:-:S10]  /*61b0*/  FSEL R43, R43, R52, !P4 ;  /* 0x000000342b2b7208 */ /* 0x000fd40006000000 */
[----:B-1----:R-:W-:Y:S01]  /*61c0*/  @!P6 FADD R51, R50, R51 ;  /* 0x000000333233e221 */ /* 0x002fe20000000000 */
[----:B------:R-:W-:-:S04]  /*61d0*/  ISETP.NE.AND P6, PT, R3, 0x2, PT ;  /* 0x000000020300780c */ /* 0x000fc80003fc5270 */
[----:B------:R-:W-:Y:S02]  /*61e0*/  SEL R56, R55, R4, !P6 ;  /* 0x0000000437387207 */ /* 0x000fe40007000000 */
[----:B------:R-:W-:Y:S02]  /*61f0*/  SEL R47, R53, R5, !P6 ;  /* 0x00000005352f7207 */ /* 0x000fe40007000000 */
[----:B------:R-:W-:Y:S01]  /*6200*/  LDS.64 R4, [UR4+0x30] ;  /* 0x00003004ff047984 */ /* 0x000fe20008000a00 */
[----:B0-----:R-:W-:-:S05]  /*6210*/  IADD3 R55, P4, PT, R32, R55, RZ ;  /* 0x0000003720377210 */ /* 0x001fca0007f9e0ff */
[----:B------:R-:W-:Y:S01]  /*6220*/  IMAD.X R58, R33, 0x1, R53, P4 ;  /* 0x00000001213a7824 */ /* 0x000fe200020e0635 */
[----:B------:R-:W-:Y:S02]  /*6230*/  FSEL R53, R51, R50, !P6 ;  /* 0x0000003233357208 */ /* 0x000fe40007000000 */
[----:B------:R-:W0:Y:S01]  /*6240*/  LDS R50, [UR4+0x28] ;  /* 0x00002804ff327984 */ /* 0x000e220008000800 */
[----:B------:R-:W-:-:S04]  /*6250*/  ISETP.NE.U32.AND P6, PT, R32, RZ, PT ;  /* 0x000000ff2000720c */ /* 0x000fc80003fc5070 */
[----:B------:R-:W-:Y:S02]  /*6260*/  ISETP.NE.AND.EX P6, PT, R33, RZ, PT, P6 ;  /* 0x000000ff2100720c */ /* 0x000fe40003fc5360 */
[----:B------:R-:W1:Y:S11]  /*6270*/  LDS R33, [UR4+0x38] ;  /* 0x00003804ff217984 */ /* 0x000e760008000800 */
[----:B0-----:R-:W-:Y:S01]  /*6280*/  @!P6 FADD R50, R51, R50 ;  /* 0x000000323332e221 */ /* 0x001fe20000000000 */
[----:B------:R-:W-:-:S04]  /*6290*/  ISETP.NE.AND P6, PT, R3, 0x3, PT ;  /* 0x000000030300780c */ /* 0x000fc80003fc5270 */
[----:B------:R-:W-:Y:S02]  /*62a0*/  SEL R56, R55, R56, !P6 ;  /* 0x0000003837387207 */ /* 0x000fe40007000000 */
[----:B------:R-:W-:Y:S02]  /*62b0*/  IADD3 R55, P4, PT, R4, R55, RZ ;  /* 0x0000003704377210 */ /* 0x000fe40007f9e0ff */
[----:B------:R-:W-:-:S03]  /*62c0*/  FSEL R32, R50, R53, !P6 ;  /* 0x0000003532207208 */ /* 0x000fc60007000000 */
[----:B------:R-:W-:Y:S01]  /*62d0*/  IMAD.X R51, R5, 0x1, R58, P4 ;  /* 0x0000000105337824 */ /* 0x000fe200020e063a */
[----:B------:R-:W-:Y:S02]  /*62e0*/  SEL R58, R58, R47, !P6 ;  /* 0x0000002f3a3a7207 */ /* 0x000fe40007000000 */
[----:B------:R-:W-:-:S04]  /*62f0*/  ISETP.NE.U32.AND P6, PT, R4, RZ, PT ;  /* 0x000000ff0400720c */ /* 0x000fc80003fc5070 */
[----:B------:R-:W-:Y:S02]  /*6300*/  ISETP.NE.AND.EX P6, PT, R5, RZ, PT, P6 ;  /* 0x000000ff0500720c */ /* 0x000fe40003fc5360 */
[----:B------:R-:W0:Y:S11]  /*6310*/  LDS.64 R4, [UR4+0x40] ;  /* 0x00004004ff047984 */ /* 0x000e360008000a00 */
[----:B-1----:R-:W-:Y:S01]  /*6320*/  @!P6 FADD R33, R50, R33 ;  /* 0x000000213221e221 */ /* 0x002fe20000000000 */
[----:B------:R-:W-:-:S04]  /*6330*/  ISETP.NE.AND P6, PT, R3, 0x4, PT ;  /* 0x000000040300780c */ /* 0x000fc80003fc5270 */
[----:B------:R-:W-:Y:S02]  /*6340*/  SEL R56, R55, R56, !P6 ;  /* 0x0000003837387207 */ /* 0x000fe40007000000 */
[----:B------:R-:W-:Y:S02]  /*6350*/  SEL R58, R51, R58, !P6 ;  /* 0x0000003a333a7207 */ /* 0x000fe40007000000 */
[----:B0-----:R-:W-:-:S05]  /*6360*/  IADD3 R55, P4, PT, R4, R55, RZ ;  /* 0x0000003704377210 */ /* 0x001fca0007f9e0ff */
[----:B------:R-:W-:Y:S01]  /*6370*/  IMAD.X R47, R5, 0x1, R51, P4 ;  /* 0x00000001052f7824 */ /* 0x000fe200020e0633 */
[----:B------:R-:W-:Y:S02]  /*6380*/  FSEL R51, R33, R32, !P6 ;  /* 0x0000002021337208 */ /* 0x000fe40007000000 */
[----:B------:R-:W0:Y:S01]  /*6390*/  LDS R32, [UR4+0x48] ;  /* 0x00004804ff207984 */ /* 0x000e220008000800 */
[----:B------:R-:W-:-:S04]  /*63a0*/  ISETP.NE.U32.AND P6, PT, R4, RZ, PT ;  /* 0x000000ff0400720c */ /* 0x000fc80003fc5070 */
[----:B------:R-:W-:Y:S02]  /*63b0*/  ISETP.NE.AND.EX P6, PT, R5, RZ, PT, P6 ;  /* 0x000000ff0500720c */ /* 0x000fe40003fc5360 */
[----:B------:R-:W1:Y:S11]  /*63c0*/  LDS.64 R4, [UR4+0x50] ;  /* 0x00005004ff047984 */ /* 0x000e760008000a00 */
[----:B0-----:R-:W-:Y:S01]  /*63d0*/  @!P6 FADD R32, R33, R32 ;  /* 0x000000202120e221 */ /* 0x001fe20000000000 */
[----:B------:R-:W-:Y:S01]  /*63e0*/  ISETP.NE.AND P6, PT, R3, 0x5, PT ;  /* 0x000000050300780c */ /* 0x000fe20003fc5270 */
[----:B------:R-:W0:Y:S03]  /*63f0*/  LDS R33, [UR4+0x58] ;  /* 0x00005804ff217984 */ /* 0x000e260008000800 */
[----:B------:R-:W-:-:S02]  /*6400*/  SEL R56, R55, R56, !P6 ;  /* 0x0000003837387207 */ /* 0x000fc40007000000 */
[----:B-1----:R-:W-:Y:S02]  /*6410*/  IADD3 R55, P4, PT, R4, R55, RZ ;  /* 0x0000003704377210 */ /* 0x002fe40007f9e0ff */
[----:B------:R-:W-:Y:S02]  /*6420*/  SEL R58, R47, R58, !P6 ;  /* 0x0000003a2f3a7207 */ /* 0x000fe40007000000 */
[----:B------:R-:W-:Y:S02]  /*6430*/  FSEL R50, R32, R51, !P6 ;  /* 0x0000003320327208 */ /* 0x000fe40007000000 */
[----:B------:R-:W-:Y:S01]  /*6440*/  ISETP.NE.U32.AND P6, PT, R4, RZ, PT ;  /* 0x000000ff0400720c */ /* 0x000fe20003fc5070 */
[----:B------:R-:W-:-:S03]  /*6450*/  IMAD.X R53, R5, 0x1, R47, P4 ;  /* 0x0000000105357824 */ /* 0x000fc600020e062f */
[----:B------:R-:W-:Y:S02]  /*6460*/  ISETP.NE.AND.EX P6, PT, R5, RZ, PT, P6 ;  /* 0x000000ff0500720c */ /* 0x000fe40003fc5360 */
[----:B------:R-:W1:Y:S11]  /*6470*/  LDS.64 R4, [UR4+0x60] ;  /* 0x00006004ff047984 */ /* 0x000e760008000a00 */
[----:B0-----:R-:W-:Y:S01]  /*6480*/  @!P6 FADD R33, R32, R33 ;  /* 0x000000212021e221 */ /* 0x001fe20000000000 */
[----:B------:R-:W-:-:S04]  /*6490*/  ISETP.NE.AND P6, PT, R3, 0x6, PT ;  /* 0x000000060300780c */ /* 0x000fc80003fc5270 */
[----:B------:R-:W-:Y:S02]  /*64a0*/  SEL R58, R53, R58, !P6 ;  /* 0x0000003a353a7207 */ /* 0x000fe40007000000 */
[----:B-1----:R-:W-:-:S05]  /*64b0*/  IADD3 R51, P4, PT, R4, R55, RZ ;  /* 0x0000003704337210 */ /* 0x002fca0007f9e0ff */
[----:B------:R-:W-:Y:S01]  /*64c0*/  IMAD.X R47, R5, 0x1, R53, P4 ;  /* 0x00000001052f7824 */ /* 0x000fe200020e0635 */
[----:B------:R-:W-:Y:S02]  /*64d0*/  FSEL R53, R33, R50, !P6 ;  /* 0x0000003221357208 */ /* 0x000fe40007000000 */
[----:B------:R-:W0:Y:S01]  /*64e0*/  LDS R50, [UR4+0x68] ;  /* 0x00006804ff327984 */ /* 0x000e220008000800 */
[----:B------:R-:W-:Y:S02]  /*64f0*/  SEL R56, R55, R56, !P6 ;  /* 0x0000003837387207 */ /* 0x000fe40007000000 */
[----:B------:R-:W-:Y:S01]  /*6500*/  ISETP.NE.U32.AND P6, PT, R4, RZ, PT ;  /* 0x000000ff0400720c */ /* 0x000fe20003fc5070 */
[----:B------:R-:W1:Y:S03]  /*6510*/  SHFL.UP PT, R55, R8, 0x1, RZ ;  /* 0x0420000008377989 */ /* 0x000e6600000e00ff */
[----:B------:R-:W-:Y:S01]  /*6520*/  ISETP.NE.AND.EX P6, PT, R5, RZ, PT, P6 ;  /* 0x000000ff0500720c */ /* 0x000fe20003fc5360 */
[----:B------:R-:W2:Y:S04]  /*6530*/  SHFL.UP PT, R52, R9, 0x1, RZ ;  /* 0x0420000009347989 */ /* 0x000ea800000e00ff */
[----:B------:R-:W3:Y:S01]  /*6540*/  LDS.64 R8, [UR4+0x70] ;  /* 0x00007004ff087984 */ /* 0x000ee20008000a00 */
[----:B------:R-:W-:-:S02]  /*6550*/  P2R R39, PR, RZ, 0x20 ;  /* 0x00000020ff277803 */ /* 0x000fc40000000000 */
[----:B------:R-:W-:Y:S02]  /*6560*/  ISETP.NE.AND P5, PT, R44, RZ, PT ;  /* 0x000000ff2c00720c */ /* 0x000fe40003fa5270 */
[----:B------:R-:W-:-:S03]  /*6570*/  ISETP.GE.U32.AND P4, PT, R6, 0x20, PT ;  /* 0x000000200600780c */ /* 0x000fc60003f86070 */
[----:B0-----:R-:W-:Y:S01]  /*6580*/  @!P6 FADD R50, R33, R50 ;  /* 0x000000322132e221 */ /* 0x001fe20000000000 */
[----:B------:R-:W-:-:S04]  /*6590*/  ISETP.NE.AND P6, PT, R3, 0x7, PT ;  /* 0x000000070300780c */ /* 0x000fc80003fc5270 */
[----:B------:R-:W-:Y:S02]  /*65a0*/  SEL R5, R51, R56, !P6 ;  /* 0x0000003833057207 */ /* 0x000fe40007000000 */
[----:B------:R-:W-:Y:S02]  /*65b0*/  SEL R44, R47, R58, !P6 ;  /* 0x0000003a2f2c7207 */ /* 0x000fe40007000000 */
[----:B------:R-:W-:Y:S02]  /*65c0*/  FSEL R53, R50, R53, !P6 ;  /* 0x0000003532357208 */ /* 0x000fe40007000000 */
[----:B------:R-:W-:-:S04]  /*65d0*/  ISETP.NE.U32.AND P6, PT, R5, RZ, PT ;  /* 0x000000ff0500720c */ /* 0x000fc80003fc5070 */
[C---:B------:R-:W-:Y:S02]  /*65e0*/  ISETP.NE.AND.EX P6, PT, R44.reuse, RZ, PT, P6 ;  /* 0x000000ff2c00720c */ /* 0x040fe40003fc5360 */
[----:B-1----:R-:W-:Y:S02]  /*65f0*/  SEL R32, R55, RZ, P5 ;  /* 0x000000ff37207207 */ /* 0x002fe40002800000 */
[----:B------:R-:W-:Y:S02]  /*6600*/  SEL R3, R5, RZ, P4 ;  /* 0x000000ff05037207 */ /* 0x000fe40002000000 */
[----:B------:R-:W-:Y:S02]  /*6610*/  SEL R4, R44, RZ, P4 ;  /* 0x000000ff2c047207 */ /* 0x000fe40002000000 */
[----:B--2---:R-:W-:Y:S02]  /*6620*/  SEL R33, R52, RZ, P5 ;  /* 0x000000ff34217207 */ /* 0x004fe40002800000 */
[----:B------:R-:W-:-:S02]  /*6630*/  IADD3 R32, P4, PT, R32, R3, RZ ;  /* 0x0000000320207210 */ /* 0x000fc40007f9e0ff */
[----:B------:R-:W-:Y:S01]  /*6640*/  LDS R3, [UR4+0x78] ;  /* 0x00007804ff037984 */ /* 0x000fe20008000800 */
[----:B------:R-:W-:Y:S01]  /*6650*/  @!P6 FADD R53, RZ, R53 ;  /* 0x00000035ff35e221 */ /* 0x000fe20000000000 */
[----:B---3--:R-:W-:Y:S01]  /*6660*/  IADD3 R5, P6, PT, R8, R51, RZ ;  /* 0x0000003308057210 */ /* 0x008fe20007fde0ff */
[----:B------:R-:W-:-:S04]  /*6670*/  IMAD.X R33, R33, 0x1, R4, P4 ;  /* 0x0000000121217824 */ /* 0x000fc800020e0604 */
[----:B------:R-:W-:Y:S02]  /*6680*/  IMAD.X R4, R9, 0x1, R47, P6 ;  /* 0x0000000109047824 */ /* 0x000fe400030e062f */
[----:B------:R-:W0:Y:S01]  /*6690*/  SHFL.UP PT, R47, R43, 0x1, RZ ;  /* 0x042000002b2f7989 */ /* 0x000e2200000e00ff */
[----:B------:R-:W-:-:S04]  /*66a0*/  ISETP.GE.U32.AND P6, PT, R6, 0x20, PT ;  /* 0x000000200600780c */ /* 0x000fc80003fc6070 */
[----:B------:R-:W-:Y:S02]  /*66b0*/  FSEL R44, R53, RZ, P6 ;  /* 0x000000ff352c7208 */ /* 0x000fe40003000000 */
[----:B------:R-:W-:-:S04]  /*66c0*/  ISETP.NE.U32.AND P6, PT, R55, RZ, PT ;  /* 0x000000ff3700720c */ /* 0x000fc80003fc5070 */
[----:B------:R-:W-:-:S13]  /*66d0*/  ISETP.NE.AND.EX P6, PT, R52, RZ, PT, P6 ;  /* 0x000000ff3400720c */ /* 0x000fda0003fc5360 */
[----:B0-----:R-:W-:Y:S01]  /*66e0*/  @!P6 FADD R47, R47, R44 ;  /* 0x0000002c2f2fe221 */ /* 0x001fe20000000000 */
[----:B------:R-:W-:-:S04]  /*66f0*/  ISETP.NE.U32.AND P6, PT, R8, RZ, PT ;  /* 0x000000ff0800720c */ /* 0x000fc80003fc5070 */
[----:B------:R-:W-:-:S13]  /*6700*/  ISETP.NE.AND.EX P6, PT, R9, RZ, PT, P6 ;  /* 0x000000ff0900720c */ /* 0x000fda0003fc5360 */
[----:B------:R-:W-:Y:S01]  /*6710*/  @!P6 FADD R3, R50, R3 ;  /* 0x000000033203e221 */ /* 0x000fe20000000000 */
[----:B------:R-:W-:-:S05]  /*6720*/  IADD3 R35, P6, PT, R32, R35, RZ ;  /* 0x0000002320237210 */ /* 0x000fca0007fde0ff */
[----:B------:R-:W-:Y:S01]  /*6730*/  IMAD.X R34, R33, 0x1, R34, P6 ;  /* 0x0000000121227824 */ /* 0x000fe200030e0622 */
        /* <DEDUP_REMOVED lines=14> */
[----:B------:R-:W-:Y:S02]  /*6820*/  ISETP.NE.U32.AND P6, PT, R37, RZ, PT ;  /* 0x000000ff2500720c */ /* 0x000fe40003fc5070 */
[----:B------:R-:W-:Y:S02]  /*6830*/  FSEL R47, R44, R47, !P5 ;  /* 0x0000002f2c2f7208 */ /* 0x000fe40006800000 */
[----:B------:R-:W-:Y:S02]  /*6840*/  ISETP.NE.AND.EX P5, PT, R38, RZ, PT, P6 ;  /* 0x000000ff2600720c */ /* 0x000fe40003fa5360 */
[----:B------:R-:W-:Y:S02]  /*6850*/  ISETP.NE.AND P6, PT, R40, RZ, PT ;  /* 0x000000ff2800720c */ /* 0x000fe40003fc5270 */
[----:B------:R-:W-:Y:S02]  /*6860*/  P2R R37, PR, RZ, 0x20 ;  /* 0x00000020ff257803 */ /* 0x000fe40000000000 */
[----:B------:R-:W-:-:S07]  /*6870*/  ISETP.NE.AND P4, PT, R45, RZ, PT ;  /* 0x000000ff2d00720c */ /* 0x000fce0003f85270 */
[----:B------:R-:W-:Y:S01]  /*6880*/  @!P5 FADD R49, R49, R47 ;  /* 0x0000002f3131d221 */ /* 0x000fe20000000000 */
[----:B------:R-:W-:-:S03]  /*6890*/  ISETP.NE.AND P5, PT, R39, RZ, PT ;  /* 0x000000ff2700720c */ /* 0x000fc60003fa5270 */
[----:B------:R-:W-:Y:S01]  /*68a0*/  @!P6 FADD R31, R31, R49 ;  /* 0x000000311f1fe221 */ /* 0x000fe20000000000 */
[----:B------:R-:W-:-:S04]  /*68b0*/  ISETP.GE.U32.AND P6, PT, R5, 0x101, PT ;  /* 0x000001010500780c */ /* 0x000fc80003fc6070 */
[----:B------:R-:W-:-:S05]  /*68c0*/  ISETP.GE.AND.EX P6, PT, R4, RZ, PT, P6 ;  /* 0x000000ff0400720c */ /* 0x000fca0003fc6360 */
[----:B------:R-:W-:-:S04]  /*68d0*/  @!P5 FADD R29, R29, R31 ;  /* 0x0000001f1d1dd221 */ /* 0x000fc80000000000 */
[----:B------:R-:W-:-:S04]  /*68e0*/  @!P4 FADD R27, R27, R29 ;  /* 0x0000001d1b1bc221 */ /* 0x000fc80000000000 */
[----:B------:R-:W-:-:S04]  /*68f0*/  @!P3 FADD R25, R25, R27 ;  /* 0x0000001b1919b221 */ /* 0x000fc80000000000 */
[----:B------:R-:W-:-:S04]  /*6900*/  @!P2 FADD R23, R23, R25 ;  /* 0x000000191717a221 */ /* 0x000fc80000000000 */
[----:B------:R-:W-:-:S04]  /*6910*/  @!P1 FADD R21, R21, R23 ;  /* 0x0000001715159221 */ /* 0x000fc80000000000 */
[----:B------:R-:W-:Y:S01]  /*6920*/  @!P0 FADD R19, R19, R21 ;  /* 0x0000001513138221 */ /* 0x000fe20000000000 */
[----:B------:R-:W-:Y:S06]  /*6930*/  @!P6 BRA `(.L_x_1036) ;  /* 0x000000040078e947 */ /* 0x000fec0003800000 */
[----:B------:R-:W-:Y:S01]  /*6940*/  BAR.SYNC.DEFER_BLOCKING 0x0 ;  /* 0x0000000000007b1d */ /* 0x000fe20000010000 */
[----:B------:R-:W-:Y:S02]  /*6950*/  P2R R8, PR, RZ, 0x2 ;  /* 0x00000002ff087803 */ /* 0x000fe40000000000 */
[----:B------:R-:W-:Y:S02]  /*6960*/  ISETP.NE.AND P1, PT, R37, RZ, PT ;  /* 0x000000ff2500720c */ /* 0x000fe40003f25270 */
[----:B------:R-:W-:Y:S01]  /*6970*/  P2R R10, PR, RZ, 0x1 ;  /* 0x00000001ff0a7803 */ /* 0x000fe20000000000 */
[----:B------:R-:W0:Y:S01]  /*6980*/  LDCU.64 UR10, c[0x0][0x3a0] ;  /* 0x00007400ff0a77ac */ /* 0x000e220008000a00 */
[----:B------:R-:W-:Y:S01]  /*6990*/  ISETP.NE.AND P0, PT, R40, RZ, PT ;  /* 0x000000ff2800720c */ /* 0x000fe20003f05270 */
[----:B------:R-:W-:Y:S01]  /*69a0*/  BSSY.RECONVERGENT B0, `(.L_x_1037) ;  /* 0x0000056000007945 */ /* 0x000fe20003800200 */
[----:B------:R-:W-:Y:S02]  /*69b0*/  @P5 LEA R35, R35, UR4, 0x3 ;  /* 0x0000000423235c11 */ /* 0x000fe4000f8e18ff */
[----:B------:R-:W-:-:S02]  /*69c0*/  @P4 LEA R7, R7, UR4, 0x3 ;  /* 0x0000000407074c11 */ /* 0x000fc4000f8e18ff */
[----:B------:R-:W-:Y:S02]  /*69d0*/  @P3 LEA R9, R9, UR4, 0x3 ;  /* 0x0000000409093c11 */ /* 0x000fe4000f8e18ff */
[----:B------:R-:W-:Y:S02]  /*69e0*/  @P2 LEA R11, R11, UR4, 0x3 ;  /* 0x000000040b0b2c11 */ /* 0x000fe4000f8e18ff */
[----:B------:R-:W-:Y:S02]  /*69f0*/  @P1 LEA R32, R32, UR4, 0x3 ;  /* 0x0000000420201c11 */ /* 0x000fe4000f8e18ff */
[----:B------:R-:W-:-:S03]  /*6a00*/  ISETP.NE.AND P6, PT, R36, RZ, PT ;  /* 0x000000ff2400720c */ /* 0x000fc60003fc5270 */
[----:B------:R1:W-:Y:S01]  /*6a10*/  @P1 STS.64 [R32], R46 ;  /* 0x0000002e20001388 */ /* 0x0003e20000000a00 */
[----:B------:R-:W-:Y:S02]  /*6a20*/  ISETP.NE.AND P1, PT, R8, RZ, PT ;  /* 0x000000ff0800720c */ /* 0x000fe40003f25270 */
[----:B------:R-:W-:-:S05]  /*6a30*/  @P0 LEA R8, R41, UR4, 0x3 ;  /* 0x0000000429080c11 */ /* 0x000fca000f8e18ff */
[----:B------:R1:W-:Y:S01]  /*6a40*/  @P0 STS.64 [R8], R48 ;  /* 0x0000003008000388 */ /* 0x0003e20000000a00 */
[----:B------:R-:W-:Y:S02]  /*6a50*/  ISETP.NE.AND P0, PT, R10, RZ, PT ;  /* 0x000000ff0a00720c */ /* 0x000fe40003f05270 */
[----:B------:R-:W-:Y:S01]  /*6a60*/  @P6 LEA R17, R17, UR4, 0x3 ;  /* 0x0000000411116c11 */ /* 0x000fe2000f8e18ff */
[----:B------:R1:W-:Y:S02]  /*6a70*/  @P5 STS.64 [R35], R30 ;  /* 0x0000001e23005388 */ /* 0x0003e40000000a00 */
[----:B------:R-:W-:Y:S02]  /*6a80*/  @P1 LEA R13, R13, UR4, 0x3 ;  /* 0x000000040d0d1c11 */ /* 0x000fe4000f8e18ff */
[----:B------:R1:W-:Y:S04]  /*6a90*/  @P4 STS.64 [R7], R28 ;  /* 0x0000001c07004388 */ /* 0x0003e80000000a00 */
[----:B------:R1:W-:Y:S02]  /*6aa0*/  @P3 STS.64 [R9], R26 ;  /* 0x0000001a09003388 */ /* 0x0003e40000000a00 */
[----:B------:R-:W-:-:S02]  /*6ab0*/  @P0 LEA R15, R15, UR4, 0x3 ;  /* 0x000000040f0f0c11 */ /* 0x000fc4000f8e18ff */
[----:B------:R1:W-:Y:S04]  /*6ac0*/  @P2 STS.64 [R11], R24 ;  /* 0x000000180b002388 */ /* 0x0003e80000000a00 */
[----:B------:R1:W-:Y:S04]  /*6ad0*/  @P1 STS.64 [R13], R22 ;  /* 0x000000160d001388 */ /* 0x0003e80000000a00 */
[----:B------:R1:W-:Y:S01]  /*6ae0*/  @P0 STS.64 [R15], R20 ;  /* 0x000000140f000388 */ /* 0x0003e20000000a00 */
[----:B------:R-:W-:-:S03]  /*6af0*/  ISETP.GT.U32.AND P0, PT, R5, R6, PT ;  /* 0x000000060500720c */ /* 0x000fc60003f04070 */
[----:B------:R1:W-:Y:S01]  /*6b00*/  @P6 STS.64 [R17], R18 ;  /* 0x0000001211006388 */ /* 0x0003e20000000a00 */
[----:B------:R-:W-:Y:S01]  /*6b10*/  BAR.SYNC.DEFER_BLOCKING 0x0 ;  /* 0x0000000000007b1d */ /* 0x000fe20000010000 */
[----:B------:R-:W-:-:S13]  /*6b20*/  ISETP.GT.U32.AND.EX P0, PT, R4, RZ, PT, P0 ;  /* 0x000000ff0400720c */ /* 0x000fda0003f04100 */
[----:B01----:R-:W-:Y:S05]  /*6b30*/  @!P0 BRA `(.L_x_1038) ;  /* 0x0000000000f08947 */ /* 0x003fea0003800000 */
[----:B------:R-:W-:Y:S01]  /*6b40*/  IMAD.MOV.U32 R14, RZ, RZ, R6 ;  /* 0x000000ffff0e7224 */ /* 0x000fe200078e0006 */
[----:B------:R-:W-:Y:S01]  /*6b50*/  BSSY.RECONVERGENT B1, `(.L_x_1039) ;  /* 0x0000023000017945 */ /* 0x000fe20003800200 */
[----:B------:R-:W-:-:S03]  /*6b60*/  IMAD.MOV.U32 R21, RZ, RZ, RZ ;  /* 0x000000ffff157224 */ /* 0x000fc600078e00ff */
[----:B------:R-:W-:Y:S02]  /*6b70*/  LOP3.LUT R8, RZ, R14, RZ, 0x33, !PT ;  /* 0x0000000eff087212 */ /* 0x000fe400078e33ff */
[----:B------:R-:W-:Y:S02]  /*6b80*/  LOP3.LUT R7, RZ, R21, RZ, 0x33, !PT ;  /* 0x00000015ff077212 */ /* 0x000fe400078e33ff */
[----:B------:R-:W-:-:S04]  /*6b90*/  IADD3 R8, P0, PT, R8, R5, RZ ;  /* 0x0000000508087210 */ /* 0x000fc80007f1e0ff */
[C---:B------:R-:W-:Y:S01]  /*6ba0*/  LOP3.LUT R9, R8.reuse, 0x300, RZ, 0xc0, !PT ;  /* 0x0000030008097812 */ /* 0x040fe200078ec0ff */
[----:B------:R-:W-:Y:S01]  /*6bb0*/  IMAD.X R7, R7, 0x1, R4, P0 ;  /* 0x0000000107077824 */ /* 0x000fe200000e0604 */
[----:B------:R-:W-:Y:S02]  /*6bc0*/  ISETP.GE.U32.AND P0, PT, R8, 0x300, PT ;  /* 0x000003000800780c */ /* 0x000fe40003f06070 */
[----:B------:R-:W-:Y:S02]  /*6bd0*/  ISETP.NE.U32.AND P1, PT, R9, 0x300, PT ;  /* 0x000003000900780c */ /* 0x000fe40003f25070 */
[----:B------:R-:W-:Y:S02]  /*6be0*/  ISETP.GE.U32.AND.EX P0, PT, R7, RZ, PT, P0 ;  /* 0x000000ff0700720c */ /* 0x000fe40003f06100 */
[----:B------:R-:W-:-:S13]  /*6bf0*/  ISETP.NE.AND.EX P1, PT, RZ, RZ, PT, P1 ;  /* 0x000000ffff00720c */ /* 0x000fda0003f25310 */
[----:B------:R-:W-:Y:S05]  /*6c00*/  @!P1 BRA `(.L_x_1040) ;  /* 0x00000000005c9947 */ /* 0x000fea0003800000 */
        /* <DEDUP_REMOVED lines=11> */
.L_x_1041:
        /* <DEDUP_REMOVED lines=12> */
.L_x_1040:
[----:B------:R-:W-:Y:S05]  /*6d80*/  BSYNC.RECONVERGENT B1 ;  /* 0x0000000000017941 */ /* 0x000fea0003800200 */
.L_x_1039:
[----:B------:R-:W-:Y:S05]  /*6d90*/  @!P0 BRA `(.L_x_1038) ;  /* 0x0000000000588947 */ /* 0x000fea0003800000 */
.L_x_1042:
        /* <DEDUP_REMOVED lines=22> */
.L_x_1038:
[----:B------:R-:W-:Y:S05]  /*6f00*/  BSYNC.RECONVERGENT B0 ;  /* 0x0000000000007941 */ /* 0x000fea0003800200 */
.L_x_1037:
[----:B------:R-:W-:Y:S05]  /*6f10*/  BRA `(.L_x_1043) ;  /* 0x0000000000ac7947 */ /* 0x000fea0003800000 */
.L_x_1036:
[----:B------:R-:W-:Y:S01]  /*6f20*/  P2R R20, PR, RZ, 0x1 ;  /* 0x00000001ff147803 */ /* 0x000fe20000000000 */
[----:B------:R-:W0:Y:S01]  /*6f30*/  @P2 LDC.64 R38, c[0x0][0x3a0] ;  /* 0x0000e800ff262b82 */ /* 0x000e220000000a00 */
[----:B------:R-:W-:Y:S02]  /*6f40*/  ISETP.NE.AND P0, PT, R40, RZ, PT ;  /* 0x000000ff2800720c */ /* 0x000fe40003f05270 */
[----:B------:R-:W-:Y:S02]  /*6f50*/  P2R R18, PR, RZ, 0x2 ;  /* 0x00000002ff127803 */ /* 0x000fe40000000000 */
[----:B------:R-:W-:-:S09]  /*6f60*/  ISETP.NE.AND P1, PT, R37, RZ, PT ;  /* 0x000000ff2500720c */ /* 0x000fd20003f25270 */
[----:B------:R-:W1:Y:S08]  /*6f70*/  @P0 LDC.64 R50, c[0x0][0x3a0] ;  /* 0x0000e800ff320b82 */ /* 0x000e700000000a00 */
[----:B------:R-:W2:Y:S01]  /*6f80*/  @P1 LDC.64 R52, c[0x0][0x3a0] ;  /* 0x0000e800ff341b82 */ /* 0x000ea20000000a00 */
[----:B-1----:R-:W-:-:S04]  /*6f90*/  @P0 LEA R50, P6, R41, R50, 0x2 ;  /* 0x0000003229320211 */ /* 0x002fc800078c10ff */
[----:B------:R-:W-:Y:S02]  /*6fa0*/  @P0 LEA.HI.X R51, R41, R51, R42, 0x2, P6 ;  /* 0x0000003329330211 */ /* 0x000fe400030f142a */
[----:B--2---:R-:W-:-:S04]  /*6fb0*/  @P1 LEA R52, P6, R32, R52, 0x2 ;  /* 0x0000003420341211 */ /* 0x004fc800078c10ff */
[----:B------:R-:W-:Y:S02]  /*6fc0*/  @P1 LEA.HI.X R53, R32, R53, R33, 0x2, P6 ;  /* 0x0000003520351211 */ /* 0x000fe400030f1421 */
[----:B------:R-:W1:Y:S03]  /*6fd0*/  @P5 LDC.64 R32, c[0x0][0x3a0] ;  /* 0x0000e800ff205b82 */ /* 0x000e660000000a00 */
[----:B------:R2:W-:Y:S01]  /*6fe0*/  @P1 STG.E desc[UR8][R52.64], R47 ;  /* 0x0000002f34001986 */ /* 0x0005e2000c101908 */
[----:B------:R-:W-:-:S03]  /*6ff0*/  ISETP.NE.AND P1, PT, R18, RZ, PT ;  /* 0x000000ff1200720c */ /* 0x000fc60003f25270 */
[----:B------:R2:W-:Y:S01]  /*7000*/  @P0 STG.E desc[UR8][R50.64], R49 ;  /* 0x0000003132000986 */ /* 0x0005e2000c101908 */
[----:B------:R-:W-:-:S09]  /*7010*/  ISETP.NE.AND P0, PT, R20, RZ, PT ;  /* 0x000000ff1400720c */ /* 0x000fd20003f05270 */
[----:B------:R-:W3:Y:S01]  /*7020*/  @P1 LDC.64 R40, c[0x0][0x3a0] ;  /* 0x0000e800ff281b82 */ /* 0x000ee20000000a00 */
[----:B-1----:R-:W-:-:S07]  /*7030*/  @P5 LEA R32, P6, R35, R32, 0x2 ;  /* 0x0000002023205211 */ /* 0x002fce00078c10ff */
[----:B------:R-:W1:Y:S01]  /*7040*/  @P0 LDC.64 R42, c[0x0][0x3a0] ;  /* 0x0000e800ff2a0b82 */ /* 0x000e620000000a00 */
[----:B------:R-:W-:Y:S02]  /*7050*/  @P5 LEA.HI.X R33, R35, R33, R34, 0x2, P6 ;  /* 0x0000002123215211 */ /* 0x000fe400030f1422 */
[----:B------:R-:W-:-:S05]  /*7060*/  ISETP.NE.AND P6, PT, R36, RZ, PT ;  /* 0x000000ff2400720c */ /* 0x000fca0003fc5270 */
[----:B------:R-:W4:Y:S01]  /*7070*/  @P4 LDC.64 R34, c[0x0][0x3a0] ;  /* 0x0000e800ff224b82 */ /* 0x000f220000000a00 */
[----:B------:R2:W-:Y:S07]  /*7080*/  @P5 STG.E desc[UR8][R32.64], R31 ;  /* 0x0000001f20005986 */ /* 0x0005ee000c101908 */
[----:B------:R-:W5:Y:S08]  /*7090*/  @P3 LDC.64 R36, c[0x0][0x3a0] ;  /* 0x0000e800ff243b82 */ /* 0x000f700000000a00 */
[----:B------:R-:W2:Y:S01]  /*70a0*/  @P6 LDC.64 R44, c[0x0][0x3a0] ;  /* 0x0000e800ff2c6b82 */ /* 0x000ea20000000a00 */
[----:B----4-:R-:W-:-:S04]  /*70b0*/  @P4 LEA R34, P5, R7, R34, 0x2 ;  /* 0x0000002207224211 */ /* 0x010fc800078a10ff */
[----:B------:R-:W-:Y:S02]  /*70c0*/  @P4 LEA.HI.X R35, R7, R35, R8, 0x2, P5 ;  /* 0x0000002307234211 */ /* 0x000fe400028f1408 */
[----:B-----5:R-:W-:-:S03]  /*70d0*/  @P3 LEA R36, P5, R9, R36, 0x2 ;  /* 0x0000002409243211 */ /* 0x020fc600078a10ff */
[----:B------:R4:W-:Y:S01]  /*70e0*/  @P4 STG.E desc[UR8][R34.64], R29 ;  /* 0x0000001d22004986 */ /* 0x0009e2000c101908 */
[----:B0-----:R-:W-:Y:S02]  /*70f0*/  @P2 LEA R38, P4, R11, R38, 0x2 ;  /* 0x000000260b262211 */ /* 0x001fe400078810ff */
[----:B------:R-:W-:Y:S02]  /*7100*/  @P3 LEA.HI.X R37, R9, R37, R10, 0x2, P5 ;  /* 0x0000002509253211 */ /* 0x000fe400028f140a */
[----:B------:R-:W-:Y:S02]  /*7110*/  @P2 LEA.HI.X R39, R11, R39, R12, 0x2, P4 ;  /* 0x000000270b272211 */ /* 0x000fe400020f140c */
[----:B-1----:R-:W-:Y:S01]  /*7120*/  @P0 LEA R42, P4, R15, R42, 0x2 ;  /* 0x0000002a0f2a0211 */ /* 0x002fe200078810ff */
[----:B------:R4:W-:Y:S01]  /*7130*/  @P3 STG.E desc[UR8][R36.64], R27 ;  /* 0x0000001b24003986 */ /* 0x0009e2000c101908 */
[----:B---3--:R-:W-:Y:S02]  /*7140*/  @P1 LEA R40, P3, R13, R40, 0x2 ;  /* 0x000000280d281211 */ /* 0x008fe400078610ff */
[----:B--2---:R-:W-:Y:S01]  /*7150*/  @P6 LEA R44, P5, R17, R44, 0x2 ;  /* 0x0000002c112c6211 */ /* 0x004fe200078a10ff */
[----:B------:R4:W-:Y:S01]  /*7160*/  @P2 STG.E desc[UR8][R38.64], R25 ;  /* 0x0000001926002986 */ /* 0x0009e2000c101908 */
[----:B------:R-:W-:-:S02]  /*7170*/  @P1 LEA.HI.X R41, R13, R41, R14, 0x2, P3 ;  /* 0x000000290d291211 */ /* 0x000fc400018f140e */
[----:B------:R-:W-:Y:S02]  /*7180*/  @P0 LEA.HI.X R43, R15, R43, R16, 0x2, P4 ;  /* 0x0000002b0f2b0211 */ /* 0x000fe400020f1410 */
[----:B------:R-:W-:Y:S01]  /*7190*/  @P6 LEA.HI.X R45, R17, R45, R54, 0x2, P5 ;  /* 0x0000002d112d6211 */ /* 0x000fe200028f1436 */
[----:B------:R4:W-:Y:S04]  /*71a0*/  @P1 STG.E desc[UR8][R40.64], R23 ;  /* 0x0000001728001986 */ /* 0x0009e8000c101908 */
[----:B------:R4:W-:Y:S04]  /*71b0*/  @P0 STG.E desc[UR8][R42.64], R21 ;  /* 0x000000152a000986 */ /* 0x0009e8000c101908 */
[----:B------:R4:W-:Y:S02]  /*71c0*/  @P6 STG.E desc[UR8][R44.64], R19 ;  /* 0x000000132c006986 */ /* 0x0009e4000c101908 */
.L_x_1043:
[----:B------:R-:W-:-:S13]  /*71d0*/  ISETP.NE.AND P0, PT, R6, 0xff, PT ;  /* 0x000000ff0600780c */ /* 0x000fda0003f05270 */
[----:B------:R-:W-:Y:S05]  /*71e0*/  @P0 EXIT ;  /* 0x000000000000094d */ /* 0x000fea0003800000 */
[----:B------:R-:W1:Y:S01]  /*71f0*/  LDC.64 R6, c[0x0][0x3a8] ;  /* 0x0000ea00ff067b82 */ /* 0x000e620000000a00 */
[----:B------:R-:W-:-:S04]  /*7200*/  ISETP.NE.U32.AND P0, PT, R0, 0x900, PT ;  /* 0x000009000000780c */ /* 0x000fc80003f05070 */
[----:B------:R-:W-:-:S13]  /*7210*/  ISETP.NE.AND.EX P0, PT, R2, RZ, PT, P0 ;  /* 0x000000ff0200720c */ /* 0x000fda0003f05300 */
[----:B------:R-:W-:Y:S05]  /*7220*/  @P0 BRA `(.L_x_1044) ;  /* 0x0000000000180947 */ /* 0x000fea0003800000 */
[----:B0---4-:R-:W0:Y:S02]  /*7230*/  LDC.64 R8, c[0x0][0x3a0] ;  /* 0x0000e800ff087b82 */ /* 0x011e240000000a00 */
[----:B0-----:R-:W-:-:S04]  /*7240*/  LEA R8, P0, R5, R8, 0x2 ;  /* 0x0000000805087211 */ /* 0x001fc800078010ff */
[C---:B------:R-:W-:Y:S02]  /*7250*/  LEA.HI.X R9, R5.reuse, R9, R4, 0x2, P0 ;  /* 0x0000000905097211 */ /* 0x040fe400000f1404 */
[----:B------:R-:W-:-:S03]  /*7260*/  IADD3 R5, P0, PT, R5, 0x1, RZ ;  /* 0x0000000105057810 */ /* 0x000fc60007f1e0ff */
[----:B------:R2:W-:Y:S02]  /*7270*/  STG.E desc[UR8][R8.64], R3 ;  /* 0x0000000308007986 */ /* 0x0005e4000c101908 */
[----:B------:R-:W-:-:S08]  /*7280*/  IMAD.X R4, RZ, RZ, R4, P0 ;  /* 0x000000ffff047224 */ /* 0x000fd000000e0604 */
.L_x_1044:
[----:B------:R-:W-:-:S04]  /*7290*/  LOP3.LUT R5, R5, R4, RZ, 0x3c, !PT ;  /* 0x0000000405057212 */ /* 0x000fc800078e3cff */
[----:B------:R-:W-:-:S04]  /*72a0*/  LOP3.LUT R4, R5, R4, RZ, 0x3c, !PT ;  /* 0x0000000405047212 */ /* 0x000fc800078e3cff */
[----:B------:R-:W-:-:S05]  /*72b0*/  LOP3.LUT R5, R5, R4, RZ, 0x3c, !PT ;  /* 0x0000000405057212 */ /* 0x000fca00078e3cff */
[----:B-1----:R-:W-:Y:S01]  /*72c0*/  STG.E.64 desc[UR8][R6.64], R4 ;  /* 0x0000000406007986 */ /* 0x002fe2000c101b08 */
[----:B------:R-:W-:Y:S05]  /*72d0*/  EXIT ;  /* 0x000000000000794d */ /* 0x000fea0003800000 */
.L_x_1035:
[----:B------:R-:W0:Y:S08]  /*72e0*/  LDC.64 R4, c[0x0][0x380] ;  /* 0x0000e000ff047b82 */ /* 0x000e300000000a00 */
[----:B------:R-:W1:Y:S01]  /*72f0*/  LDC.64 R8, c[0x0][0x388] ;  /* 0x0000e200ff087b82 */ /* 0x000e620000000a00 */
[----:B0-----:R-:W-:-:S05]  /*7300*/  IMAD.WIDE.U32 R4, R12, 0x2400, R4 ;  /* 0x000024000c047825 */ /* 0x001fca00078e0004 */
[----:B------:R-:W2:Y:S01]  /*7310*/  LDG.E.CONSTANT R14, desc[UR8][R4.64] ;  /* 0x00000008040e7981 */ /* 0x000ea2000c1e9900 */
[----:B-1----:R-:W-:-:S05]  /*7320*/  IMAD.WIDE.U32 R8, R12, 0x2400, R8 ;  /* 0x000024000c087825 */ /* 0x002fca00078e0008 */
[----:B------:R0:W3:Y:S01]  /*7330*/  LDG.E.CONSTANT R23, desc[UR8][R8.64] ;  /* 0x0000000808177981 */ /* 0x0000e2000c1e9900 */
[----:B------:R-:W1:Y:S02]  /*7340*/  S2R R13, SR_TID.X ;  /* 0x00000000000d7919 */ /* 0x000e640000002100 */
[C---:B-1----:R-:W-:Y:S02]  /*7350*/  LOP3.LUT R3, R13.reuse, 0x1f, RZ, 0xc0, !PT ;  /* 0x0000001f0d037812 */ /* 0x042fe400078ec0ff */
[----:B------:R-:W-:-:S05]  /*7360*/  LOP3.LUT R6, R13, 0x3e0, RZ, 0xc0, !PT ;  /* 0x000003e00d067812 */ /* 0x000fca00078ec0ff */
[----:B------:R-:W-:-:S04]  /*7370*/  IMAD R15, R6, 0x9, R3 ;  /* 0x00000009060f7824 */ /* 0x000fc800078e0203 */
[C---:B------:R-:W-:Y:S02]  /*7380*/  VIADD R3, R15.reuse, 0x20 ;  /* 0x000000200f037836 */ /* 0x040fe40000000000 */
[----:B------:R-:W-:-:S03]  /*7390*/  IMAD.SHL.U32 R11, R15, 0x4, RZ ;  /* 0x000000040f0b7824 */ /* 0x000fc600078e00ff */
[----:B------:R-:W-:Y:S01]  /*73a0*/  ISETP.GE.U32.AND P5, PT, R3, R0, PT ;  /* 0x000000000300720c */ /* 0x000fe20003fa6070 */
[C---:B------:R-:W-:Y:S01]  /*73b0*/  VIADD R3, R15.reuse, 0x60 ;  /* 0x000000600f037836 */ /* 0x040fe20000000000 */
[----:B------:R-:W-:Y:S01]  /*73c0*/  IADD3 R6, P2, PT, R4, R11, RZ ;  /* 0x0000000b04067210 */ /* 0x000fe20007f5e0ff */
[----:B------:R-:W-:-:S03]  /*73d0*/  VIADD R7, R15, 0x40 ;  /* 0x000000400f077836 */ /* 0x000fc60000000000 */
[-C--:B------:R-:W-:Y:S01]  /*73e0*/  ISETP.GE.U32.AND P4, PT, R3, R0.reuse, PT ;  /* 0x000000000300720c */ /* 0x080fe20003f86070 */
[----:B------:R-:W-:Y:S01]  /*73f0*/  VIADD R3, R15, 0xa0 ;  /* 0x000000a00f037836 */ /* 0x000fe20000000000 */
[-C--:B------:R-:W-:Y:S01]  /*7400*/  ISETP.GE.U32.AND P0, PT, R7, R0.reuse, PT ;  /* 0x000000000700720c */ /* 0x080fe20003f06070 */
[----:B------:R-:W-:Y:S01]  /*7410*/  IMAD.X R7, RZ, RZ, R5, P2 ;  /* 0x000000ffff077224 */ /* 0x000fe200010e0605 */
[C---:B------:R-:W-:Y:S01]  /*7420*/  ISETP.GE.U32.AND P6, PT, R15.reuse, R0, PT ;  /* 0x000000000f00720c */ /* 0x040fe20003fc6070 */
[----:B------:R-:W-:Y:S01]  /*7430*/  VIADD R17, R15, 0x80 ;  /* 0x000000800f117836 */ /* 0x000fe20000000000 */
[----:B------:R-:W-:Y:S02]  /*7440*/  IADD3 R10, P1, PT, R11, R8, RZ ;  /* 0x000000080b0a7210 */ /* 0x000fe40007f3e0ff */
[-C--:B------:R-:W-:Y:S02]  /*7450*/  ISETP.GE.U32.AND P2, PT, R3, R0.reuse, PT ;  /* 0x000000000300720c */ /* 0x080fe40003f46070 */
[----:B------:R-:W-:Y:S01]  /*7460*/  ISETP.GE.U32.AND P3, PT, R17, R0, PT ;  /* 0x000000001100720c */ /* 0x000fe20003f66070 */
[----:B------:R-:W-:-:S02]  /*7470*/  IMAD.X R11, RZ, RZ, R9, P1 ;  /* 0x000000ffff0b7224 */ /* 0x000fc400008e0609 */
[C---:B------:R-:W-:Y:S02]  /*7480*/  VIADD R17, R15.reuse, 0xc0 ;  /* 0x000000c00f117836 */ /* 0x040fe40000000000 */
[C---:B0-----:R-:W-:Y:S02]  /*7490*/  VIADD R9, R15.reuse, 0xe0 ;  /* 0x000000e00f097836 */ /* 0x041fe40000000000 */
[----:B------:R-:W-:Y:S01]  /*74a0*/  VIADD R15, R15, 0x100 ;  /* 0x000001000f0f7836 */ /* 0x000fe20000000000 */
[----:B------:R-:W-:Y:S01]  /*74b0*/  ISETP.GE.U32.AND P1, PT, R17, R0, PT ;  /* 0x000000001100720c */ /* 0x000fe20003f26070 */
[----:B------:R-:W-:Y:S02]  /*74c0*/  IMAD.MOV.U32 R32, RZ, RZ, RZ ;  /* 0x000000ffff207224 */ /* 0x000fe400078e00ff */
[----:B--2---:R-:W-:Y:S02]  /*74d0*/  IMAD.MOV.U32 R3, RZ, RZ, R14 ;  /* 0x000000ffff037224 */ /* 0x004fe400078e000e */
[----:B------:R-:W2:Y:S02]  /*74e0*/  @!P6 LDG.E.CONSTANT R14, desc[UR8][R6.64] ;  /* 0x00000008060ee981 */ /* 0x000ea4000c1e9900 */
[----:B------:R-:W-:-:S02]  /*74f0*/  IMAD.MOV.U32 R8, RZ, RZ, R3 ;  /* 0x000000ffff087224 */ /* 0x000fc400078e0003 */
[----:B---3--:R-:W-:Y:S02]  /*7500*/  IMAD.MOV.U32 R33, RZ, RZ, R23 ;  /* 0x000000ffff217224 */ /* 0x008fe400078e0017 */
[----:B------:R-:W3:Y:S02]  /*7510*/  @!P6 LDG.E.CONSTANT R23, desc[UR8][R10.64] ;  /* 0x000000080a17e981 */ /* 0x000ee4000c1e9900 */
[----:B------:R-:W-:Y:S01]  /*7520*/  IMAD.MOV.U32 R25, RZ, RZ, R33 ;  /* 0x000000ffff197224 */ /* 0x000fe200078e0021 */
[-C--:B------:R-:W-:Y:S01]  /*7530*/  ISETP.GE.U32.AND P6, PT, R9, R0.reuse, PT ;  /* 0x000000000900720c */ /* 0x080fe20003fc6070 */
[----:B------:R-:W4:Y:S04]  /*7540*/  @!P5 LDG.E.CONSTANT R8, desc[UR8][R6.64+0x80] ;  /* 0x000080080608d981 */ /* 0x000f28000c1e9900 */
[----:B------:R-:W5:Y:S01]  /*7550*/  @!P5 LDG.E.CONSTANT R25, desc[UR8][R10.64+0x80] ;  /* 0x000080080a19d981 */ /* 0x000f62000c1e9900 */
[----:B------:R-:W-:Y:S01]  /*7560*/  ISETP.GE.U32.AND P5, PT, R15, R0, PT ;  /* 0x000000000f00720c */ /* 0x000fe20003fa6070 */
        /* <DEDUP_REMOVED lines=25> */
[----:B------:R-:W5:Y:S01]  /*7700*/  @!P5 LDG.E.CONSTANT R33, desc[UR8][R10.64+0x400] ;  /* 0x000400080a21d981 */ /* 0x000f62000c1e9900 */
[----:B------:R-:W-:-:S13]  /*7710*/  ISETP.NE.AND P6, PT, R13, RZ, PT ;  /* 0x000000ff0d00720c */ /* 0x000fda0003fc5270 */
[----:B------:R1:W5:Y:S01]  /*7720*/  @!P6 LDG.E.CONSTANT R32, desc[UR8][R4.64+-0x4] ;  /* 0xfffffc080420e981 */ /* 0x000362000c1e9900 */
[----:B------:R-:W0:Y:S01]  /*7730*/  S2R R36, SR_LANEID ;  /* 0x0000000000247919 */ /* 0x000e220000000000 */
[----:B------:R-:W1:Y:S01]  /*7740*/  S2UR UR5, SR_CgaCtaId ;  /* 0x00000000000579c3 */ /* 0x000e620000008800 */
[----:B------:R-:W-:Y:S01]  /*7750*/  SHF.R.U32.HI R9, RZ, 0x5, R13 ;  /* 0x00000005ff097819 */ /* 0x000fe2000001160d */
[----:B------:R-:W-:Y:S02]  /*7760*/  UMOV UR4, 0x400 ;  /* 0x0000040000047882 */ /* 0x000fe40000000000 */
[----:B-1----:R-:W-:Y:S02]  /*7770*/  ULEA UR4, UR5, UR4, 0x18 ;  /* 0x0000000405047291 */ /* 0x002fe4000f8ec0ff */
[----:B0-----:R-:W-:-:S05]  /*7780*/  IMAD R6, R9, 0x120, R36 ;  /* 0x0000012009067824 */ /* 0x001fca00078e0224 */
[----:B------:R-:W-:-:S05]  /*7790*/  LEA R6, R6, UR4, 0x2 ;  /* 0x0000000406067c11 */ /* 0x000fca000f8e10ff */
[----:B------:R-:W-:Y:S01]  /*77a0*/  IMAD R4, R36, 0x20, R6 ;  /* 0x0000002024047824 */ /* 0x000fe200078e0206 */
[----:B------:R-:W-:Y:S02]  /*77b0*/  ISETP.NE.AND P0, PT, R13, RZ, PT ;  /* 0x000000ff0d00720c */ /* 0x000fe40003f05270 */
[----:B------:R-:W-:Y:S01]  /*77c0*/  P2R R10, PR, RZ, 0x40 ;  /* 0x00000040ff0a7803 */ /* 0x000fe20000000000 */
        /* <DEDUP_REMOVED lines=13> */
[----:B------:R-:W3:Y:S04]  /*78a0*/  LDS R26, [R4+0x8] ;  /* 0x00000800041a7984 */ /* 0x000ee80000000800 */
[----:B------:R-:W-:Y:S04]  /*78b0*/  LDS R24, [R4+0xc] ;  /* 0x00000c0004187984 */ /* 0x000fe80000000800 */
        /* <DEDUP_REMOVED lines=11> */
[----:B------:R0:W-:Y:S04]  /*7970*/  STS [R6+0x280], R35 ;  /* 0x0002802306007388 */ /* 0x0001e80000000800 */
        /* <DEDUP_REMOVED lines=17> */
[----:B0-----:R-:W-:-:S04]  /*7a90*/  IMAD R35, R13, 0x9, RZ ;  /* 0x000000090d237824 */ /* 0x001fc800078e02ff */
[C---:B------:R-:W-:Y:S02]  /*7aa0*/  VIADD R3, R35.reuse, 0x1 ;  /* 0x0000000123037836 */ /* 0x040fe40000000000 */
[----:B------:R-:W-:Y:S01]  /*7ab0*/  VIADD R5, R35, 0x2 ;  /* 0x0000000223057836 */ /* 0x000fe20000000000 */
[C---:B------:R-:W-:Y:S02]  /*7ac0*/  ISETP.EQ.U32.AND P3, PT, R0.reuse, R35, PT ;  /* 0x000000230000720c */ /* 0x040fe40003f62070 */
[C---:B------:R-:W-:Y:S02]  /*7ad0*/  ISETP.EQ.U32.AND P5, PT, R0.reuse, R3, PT ;  /* 0x000000030000720c */ /* 0x040fe40003fa2070 */
[----:B------:R-:W-:Y:S02]  /*7ae0*/  ISETP.EQ.U32.AND P2, PT, R0, R5, PT ;  /* 0x000000050000720c */ /* 0x000fe40003f42070 */
[----:B--2---:R-:W-:Y:S02]  /*7af0*/  ISETP.NE.AND P1, PT, R30, R28, PT ;  /* 0x0000001c1e00720c */ /* 0x004fe40003f25270 */
[----:B---3--:R-:W-:-:S02]  /*7b00*/  ISETP.NE.AND P4, PT, R28, R26, PT ;  /* 0x0000001a1c00720c */ /* 0x008fc40003f85270 */
[C---:B------:R-:W-:Y:S02]  /*7b10*/  ISETP.EQ.OR.EX P1, PT, R2.reuse, RZ, P1, P5 ;  /* 0x000000ff0200720c */ /* 0x040fe40000f22750 */
[----:B------:R-:W-:Y:S02]  /*7b20*/  ISETP.EQ.OR.EX P2, PT, R2, RZ, P4, P2 ;  /* 0x000000ff0200720c */ /* 0x000fe40002742720 */
[----:B------:R-:W-:Y:S02]  /*7b30*/  SEL R3, RZ, 0x1, !P1 ;  /* 0x00000001ff037807 */ /* 0x000fe40004800000 */
[----:B----4-:R-:W-:Y:S01]  /*7b40*/  SEL R6, RZ, 0x1, !P2 ;  /* 0x00000001ff067807 */ /* 0x010fe20005000000 */
[----:B------:R-:W-:Y:S01]  /*7b50*/  VIADD R5, R35, 0x3 ;  /* 0x0000000323057836 */ /* 0x000fe20000000000 */
[----:B-1----:R-:W-:-:S04]  /*7b60*/  ISETP.NE.AND P0, PT, R32, R30, PT ;  /* 0x0000001e2000720c */ /* 0x002fc80003f05270 */
[----:B------:R-:W-:-:S04]  /*7b70*/  ISETP.EQ.OR.EX P3, PT, R2, RZ, P0, P3 ;  /* 0x000000ff0200720c */ /* 0x000fc80000762730 */
[----:B------:R-:W-:-:S04]  /*7b80*/  SEL R4, RZ, 0x1, !P3 ;  /* 0x00000001ff047807 */ /* 0x000fc80005800000 */
[----:B------:R-:W-:Y:S01]  /*7b90*/  IADD3 R6, P0, P5, R6, R3, R4 ;  /* 0x0000000306067210 */ /* 0x000fe20007d1e004 */
[C---:B------:R-:W-:Y:S01]  /*7ba0*/  VIADD R3, R35.reuse, 0x4 ;  /* 0x0000000423037836 */ /* 0x040fe20000000000 */
[----:B------:R-:W-:Y:S02]  /*7bb0*/  ISETP.EQ.U32.AND P4, PT, R0, R5, PT ;  /* 0x000000050000720c */ /* 0x000fe40003f82070 */
[----:B------:R-:W-:Y:S02]  /*7bc0*/  IADD3.X R11, PT, PT, RZ, RZ, RZ, P0, P5 ;  /* 0x000000ffff0b7210 */ /* 0x000fe400007ea4ff */
[----:B------:R-:W-:Y:S02]  /*7bd0*/  ISETP.NE.AND P5, PT, R26, R24, PT ;  /* 0x000000181a00720c */ /* 0x000fe40003fa5270 */
[----:B------:R-:W-:Y:S01]  /*7be0*/  P2R R14, PR, RZ, 0x8 ;  /* 0x00000008ff0e7803 */ /* 0x000fe20000000000 */
[----:B------:R-:W-:Y:S01]  /*7bf0*/  VIADD R5, R35, 0x5 ;  /* 0x0000000523057836 */ /* 0x000fe20000000000 */
[----:B------:R-:W-:-:S02]  /*7c00*/  ISETP.EQ.OR.EX P3, PT, R2, RZ, P5, P4 ;  /* 0x000000ff0200720c */ /* 0x000fc40002f62740 */
[----:B------:R-:W-:Y:S02]  /*7c10*/  ISETP.EQ.U32.AND P0, PT, R0, R3, PT ;  /* 0x000000030000720c */ /* 0x000fe40003f02070 */
[----:B------:R-:W-:-:S04]  /*7c20*/  ISETP.NE.AND P4, PT, R24, R22, PT ;  /* 0x000000161800720c */ /* 0x000fc80003f85270 */
[----:B------:R-:W-:Y:S02]  /*7c30*/  ISETP.EQ.OR.EX P5, PT, R2, RZ, P4, P0 ;  /* 0x000000ff0200720c */ /* 0x000fe400027a2700 */
[----:B------:R-:W-:Y:S01]  /*7c40*/  ISETP.EQ.U32.AND P0, PT, R0, R5, PT ;  /* 0x000000050000720c */ /* 0x000fe20003f02070 */
[----:B------:R-:W-:Y:S01]  /*7c50*/  VIADD R5, R35, 0x6 ;  /* 0x0000000623057836 */ /* 0x000fe20000000000 */
[----:B------:R-:W-:Y:S02]  /*7c60*/  ISETP.NE.AND P4, PT, R22, R20, PT ;  /* 0x000000141600720c */ /* 0x000fe40003f85270 */
[----:B------:R-:W-:Y:S02]  /*7c70*/  P2R R3, PR, RZ, 0x8 ;  /* 0x00000008ff037803 */ /* 0x000fe40000000000 */
[----:B------:R-:W-:Y:S02]  /*7c80*/  ISETP.EQ.OR.EX P6, PT, R2, RZ, P4, P0 ;  /* 0x000000ff0200720c */ /* 0x000fe400027c2700 */
[----:B------:R-:W-:-:S02]  /*7c90*/  ISETP.EQ.U32.AND P0, PT, R0, R5, PT ;  /* 0x000000050000720c */ /* 0x000fc40003f02070 */
[----:B------:R-:W-:-:S04]  /*7ca0*/  ISETP.NE.AND P4, PT, R20, R18, PT ;  /* 0x000000121400720c */ /* 0x000fc80003f85270 */
[----:B------:R-:W-:Y:S02]  /*7cb0*/  ISETP.EQ.OR.EX P3, PT, R2, RZ, P4, P0 ;  /* 0x000000ff0200720c */ /* 0x000fe40002762700 */
[----:B------:R-:W-:-:S04]  /*7cc0*/  ISETP.NE.AND P0, PT, R3, RZ, PT ;  /* 0x000000ff0300720c */ /* 0x000fc80003f05270 */
[----:B------:R-:W-:-:S04]  /*7cd0*/  SEL R15, RZ, 0x1, !P0 ;  /* 0x00000001ff0f7807 */ /* 0x000fc80004000000 */
[----:B------:R-:W-:Y:S02]  /*7ce0*/  IADD3 R15, P0, PT, R6, R15, RZ ;  /* 0x0000000f060f7210 */ /* 0x000fe40007f1e0ff */
[----:B------:R-:W-:-:S03]  /*7cf0*/  SEL R6, RZ, 0x1, !P5 ;  /* 0x00000001ff067807 */ /* 0x000fc60006800000 */
[----:B------:R-:W-:Y:S01]  /*7d00*/  IMAD.X R11, RZ, RZ, R11, P0 ;  /* 0x000000ffff0b7224 */ /* 0x000fe200000e060b */
[----:B------:R-:W-:Y:S02]  /*7d10*/  IADD3 R33, P0, PT, R15, R6, RZ ;  /* 0x000000060f217210 */ /* 0x000fe40007f1e0ff */
[----:B------:R-:W-:Y:S02]  /*7d20*/  SEL R6, RZ, 0x1, !P6 ;  /* 0x00000001ff067807 */ /* 0x000fe40007000000 */
[----:B------:R-:W-:Y:S01]  /*7d30*/  SEL R15, RZ, 0x1, !P3 ;  /* 0x00000001ff0f7807 */ /* 0x000fe20005800000 */
[----:B------:R-:W-:-:S03]  /*7d40*/  IMAD.X R11, RZ, RZ, R11, P0 ;  /* 0x000000ffff0b7224 */ /* 0x000fc600000e060b */
[----:B------:R-:W-:-:S04]  /*7d50*/  IADD3 R15, P0, P4, R15, R33, R6 ;  /* 0x000000210f0f7210 */ /* 0x000fc80007c1e006 */
[----:B------:R-:W-:Y:S01]  /*7d60*/  IADD3.X R34, PT, PT, RZ, R11, RZ, P0, P4 ;  /* 0x0000000bff227210 */ /* 0x000fe200007e84ff */
[C---:B------:R-:W-:Y:S01]  /*7d70*/  VIADD R11, R35.reuse, 0x7 ;  /* 0x00000007230b7836 */ /* 0x040fe20000000000 */
[----:B------:R-:W-:Y:S01]  /*7d80*/  ISETP.NE.AND P0, PT, R18, R16, PT ;  /* 0x000000101200720c */ /* 0x000fe20003f05270 */
[----:B------:R-:W-:-:S03]  /*7d90*/  VIADD R35, R35, 0x8 ;  /* 0x0000000823237836 */ /* 0x000fc60000000000 */
[----:B------:R-:W-:Y:S02]  /*7da0*/  ISETP.EQ.U32.AND P4, PT, R0, R11, PT ;  /* 0x0000000b0000720c */ /* 0x000fe40003f82070 */
[----:B------:R-:W-:Y:S02]  /*7db0*/  P2R R4, PR, RZ, 0x20 ;  /* 0x00000020ff047803 */ /* 0x000fe40000000000 */
[----:B------:R-:W-:Y:S02]  /*7dc0*/  ISETP.EQ.OR.EX P4, PT, R2, RZ, P0, P4 ;  /* 0x000000ff0200720c */ /* 0x000fe40000782740 */
[----:B------:R-:W-:Y:S02]  /*7dd0*/  ISETP.EQ.U32.AND P0, PT, R0, R35, PT ;  /* 0x000000230000720c */ /* 0x000fe40003f02070 */
[----:B------:R-:W-:Y:S02]  /*7de0*/  ISETP.NE.AND P5, PT, R16, R7, PT ;  /* 0x000000071000720c */ /* 0x000fe40003fa5270 */
[----:B------:R-:W-:-:S02]  /*7df0*/  P2R R5, PR, RZ, 0x40 ;  /* 0x00000040ff057803 */ /* 0x000fc40000000000 */
[----:B------:R-:W-:Y:S02]  /*7e00*/  ISETP.EQ.OR.EX P6, PT, R2, RZ, P5, P0 ;  /* 0x000000ff0200720c */ /* 0x000fe40002fc2700 */
[----:B------:R-:W-:Y:S02]  /*7e10*/  SEL R7, RZ, 0x1, !P4 ;  /* 0x00000001ff077807 */ /* 0x000fe40006000000 */
[----:B------:R-:W-:-:S04]  /*7e20*/  SEL R6, RZ, 0x1, !P6 ;  /* 0x00000001ff067807 */ /* 0x000fc80007000000 */
[----:B------:R-:W-:Y:S01]  /*7e30*/  IADD3 R15, P0, P5, R6, R15, R7 ;  /* 0x0000000f060f7210 */ /* 0x000fe20007d1e007 */
[----:B------:R-:W-:-:S05]  /*7e40*/  FADD R6, R31, R29 ;  /* 0x0000001d1f067221 */ /* 0x000fca0000000000 */
[----:B------:R-:W-:-:S05]  /*7e50*/  FSEL R6, R29, R6, P1 ;  /* 0x000000061d067208 */ /* 0x000fca0000800000 */
[----:B------:R-:W-:-:S05]  /*7e60*/  FADD R6, R27, R6 ;  /* 0x000000061b067221 */ /* 0x000fca0000000000 */
[----:B------:R-:W-:Y:S02]  /*7e70*/  FSEL R6, R27, R6, P2 ;  /* 0x000000061b067208 */ /* 0x000fe40001000000 */
[----:B------:R-:W-:Y:S02]  /*7e80*/  P2R R42, PR, RZ, 0x8 ;  /* 0x00000008ff2a7803 */ /* 0x000fe40000000000 */
[----:B------:R-:W-:Y:S01]  /*7e90*/  P2R R37, PR, RZ, 0x8 ;  /* 0x00000008ff257803 */ /* 0x000fe20000000000 */
[----:B------:R-:W-:Y:S01]  /*7ea0*/  FADD R6, R25, R6 ;  /* 0x0000000619067221 */ /* 0x000fe20000000000 */
[----:B------:R-:W-:-:S04]  /*7eb0*/  ISETP.NE.AND P3, PT, R3, RZ, PT ;  /* 0x000000ff0300720c */ /* 0x000fc80003f65270 */
[----:B------:R-:W-:Y:S02]  /*7ec0*/  FSEL R6, R25, R6, P3 ;  /* 0x0000000619067208 */ /* 0x000fe40001800000 */
[----:B------:R-:W-:Y:S02]  /*7ed0*/  IADD3.X R34, PT, PT, RZ, R34, RZ, P0, P5 ;  /* 0x00000022ff227210 */ /* 0x000fe400007ea4ff */
[----:B------:R-:W-:Y:S01]  /*7ee0*/  ISETP.NE.AND P0, PT, R4, RZ, PT ;  /* 0x000000ff0400720c */ /* 0x000fe20003f05270 */
[----:B------:R-:W-:-:S05]  /*7ef0*/  FADD R6, R23, R6 ;  /* 0x0000000617067221 */ /* 0x000fca0000000000 */
[----:B------:R-:W-:Y:S02]  /*7f00*/  FSEL R6, R23, R6, P0 ;  /* 0x0000000617067208 */ /* 0x000fe40000000000 */
[----:B------:R-:W-:-:S03]  /*7f10*/  ISETP.NE.AND P5, PT, R5, RZ, PT ;  /* 0x000000ff0500720c */ /* 0x000fc60003fa5270 */
[----:B------:R-:W-:-:S05]  /*7f20*/  FADD R6, R21, R6 ;  /* 0x0000000615067221 */ /* 0x000fca0000000000 */
[----:B------:R-:W-:Y:S02]  /*7f30*/  FSEL R6, R21, R6, P5 ;  /* 0x0000000615067208 */ /* 0x000fe40002800000 */
[----:B------:R-:W-:-:S03]  /*7f40*/  ISETP.NE.AND P3, PT, R37, RZ, PT ;  /* 0x000000ff2500720c */ /* 0x000fc60003f65270 */
[----:B------:R-:W-:-:S05]  /*7f50*/  FADD R6, R19, R6 ;  /* 0x0000000613067221 */ /* 0x000fca0000000000 */
[----:B------:R-:W-:-:S05]  /*7f60*/  FSEL R6, R19, R6, P3 ;  /* 0x0000000613067208 */ /* 0x000fca0001800000 */
[----:B------:R-:W-:-:S05]  /*7f70*/  FADD R6, R17, R6 ;  /* 0x0000000611067221 */ /* 0x000fca0000000000 */
[----:B------:R-:W-:-:S05]  /*7f80*/  FSEL R7, R17, R6, P4 ;  /* 0x0000000611077208 */ /* 0x000fca0002000000 */
[----:B------:R-:W-:-:S05]  /*7f90*/  @!P6 FADD R8, R8, R7 ;  /* 0x000000070808e221 */ /* 0x000fca0000000000 */
[----:B------:R-:W0:Y:S01]  /*7fa0*/  SHFL.UP PT, R7, R8, 0x1, RZ ;  /* 0x0420000008077989 */ /* 0x000e2200000e00ff */
[----:B------:R-:W-:Y:S02]  /*7fb0*/  ISETP.GE.AND P5, PT, R36, 0x1, PT ;  /* 0x000000012400780c */ /* 0x000fe40003fa6270 */
[----:B------:R-:W-:Y:S01]  /*7fc0*/  ISETP.NE.U32.AND P0, PT, R15, RZ, PT ;  /* 0x000000ff0f00720c */ /* 0x000fe20003f05070 */
[----:B------:R-:W1:Y:S03]  /*7fd0*/  SHFL.UP PT, R6, R15, 0x1, RZ ;  /* 0x042000000f067989 */ /* 0x000e6600000e00ff */
[----:B------:R-:W-:Y:S01]  /*7fe0*/  ISETP.NE.AND.EX P0, PT, R34, RZ, PT, P0 ;  /* 0x000000ff2200720c */ /* 0x000fe20003f05300 */
[----:B0-----:R-:W-:-:S06]  /*7ff0*/  FADD R7, R8, R7 ;  /* 0x0000000708077221 */ /* 0x001fcc0000000000 */
[----:B------:R-:W-:Y:S02]  /*8000*/  @P5 FSEL R8, R7, R8, !P0 ;  /* 0x0000000807085208 */ /* 0x000fe40004000000 */
[----:B------:R-:W0:Y:S01]  /*8010*/  SHFL.UP PT, R7, R34, 0x1, RZ ;  /* 0x0420000022077989 */ /* 0x000e2200000e00ff */
[----:B-1----:R-:W-:-:S04]  /*8020*/  SEL R6, R6, RZ, P5 ;  /* 0x000000ff06067207 */ /* 0x002fc80002800000 */
[----:B------:R-:W-:Y:S02]  /*8030*/  IADD3 R11, P0, PT, R6, R15, RZ ;  /* 0x0000000f060b7210 */ /* 0x000fe40007f1e0ff */
[----:B------:R-:W-:Y:S02]  /*8040*/  ISETP.NE.AND P3, PT, R14, RZ, PT ;  /* 0x000000ff0e00720c */ /* 0x000fe40003f65270 */
[----:B0-----:R-:W-:-:S05]  /*8050*/  SEL R7, R7, RZ, P5 ;  /* 0x000000ff07077207 */ /* 0x001fca0002800000 */
[----:B------:R-:W-:Y:S02]  /*8060*/  IMAD.X R14, R7, 0x1, R34, P0 ;  /* 0x00000001070e7824 */ /* 0x000fe400000e0622 */
        /* <DEDUP_REMOVED lines=10> */
[----:B------:R-:W-:Y:S02]  /*8110*/  P2R R43, PR, RZ, 0x40 ;  /* 0x00000040ff2b7803 */ /* 0x000fe40000000000 */
        /* <DEDUP_REMOVED lines=24> */
[----:B------:R-:W-:-:S05]  /*82a0*/  IADD3 R15, P0, PT, R6, R11, RZ ;  /* 0x0000000b060f7210 */ /* 0x000fca0007f1e0ff */
[----:B------:R-:W1:Y:S01]  /*82b0*/  SHFL.UP PT, R6, R15, 0x10, RZ ;  /* 0x060000000f067989 */ /* 0x000e6200000e00ff */
[----:B0-----:R-:W-:-:S05]  /*82c0*/  SEL R7, R7, RZ, P5 ;  /* 0x000000ff07077207 */ /* 0x001fca0002800000 */
[----:B------:R-:W-:-:S05]  /*82d0*/  IMAD.X R10, R7, 0x1, R14, P0 ;  /* 0x00000001070a7824 */ /* 0x000fca00000e060e */
[----:B------:R-:W0:Y:S04]  /*82e0*/  SHFL.UP PT, R7, R10, 0x10, RZ ;  /* 0x060000000a077989 */ /* 0x000e2800000e00ff */
[----:B------:R-:W2:Y:S01]  /*82f0*/  SHFL.UP PT, R11, R8, 0x10, RZ ;  /* 0x06000000080b7989 */ /* 0x000ea200000e00ff */
[----:B------:R-:W-:-:S04]  /*8300*/  ISETP.GE.AND P0, PT, R36, 0x10, PT ;  /* 0x000000102400780c */ /* 0x000fc80003f06270 */
[----:B-1----:R-:W-:-:S04]  /*8310*/  SEL R6, R6, RZ, P0 ;  /* 0x000000ff06067207 */ /* 0x002fc80000000000 */
[----:B------:R-:W-:Y:S02]  /*8320*/  IADD3 R6, P5, PT, R6, R15, RZ ;  /* 0x0000000f06067210 */ /* 0x000fe40007fbe0ff */
[----:B0-----:R-:W-:-:S05]  /*8330*/  SEL R7, R7, RZ, P0 ;  /* 0x000000ff07077207 */ /* 0x001fca0000000000 */
[----:B------:R-:W-:Y:S01]  /*8340*/  IMAD.X R7, R7, 0x1, R10, P5 ;  /* 0x0000000107077824 */ /* 0x000fe200028e060a */
[----:B------:R-:W-:Y:S01]  /*8350*/  ISETP.NE.U32.AND P5, PT, R15, RZ, PT ;  /* 0x000000ff0f00720c */ /* 0x000fe20003fa5070 */
[----:B--2---:R-:W-:-:S03]  /*8360*/  FADD R11, R8, R11 ;  /* 0x0000000b080b7221 */ /* 0x004fc60000000000 */
[----:B------:R-:W-:-:S04]  /*8370*/  ISETP.NE.AND.EX P5, PT, R10, RZ, PT, P5 ;  /* 0x000000ff0a00720c */ /* 0x000fc80003fa5350 */
[----:B------:R-:W-:Y:S02]  /*8380*/  FSEL R37, R11, R8, !P5 ;  /* 0x000000080b257208 */ /* 0x000fe40006800000 */
[----:B------:R-:W-:-:S13]  /*8390*/  ISETP.NE.AND P5, PT, R36, 0x1f, PT ;  /* 0x0000001f2400780c */ /* 0x000fda0003fa5270 */
[----:B------:R-:W-:-:S05]  /*83a0*/  @!P5 LEA R38, R9, UR4, 0x4 ;  /* 0x000000040926dc11 */ /* 0x000fca000f8e20ff */
[----:B------:R-:W-:Y:S04]  /*83b0*/  @!P5 STS.64 [R38], R6 ;  /* 0x000000062600d388 */ /* 0x000fe80000000a00 */
[----:B------:R-:W-:Y:S01]  /*83c0*/  @!P5 STS [R38+0x8], R37 ;  /* 0x000008252600d388 */ /* 0x000fe20000000800 */
[----:B------:R-:W-:Y:S06]  /*83d0*/  BAR.SYNC.DEFER_BLOCKING 0x0 ;  /* 0x0000000000007b1d */ /* 0x000fec0000010000 */
[----:B------:R-:W-:Y:S04]  /*83e0*/  LDS.64 R34, [UR4+0x10] ;  /* 0x00001004ff227984 */ /* 0x000fe80008000a00 */
[----:B------:R-:W0:Y:S04]  /*83f0*/  LDS.64 R14, [UR4] ;  /* 0x00000004ff0e7984 */ /* 0x000e280008000a00 */
[----:B------:R-:W1:Y:S01]  /*8400*/  LDS.64 R10, [UR4+0x20] ;  /* 0x00002004ff0a7984 */ /* 0x000e620008000a00 */
[----:B------:R-:W-:-:S03]  /*8410*/  FSEL R33, R8, R37, !P0 ;  /* 0x0000002508217208 */ /* 0x000fc60004000000 */
[----:B------:R-:W-:Y:S04]  /*8420*/  LDS R8, [UR4+0x8] ;  /* 0x00000804ff087984 */ /* 0x000fe80008000800 */
[----:B------:R-:W2:Y:S01]  /*8430*/  LDS R37, [UR4+0x18] ;  /* 0x00001804ff257984 */ /* 0x000ea20008000800 */
[----:B0-----:R-:W-:-:S05]  /*8440*/  IADD3 R39, P0, PT, R14, R34, RZ ;  /* 0x000000220e277210 */ /* 0x001fca0007f1e0ff */
[----:B------:R-:W-:Y:S01]  /*8450*/  IMAD.X R41, R15, 0x1, R35, P0 ;  /* 0x000000010f297824 */ /* 0x000fe200000e0623 */
[----:B-1----:R-:W-:-:S05]  /*8460*/  IADD3 R45, P0, PT, R10, R39, RZ ;  /* 0x000000270a2d7210 */ /* 0x002fca0007f1e0ff */
[----:B------:R-:W-:Y:S01]  /*8470*/  IMAD.X R47, R11, 0x1, R41, P0 ;  /* 0x000000010b2f7824 */ /* 0x000fe200000e0629 */
[----:B------:R-:W-:-:S04]  /*8480*/  ISETP.NE.U32.AND P0, PT, R34, RZ, PT ;  /* 0x000000ff2200720c */ /* 0x000fc80003f05070 */
[----:B------:R-:W-:-:S13]  /*8490*/  ISETP.NE.AND.EX P0, PT, R35, RZ, PT, P0 ;  /* 0x000000ff2300720c */ /* 0x000fda0003f05300 */
[----:B--2---:R-:W-:Y:S01]  /*84a0*/  @!P0 FADD R37, R8, R37 ;  /* 0x0000002508258221 */ /* 0x004fe20000000000 */
[----:B------:R-:W-:-:S04]  /*84b0*/  ISETP.NE.AND P0, PT, R9, 0x2, PT ;  /* 0x000000020900780c */ /* 0x000fc80003f05270 */
[----:B------:R-:W-:Y:S02]  /*84c0*/  SEL R34, R39, R14, !P0 ;  /* 0x0000000e27227207 */ /* 0x000fe40004000000 */
[----:B------:R-:W-:Y:S01]  /*84d0*/  SEL R40, R41, R15, !P0 ;  /* 0x0000000f29287207 */ /* 0x000fe20004000000 */
[----:B------:R-:W0:Y:S01]  /*84e0*/  LDS R14, [UR4+0x28] ;  /* 0x00002804ff0e7984 */ /* 0x000e220008000800 */
[----:B------:R-:W-:Y:S02]  /*84f0*/  FSEL R8, R37, R8, !P0 ;  /* 0x0000000825087208 */ /* 0x000fe40004000000 */
[----:B------:R-:W-:Y:S01]  /*8500*/  ISETP.NE.U32.AND P0, PT, R10, RZ, PT ;  /* 0x000000ff0a00720c */ /* 0x000fe20003f05070 */
[----:B------:R-:W-:Y:S03]  /*8510*/  LDS R15, [UR4+0x38] ;  /* 0x00003804ff0f7984 */ /* 0x000fe60008000800 */
[----:B------:R-:W-:-:S02]  /*8520*/  ISETP.NE.AND.EX P0, PT, R11, RZ, PT, P0 ;  /* 0x000000ff0b00720c */ /* 0x000fc40003f05300 */
[----:B------:R-:W1:Y:S11]  /*8530*/  LDS.64 R10, [UR4+0x30] ;  /* 0x00003004ff0a7984 */ /* 0x000e760008000a00 */
[----:B0-----:R-:W-:Y:S01]  /*8540*/  @!P0 FADD R14, R37, R14 ;  /* 0x0000000e250e8221 */ /* 0x001fe20000000000 */
        /* <DEDUP_REMOVED lines=9> */
[----:B------:R-:W-:-:S02]  /*85e0*/  @!P0 FADD R15, R14, R15 ;  /* 0x0000000f0e0f8221 */ /* 0x000fc40000000000 */
[----:B------:R-:W1:Y:S01]  /*85f0*/  LDS R14, [UR4+0x48] ;  /* 0x00004804ff0e7984 */ /* 0x000e620008000800 */
        /* <DEDUP_REMOVED lines=9> */
[----:B-1----:R-:W-:-:S02]  /*8690*/  @!P0 FADD R14, R15, R14 ;  /* 0x0000000e0f0e8221 */ /* 0x002fc40000000000 */
        /* <DEDUP_REMOVED lines=26> */
[----:B------:R-:W0:Y:S01]  /*8840*/  LDS R37, [UR4+0x78] ;  /* 0x00007804ff257984 */ /* 0x000e220008000800 */
[----:B------:R-:W-:Y:S02]  /*8850*/  SEL R34, R35, R34, !P0 ;  /* 0x0000002223227207 */ /* 0x000fe40004000000 */
[----:B------:R-:W-:Y:S02]  /*8860*/  FSEL R8, R14, R8, !P0 ;  /* 0x000000080e087208 */ /* 0x000fe40004000000 */
[----:B------:R-:W-:-:S04]  /*8870*/  ISETP.NE.U32.AND P0, PT, R10, RZ, PT ;  /* 0x000000ff0a00720c */ /* 0x000fc80003f05070 */
[----:B------:R-:W-:Y:S01]  /*8880*/  ISETP.NE.AND.EX P0, PT, R11, RZ, PT, P0 ;  /* 0x000000ff0b00720c */ /* 0x000fe20003f05300 */
[----:B------:R1:W2:Y:S04]  /*8890*/  SHFL.UP PT, R41, R6, 0x1, RZ ;  /* 0x0420000006297989 */ /* 0x0002a800000e00ff */
[----:B------:R1:W3:Y:S04]  /*88a0*/  SHFL.UP PT, R40, R7, 0x1, RZ ;  /* 0x0420000007287989 */ /* 0x0002e800000e00ff */
[----:B------:R-:W4:Y:S04]  /*88b0*/  SHFL.UP PT, R33, R33, 0x1, RZ ;  /* 0x0420000021217989 */ /* 0x000f2800000e00ff */
[----:B0-----:R-:W-:Y:S01]  /*88c0*/  @!P0 FADD R37, R14, R37 ;  /* 0x000000250e258221 */ /* 0x001fe20000000000 */
[----:B------:R-:W-:-:S13]  /*88d0*/  ISETP.GE.U32.AND P0, PT, R13, 0x20, PT ;  /* 0x000000200d00780c */ /* 0x000fda0003f06070 */
[----:B-1234-:R-:W-:Y:S05]  /*88e0*/  @!P0 BRA `(.L_x_1045) ;  /* 0x0000000000288947 */ /* 0x01efea0003800000 */
[----:B------:R-:W-:-:S04]  /*88f0*/  ISETP.NE.U32.AND P0, PT, R41, RZ, PT ;  /* 0x000000ff2900720c */ /* 0x000fc80003f05070 */
[----:B------:R-:W-:-:S13]  /*8900*/  ISETP.NE.AND.EX P0, PT, R40, RZ, PT, P0 ;  /* 0x000000ff2800720c */ /* 0x000fda0003f05300 */
[----:B------:R-:W-:Y:S01]  /*8910*/  @!P0 FADD R33, R33, R8 ;  /* 0x0000000821218221 */ /* 0x000fe20000000000 */
[----:B------:R-:W-:-:S04]  /*8920*/  ISETP.NE.AND P0, PT, R36, RZ, PT ;  /* 0x000000ff2400720c */ /* 0x000fc80003f05270 */
[----:B------:R-:W-:Y:S02]  /*8930*/  SEL R41, R41, RZ, P0 ;  /* 0x000000ff29297207 */ /* 0x000fe40000000000 */
[----:B------:R-:W-:Y:S02]  /*8940*/  SEL R40, R40, RZ, P0 ;  /* 0x000000ff28287207 */ /* 0x000fe40000000000 */
[----:B------:R-:W-:Y:S02]  /*8950*/  IADD3 R41, P5, PT, R41, R34, RZ ;  /* 0x0000002229297210 */ /* 0x000fe40007fbe0ff */
[----:B------:R-:W-:-:S03]  /*8960*/  FSEL R33, R8, R33, !P0 ;  /* 0x0000002108217208 */ /* 0x000fc60004000000 */
[----:B------:R-:W-:Y:S01]  /*8970*/  IMAD.X R40, R40, 0x1, R9, P5 ;  /* 0x0000000128287824 */ /* 0x000fe200028e0609 */
[----:B------:R-:W-:Y:S07]  /*8980*/  BRA `(.L_x_1046) ;  /* 0x00000010005c7947 */ /* 0x000fee0003800000 */
.L_x_1045:
        /* <DEDUP_REMOVED lines=15> */
.L_x_1047:
[----:B------:R-:W-:Y:S05]  /*8a80*/  NANOSLEEP 0x1c2 ;  /* 0x000001c20000795d */ /* 0x000fea0003800000 */
[----:B------:R-:W-:Y:S01]  /*8a90*/  NOP ;  /* 0x0000000000007918 */ /* 0x000fe20000000000 */
.L_x_1048:
[----:B------:R-:W-:-:S07]  /*8aa0*/  IMAD.WIDE R14, R49, 0x10, R6 ;  /* 0x00000010310e7825 */ /* 0x000fce00078e0206 */
.L_x_1050:
[----:B--2---:R-:W2:Y:S01]  /*8ab0*/  LD.E.128.STRONG.GPU R8, desc[UR8][R14.64+0x200] ;  /* 0x000200080e087980 */ /* 0x004ea2000c10fd00 */
[----:B------:R-:W-:Y:S05]  /*8ac0*/  YIELD ;  /* 0x0000000000007946 */ /* 0x000fea0003800000 */
[----:B------:R-:W-:Y:S01]  /*8ad0*/  UMOV UR5, 0xffffffff ;  /* 0xffffffff00057882 */ /* 0x000fe20000000000 */
[----:B--2---:R-:W-:Y:S02]  /*8ae0*/  ISETP.NE.AND P0, PT, R9, 0x63, PT ;  /* 0x000000630900780c */ /* 0x004fe40003f05270 */
[----:B------:R-:W-:Y:S11]  /*8af0*/  BRA.DIV UR5, `(.L_x_1049) ;  /* 0x00000036050c7947 */ /* 0x000ff6000b800000 */
[----:B------:R-:W-:-:S13]  /*8b00*/  VOTE.ANY P0, !P0 ;  /* 0x0000000000ff7806 */ /* 0x000fda0004000100 */
.L_x_1186:
[----:B------:R-:W-:Y:S05]  /*8b10*/  @P0 BRA `(.L_x_1050) ;  /* 0xfffffffc00e40947 */ /* 0x000fea000383ffff */
[----:B------:R-:W-:Y:S01]  /*8b20*/  UMOV UR5, 0xffffffff ;  /* 0xffffffff00057882 */ /* 0x000fe20000000000 */
[----:B------:R-:W-:Y:S01]  /*8b30*/  IMAD.MOV.U32 R44, RZ, RZ, R10 ;  /* 0x000000ffff2c7224 */ /* 0x000fe200078e000a */
[----:B------:R-:W-:Y:S01]  /*8b40*/  ISETP.NE.AND P0, PT, R9, 0x65, PT ;  /* 0x000000650900780c */ /* 0x000fe20003f05270 */
[----:B------:R-:W-:Y:S01]  /*8b50*/  IMAD.MOV.U32 R47, RZ, RZ, R11 ;  /* 0x000000ffff2f7224 */ /* 0x000fe200078e000b */
[----:B------:R-:W-:Y:S11]  /*8b60*/  BRA.DIV UR5, `(.L_x_1051) ;  /* 0x0000003605107947 */ /* 0x000ff6000b800000 */
        /* <DEDUP_REMOVED lines=10> */
.L_x_1192:
        /* <DEDUP_REMOVED lines=12> */
.L_x_1195:
[----:B------:R-:W-:-:S03]  /*8cd0*/  UMOV UR5, 0xffffffff ;  /* 0xffffffff00057882 */ /* 0x000fc60000000000 */
[----:B------:R-:W-:Y:S05]  /*8ce0*/  BRA.DIV UR5, `(.L_x_1053) ;  /* 0x0000003605487947 */ /* 0x000fea000b800000 */
[----:B------:R0:W1:Y:S04]  /*8cf0*/  SHFL.DOWN PT, R35, R44, 0x2, R14 ;  /* 0x084000002c237989 */ /* 0x00006800000e000e */
[----:B------:R0:W2:Y:S04]  /*8d00*/  SHFL.DOWN PT, R8, R47, 0x2, R14 ;  /* 0x084000002f087989 */ /* 0x0000a800000e000e */
[----:B------:R0:W3:Y:S02]  /*8d10*/  SHFL.DOWN PT, R15, R50, 0x2, R14 ;  /* 0x08400000320f7989 */ /* 0x0000e400000e000e */
.L_x_1200:
[----:B------:R-:W-:Y:S01]  /*8d20*/  VIADD R48, R36, 0x2 ;  /* 0x0000000224307836 */ /* 0x000fe20000000000 */
[----:B------:R-:W-:Y:S01]  /*8d30*/  PLOP3.LUT P0, PT, PT, PT, PT, 0x80, 0x8 ;  /* 0x000000000008781c */ /* 0x000fe20003f0f070 */
[----:B------:R-:W-:-:S03]  /*8d40*/  UMOV UR5, 0xffffffff ;  /* 0xffffffff00057882 */ /* 0x000fc60000000000 */
[----:B------:R-:W-:-:S13]  /*8d50*/  ISETP.GT.AND P5, PT, R48, R14, PT ;  /* 0x0000000e3000720c */ /* 0x000fda0003fa4270 */
[----:B------:R-:W-:-:S04]  /*8d60*/  @!P5 ISETP.NE.U32.AND P6, PT, R44, RZ, PT ;  /* 0x000000ff2c00d20c */ /* 0x000fc80003fc5070 */
[----:B------:R-:W-:-:S04]  /*8d70*/  @!P5 ISETP.NE.AND.EX P6, PT, R47, RZ, PT, P6 ;  /* 0x000000ff2f00d20c */ /* 0x000fc80003fc5360 */
[----:B------:R-:W-:Y:S02]  /*8d80*/  @!P5 PLOP3.LUT P0, PT, P6, PT, PT, 0x80, 0x8 ;  /* 0x000000000008d81c */ /* 0x000fe4000370f070 */
[----:B-1----:R-:W-:-:S05]  /*8d90*/  @!P5 IADD3 R35, P6, PT, R35, R44, RZ ;  /* 0x0000002c2323d210 */ /* 0x002fca0007fde0ff */
[----:B--2---:R-:W-:Y:S02]  /*8da0*/  @!P5 IMAD.X R8, R8, 0x1, R47, P6 ;  /* 0x000000010808d824 */ /* 0x004fe400030e062f */
[----:B0-----:R-:W-:Y:S02]  /*8db0*/  @!P5 IMAD.MOV.U32 R44, RZ, RZ, R35 ;  /* 0x000000ffff2cd224 */ /* 0x001fe400078e0023 */
[----:B------:R-:W-:Y:S02]  /*8dc0*/  @!P5 IMAD.MOV.U32 R47, RZ, RZ, R8 ;  /* 0x000000ffff2fd224 */ /* 0x000fe400078e0008 */
[----:B---3--:R-:W-:Y:S01]  /*8dd0*/  @!P0 FADD R50, R50, R15 ;  /* 0x0000000f32328221 */ /* 0x008fe20000000000 */
[----:B------:R-:W-:Y:S06]  /*8de0*/  BRA.DIV UR5, `(.L_x_1054) ;  /* 0x00000036055c7947 */ /* 0x000fec000b800000 */
.L_x_1203:
[----:B------:R-:W-:-:S03]  /*8df0*/  UMOV UR5, 0xffffffff ;  /* 0xffffffff00057882 */ /* 0x000fc60000000000 */
[----:B------:R-:W-:Y:S05]  /*8e00*/  BRA.DIV UR5, `(.L_x_1055) ;  /* 0x0000003605747947 */ /* 0x000fea000b800000 */
[----:B------:R0:W1:Y:S04]  /*8e10*/  SHFL.DOWN PT, R35, R44, 0x4, R14 ;  /* 0x088000002c237989 */ /* 0x00006800000e000e */
[----:B------:R0:W2:Y:S04]  /*8e20*/  SHFL.DOWN PT, R8, R47, 0x4, R14 ;  /* 0x088000002f087989 */ /* 0x0000a800000e000e */
[----:B------:R0:W3:Y:S02]  /*8e30*/  SHFL.DOWN PT, R15, R50, 0x4, R14 ;  /* 0x08800000320f7989 */ /* 0x0000e400000e000e */
.L_x_1208:
        /* <DEDUP_REMOVED lines=13> */
.L_x_1211:
[----:B------:R-:W-:-:S03]  /*8f10*/  UMOV UR5, 0xffffffff ;  /* 0xffffffff00057882 */ /* 0x000fc60000000000 */
[----:B------:R-:W-:Y:S05]  /*8f20*/  BRA.DIV UR5, `(.L_x_1057) ;  /* 0x0000003605a07947 */ /* 0x000fea000b800000 */
[----:B------:R0:W1:Y:S04]  /*8f30*/  SHFL.DOWN PT, R35, R44, 0x8, R14 ;  /* 0x090000002c237989 */ /* 0x00006800000e000e */
[----:B------:R0:W2:Y:S04]  /*8f40*/  SHFL.DOWN PT, R8, R47, 0x8, R14 ;  /* 0x090000002f087989 */ /* 0x0000a800000e000e */
[----:B------:R0:W3:Y:S02]  /*8f50*/  SHFL.DOWN PT, R15, R50, 0x8, R14 ;  /* 0x09000000320f7989 */ /* 0x0000e400000e000e */
.L_x_1216:
        /* <DEDUP_REMOVED lines=13> */
.L_x_1219:
[----:B------:R-:W-:-:S03]  /*9030*/  UMOV UR5, 0xffffffff ;  /* 0xffffffff00057882 */ /* 0x000fc60000000000 */
[----:B------:R-:W-:Y:S05]  /*9040*/  BRA.DIV UR5, `(.L_x_1059) ;  /* 0x0000003605cc7947 */ /* 0x000fea000b800000 */
[----:B------:R0:W1:Y:S04]  /*9050*/  SHFL.DOWN PT, R35, R44, 0x10, R14 ;  /* 0x0a0000002c237989 */ /* 0x00006800000e000e */
[----:B------:R0:W2:Y:S04]  /*9060*/  SHFL.DOWN PT, R8, R47, 0x10, R14 ;  /* 0x0a0000002f087989 */ /* 0x0000a800000e000e */
[----:B------:R0:W3:Y:S02]  /*9070*/  SHFL.DOWN PT, R15, R50, 0x10, R14 ;  /* 0x0a000000320f7989 */ /* 0x0000e400000e000e */
.L_x_1224:
[----:B------:R-:W-:Y:S01]  /*9080*/  VIADD R11, R36, 0x10 ;  /* 0x00000010240b7836 */ /* 0x000fe20000000000 */
[----:B------:R-:W-:Y:S01]  /*9090*/  PLOP3.LUT P0, PT, PT, PT, PT, 0x80, 0x8 ;  /* 0x000000000008781c */ /* 0x000fe20003f0f070 */
[----:B------:R-:W-:Y:S01]  /*90a0*/  UMOV UR5, 0xffffffff ;  /* 0xffffffff00057882 */ /* 0x000fe20000000000 */
[----:B------:R-:W-:Y:S02]  /*90b0*/  IMAD.IADD R49, R49, 0x1, R12 ;  /* 0x0000000131317824 */ /* 0x000fe400078e020c */
[----:B------:R-:W-:-:S13]  /*90c0*/  ISETP.GT.AND P5, PT, R11, R14, PT ;  /* 0x0000000e0b00720c */ /* 0x000fda0003fa4270 */
[----:B------:R-:W-:-:S04]  /*90d0*/  @!P5 ISETP.NE.U32.AND P6, PT, R44, RZ, PT ;  /* 0x000000ff2c00d20c */ /* 0x000fc80003fc5070 */
[----:B------:R-:W-:-:S04]  /*90e0*/  @!P5 ISETP.NE.AND.EX P6, PT, R47, RZ, PT, P6 ;  /* 0x000000ff2f00d20c */ /* 0x000fc80003fc5360 */
[----:B------:R-:W-:Y:S02]  /*90f0*/  @!P5 PLOP3.LUT P0, PT, P6, PT, PT, 0x80, 0x8 ;  /* 0x000000000008d81c */ /* 0x000fe4000370f070 */
[----:B-1----:R-:W-:Y:S02]  /*9100*/  @!P5 IADD3 R10, P6, PT, R35, R44, RZ ;  /* 0x0000002c230ad210 */ /* 0x002fe40007fde0ff */
[----:B------:R-:W1:Y:S03]  /*9110*/  LDC.64 R34, c[0x0][0x3b0] ;  /* 0x0000ec00ff227b82 */ /* 0x000e660000000a00 */
[----:B--2---:R-:W-:Y:S02]  /*9120*/  @!P5 IMAD.X R8, R8, 0x1, R47, P6 ;  /* 0x000000010808d824 */ /* 0x004fe400030e062f */
[----:B0-----:R-:W-:Y:S02]  /*9130*/  @!P5 IMAD.MOV.U32 R44, RZ, RZ, R10 ;  /* 0x000000ffff2cd224 */ /* 0x001fe400078e000a */
[----:B------:R-:W-:-:S02]  /*9140*/  @!P5 IMAD.MOV.U32 R47, RZ, RZ, R8 ;  /* 0x000000ffff2fd224 */ /* 0x000fc400078e0008 */
[----:B---3--:R-:W-:Y:S01]  /*9150*/  @!P0 FADD R50, R50, R15 ;  /* 0x0000000f32328221 */ /* 0x008fe20000000000 */
[----:B-1----:R-:W-:-:S05]  /*9160*/  IADD3 R34, P0, PT, R34, 0x200, RZ ;  /* 0x0000020022227810 */ /* 0x002fca0007f1e0ff */
[----:B------:R-:W-:Y:S01]  /*9170*/  IMAD.X R35, RZ, RZ, R35, P0 ;  /* 0x000000ffff237224 */ /* 0x000fe200000e0623 */
[----:B------:R-:W-:Y:S07]  /*9180*/  BRA.DIV UR5, `(.L_x_1060) ;  /* 0x0000003605d07947 */ /* 0x000fee000b800000 */
.L_x_1227:
[----:B------:R-:W-:Y:S01]  /*9190*/  UMOV UR5, 0xffffffff ;  /* 0xffffffff00057882 */ /* 0x000fe20000000000 */
[----:B------:R-:W-:Y:S02]  /*91a0*/  ISETP.NE.AND P0, PT, R9, 0x65, PT ;  /* 0x000000650900780c */ /* 0x000fe40003f05270 */
[----:B------:R-:W-:Y:S11]  /*91b0*/  BRA.DIV UR5, `(.L_x_1061) ;  /* 0x0000003605e47947 */ /* 0x000ff6000b800000 */
[----:B------:R-:W-:-:S13]  /*91c0*/  VOTE.ALL P0, P0 ;  /* 0x0000000000ff7806 */ /* 0x000fda0000000000 */
.L_x_1230:
[----:B------:R-:W-:Y:S05]  /*91d0*/  @!P0 BRA `(.L_x_1062) ;  /* 0x0000000400d08947 */ /* 0x000fea0003800000 */
.L_x_1076:
[----:B------:R-:W-:-:S07]  /*91e0*/  IMAD.WIDE R14, R49, 0x10, R34 ;  /* 0x00000010310e7825 */ /* 0x000fce00078e0222 */
.L_x_1064:
[----:B------:R-:W2:Y:S01]  /*91f0*/  LD.E.128.STRONG.GPU R8, desc[UR8][R14.64+-0x200] ;  /* 0xfffe00080e087980 */ /* 0x000ea2000c10fd00 */
[----:B------:R-:W-:Y:S05]  /*9200*/  YIELD ;  /* 0x0000000000007946 */ /* 0x000fea0003800000 */
[----:B------:R-:W-:Y:S01]  /*9210*/  UMOV UR5, 0xffffffff ;  /* 0xffffffff00057882 */ /* 0x000fe20000000000 */
[----:B--2---:R-:W-:Y:S02]  /*9220*/  ISETP.NE.AND P0, PT, R9, 0x63, PT ;  /* 0x000000630900780c */ /* 0x004fe40003f05270 */
[----:B------:R-:W-:Y:S11]  /*9230*/  BRA.DIV UR5, `(.L_x_1063) ;  /* 0x0000003605e07947 */ /* 0x000ff6000b800000 */
[----:B------:R-:W-:-:S13]  /*9240*/  VOTE.ANY P0, !P0 ;  /* 0x0000000000ff7806 */ /* 0x000fda0004000100 */
.L_x_1233:
[----:B------:R-:W-:Y:S05]  /*9250*/  @P0 BRA `(.L_x_1064) ;  /* 0xfffffffc00e40947 */ /* 0x000fea000383ffff */
[----:B------:R-:W-:Y:S01]  /*9260*/  UMOV UR5, 0xffffffff ;  /* 0xffffffff00057882 */ /* 0x000fe20000000000 */
[----:B------:R-:W-:Y:S01]  /*9270*/  IMAD.MOV.U32 R51, RZ, RZ, R10 ;  /* 0x000000ffff337224 */ /* 0x000fe200078e000a */
[----:B------:R-:W-:Y:S01]  /*9280*/  ISETP.NE.AND P0, PT, R9, 0x65, PT ;  /* 0x000000650900780c */ /* 0x000fe20003f05270 */
[----:B------:R-:W-:Y:S01]  /*9290*/  IMAD.MOV.U32 R12, RZ, RZ, R11 ;  /* 0x000000ffff0c7224 */ /* 0x000fe200078e000b */
        /* <DEDUP_REMOVED lines=9> */
.L_x_1239:
        /* <DEDUP_REMOVED lines=12> */
.L_x_1242:
[----:B------:R-:W-:-:S03]  /*93f0*/  UMOV UR5, 0xffffffff ;  /* 0xffffffff00057882 */ /* 0x000fc60000000000 */
[----:B------:R-:W-:Y:S05]  /*9400*/  BRA.DIV UR5, `(.L_x_1067) ;  /* 0x0000003a051c7947 */ /* 0x000fea000b800000 */
[----:B------:R0:W1:Y:S04]  /*9410*/  SHFL.DOWN PT, R52, R51, 0x2, R14 ;  /* 0x0840000033347989 */ /* 0x00006800000e000e */
[----:B------:R0:W2:Y:S04]  /*9420*/  SHFL.DOWN PT, R53, R12, 0x2, R14 ;  /* 0x084000000c357989 */ /* 0x0000a800000e000e */
[----:B------:R0:W3:Y:S02]  /*9430*/  SHFL.DOWN PT, R15, R8, 0x2, R14 ;  /* 0x08400000080f7989 */ /* 0x0000e400000e000e */
.L_x_1247:
[----:B------:R-:W-:Y:S01]  /*9440*/  ISETP.GT.AND P5, PT, R48, R14, PT ;  /* 0x0000000e3000720c */ /* 0x000fe20003fa4270 */
[----:B------:R-:W-:Y:S01]  /*9450*/  UMOV UR5, 0xffffffff ;  /* 0xffffffff00057882 */ /* 0x000fe20000000000 */
[----:B------:R-:W-:-:S11]  /*9460*/  PLOP3.LUT P0, PT, PT, PT, PT, 0x80, 0x8 ;  /* 0x000000000008781c */ /* 0x000fd60003f0f070 */
        /* <DEDUP_REMOVED lines=9> */
.L_x_1250:
[----:B------:R-:W-:-:S03]  /*9500*/  UMOV UR5, 0xffffffff ;  /* 0xffffffff00057882 */ /* 0x000fc60000000000 */
[----:B------:R-:W-:Y:S05]  /*9510*/  BRA.DIV UR5, `(.L_x_1069) ;  /* 0x0000003a054c7947 */ /* 0x000fea000b800000 */
[----:B------:R0:W1:Y:S04]  /*9520*/  SHFL.DOWN PT, R52, R51, 0x4, R14 ;  /* 0x0880000033347989 */ /* 0x00006800000e000e */
[----:B------:R0:W2:Y:S04]  /*9530*/  SHFL.DOWN PT, R53, R12, 0x4, R14 ;  /* 0x088000000c357989 */ /* 0x0000a800000e000e */
[----:B------:R0:W3:Y:S02]  /*9540*/  SHFL.DOWN PT, R15, R8, 0x4, R14 ;  /* 0x08800000080f7989 */ /* 0x0000e400000e000e */
.L_x_1255:
        /* <DEDUP_REMOVED lines=12> */
.L_x_1258:
[----:B------:R-:W-:-:S03]  /*9610*/  UMOV UR5, 0xffffffff ;  /* 0xffffffff00057882 */ /* 0x000fc60000000000 */
[----:B------:R-:W-:Y:S05]  /*9620*/  BRA.DIV UR5, `(.L_x_1071) ;  /* 0x0000003a057c7947 */ /* 0x000fea000b800000 */
[----:B------:R0:W1:Y:S01]  /*9630*/  SHFL.DOWN PT, R52, R51, 0x8, R14 ;  /* 0x0900000033347989 */ /* 0x00006200000e000e */
[----:B------:R-:W-:-:S03]  /*9640*/  VIADD R55, R36, 0x8 ;  /* 0x0000000824377836 */ /* 0x000fc60000000000 */
[----:B------:R0:W2:Y:S04]  /*9650*/  SHFL.DOWN PT, R53, R12, 0x8, R14 ;  /* 0x090000000c357989 */ /* 0x0000a800000e000e */
[----:B------:R0:W3:Y:S02]  /*9660*/  SHFL.DOWN PT, R15, R8, 0x8, R14 ;  /* 0x09000000080f7989 */ /* 0x0000e400000e000e */
.L_x_1263:
        /* <DEDUP_REMOVED lines=12> */
.L_x_1266:
[----:B------:R-:W-:Y:S01]  /*9730*/  UMOV UR5, 0xffffffff ;  /* 0xffffffff00057882 */ /* 0x000fe20000000000 */
[----:B------:R-:W-:Y:S02]  /*9740*/  VIADD R55, R36, 0x10 ;  /* 0x0000001024377836 */ /* 0x000fe40000000000 */
[----:B------:R-:W-:Y:S05]  /*9750*/  BRA.DIV UR5, `(.L_x_1073) ;  /* 0x0000003a05a87947 */ /* 0x000fea000b800000 */
[----:B------:R0:W1:Y:S04]  /*9760*/  SHFL.DOWN PT, R52, R51, 0x10, R14 ;  /* 0x0a00000033347989 */ /* 0x00006800000e000e */
[----:B------:R0:W2:Y:S04]  /*9770*/  SHFL.DOWN PT, R53, R12, 0x10, R14 ;  /* 0x0a0000000c357989 */ /* 0x0000a800000e000e */
[----:B------:R0:W3:Y:S02]  /*9780*/  SHFL.DOWN PT, R15, R8, 0x10, R14 ;  /* 0x0a000000080f7989 */ /* 0x0000e400000e000e */
.L_x_1271:
[----:B------:R-:W-:Y:S01]  /*9790*/  ISETP.GT.AND P5, PT, R55, R14, PT ;  /* 0x0000000e3700720c */ /* 0x000fe20003fa4270 */
[----:B------:R-:W-:Y:S01]  /*97a0*/  UMOV UR5, 0xffffffff ;  /* 0xffffffff00057882 */ /* 0x000fe20000000000 */
[----:B------:R-:W-:-:S11]  /*97b0*/  PLOP3.LUT P0, PT, PT, PT, PT, 0x80, 0x8 ;  /* 0x000000000008781c */ /* 0x000fd60003f0f070 */
[----:B------:R-:W-:-:S04]  /*97c0*/  @!P5 ISETP.NE.U32.AND P6, PT, R51, RZ, PT ;  /* 0x000000ff3300d20c */ /* 0x000fc80003fc5070 */
[----:B------:R-:W-:-:S04]  /*97d0*/  @!P5 ISETP.NE.AND.EX P6, PT, R12, RZ, PT, P6 ;  /* 0x000000ff0c00d20c */ /* 0x000fc80003fc5360 */
[----:B------:R-:W-:Y:S02]  /*97e0*/  @!P5 PLOP3.LUT P0, PT, P6, PT, PT, 0x80, 0x8 ;  /* 0x000000000008d81c */ /* 0x000fe4000370f070 */
[----:B-1----:R-:W-:-:S05]  /*97f0*/  @!P5 IADD3 R52, P6, PT, R52, R51, RZ ;  /* 0x000000333434d210 */ /* 0x002fca0007fde0ff */
[----:B0-----:R-:W-:Y:S02]  /*9800*/  @!P5 IMAD.MOV.U32 R51, RZ, RZ, R52 ;  /* 0x000000ffff33d224 */ /* 0x001fe400078e0034 */
[----:B--2---:R-:W-:-:S04]  /*9810*/  @!P5 IMAD.X R53, R53, 0x1, R12, P6 ;  /* 0x000000013535d824 */ /* 0x004fc800030e060c */
[----:B---3--:R-:W-:Y:S01]  /*9820*/  @!P0 FADD R8, R8, R15 ;  /* 0x0000000f08088221 */ /* 0x008fe20000000000 */
[----:B------:R-:W-:Y:S01]  /*9830*/  IADD3 R51, P0, PT, R44, R51, RZ ;  /* 0x000000332c337210 */ /* 0x000fe20007f1e0ff */
[----:B------:R-:W-:-:S04]  /*9840*/  @!P5 IMAD.MOV.U32 R12, RZ, RZ, R53 ;  /* 0x000000ffff0cd224 */ /* 0x000fc800078e0035 */
[----:B------:R-:W-:Y:S01]  /*9850*/  IMAD.X R12, R47, 0x1, R12, P0 ;  /* 0x000000012f0c7824 */ /* 0x000fe200000e060c */
[----:B------:R-:W-:-:S04]  /*9860*/  ISETP.NE.U32.AND P0, PT, R44, RZ, PT ;  /* 0x000000ff2c00720c */ /* 0x000fc80003f05070 */
[----:B------:R-:W-:-:S13]  /*9870*/  ISETP.NE.AND.EX P0, PT, R47, RZ, PT, P0 ;  /* 0x000000ff2f00720c */ /* 0x000fda0003f05300 */
[----:B------:R-:W-:Y:S01]  /*9880*/  @!P0 FADD R50, R8, R50 ;  /* 0x0000003208328221 */ /* 0x000fe20000000000 */
[----:B------:R-:W-:Y:S06]  /*9890*/  BRA.DIV UR5, `(.L_x_1074) ;  /* 0x0000003a05ac7947 */ /* 0x000fec000b800000 */
.L_x_1274:
[----:B------:R-:W-:Y:S01]  /*98a0*/  UMOV UR5, 0xffffffff ;  /* 0xffffffff00057882 */ /* 0x000fe20000000000 */
[----:B------:R-:W-:Y:S01]  /*98b0*/  VIADD R49, R49, 0xffffffe0 ;  /* 0xffffffe031317836 */ /* 0x000fe20000000000 */
[----:B------:R-:W-:Y:S01]  /*98c0*/  ISETP.NE.AND P0, PT, R9, 0x65, PT ;  /* 0x000000650900780c */ /* 0x000fe20003f05270 */
[----:B------:R-:W-:Y:S02]  /*98d0*/  IMAD.MOV.U32 R44, RZ, RZ, R51 ;  /* 0x000000ffff2c7224 */ /* 0x000fe400078e0033 */
[----:B------:R-:W-:Y:S01]  /*98e0*/  IMAD.MOV.U32 R47, RZ, RZ, R12 ;  /* 0x000000ffff2f7224 */ /* 0x000fe200078e000c */
[----:B------:R-:W-:Y:S09]  /*98f0*/  BRA.DIV UR5, `(.L_x_1075) ;  /* 0x0000003a05b47947 */ /* 0x000ff2000b800000 */
[----:B------:R-:W-:-:S13]  /*9900*/  VOTE.ALL P0, P0 ;  /* 0x0000000000ff7806 */ /* 0x000fda0000000000 */
.L_x_1277:
[----:B------:R-:W-:Y:S05]  /*9910*/  @P0 BRA `(.L_x_1076) ;  /* 0xfffffff800300947 */ /* 0x000fea000383ffff */
.L_x_1062:
[----:B------:R-:W0:Y:S01]  /*9920*/  S2R R8, SR_TID.X ;  /* 0x0000000000087919 */ /* 0x000e220000002100 */
[----:B------:R-:W-:Y:S01]  /*9930*/  BSSY.RECONVERGENT B0, `(.L_x_1077) ;  /* 0x0000013000007945 */ /* 0x000fe20003800200 */
[----:B------:R-:W-:Y:S01]  /*9940*/  IMAD.MOV.U32 R45, RZ, RZ, R47 ;  /* 0x000000ffff2d7224 */ /* 0x000fe200078e002f */
[----:B0-----:R-:W-:-:S13]  /*9950*/  ISETP.NE.AND P0, PT, R8, RZ, PT ;  /* 0x000000ff0800720c */ /* 0x001fda0003f05270 */
[----:B------:R-:W-:Y:S05]  /*9960*/  @P0 BRA `(.L_x_1078) ;  /* 0x00000000003c0947 */ /* 0x000fea0003800000 */
[----:B------:R-:W0:Y:S01]  /*9970*/  S2UR UR6, SR_CgaCtaId ;  /* 0x00000000000679c3 */ /* 0x000e220000008800 */
[----:B------:R-:W-:Y:S01]  /*9980*/  IADD3 R10, P0, PT, R44, R39, RZ ;  /* 0x000000272c0a7210 */ /* 0x000fe20007f1e0ff */
[----:B------:R-:W-:Y:S01]  /*9990*/  FADD R8, R37, R50 ;  /* 0x0000003225087221 */ /* 0x000fe20000000000 */
[----:B------:R-:W-:Y:S01]  /*99a0*/  UMOV UR5, 0x400 ;  /* 0x0000040000057882 */ /* 0x000fe20000000000 */
[----:B------:R-:W-:Y:S02]  /*99b0*/  IMAD.MOV.U32 R9, RZ, RZ, 0x65 ;  /* 0x00000065ff097424 */ /* 0x000fe400078e00ff */
[----:B------:R-:W-:Y:S01]  /*99c0*/  IMAD.X R11, R45, 0x1, R38, P0 ;  /* 0x000000012d0b7824 */ /* 0x000fe200000e0626 */
[----:B------:R-:W-:-:S04]  /*99d0*/  ISETP.NE.U32.AND P0, PT, R39, RZ, PT ;  /* 0x000000ff2700720c */ /* 0x000fc80003f05070 */
[----:B------:R-:W-:-:S04]  /*99e0*/  ISETP.NE.AND.EX P0, PT, R38, RZ, PT, P0 ;  /* 0x000000ff2600720c */ /* 0x000fc80003f05300 */
[----:B------:R-:W-:-:S05]  /*99f0*/  FSEL R8, R8, R37, !P0 ;  /* 0x0000002508087208 */ /* 0x000fca0004000000 */
[----:B------:R1:W-:Y:S01]  /*9a00*/  ST.E.128.STRONG.GPU desc[UR8][R6.64+0x200], R8 ;  /* 0x0002000806007985 */ /* 0x0003e2000c10fd08 */
[----:B0-----:R-:W-:-:S09]  /*9a10*/  ULEA UR5, UR6, UR5, 0x18 ;  /* 0x0000000506057291 */ /* 0x001fd2000f8ec0ff */
[----:B------:R1:W-:Y:S04]  /*9a20*/  STS.64 [UR5+0xb8], R10 ;  /* 0x0000b80aff007988 */ /* 0x0003e80008000a05 */
[----:B------:R1:W-:Y:S04]  /*9a30*/  STS [UR5+0xc0], R8 ;  /* 0x0000c008ff007988 */ /* 0x0003e80008000805 */
[----:B------:R1:W-:Y:S04]  /*9a40*/  STS.64 [UR5+0xa8], R44 ;  /* 0x0000a82cff007988 */ /* 0x0003e80008000a05 */
[----:B------:R1:W-:Y:S02]  /*9a50*/  STS [UR5+0xb0], R50 ;  /* 0x0000b032ff007988 */ /* 0x0003e40008000805 */
.L_x_1078:
[----:B------:R-:W-:Y:S05]  /*9a60*/  BSYNC.RECONVERGENT B0 ;  /* 0x0000000000007941 */ /* 0x000fea0003800200 */
.L_x_1077:
[----:B------:R-:W-:-:S13]  /*9a70*/  ISETP.NE.AND P0, PT, R36, RZ, PT ;  /* 0x000000ff2400720c */ /* 0x000fda0003f05270 */
[----:B-1----:R-:W0:Y:S01]  /*9a80*/  @!P0 S2R R7, SR_CgaCtaId ;  /* 0x0000000000078919 */ /* 0x002e220000008800 */
[----:B------:R-:W-:Y:S01]  /*9a90*/  @!P0 MOV R6, 0x400 ;  /* 0x0000040000068802 */ /* 0x000fe20000000f00 */
[----:B------:R-:W-:Y:S02]  /*9aa0*/  @!P0 IMAD.MOV.U32 R41, RZ, RZ, R44 ;  /* 0x000000ffff298224 */ /* 0x000fe400078e002c */
[----:B------:R-:W-:Y:S02]  /*9ab0*/  @!P0 IMAD.MOV.U32 R40, RZ, RZ, R45 ;  /* 0x000000ffff288224 */ /* 0x000fe400078e002d */
[----:B------:R-:W-:Y:S01]  /*9ac0*/  @!P0 IMAD.MOV.U32 R33, RZ, RZ, R50 ;  /* 0x000000ffff218224 */ /* 0x000fe200078e0032 */
[----:B0-----:R-:W-:-:S05]  /*9ad0*/  @!P0 LEA R7, R7, R6, 0x18 ;  /* 0x0000000607078211 */ /* 0x001fca00078ec0ff */
[----:B------:R0:W-:Y:S04]  /*9ae0*/  @!P0 STS.64 [R7+0x88], R44 ;  /* 0x0000882c07008388 */ /* 0x0001e80000000a00 */
[----:B------:R0:W-:Y:S02]  /*9af0*/  @!P0 STS [R7+0x90], R50 ;  /* 0x0000903207008388 */ /* 0x0001e40000000800 */
.L_x_1046:
[----:B------:R-:W-:Y:S01]  /*9b00*/  SEL R6, RZ, 0x1, !P3 ;  /* 0x00000001ff067807 */ /* 0x000fe20005800000 */
[----:B------:R-:W-:Y:S05]  /*9b10*/  WARPSYNC.ALL ;  /* 0x0000000000007948 */ /* 0x000fea0003800000 */
[----:B0-----:R-:W-:Y:S01]  /*9b20*/  SEL R7, RZ, 0x1, !P1 ;  /* 0x00000001ff077807 */ /* 0x001fe20004800000 */
[----:B------:R-:W-:Y:S01]  /*9b30*/  BAR.SYNC.DEFER_BLOCKING 0x0 ;  /* 0x0000000000007b1d */ /* 0x000fe20000010000 */
[----:B------:R-:W-:Y:S02]  /*9b40*/  SEL R8, RZ, 0x1, !P2 ;  /* 0x00000001ff087807 */ /* 0x000fe40005000000 */
[----:B------:R-:W-:-:S02]  /*9b50*/  SEL R12, RZ, 0x1, !P3 ;  /* 0x00000001ff0c7807 */ /* 0x000fc40005800000 */
[----:B------:R-:W-:Y:S01]  /*9b60*/  IADD3 R10, P0, P5, R8, R7, R6 ;  /* 0x00000007080a7210 */ /* 0x000fe20007d1e006 */
[----:B------:R-:W-:Y:S01]  /*9b70*/  BSSY.RECONVERGENT B0, `(.L_x_1079) ;  /* 0x0000012000007945 */ /* 0x000fe20003800200 */
[----:B------:R-:W-:Y:S01]  /*9b80*/  SEL R44, RZ, 0x1, !P1 ;  /* 0x00000001ff2c7807 */ /* 0x000fe20004800000 */
[----:B------:R-:W0:Y:S01]  /*9b90*/  S2R R6, SR_TID.X ;  /* 0x0000000000067919 */ /* 0x000e220000002100 */
[----:B------:R-:W-:Y:S02]  /*9ba0*/  IADD3.X R11, PT, PT, RZ, RZ, RZ, P0, P5 ;  /* 0x000000ffff0b7210 */ /* 0x000fe400007ea4ff */
[----:B0-----:R-:W-:-:S13]  /*9bb0*/  ISETP.NE.AND P0, PT, R6, RZ, PT ;  /* 0x000000ff0600720c */ /* 0x001fda0003f05270 */
[----:B------:R-:W-:Y:S05]  /*9bc0*/  @!P0 BRA `(.L_x_1080) ;  /* 0x0000000000308947 */ /* 0x000fea0003800000 */
[----:B------:R-:W0:Y:S01]  /*9bd0*/  S2UR UR6, SR_CgaCtaId ;  /* 0x00000000000679c3 */ /* 0x000e220000008800 */
[----:B------:R-:W-:Y:S02]  /*9be0*/  UMOV UR5, 0x400 ;  /* 0x0000040000057882 */ /* 0x000fe40000000000 */
[----:B0-----:R-:W-:-:S09]  /*9bf0*/  ULEA UR5, UR6, UR5, 0x18 ;  /* 0x0000000506057291 */ /* 0x001fd2000f8ec0ff */
[----:B------:R-:W0:Y:S02]  /*9c00*/  LDS.64 R8, [UR5+0x88] ;  /* 0x00008805ff087984 */ /* 0x000e240008000a00 */
[----:B0-----:R-:W-:Y:S02]  /*9c10*/  IADD3 R7, P0, PT, R8, R41, RZ ;  /* 0x0000002908077210 */ /* 0x001fe40007f1e0ff */
[----:B------:R-:W0:Y:S03]  /*9c20*/  LDS R8, [UR5+0x90] ;  /* 0x00009005ff087984 */ /* 0x000e260008000800 */
[----:B------:R-:W-:Y:S01]  /*9c30*/  IMAD.X R9, R9, 0x1, R40, P0 ;  /* 0x0000000109097824 */ /* 0x000fe200000e0628 */
[----:B------:R-:W-:Y:S01]  /*9c40*/  ISETP.NE.U32.AND P0, PT, R41, RZ, PT ;  /* 0x000000ff2900720c */ /* 0x000fe20003f05070 */
[----:B------:R-:W-:-:S03]  /*9c50*/  IMAD.MOV.U32 R41, RZ, RZ, R7 ;  /* 0x000000ffff297224 */ /* 0x000fc600078e0007 */
[----:B------:R-:W-:Y:S01]  /*9c60*/  ISETP.NE.AND.EX P0, PT, R40, RZ, PT, P0 ;  /* 0x000000ff2800720c */ /* 0x000fe20003f05300 */
[----:B------:R-:W-:-:S12]  /*9c70*/  IMAD.MOV.U32 R40, RZ, RZ, R9 ;  /* 0x000000ffff287224 */ /* 0x000fd800078e0009 */
[----:B0-----:R-:W-:-:S07]  /*9c80*/  @!P0 FADD R33, R33, R8 ;  /* 0x0000000821218221 */ /* 0x001fce0000000000 */
.L_x_1080:
[----:B------:R-:W-:Y:S05]  /*9c90*/  BSYNC.RECONVERGENT B0 ;  /* 0x0000000000007941 */ /* 0x000fea0003800200 */
.L_x_1079:
[----:B------:R-:W-:Y:S01]  /*9ca0*/  IADD3 R44, P0, P5, R41, R44, R12 ;  /* 0x0000002c292c7210 */ /* 0x000fe20007d1e00c */
[----:B------:R-:W0:Y:S01]  /*9cb0*/  S2UR UR5, SR_CgaCtaId ;  /* 0x00000000000579c3 */ /* 0x000e220000008800 */
[----:B------:R-:W-:Y:S01]  /*9cc0*/  UMOV UR4, 0x400 ;  /* 0x0000040000047882 */ /* 0x000fe20000000000 */
[----:B------:R-:W-:Y:S01]  /*9cd0*/  SEL R15, RZ, 0x1, !P2 ;  /* 0x00000001ff0f7807 */ /* 0x000fe20005000000 */
[----:B------:R-:W-:Y:S01]  /*9ce0*/  @!P3 FADD R31, R31, R33 ;  /* 0x000000211f1fb221 */ /* 0x000fe20000000000 */
[----:B------:R-:W-:Y:S02]  /*9cf0*/  IADD3.X R45, PT, PT, R40, RZ, RZ, P0, P5 ;  /* 0x000000ff282d7210 */ /* 0x000fe400007ea4ff */
[----:B------:R-:W-:Y:S01]  /*9d00*/  ISETP.NE.AND P0, PT, R3, RZ, PT ;  /* 0x000000ff0300720c */ /* 0x000fe20003f05270 */
[----:B------:R-:W-:Y:S01]  /*9d10*/  @!P1 FADD R29, R29, R31 ;  /* 0x0000001f1d1d9221 */ /* 0x000fe20000000000 */
[----:B------:R-:W-:Y:S02]  /*9d20*/  ISETP.NE.AND P6, PT, R5, RZ, PT ;  /* 0x000000ff0500720c */ /* 0x000fe40003fc5270 */
[----:B------:R-:W-:Y:S01]  /*9d30*/  SEL R7, RZ, 0x1, !P0 ;  /* 0x00000001ff077807 */ /* 0x000fe20004000000 */
[----:B------:R-:W-:Y:S01]  /*9d40*/  @!P2 FADD R27, R27, R29 ;  /* 0x0000001d1b1ba221 */ /* 0x000fe20000000000 */
[----:B------:R-:W-:-:S02]  /*9d50*/  SEL R13, RZ, 0x1, !P6 ;  /* 0x00000001ff0d7807 */ /* 0x000fc40007000000 */
[----:B------:R-:W-:Y:S02]  /*9d60*/  IADD3 R10, P0, PT, R10, R7, RZ ;  /* 0x000000070a0a7210 */ /* 0x000fe40007f1e0ff */
[----:B------:R-:W-:Y:S02]  /*9d70*/  ISETP.NE.AND P5, PT, R42, RZ, PT ;  /* 0x000000ff2a00720c */ /* 0x000fe40003fa5270 */
[----:B------:R-:W-:Y:S01]  /*9d80*/  P2R R48, PR, RZ, 0x40 ;  /* 0x00000040ff307803 */ /* 0x000fe20000000000 */
[----:B------:R-:W-:Y:S01]  /*9d90*/  IMAD.X R11, RZ, RZ, R11, P0 ;  /* 0x000000ffff0b7224 */ /* 0x000fe200000e060b */
[----:B------:R-:W-:Y:S02]  /*9da0*/  ISETP.NE.AND P0, PT, R4, RZ, PT ;  /* 0x000000ff0400720c */ /* 0x000fe40003f05270 */
[----:B------:R-:W-:Y:S02]  /*9db0*/  ISETP.NE.AND P6, PT, R3, RZ, PT ;  /* 0x000000ff0300720c */ /* 0x000fe40003fc5270 */
[----:B------:R-:W-:Y:S01]  /*9dc0*/  SEL R7, RZ, 0x1, !P0 ;  /* 0x00000001ff077807 */ /* 0x000fe20004000000 */
[----:B0-----:R-:W-:-:S03]  /*9dd0*/  ULEA UR4, UR5, UR4, 0x18 ;  /* 0x0000000405047291 */ /* 0x001fc6000f8ec0ff */
[----:B------:R-:W-:-:S05]  /*9de0*/  IADD3 R34, P0, PT, R10, R7, RZ ;  /* 0x000000070a227210 */ /* 0x000fca0007f1e0ff */
[----:B------:R-:W-:Y:S01]  /*9df0*/  IMAD.X R51, RZ, RZ, R11, P0 ;  /* 0x000000ffff337224 */ /* 0x000fe200000e060b */
[----:B------:R-:W-:Y:S01]  /*9e00*/  IADD3 R35, P0, PT, R41, R10, RZ ;  /* 0x0000000a29237210 */ /* 0x000fe20007f1e0ff */
[----:B------:R-:W0:Y:S01]  /*9e10*/  LDS.64 R38, [UR4+0xc8] ;  /* 0x0000c804ff267984 */ /* 0x000e220008000a00 */
[----:B------:R-:W-:Y:S01]  /*9e20*/  @!P6 FADD R25, R25, R27 ;  /* 0x0000001b1919e221 */ /* 0x000fe20000000000 */
[----:B------:R-:W-:Y:S02]  /*9e30*/  ISETP.NE.AND P6, PT, R48, RZ, PT ;  /* 0x000000ff3000720c */ /* 0x000fe40003fc5270 */
[C---:B------:R-:W-:Y:S01]  /*9e40*/  IMAD.X R10, R40.reuse, 0x1, R11, P0 ;  /* 0x00000001280a7824 */ /* 0x040fe200000e060b */
[C---:B------:R-:W-:Y:S01]  /*9e50*/  IADD3 R34, P0, PT, R41.reuse, R34, RZ ;  /* 0x0000002229227210 */ /* 0x040fe20007f1e0ff */
[----:B------:R-:W1:Y:S04]  /*9e60*/  LDS R7, [UR4+0xc0] ;  /* 0x0000c004ff077984 */ /* 0x000e680008000800 */
[----:B------:R-:W-:Y:S01]  /*9e70*/  IMAD.X R51, R40, 0x1, R51, P0 ;  /* 0x0000000128337824 */ /* 0x000fe200000e0633 */
[----:B------:R-:W-:Y:S01]  /*9e80*/  IADD3 R47, P0, PT, R41, R12, RZ ;  /* 0x0000000c292f7210 */ /* 0x000fe20007f1e0ff */
[----:B------:R-:W2:Y:S01]  /*9e90*/  LDS.64 R36, [UR4+0xb8] ;  /* 0x0000b804ff247984 */ /* 0x000ea20008000a00 */
[----:B------:R-:W-:-:S03]  /*9ea0*/  SEL R12, RZ, 0x1, !P5 ;  /* 0x00000001ff0c7807 */ /* 0x000fc60006800000 */
[----:B------:R-:W-:Y:S01]  /*9eb0*/  IMAD.X R46, RZ, RZ, R40, P0 ;  /* 0x000000ffff2e7224 */ /* 0x000fe200000e0628 */
[----:B------:R-:W-:-:S05]  /*9ec0*/  IADD3 R15, P0, PT, R44, R15, RZ ;  /* 0x0000000f2c0f7210 */ /* 0x000fca0007f1e0ff */
[----:B------:R-:W-:Y:S01]  /*9ed0*/  IMAD.X R50, RZ, RZ, R45, P0 ;  /* 0x000000ffff327224 */ /* 0x000fe200000e062d */
[----:B------:R-:W-:-:S05]  /*9ee0*/  IADD3 R13, P0, PT, R34, R13, RZ ;  /* 0x0000000d220d7210 */ /* 0x000fca0007f1e0ff */
[----:B------:R-:W-:Y:S01]  /*9ef0*/  IMAD.X R8, RZ, RZ, R51, P0 ;  /* 0x000000ffff087224 */ /* 0x000fe200000e0633 */
[----:B------:R-:W-:Y:S02]  /*9f00*/  IADD3 R11, P0, PT, R13, R12, RZ ;  /* 0x0000000c0d0b7210 */ /* 0x000fe40007f1e0ff */
[----:B------:R-:W-:-:S03]  /*9f10*/  SEL R12, RZ, 0x1, !P4 ;  /* 0x00000001ff0c7807 */ /* 0x000fc60006000000 */
[----:B------:R-:W-:Y:S01]  /*9f20*/  IMAD.X R14, RZ, RZ, R8, P0 ;  /* 0x000000ffff0e7224 */ /* 0x000fe200000e0608 */
[----:B------:R-:W-:-:S05]  /*9f30*/  IADD3 R9, P0, PT, R11, R12, RZ ;  /* 0x0000000c0b097210 */ /* 0x000fca0007f1e0ff */
[----:B------:R-:W-:Y:S01]  /*9f40*/  IMAD.X R12, RZ, RZ, R14, P0 ;  /* 0x000000ffff0c7224 */ /* 0x000fe200000e060e */
[----:B------:R-:W-:-:S13]  /*9f50*/  ISETP.NE.AND P0, PT, R4, RZ, PT ;  /* 0x000000ff0400720c */ /* 0x000fda0003f05270 */
[----:B------:R-:W-:Y:S01]  /*9f60*/  @!P0 FADD R23, R23, R25 ;  /* 0x0000001917178221 */ /* 0x000fe20000000000 */
[----:B0-----:R-:W-:-:S03]  /*9f70*/  ISETP.GE.U32.AND P0, PT, R38, 0x101, PT ;  /* 0x000001012600780c */ /* 0x001fc60003f06070 */
[----:B------:R-:W-:Y:S01]  /*9f80*/  @!P6 FADD R21, R21, R23 ;  /* 0x000000171515e221 */ /* 0x000fe20000000000 */
[----:B------:R-:W-:-:S03]  /*9f90*/  ISETP.GE.AND.EX P0, PT, R39, RZ, PT, P0 ;  /* 0x000000ff2700720c */ /* 0x000fc60003f06300 */
[----:B------:R-:W-:-:S04]  /*9fa0*/  @!P5 FADD R19, R19, R21 ;  /* 0x000000151313d221 */ /* 0x000fc80000000000 */
[----:B------:R-:W-:-:S06]  /*9fb0*/  @!P4 FADD R17, R17, R19 ;  /* 0x000000131111c221 */ /* 0x000fcc0000000000 */
[----:B-12---:R-:W-:Y:S05]  /*9fc0*/  @!P0 BRA `(.L_x_1081) ;  /* 0x0000000400988947 */ /* 0x006fea0003800000 */
[----:B------:R-:W-:Y:S01]  /*9fd0*/  ISETP.NE.AND P6, PT, R43, RZ, PT ;  /* 0x000000ff2b00720c */ /* 0x000fe20003fc5270 */
[----:B------:R-:W0:Y:S01]  /*9fe0*/  LDCU.64 UR10, c[0x0][0x3a0] ;  /* 0x00007400ff0a77ac */ /* 0x000e220008000a00 */
[----:B------:R-:W1:Y:S01]  /*9ff0*/  LDS.64 R42, [UR4+0xa8] ;  /* 0x0000a804ff2a7984 */ /* 0x000e620008000a00 */
[----:B------:R-:W-:Y:S01]  /*a000*/  ISETP.NE.AND P0, PT, R5, RZ, PT ;  /* 0x000000ff0500720c */ /* 0x000fe20003f05270 */
[----:B------:R-:W-:Y:S01]  /*a010*/  BSSY.RECONVERGENT B0, `(.L_x_1082) ;  /* 0x0000060000007945 */ /* 0x000fe20003800200 */
[--C-:B-1----:R-:W-:Y:S02]  /*a020*/  @P3 IMAD.IADD R41, R41, 0x1, -R42.reuse ;  /* 0x0000000129293824 */ /* 0x102fe400078e0a2a */
[--C-:B------:R-:W-:Y:S02]  /*a030*/  @P1 IMAD.IADD R47, R47, 0x1, -R42.reuse ;  /* 0x000000012f2f1824 */ /* 0x100fe400078e0a2a */
[----:B------:R-:W-:Y:S01]  /*a040*/  @P2 IMAD.IADD R44, R44, 0x1, -R42 ;  /* 0x000000012c2c2824 */ /* 0x000fe200078e0a2a */
[----:B------:R-:W-:Y:S01]  /*a050*/  @P3 LEA R41, R41, UR4, 0x3 ;  /* 0x0000000429293c11 */ /* 0x000fe2000f8e18ff */
[----:B------:R-:W-:Y:S01]  /*a060*/  BAR.SYNC.DEFER_BLOCKING 0x0 ;  /* 0x0000000000007b1d */ /* 0x000fe20000010000 */
[----:B------:R-:W-:-:S04]  /*a070*/  @P1 LEA R47, R47, UR4, 0x3 ;  /* 0x000000042f2f1c11 */ /* 0x000fc8000f8e18ff */
[--C-:B------:R-:W-:Y:S01]  /*a080*/  @P0 IMAD.IADD R34, R34, 0x1, -R42.reuse ;  /* 0x0000000122220824 */ /* 0x100fe200078e0a2a */
[----:B------:R-:W-:Y:S01]  /*a090*/  @P2 LEA R44, R44, UR4, 0x3 ;  /* 0x000000042c2c2c11 */ /* 0x000fe2000f8e18ff */
[--C-:B------:R-:W-:Y:S02]  /*a0a0*/  @P5 IMAD.IADD R13, R13, 0x1, -R42.reuse ;  /* 0x000000010d0d5824 */ /* 0x100fe400078e0a2a */
[--C-:B------:R-:W-:Y:S01]  /*a0b0*/  @P4 IMAD.IADD R11, R11, 0x1, -R42.reuse ;  /* 0x000000010b0b4824 */ /* 0x100fe200078e0a2a */
[----:B------:R-:W-:Y:S01]  /*a0c0*/  @P0 LEA R34, R34, UR4, 0x3 ;  /* 0x0000000422220c11 */ /* 0x000fe2000f8e18ff */
[----:B------:R-:W-:Y:S01]  /*a0d0*/  @P6 IMAD.IADD R9, R9, 0x1, -R42 ;  /* 0x0000000109096824 */ /* 0x000fe200078e0a2a */
[----:B------:R-:W-:Y:S02]  /*a0e0*/  @P5 LEA R13, R13, UR4, 0x3 ;  /* 0x000000040d0d5c11 */ /* 0x000fe4000f8e18ff */
[----:B------:R-:W-:Y:S02]  /*a0f0*/  @P4 LEA R11, R11, UR4, 0x3 ;  /* 0x000000040b0b4c11 */ /* 0x000fe4000f8e18ff */
[----:B------:R-:W-:Y:S01]  /*a100*/  @P6 LEA R9, R9, UR4, 0x3 ;  /* 0x0000000409096c11 */ /* 0x000fe2000f8e18ff */
[----:B------:R1:W-:Y:S01]  /*a110*/  @P3 STS.64 [R41], R32 ;  /* 0x0000002029003388 */ /* 0x0003e20000000a00 */
[----:B------:R-:W-:-:S03]  /*a120*/  ISETP.NE.AND P3, PT, R4, RZ, PT ;  /* 0x000000ff0400720c */ /* 0x000fc60003f65270 */
[----:B------:R1:W-:Y:S01]  /*a130*/  @P1 STS.64 [R47], R30 ;  /* 0x0000001e2f001388 */ /* 0x0003e20000000a00 */
[----:B------:R-:W-:-:S03]  /*a140*/  ISETP.NE.AND P1, PT, R3, RZ, PT ;  /* 0x000000ff0300720c */ /* 0x000fc60003f25270 */
[----:B------:R1:W-:Y:S06]  /*a150*/  @P2 STS.64 [R44], R28 ;  /* 0x0000001c2c002388 */ /* 0x0003ec0000000a00 */
[----:B------:R-:W-:-:S04]  /*a160*/  @P3 IMAD.IADD R35, R35, 0x1, -R42 ;  /* 0x0000000123233824 */ /* 0x000fc800078e0a2a */
[----:B------:R-:W-:Y:S01]  /*a170*/  @P1 IMAD.IADD R15, R15, 0x1, -R42 ;  /* 0x000000010f0f1824 */ /* 0x000fe200078e0a2a */
[----:B------:R-:W-:-:S04]  /*a180*/  @P3 LEA R35, R35, UR4, 0x3 ;  /* 0x0000000423233c11 */ /* 0x000fc8000f8e18ff */
[----:B------:R-:W-:-:S05]  /*a190*/  @P1 LEA R15, R15, UR4, 0x3 ;  /* 0x000000040f0f1c11 */ /* 0x000fca000f8e18ff */
[----:B------:R1:W-:Y:S04]  /*a1a0*/  @P1 STS.64 [R15], R26 ;  /* 0x0000001a0f001388 */ /* 0x0003e80000000a00 */
[----:B------:R1:W-:Y:S04]  /*a1b0*/  @P3 STS.64 [R35], R24 ;  /* 0x0000001823003388 */ /* 0x0003e80000000a00 */
[----:B------:R1:W-:Y:S01]  /*a1c0*/  @P0 STS.64 [R34], R22 ;  /* 0x0000001622000388 */ /* 0x0003e20000000a00 */
[----:B------:R-:W-:-:S03]  /*a1d0*/  ISETP.GT.U32.AND P0, PT, R38, R6, PT ;  /* 0x000000062600720c */ /* 0x000fc60003f04070 */
[----:B------:R1:W-:Y:S01]  /*a1e0*/  @P5 STS.64 [R13], R20 ;  /* 0x000000140d005388 */ /* 0x0003e20000000a00 */
[----:B------:R-:W-:-:S03]  /*a1f0*/  ISETP.GT.U32.AND.EX P0, PT, R39, RZ, PT, P0 ;  /* 0x000000ff2700720c */ /* 0x000fc60003f04100 */
[----:B------:R1:W-:Y:S04]  /*a200*/  @P4 STS.64 [R11], R18 ;  /* 0x000000120b004388 */ /* 0x0003e80000000a00 */
[----:B------:R1:W-:Y:S01]  /*a210*/  @P6 STS.64 [R9], R16 ;  /* 0x0000001009006388 */ /* 0x0003e20000000a00 */
[----:B------:R-:W-:Y:S06]  /*a220*/  BAR.SYNC.DEFER_BLOCKING 0x0 ;  /* 0x0000000000007b1d */ /* 0x000fec0000010000 */
[----:B0-----:R-:W-:Y:S05]  /*a230*/  @!P0 BRA `(.L_x_1083) ;  /* 0x0000000000f48947 */ /* 0x001fea0003800000 */
[----:B-1----:R-:W-:Y:S01]  /*a240*/  IMAD.MOV.U32 R19, RZ, RZ, R6 ;  /* 0x000000ffff137224 */ /* 0x002fe200078e0006 */
[----:B------:R-:W-:Y:S01]  /*a250*/  BSSY.RECONVERGENT B1, `(.L_x_1084) ;  /* 0x0000025000017945 */ /* 0x000fe20003800200 */
[----:B------:R-:W-:-:S03]  /*a260*/  IMAD.MOV.U32 R21, RZ, RZ, RZ ;  /* 0x000000ffff157224 */ /* 0x000fc600078e00ff */
        /* <DEDUP_REMOVED lines=9> */
[----:B------:R-:W-:Y:S05]  /*a300*/  @!P1 BRA `(.L_x_1085) ;  /* 0x0000000000649947 */ /* 0x000fea0003800000 */
[----:B------:R-:W0:Y:S01]  /*a310*/  LDCU.64 UR6, c[0x0][0x3a0] ;  /* 0x00007400ff0677ac */ /* 0x000e220008000a00 */
[----:B------:R-:W-:Y:S01]  /*a320*/  SHF.R.U64 R10, R10, 0x8, R3 ;  /* 0x000000080a0a7819 */ /* 0x000fe20000001203 */
[----:B------:R-:W-:Y:S01]  /*a330*/  IMAD.MOV.U32 R13, RZ, RZ, RZ ;  /* 0x000000ffff0d7224 */ /* 0x000fe200078e00ff */
[----:B------:R-:W-:Y:S02]  /*a340*/  IADD3 R11, P1, PT, R42, R19, RZ ;  /* 0x000000132a0b7210 */ /* 0x000fe40007f3e0ff */
[----:B------:R-:W-:Y:S01]  /*a350*/  LEA R3, R6, UR4, 0x3 ;  /* 0x0000000406037c11 */ /* 0x000fe2000f8e18ff */
[----:B------:R-:W-:Y:S02]  /*a360*/  VIADD R10, R10, 0x1 ;  /* 0x000000010a0a7836 */ /* 0x000fe40000000000 */
[----:B------:R-:W-:Y:S02]  /*a370*/  IMAD.X R4, R43, 0x1, R21, P1 ;  /* 0x000000012b047824 */ /* 0x000fe400008e0615 */
[----:B------:R-:W-:Y:S01]  /*a380*/  VIADD R3, R3, 0x4 ;  /* 0x0000000403037836 */ /* 0x000fe20000000000 */
[----:B------:R-:W-:-:S04]  /*a390*/  LOP3.LUT R10, R10, 0x3, RZ, 0xc0, !PT ;  /* 0x000000030a0a7812 */ /* 0x000fc800078ec0ff */
[C---:B------:R-:W-:Y:S02]  /*a3a0*/  LEA R19, P2, R10.reuse, R19, 0x8 ;  /* 0x000000130a137211 */ /* 0x040fe400078440ff */
[C---:B0-----:R-:W-:Y:S02]  /*a3b0*/  LEA R8, P1, R11.reuse, UR6, 0x2 ;  /* 0x000000060b087c11 */ /* 0x041fe4000f8210ff */
[----:B------:R-:W-:Y:S02]  /*a3c0*/  LEA.HI.X R21, R10, R21, R13, 0x8, P2 ;  /* 0x000000150a157211 */ /* 0x000fe400010f440d */
[----:B------:R-:W-:-:S09]  /*a3d0*/  LEA.HI.X R11, R11, UR7, R4, 0x2, P1 ;  /* 0x000000070b0b7c11 */ /* 0x000fd200088f1404 */
.L_x_1086:
        /* <DEDUP_REMOVED lines=12> */
.L_x_1085:
[----:B------:R-:W-:Y:S05]  /*a4a0*/  BSYNC.RECONVERGENT B1 ;  /* 0x0000000000017941 */ /* 0x000fea0003800200 */
.L_x_1084:
[----:B------:R-:W-:Y:S05]  /*a4b0*/  @!P0 BRA `(.L_x_1083) ;  /* 0x0000000000548947 */ /* 0x000fea0003800000 */
.L_x_1087:
        /* <DEDUP_REMOVED lines=21> */
.L_x_1083:
[----:B------:R-:W-:Y:S05]  /*a610*/  BSYNC.RECONVERGENT B0 ;  /* 0x0000000000007941 */ /* 0x000fea0003800200 */
.L_x_1082:
[----:B------:R-:W-:Y:S05]  /*a620*/  BRA `(.L_x_1088) ;  /* 0x0000000000a87947 */ /* 0x000fea0003800000 */
.L_x_1081:
[----:B------:R-:W0:Y:S01]  /*a630*/  @P1 LDC.64 R38, c[0x0][0x3a0] ;  /* 0x0000e800ff261b82 */ /* 0x000e220000000a00 */
[----:B------:R-:W-:Y:S02]  /*a640*/  ISETP.NE.AND P6, PT, R42, RZ, PT ;  /* 0x000000ff2a00720c */ /* 0x000fe40003fc5270 */
[----:B------:R-:W-:-:S13]  /*a650*/  ISETP.NE.AND P5, PT, R43, RZ, PT ;  /* 0x000000ff2b00720c */ /* 0x000fda0003fa5270 */
[----:B------:R-:W1:Y:S01]  /*a660*/  @P5 LDC.64 R48, c[0x0][0x3a0] ;  /* 0x0000e800ff305b82 */ /* 0x000e620000000a00 */
[----:B0-----:R-:W-:-:S04]  /*a670*/  @P1 LEA R52, P0, R47, R38, 0x2 ;  /* 0x000000262f341211 */ /* 0x001fc800078010ff */
[----:B------:R-:W-:-:S03]  /*a680*/  @P1 LEA.HI.X R53, R47, R39, R46, 0x2, P0 ;  /* 0x000000272f351211 */ /* 0x000fc600000f142e */
[----:B------:R-:W0:Y:S08]  /*a690*/  @P3 LDC.64 R38, c[0x0][0x3a0] ;  /* 0x0000e800ff263b82 */ /* 0x000e300000000a00 */
[----:B------:R-:W2:Y:S01]  /*a6a0*/  @P4 LDC.64 R46, c[0x0][0x3a0] ;  /* 0x0000e800ff2e4b82 */ /* 0x000ea20000000a00 */
[----:B0-----:R-:W-:-:S04]  /*a6b0*/  @P3 LEA R54, P0, R41, R38, 0x2 ;  /* 0x0000002629363211 */ /* 0x001fc800078010ff */
[----:B------:R-:W-:-:S03]  /*a6c0*/  @P3 LEA.HI.X R55, R41, R39, R40, 0x2, P0 ;  /* 0x0000002729373211 */ /* 0x000fc600000f1428 */
[----:B------:R-:W0:Y:S02]  /*a6d0*/  @P2 LDC.64 R38, c[0x0][0x3a0] ;  /* 0x0000e800ff262b82 */ /* 0x000e240000000a00 */
[----:B------:R3:W-:Y:S01]  /*a6e0*/  @P3 STG.E desc[UR8][R54.64], R33 ;  /* 0x0000002136003986 */ /* 0x0007e2000c101908 */
[----:B------:R-:W-:-:S03]  /*a6f0*/  ISETP.NE.AND P3, PT, R5, RZ, PT ;  /* 0x000000ff0500720c */ /* 0x000fc60003f65270 */
[----:B------:R3:W-:Y:S01]  /*a700*/  @P1 STG.E desc[UR8][R52.64], R31 ;  /* 0x0000001f34001986 */ /* 0x0007e2000c101908 */
[----:B------:R-:W-:-:S09]  /*a710*/  ISETP.NE.AND P1, PT, R4, RZ, PT ;  /* 0x000000ff0400720c */ /* 0x000fd20003f25270 */
[----:B------:R-:W4:Y:S01]  /*a720*/  @P3 LDC.64 R42, c[0x0][0x3a0] ;  /* 0x0000e800ff2a3b82 */ /* 0x000f220000000a00 */
[----:B0-----:R-:W-:-:S07]  /*a730*/  @P2 LEA R38, P0, R44, R38, 0x2 ;  /* 0x000000262c262211 */ /* 0x001fce00078010ff */
[----:B------:R-:W0:Y:S01]  /*a740*/  @P1 LDC.64 R40, c[0x0][0x3a0] ;  /* 0x0000e800ff281b82 */ /* 0x000e220000000a00 */
[----:B------:R-:W-:Y:S02]  /*a750*/  @P2 LEA.HI.X R39, R44, R39, R45, 0x2, P0 ;  /* 0x000000272c272211 */ /* 0x000fe400000f142d */
[----:B------:R-:W-:-:S03]  /*a760*/  ISETP.NE.AND P0, PT, R3, RZ, PT ;  /* 0x000000ff0300720c */ /* 0x000fc60003f05270 */
[----:B------:R3:W-:Y:S01]  /*a770*/  @P2 STG.E desc[UR8][R38.64], R29 ;  /* 0x0000001d26002986 */ /* 0x0007e2000c101908 */
[----:B------:R-:W-:Y:S01]  /*a780*/  ISETP.NE.AND P2, PT, R3, RZ, PT ;  /* 0x000000ff0300720c */ /* 0x000fe20003f45270 */
[----:B------:R-:W5:Y:S08]  /*a790*/  @P6 LDC.64 R44, c[0x0][0x3a0] ;  /* 0x0000e800ff2c6b82 */ /* 0x000f700000000a00 */
[----:B------:R-:W1:Y:S04]  /*a7a0*/  @P0 LDC.64 R4, c[0x0][0x3a0] ;  /* 0x0000e800ff040b82 */ /* 0x000e680000000a00 */
[----:B-1----:R-:W-:-:S04]  /*a7b0*/  @P2 LEA R4, P0, R15, R4, 0x2 ;  /* 0x000000040f042211 */ /* 0x002fc800078010ff */
[----:B------:R-:W-:Y:S02]  /*a7c0*/  @P2 LEA.HI.X R5, R15, R5, R50, 0x2, P0 ;  /* 0x000000050f052211 */ /* 0x000fe400000f1432 */
[----:B0-----:R-:W-:-:S03]  /*a7d0*/  @P1 LEA R40, P0, R35, R40, 0x2 ;  /* 0x0000002823281211 */ /* 0x001fc600078010ff */
[----:B------:R3:W-:Y:S01]  /*a7e0*/  @P2 STG.E desc[UR8][R4.64], R27 ;  /* 0x0000001b04002986 */ /* 0x0007e2000c101908 */
[----:B------:R-:W-:Y:S02]  /*a7f0*/  @P1 LEA.HI.X R41, R35, R41, R10, 0x2, P0 ;  /* 0x0000002923291211 */ /* 0x000fe400000f140a */
[C---:B----4-:R-:W-:Y:S02]  /*a800*/  @P3 LEA R42, P0, R34.reuse, R42, 0x2 ;  /* 0x0000002a222a3211 */ /* 0x050fe400078010ff */
[----:B------:R-:W-:Y:S01]  /*a810*/  @P5 LEA R48, P2, R9, R48, 0x2 ;  /* 0x0000003009305211 */ /* 0x000fe200078410ff */
[----:B------:R3:W-:Y:S01]  /*a820*/  @P1 STG.E desc[UR8][R40.64], R25 ;  /* 0x0000001928001986 */ /* 0x0007e2000c101908 */
[----:B------:R-:W-:Y:S02]  /*a830*/  @P3 LEA.HI.X R43, R34, R43, R51, 0x2, P0 ;  /* 0x0000002b222b3211 */ /* 0x000fe400000f1433 */
[----:B-----5:R-:W-:Y:S02]  /*a840*/  @P6 LEA R44, P0, R13, R44, 0x2 ;  /* 0x0000002c0d2c6211 */ /* 0x020fe400078010ff */
        /* <DEDUP_REMOVED lines=8> */
.L_x_1088:
[----:B------:R-:W-:-:S13]  /*a8d0*/  ISETP.NE.AND P0, PT, R6, 0xff, PT ;  /* 0x000000ff0600780c */ /* 0x000fda0003f05270 */
[----:B------:R-:W-:Y:S05]  /*a8e0*/  @P0 EXIT ;  /* 0x000000000000094d */ /* 0x000fea0003800000 */
[----:B0--34-:R-:W0:Y:S01]  /*a8f0*/  LDC.64 R4, c[0x0][0x3a8] ;  /* 0x0000ea00ff047b82 */ /* 0x019e220000000a00 */
[----:B------:R-:W-:-:S04]  /*a900*/  ISETP.NE.U32.AND P0, PT, R0, 0x900, PT ;  /* 0x000009000000780c */ /* 0x000fc80003f05070 */
[----:B------:R-:W-:-:S13]  /*a910*/  ISETP.NE.AND.EX P0, PT, R2, RZ, PT, P0 ;  /* 0x000000ff0200720c */ /* 0x000fda0003f05300 */
[----:B------:R-:W-:Y:S05]  /*a920*/  @P0 BRA `(.L_x_1089) ;  /* 0x0000000000180947 */ /* 0x000fea0003800000 */
[----:B------:R-:W2:Y:S02]  /*a930*/  LDC.64 R2, c[0x0][0x3a0] ;  /* 0x0000e800ff027b82 */ /* 0x000ea40000000a00 */
[----:B--2---:R-:W-:-:S04]  /*a940*/  LEA R2, P0, R36, R2, 0x2 ;  /* 0x0000000224027211 */ /* 0x004fc800078010ff */
[C---:B------:R-:W-:Y:S02]  /*a950*/  LEA.HI.X R3, R36.reuse, R3, R37, 0x2, P0 ;  /* 0x0000000324037211 */ /* 0x040fe400000f1425 */
[----:B------:R-:W-:-:S03]  /*a960*/  IADD3 R36, P0, PT, R36, 0x1, RZ ;  /* 0x0000000124247810 */ /* 0x000fc60007f1e0ff */
[----:B------:R2:W-:Y:S02]  /*a970*/  STG.E desc[UR8][R2.64], R7 ;  /* 0x0000000702007986 */ /* 0x0005e4000c101908 */
[----:B------:R-:W-:-:S08]  /*a980*/  IMAD.X R37, RZ, RZ, R37, P0 ;  /* 0x000000ffff257224 */ /* 0x000fd000000e0625 */
.L_x_1089:
[----:B0-----:R-:W-:Y:S01]  /*a990*/  STG.E.64 desc[UR8][R4.64], R36 ;  /* 0x0000002404007986 */ /* 0x001fe2000c101b08 */
[----:B------:R-:W-:Y:S05]  /*a9a0*/  EXIT ;  /* 0x000000000000794d */ /* 0x000fea0003800000 */
.L_x_998:
[----:B------:R-:W-:Y:S01]  /*a9b0*/  BSSY B0, `(.L_x_1090) ;  /* 0x0000006000007945 */ /* 0x000fe20003800000 */
[----:B------:R-:W-:Y:S01]  /*a9c0*/  PLOP3.LUT P0, PT, P0, PT, PT, 0x8, 0x80 ;  /* 0x000000000080781c */ /* 0x000fe2000070e170 */
[----:B------:R-:W-:-:S12]  /*a9d0*/  IMAD.MOV.U32 R13, RZ, RZ, -0x1 ;  /* 0xffffffffff0d7424 */ /* 0x000fd800078e00ff */
[----:B------:R-:W-:Y:S05]  /*a9e0*/  WARPSYNC.COLLECTIVE R13, `(.L_x_1091) ;  /* 0x000000000d087348 */ /* 0x000fea0003c00000 */
[----:B------:R-:W-:Y:S01]  /*a9f0*/  VOTE.ANY P0, P0 ;  /* 0x0000000000ff7806 */ /* 0x000fe20000000100 */
[----:B------:R-:W-:-:S12]  /*aa00*/  ENDCOLLECTIVE ;  /* 0x000000000000791b */ /* 0x000fd80003800000 */
.L_x_1091:
[----:B------:R-:W-:Y:S05]  /*aa10*/  BSYNC B0 ;  /* 0x0000000000007941 */ /* 0x000fea0003800000 */
.L_x_1090:
[----:B------:R-:W-:Y:S05]  /*aa20*/  BRA `(.L_x_1092) ;  /* 0xffffff8400fc7947 */ /* 0x000fea000383ffff */
.L_x_1000:
[----:B------:R-:W0:Y:S01]  /*aa30*/  S2R R48, SR_GEMASK ;  /* 0x0000000000307919 */ /* 0x000e220000003c00 */
[----:B------:R-:W-:Y:S01]  /*aa40*/  BSSY B0, `(.L_x_1093) ;  /* 0x0000006000007945 */ /* 0x000fe20003800000 */
[----:B------:R-:W-:Y:S01]  /*aa50*/  PLOP3.LUT P0, PT, P0, PT, PT, 0x8, 0x80 ;  /* 0x000000000080781c */ /* 0x000fe2000070e170 */
[----:B------:R-:W-:-:S12]  /*aa60*/  IMAD.MOV.U32 R13, RZ, RZ, -0x1 ;  /* 0xffffffffff0d7424 */ /* 0x000fd800078e00ff */
[----:B0-----:R-:W-:Y:S05]  /*aa70*/  WARPSYNC.COLLECTIVE R13, `(.L_x_1094) ;  /* 0x000000000d087348 */ /* 0x001fea0003c00000 */
[----:B------:R-:W-:Y:S01]  /*aa80*/  VOTE.ANY R13, PT, P0 ;  /* 0x00000000000d7806 */ /* 0x000fe200000e0100 */
[----:B0-----:R-:W-:Y:S06]  /*aa90*/  ENDCOLLECTIVE ;  /* 0x000000000000791b */ /* 0x001fec0003800000 */
.L_x_1094:
[----:B------:R-:W-:Y:S05]  /*aaa0*/  BSYNC B0 ;  /* 0x0000000000007941 */ /* 0x000fea0003800000 */
.L_x_1093:
[----:B------:R-:W-:Y:S01]  /*aab0*/  LOP3.LUT R13, R13, 0x80000000, R48, 0xec, !PT ;  /* 0x800000000d0d7812 */ /* 0x000fe200078eec30 */
[----:B------:R-:W-:Y:S02]  /*aac0*/  IMAD.MOV.U32 R10, RZ, RZ, R46 ;  /* 0x000000ffff0a7224 */ /* 0x000fe400078e002e */
[----:B------:R-:W-:Y:S02]  /*aad0*/  IMAD.MOV.U32 R11, RZ, RZ, 0x1 ;  /* 0x00000001ff0b7424 */ /* 0x000fe400078e00ff */
[----:B------:R-:W-:Y:S02]  /*aae0*/  VIADD R6, R13, 0xffffffff ;  /* 0xffffffff0d067836 */ /* 0x000fe40000000000 */
[----:B------:R-:W-:-:S03]  /*aaf0*/  IMAD.MOV.U32 R57, RZ, RZ, R4 ;  /* 0x000000ffff397224 */ /* 0x000fc600078e0004 */
[----:B------:R-:W-:Y:S01]  /*ab00*/  LOP3.LUT R6, R13, R6, RZ, 0xc, !PT ;  /* 0x000000060d067212 */ /* 0x000fe200078e0cff */
[----:B------:R-:W-:-:S03]  /*ab10*/  IMAD.MOV.U32 R13, RZ, RZ, -0x1 ;  /* 0xffffffffff0d7424 */ /* 0x000fc600078e00ff */
[----:B------:R0:W1:Y:S04]  /*ab20*/  POPC R14, R6 ;  /* 0x00000006000e7309 */ /* 0x0000680000000000 */
[----:B01----:R-:W-:Y:S05]  /*ab30*/  WARPSYNC.COLLECTIVE R13, `(.L_x_1095) ;  /* 0x000000000d087348 */ /* 0x003fea0003c00000 */
[----:B-1----:R1:W2:Y:S02]  /*ab40*/  SHFL.DOWN P0, R15, R10, R11, R14 ;  /* 0x0800000b0a0f7389 */ /* 0x0022a4000000000e */
[----:B012---:R-:W-:Y:S05]  /*ab50*/  ENDCOLLECTIVE ;  /* 0x000000000000791b */ /* 0x007fea0003800000 */
.L_x_1095:
[----:B------:R-:W-:Y:S02]  /*ab60*/  IMAD.MOV.U32 R10, RZ, RZ, R49 ;  /* 0x000000ffff0a7224 */ /* 0x000fe400078e0031 */
[----:B------:R-:W-:-:S07]  /*ab70*/  IMAD.MOV.U32 R7, RZ, RZ, R15 ;  /* 0x000000ffff077224 */ /* 0x000fce00078e000f */
[----:B------:R-:W-:Y:S05]  /*ab80*/  WARPSYNC.COLLECTIVE R13, `(.L_x_1096) ;  /* 0x000000000d087348 */ /* 0x000fea0003c00000 */
[----:B------:R0:W1:Y:S02]  /*ab90*/  SHFL.DOWN P0, R15, R10, R11, R14 ;  /* 0x0800000b0a0f7389 */ /* 0x000064000000000e */
[----:B01----:R-:W-:Y:S05]  /*aba0*/  ENDCOLLECTIVE ;  /* 0x000000000000791b */ /* 0x003fea0003800000 */
.L_x_1096:
[----:B------:R-:W-:Y:S02]  /*abb0*/  IMAD.MOV.U32 R10, RZ, RZ, R4 ;  /* 0x000000ffff0a7224 */ /* 0x000fe400078e0004 */
[----:B------:R-:W-:-:S07]  /*abc0*/  IMAD.MOV.U32 R32, RZ, RZ, R15 ;  /* 0x000000ffff207224 */ /* 0x000fce00078e000f */
[----:B------:R-:W-:Y:S05]  /*abd0*/  WARPSYNC.COLLECTIVE R13, `(.L_x_1097) ;  /* 0x000000000d087348 */ /* 0x000fea0003c00000 */
[----:B------:R0:W1:Y:S02]  /*abe0*/  SHFL.DOWN P0, R15, R10, R11, R14 ;  /* 0x0800000b0a0f7389 */ /* 0x000064000000000e */
[----:B01----:R-:W-:Y:S05]  /*abf0*/  ENDCOLLECTIVE ;  /* 0x000000000000791b */ /* 0x003fea0003800000 */
.L_x_1097:
[----:B------:R-:W-:Y:S05]  /*ac00*/  BRA `(.L_x_1098) ;  /* 0xffffff8400c47947 */ /* 0x000fea000383ffff */
.L_x_1001:
[----:B------:R-:W-:Y:S01]  /*ac10*/  BSSY B0, `(.L_x_1099) ;  /* 0x0000006000007945 */ /* 0x000fe20003800000 */
[----:B------:R-:W-:Y:S02]  /*ac20*/  IMAD.MOV.U32 R11, RZ, RZ, 0x1 ;  /* 0x00000001ff0b7424 */ /* 0x000fe400078e00ff */
[----:B------:R-:W-:-:S07]  /*ac30*/  IMAD.MOV.U32 R13, RZ, RZ, -0x1 ;  /* 0xffffffffff0d7424 */ /* 0x000fce00078e00ff */
[----:B------:R-:W-:Y:S05]  /*ac40*/  WARPSYNC.COLLECTIVE R13, `(.L_x_1100) ;  /* 0x000000000d087348 */ /* 0x000fea0003c00000 */
[----:B------:R0:W1:Y:S02]  /*ac50*/  SHFL.DOWN P0, R15, R10, R11, R14 ;  /* 0x0800000b0a0f7389 */ /* 0x000064000000000e */
[----:B01----:R-:W-:Y:S05]  /*ac60*/  ENDCOLLECTIVE ;  /* 0x000000000000791b */ /* 0x003fea0003800000 */
.L_x_1100:
[----:B------:R-:W-:Y:S05]  /*ac70*/  BSYNC B0 ;  /* 0x0000000000007941 */ /* 0x000fea0003800000 */
.L_x_1099:
[----:B------:R-:W-:Y:S05]  /*ac80*/  BRA `(.L_x_1101) ;  /* 0xffffff8400d07947 */ /* 0x000fea000383ffff */
.L_x_1002:
[----:B------:R-:W-:Y:S01]  /*ac90*/  BSSY B0, `(.L_x_1102) ;  /* 0x0000007000007945 */ /* 0x000fe20003800000 */
[----:B------:R-:W-:Y:S02]  /*aca0*/  IMAD.MOV.U32 R10, RZ, RZ, R46 ;  /* 0x000000ffff0a7224 */ /* 0x000fe400078e002e */
[----:B------:R-:W-:Y:S02]  /*acb0*/  IMAD.MOV.U32 R11, RZ, RZ, 0x2 ;  /* 0x00000002ff0b7424 */ /* 0x000fe400078e00ff */
[----:B------:R-:W-:-:S07]  /*acc0*/  IMAD.MOV.U32 R13, RZ, RZ, -0x1 ;  /* 0xffffffffff0d7424 */ /* 0x000fce00078e00ff */
[----:B------:R-:W-:Y:S05]  /*acd0*/  WARPSYNC.COLLECTIVE R13, `(.L_x_1103) ;  /* 0x000000000d087348 */ /* 0x000fea0003c00000 */
[----:B------:R0:W1:Y:S02]  /*ace0*/  SHFL.DOWN P0, R15, R10, R11, R14 ;  /* 0x0800000b0a0f7389 */ /* 0x000064000000000e */
[----:B01----:R-:W-:Y:S05]  /*acf0*/  ENDCOLLECTIVE ;  /* 0x000000000000791b */ /* 0x003fea0003800000 */
.L_x_1103:
[----:B------:R-:W-:Y:S05]  /*ad00*/  BSYNC B0 ;  /* 0x0000000000007941 */ /* 0x000fea0003800000 */
.L_x_1102:
[----:B------:R-:W-:Y:S02]  /*ad10*/  IMAD.MOV.U32 R10, RZ, RZ, R49 ;  /* 0x000000ffff0a7224 */ /* 0x000fe400078e0031 */
[----:B------:R-:W-:Y:S02]  /*ad20*/  IMAD.MOV.U32 R11, RZ, RZ, 0x2 ;  /* 0x00000002ff0b7424 */ /* 0x000fe400078e00ff */
[----:B------:R-:W-:Y:S02]  /*ad30*/  IMAD.MOV.U32 R13, RZ, RZ, -0x1 ;  /* 0xffffffffff0d7424 */ /* 0x000fe400078e00ff */
[----:B------:R-:W-:-:S07]  /*ad40*/  IMAD.MOV.U32 R7, RZ, RZ, R15 ;  /* 0x000000ffff077224 */ /* 0x000fce00078e000f */
[----:B------:R-:W-:Y:S05]  /*ad50*/  WARPSYNC.COLLECTIVE R13, `(.L_x_1104) ;  /* 0x000000000d087348 */ /* 0x000fea0003c00000 */
[----:B------:R0:W1:Y:S02]  /*ad60*/  SHFL.DOWN P0, R15, R10, R11, R14 ;  /* 0x0800000b0a0f7389 */ /* 0x000064000000000e */
[----:B01----:R-:W-:Y:S05]  /*ad70*/  ENDCOLLECTIVE ;  /* 0x000000000000791b */ /* 0x003fea0003800000 */
.L_x_1104:
[----:B------:R-:W-:Y:S02]  /*ad80*/  IMAD.MOV.U32 R10, RZ, RZ, R57 ;  /* 0x000000ffff0a7224 */ /* 0x000fe400078e0039 */
[----:B------:R-:W-:-:S07]  /*ad90*/  IMAD.MOV.U32 R4, RZ, RZ, R15 ;  /* 0x000000ffff047224 */ /* 0x000fce00078e000f */
[----:B------:R-:W-:Y:S05]  /*ada0*/  WARPSYNC.COLLECTIVE R13, `(.L_x_1105) ;  /* 0x000000000d087348 */ /* 0x000fea0003c00000 */
[----:B------:R0:W1:Y:S02]  /*adb0*/  SHFL.DOWN P0, R15, R10, R11, R14 ;  /* 0x0800000b0a0f7389 */ /* 0x000064000000000e */
[----:B01----:R-:W-:Y:S05]  /*adc0*/  ENDCOLLECTIVE ;  /* 0x000000000000791b */ /* 0x003fea0003800000 */
.L_x_1105:
[----:B------:R-:W-:Y:S05]  /*add0*/  BRA `(.L_x_1106) ;  /* 0xffffff8400947947 */ /* 0x000fea000383ffff */
.L_x_1003:
[----:B------:R-:W-:Y:S01]  /*ade0*/  BSSY B0, `(.L_x_1107) ;  /* 0x0000006000007945 */ /* 0x000fe20003800000 */
[----:B------:R-:W-:Y:S02]  /*adf0*/  IMAD.MOV.U32 R11, RZ, RZ, 0x2 ;  /* 0x00000002ff0b7424 */ /* 0x000fe400078e00ff */
[----:B------:R-:W-:-:S07]  /*ae00*/  IMAD.MOV.U32 R13, RZ, RZ, -0x1 ;  /* 0xffffffffff0d7424 */ /* 0x000fce00078e00ff */
[----:B------:R-:W-:Y:S05]  /*ae10*/  WARPSYNC.COLLECTIVE R13, `(.L_x_1108) ;  /* 0x000000000d087348 */ /* 0x000fea0003c00000 */
[----:B------:R0:W1:Y:S02]  /*ae20*/  SHFL.DOWN P0, R15, R10, R11, R14 ;  /* 0x0800000b0a0f7389 */ /* 0x000064000000000e */
[----:B01----:R-:W-:Y:S05]  /*ae30*/  ENDCOLLECTIVE ;  /* 0x000000000000791b */ /* 0x003fea0003800000 */
.L_x_1108:
[----:B------:R-:W-:Y:S05]  /*ae40*/  BSYNC B0 ;  /* 0x0000000000007941 */ /* 0x000fea0003800000 */
.L_x_1107:
[----:B------:R-:W-:Y:S05]  /*ae50*/  BRA `(.L_x_1109) ;  /* 0xffffff8400a07947 */ /* 0x000fea000383ffff */
.L_x_1004:
[----:B------:R-:W-:Y:S01]  /*ae60*/  BSSY B0, `(.L_x_1110) ;  /* 0x0000007000007945 */ /* 0x000fe20003800000 */
[----:B------:R-:W-:Y:S02]  /*ae70*/  IMAD.MOV.U32 R10, RZ, RZ, R46 ;  /* 0x000000ffff0a7224 */ /* 0x000fe400078e002e */
[----:B------:R-:W-:Y:S02]  /*ae80*/  IMAD.MOV.U32 R11, RZ, RZ, 0x4 ;  /* 0x00000004ff0b7424 */ /* 0x000fe400078e00ff */
[----:B------:R-:W-:-:S07]  /*ae90*/  IMAD.MOV.U32 R13, RZ, RZ, -0x1 ;  /* 0xffffffffff0d7424 */ /* 0x000fce00078e00ff */
[----:B------:R-:W-:Y:S05]  /*aea0*/  WARPSYNC.COLLECTIVE R13, `(.L_x_1111) ;  /* 0x000000000d087348 */ /* 0x000fea0003c00000 */
[----:B------:R0:W1:Y:S02]  /*aeb0*/  SHFL.DOWN P0, R15, R10, R11, R14 ;  /* 0x0800000b0a0f7389 */ /* 0x000064000000000e */
[----:B01----:R-:W-:Y:S05]  /*aec0*/  ENDCOLLECTIVE ;  /* 0x000000000000791b */ /* 0x003fea0003800000 */
.L_x_1111:
[----:B------:R-:W-:Y:S05]  /*aed0*/  BSYNC B0 ;  /* 0x0000000000007941 */ /* 0x000fea0003800000 */
.L_x_1110:
[----:B------:R-:W-:Y:S02]  /*aee0*/  IMAD.MOV.U32 R10, RZ, RZ, R49 ;  /* 0x000000ffff0a7224 */ /* 0x000fe400078e0031 */
[----:B------:R-:W-:Y:S02]  /*aef0*/  IMAD.MOV.U32 R11, RZ, RZ, 0x4 ;  /* 0x00000004ff0b7424 */ /* 0x000fe400078e00ff */
[----:B------:R-:W-:Y:S02]  /*af00*/  IMAD.MOV.U32 R13, RZ, RZ, -0x1 ;  /* 0xffffffffff0d7424 */ /* 0x000fe400078e00ff */
[----:B------:R-:W-:-:S07]  /*af10*/  IMAD.MOV.U32 R7, RZ, RZ, R15 ;  /* 0x000000ffff077224 */ /* 0x000fce00078e000f */
[----:B------:R-:W-:Y:S05]  /*af20*/  WARPSYNC.COLLECTIVE R13, `(.L_x_1112) ;  /* 0x000000000d087348 */ /* 0x000fea0003c00000 */
[----:B------:R0:W1:Y:S02]  /*af30*/  SHFL.DOWN P0, R15, R10, R11, R14 ;  /* 0x0800000b0a0f7389 */ /* 0x000064000000000e */
[----:B01----:R-:W-:Y:S05]  /*af40*/  ENDCOLLECTIVE ;  /* 0x000000000000791b */ /* 0x003fea0003800000 */
.L_x_1112:
[----:B------:R-:W-:Y:S02]  /*af50*/  IMAD.MOV.U32 R10, RZ, RZ, R57 ;  /* 0x000000ffff0a7224 */ /* 0x000fe400078e0039 */
[----:B------:R-:W-:-:S07]  /*af60*/  IMAD.MOV.U32 R4, RZ, RZ, R15 ;  /* 0x000000ffff047224 */ /* 0x000fce00078e000f */
[----:B------:R-:W-:Y:S05]  /*af70*/  WARPSYNC.COLLECTIVE R13, `(.L_x_1113) ;  /* 0x000000000d087348 */ /* 0x000fea0003c00000 */
[----:B------:R0:W1:Y:S02]  /*af80*/  SHFL.DOWN P0, R15, R10, R11, R14 ;  /* 0x0800000b0a0f7389 */ /* 0x000064000000000e */
[----:B01----:R-:W-:Y:S05]  /*af90*/  ENDCOLLECTIVE ;  /* 0x000000000000791b */ /* 0x003fea0003800000 */
.L_x_1113:
[----:B------:R-:W-:Y:S05]  /*afa0*/  BRA `(.L_x_1114) ;  /* 0xffffff8400687947 */ /* 0x000fea000383ffff */
.L_x_1005:
[----:B------:R-:W-:Y:S01]  /*afb0*/  BSSY B0, `(.L_x_1115) ;  /* 0x0000006000007945 */ /* 0x000fe20003800000 */
[----:B------:R-:W-:Y:S02]  /*afc0*/  IMAD.MOV.U32 R11, RZ, RZ, 0x4 ;  /* 0x00000004ff0b7424 */ /* 0x000fe400078e00ff */
[----:B------:R-:W-:-:S07]  /*afd0*/  IMAD.MOV.U32 R13, RZ, RZ, -0x1 ;  /* 0xffffffffff0d7424 */ /* 0x000fce00078e00ff */
[----:B------:R-:W-:Y:S05]  /*afe0*/  WARPSYNC.COLLECTIVE R13, `(.L_x_1116) ;  /* 0x000000000d087348 */ /* 0x000fea0003c00000 */
[----:B------:R0:W1:Y:S02]  /*aff0*/  SHFL.DOWN P0, R15, R10, R11, R14 ;  /* 0x0800000b0a0f7389 */ /* 0x000064000000000e */
[----:B01----:R-:W-:Y:S05]  /*b000*/  ENDCOLLECTIVE ;  /* 0x000000000000791b */ /* 0x003fea0003800000 */
.L_x_1116:
[----:B------:R-:W-:Y:S05]  /*b010*/  BSYNC B0 ;  /* 0x0000000000007941 */ /* 0x000fea0003800000 */
.L_x_1115:
[----:B------:R-:W-:Y:S05]  /*b020*/  BRA `(.L_x_1117) ;  /* 0xffffff8400747947 */ /* 0x000fea000383ffff */
.L_x_1006:
[----:B------:R-:W-:Y:S01]  /*b030*/  BSSY B0, `(.L_x_1118) ;  /* 0x0000007000007945 */ /* 0x000fe20003800000 */
[----:B------:R-:W-:Y:S02]  /*b040*/  IMAD.MOV.U32 R10, RZ, RZ, R46 ;  /* 0x000000ffff0a7224 */ /* 0x000fe400078e002e */
[----:B------:R-:W-:Y:S02]  /*b050*/  IMAD.MOV.U32 R11, RZ, RZ, 0x8 ;  /* 0x00000008ff0b7424 */ /* 0x000fe400078e00ff */
[----:B------:R-:W-:-:S07]  /*b060*/  IMAD.MOV.U32 R13, RZ, RZ, -0x1 ;  /* 0xffffffffff0d7424 */ /* 0x000fce00078e00ff */
[----:B------:R-:W-:Y:S05]  /*b070*/  WARPSYNC.COLLECTIVE R13, `(.L_x_1119) ;  /* 0x000000000d087348 */ /* 0x000fea0003c00000 */
[----:B------:R0:W1:Y:S02]  /*b080*/  SHFL.DOWN P0, R15, R10, R11, R14 ;  /* 0x0800000b0a0f7389 */ /* 0x000064000000000e */
[----:B01----:R-:W-:Y:S05]  /*b090*/  ENDCOLLECTIVE ;  /* 0x000000000000791b */ /* 0x003fea0003800000 */
.L_x_1119:
[----:B------:R-:W-:Y:S05]  /*b0a0*/  BSYNC B0 ;  /* 0x0000000000007941 */ /* 0x000fea0003800000 */
.L_x_1118:
[----:B------:R-:W-:Y:S02]  /*b0b0*/  IMAD.MOV.U32 R10, RZ, RZ, R49 ;  /* 0x000000ffff0a7224 */ /* 0x000fe400078e0031 */
[----:B------:R-:W-:Y:S02]  /*b0c0*/  IMAD.MOV.U32 R11, RZ, RZ, 0x8 ;  /* 0x00000008ff0b7424 */ /* 0x000fe400078e00ff */
[----:B------:R-:W-:Y:S02]  /*b0d0*/  IMAD.MOV.U32 R13, RZ, RZ, -0x1 ;  /* 0xffffffffff0d7424 */ /* 0x000fe400078e00ff */
[----:B------:R-:W-:-:S07]  /*b0e0*/  IMAD.MOV.U32 R7, RZ, RZ, R15 ;  /* 0x000000ffff077224 */ /* 0x000fce00078e000f */
[----:B------:R-:W-:Y:S05]  /*b0f0*/  WARPSYNC.COLLECTIVE R13, `(.L_x_1120) ;  /* 0x000000000d087348 */ /* 0x000fea0003c00000 */
[----:B------:R0:W1:Y:S02]  /*b100*/  SHFL.DOWN P0, R15, R10, R11, R14 ;  /* 0x0800000b0a0f7389 */ /* 0x000064000000000e */
[----:B01----:R-:W-:Y:S05]  /*b110*/  ENDCOLLECTIVE ;  /* 0x000000000000791b */ /* 0x003fea0003800000 */
.L_x_1120:
[----:B------:R-:W-:Y:S02]  /*b120*/  IMAD.MOV.U32 R10, RZ, RZ, R57 ;  /* 0x000000ffff0a7224 */ /* 0x000fe400078e0039 */
[----:B------:R-:W-:-:S07]  /*b130*/  IMAD.MOV.U32 R4, RZ, RZ, R15 ;  /* 0x000000ffff047224 */ /* 0x000fce00078e000f */
[----:B------:R-:W-:Y:S05]  /*b140*/  WARPSYNC.COLLECTIVE R13, `(.L_x_1121) ;  /* 0x000000000d087348 */ /* 0x000fea0003c00000 */
[----:B------:R0:W1:Y:S02]  /*b150*/  SHFL.DOWN P0, R15, R10, R11, R14 ;  /* 0x0800000b0a0f7389 */ /* 0x000064000000000e */
[----:B01----:R-:W-:Y:S05]  /*b160*/  ENDCOLLECTIVE ;  /* 0x000000000000791b */ /* 0x003fea0003800000 */
.L_x_1121:
[----:B------:R-:W-:Y:S01]  /*b170*/  IMAD.MOV.U32 R6, RZ, RZ, R15 ;  /* 0x000000ffff067224 */ /* 0x000fe200078e000f */
[----:B------:R-:W-:Y:S06]  /*b180*/  BRA `(.L_x_1122) ;  /* 0xffffff8400387947 */ /* 0x000fec000383ffff */
.L_x_1007:
[----:B------:R-:W-:Y:S01]  /*b190*/  BSSY B0, `(.L_x_1123) ;  /* 0x0000006000007945 */ /* 0x000fe20003800000 */
[----:B------:R-:W-:Y:S02]  /*b1a0*/  IMAD.MOV.U32 R11, RZ, RZ, 0x8 ;  /* 0x00000008ff0b7424 */ /* 0x000fe400078e00ff */
[----:B------:R-:W-:-:S07]  /*b1b0*/  IMAD.MOV.U32 R13, RZ, RZ, -0x1 ;  /* 0xffffffffff0d7424 */ /* 0x000fce00078e00ff */
[----:B0123--:R-:W-:Y:S05]  /*b1c0*/  WARPSYNC.COLLECTIVE R13, `(.L_x_1124) ;  /* 0x000000000d087348 */ /* 0x00ffea0003c00000 */
[----:B------:R4:W0:Y:S02]  /*b1d0*/  SHFL.DOWN P0, R15, R10, R11, R14 ;  /* 0x0800000b0a0f7389 */ /* 0x000824000000000e */
[----:B01234-:R-:W-:Y:S05]  /*b1e0*/  ENDCOLLECTIVE ;  /* 0x000000000000791b */ /* 0x01ffea0003800000 */
.L_x_1124:
[----:B------:R-:W-:Y:S05]  /*b1f0*/  BSYNC B0 ;  /* 0x0000000000007941 */ /* 0x000fea0003800000 */
.L_x_1123:
[----:B------:R-:W-:Y:S05]  /*b200*/  BRA `(.L_x_1125) ;  /* 0xffffff8400387947 */ /* 0x000fea000383ffff */
.L_x_1008:
[----:B------:R-:W-:Y:S01]  /*b210*/  BSSY B0, `(.L_x_1126) ;  /* 0x0000007000007945 */ /* 0x000fe20003800000 */
[----:B------:R-:W-:Y:S02]  /*b220*/  IMAD.MOV.U32 R10, RZ, RZ, R46 ;  /* 0x000000ffff0a7224 */ /* 0x000fe400078e002e */
[----:B------:R-:W-:Y:S02]  /*b230*/  IMAD.MOV.U32 R11, RZ, RZ, 0x10 ;  /* 0x00000010ff0b7424 */ /* 0x000fe400078e00ff */
[----:B------:R-:W-:-:S07]  /*b240*/  IMAD.MOV.U32 R13, RZ, RZ, -0x1 ;  /* 0xffffffffff0d7424 */ /* 0x000fce00078e00ff */
[----:B------:R-:W-:Y:S05]  /*b250*/  WARPSYNC.COLLECTIVE R13, `(.L_x_1127) ;  /* 0x000000000d087348 */ /* 0x000fea0003c00000 */
[----:B------:R0:W1:Y:S02]  /*b260*/  SHFL.DOWN P0, R15, R10, R11, R14 ;  /* 0x0800000b0a0f7389 */ /* 0x000064000000000e */
[----:B01----:R-:W-:Y:S05]  /*b270*/  ENDCOLLECTIVE ;  /* 0x000000000000791b */ /* 0x003fea0003800000 */
.L_x_1127:
[----:B------:R-:W-:Y:S05]  /*b280*/  BSYNC B0 ;  /* 0x0000000000007941 */ /* 0x000fea0003800000 */
.L_x_1126:
[----:B------:R-:W-:Y:S02]  /*b290*/  IMAD.MOV.U32 R10, RZ, RZ, R49 ;  /* 0x000000ffff0a7224 */ /* 0x000fe400078e0031 */
[----:B------:R-:W-:Y:S02]  /*b2a0*/  IMAD.MOV.U32 R11, RZ, RZ, 0x10 ;  /* 0x00000010ff0b7424 */ /* 0x000fe400078e00ff */
[----:B------:R-:W-:Y:S02]  /*b2b0*/  IMAD.MOV.U32 R13, RZ, RZ, -0x1 ;  /* 0xffffffffff0d7424 */ /* 0x000fe400078e00ff */
[----:B------:R-:W-:-:S07]  /*b2c0*/  IMAD.MOV.U32 R7, RZ, RZ, R15 ;  /* 0x000000ffff077224 */ /* 0x000fce00078e000f */
[----:B------:R-:W-:Y:S05]  /*b2d0*/  WARPSYNC.COLLECTIVE R13, `(.L_x_1128) ;  /* 0x000000000d087348 */ /* 0x000fea0003c00000 */
[----:B------:R0:W1:Y:S02]  /*b2e0*/  SHFL.DOWN P0, R15, R10, R11, R14 ;  /* 0x0800000b0a0f7389 */ /* 0x000064000000000e */
[----:B01----:R-:W-:Y:S05]  /*b2f0*/  ENDCOLLECTIVE ;  /* 0x000000000000791b */ /* 0x003fea0003800000 */
.L_x_1128:
[----:B------:R-:W-:Y:S02]  /*b300*/  IMAD.MOV.U32 R10, RZ, RZ, R57 ;  /* 0x000000ffff0a7224 */ /* 0x000fe400078e0039 */
[----:B------:R-:W-:-:S07]  /*b310*/  IMAD.MOV.U32 R4, RZ, RZ, R15 ;  /* 0x000000ffff047224 */ /* 0x000fce00078e000f */
[----:B------:R-:W-:Y:S05]  /*b320*/  WARPSYNC.COLLECTIVE R13, `(.L_x_1129) ;  /* 0x000000000d087348 */ /* 0x000fea0003c00000 */
[----:B------:R0:W1:Y:S02]  /*b330*/  SHFL.DOWN P0, R15, R10, R11, R14 ;  /* 0x0800000b0a0f7389 */ /* 0x000064000000000e */
[----:B01----:R-:W-:Y:S05]  /*b340*/  ENDCOLLECTIVE ;  /* 0x000000000000791b */ /* 0x003fea0003800000 */
.L_x_1129:
[----:B------:R-:W-:Y:S01]  /*b350*/  IMAD.MOV.U32 R6, RZ, RZ, R15 ;  /* 0x000000ffff067224 */ /* 0x000fe200078e000f */
[----:B------:R-:W-:Y:S06]  /*b360*/  BRA `(.L_x_1130) ;  /* 0xffffff8400087947 */ /* 0x000fec000383ffff */
.L_x_1009:
[----:B------:R-:W-:Y:S01]  /*b370*/  BSSY B0, `(.L_x_1131) ;  /* 0x0000006000007945 */ /* 0x000fe20003800000 */
[----:B------:R-:W-:Y:S02]  /*b380*/  IMAD.MOV.U32 R11, RZ, RZ, 0x10 ;  /* 0x00000010ff0b7424 */ /* 0x000fe400078e00ff */
[----:B------:R-:W-:-:S07]  /*b390*/  IMAD.MOV.U32 R13, RZ, RZ, -0x1 ;  /* 0xffffffffff0d7424 */ /* 0x000fce00078e00ff */
[----:B0123--:R-:W-:Y:S05]  /*b3a0*/  WARPSYNC.COLLECTIVE R13, `(.L_x_1132) ;  /* 0x000000000d087348 */ /* 0x00ffea0003c00000 */
[----:B------:R4:W0:Y:S02]  /*b3b0*/  SHFL.DOWN P0, R15, R10, R11, R14 ;  /* 0x0800000b0a0f7389 */ /* 0x000824000000000e */
[----:B01234-:R-:W-:Y:S05]  /*b3c0*/  ENDCOLLECTIVE ;  /* 0x000000000000791b */ /* 0x01ffea0003800000 */
.L_x_1132:
[----:B------:R-:W-:Y:S05]  /*b3d0*/  BSYNC B0 ;  /* 0x0000000000007941 */ /* 0x000fea0003800000 */
.L_x_1131:
[----:B------:R-:W-:Y:S05]  /*b3e0*/  BRA `(.L_x_1133) ;  /* 0xffffff8000f07947 */ /* 0x000fea000383ffff */
.L_x_1010:
[----:B------:R-:W-:Y:S01]  /*b3f0*/  BSSY B0, `(.L_x_1134) ;  /* 0x0000006000007945 */ /* 0x000fe20003800000 */
[----:B------:R-:W-:Y:S01]  /*b400*/  PLOP3.LUT P0, PT, P2, PT, PT, 0x80, 0x8 ;  /* 0x000000000008781c */ /* 0x000fe2000170f070 */
[----:B------:R-:W-:-:S12]  /*b410*/  IMAD.MOV.U32 R13, RZ, RZ, -0x1 ;  /* 0xffffffffff0d7424 */ /* 0x000fd800078e00ff */
[----:B------:R-:W-:Y:S05]  /*b420*/  WARPSYNC.COLLECTIVE R13, `(.L_x_1135) ;  /* 0x000000000d087348 */ /* 0x000fea0003c00000 */
[----:B------:R-:W-:Y:S01]  /*b430*/  VOTE.ALL P0, P0 ;  /* 0x0000000000ff7806 */ /* 0x000fe20000000000 */
[----:B------:R-:W-:-:S12]  /*b440*/  ENDCOLLECTIVE ;  /* 0x000000000000791b */ /* 0x000fd80003800000 */
.L_x_1135:
[----:B------:R-:W-:Y:S05]  /*b450*/  BSYNC B0 ;  /* 0x0000000000007941 */ /* 0x000fea0003800000 */
.L_x_1134:
[----:B------:R-:W-:Y:S05]  /*b460*/  BRA `(.L_x_1136) ;  /* 0xffffff84001c7947 */ /* 0x000fea000383ffff */
.L_x_1012:
[----:B------:R-:W-:Y:S01]  /*b470*/  BSSY B0, `(.L_x_1137) ;  /* 0x0000006000007945 */ /* 0x000fe20003800000 */
[----:B------:R-:W-:Y:S01]  /*b480*/  PLOP3.LUT P0, PT, P0, PT, PT, 0x8, 0x80 ;  /* 0x000000000080781c */ /* 0x000fe2000070e170 */
[----:B------:R-:W-:-:S12]  /*b490*/  IMAD.MOV.U32 R13, RZ, RZ, -0x1 ;  /* 0xffffffffff0d7424 */ /* 0x000fd800078e00ff */
[----:B------:R-:W-:Y:S05]  /*b4a0*/  WARPSYNC.COLLECTIVE R13, `(.L_x_1138) ;  /* 0x000000000d087348 */ /* 0x000fea0003c00000 */
[----:B------:R-:W-:Y:S01]  /*b4b0*/  VOTE.ANY P0, P0 ;  /* 0x0000000000ff7806 */ /* 0x000fe20000000100 */
[----:B------:R-:W-:-:S12]  /*b4c0*/  ENDCOLLECTIVE ;  /* 0x000000000000791b */ /* 0x000fd80003800000 */
.L_x_1138:
[----:B------:R-:W-:Y:S05]  /*b4d0*/  BSYNC B0 ;  /* 0x0000000000007941 */ /* 0x000fea0003800000 */
.L_x_1137:
[----:B------:R-:W-:Y:S05]  /*b4e0*/  BRA `(.L_x_1139) ;  /* 0xffffff84001c7947 */ /* 0x000fea000383ffff */
.L_x_1014:
[----:B------:R-:W-:Y:S01]  /*b4f0*/  BSSY B0, `(.L_x_1140) ;  /* 0x0000006000007945 */ /* 0x000fe20003800000 */
[----:B------:R-:W-:Y:S01]  /*b500*/  PLOP3.LUT P0, PT, P0, PT, PT, 0x8, 0x80 ;  /* 0x000000000080781c */ /* 0x000fe2000070e170 */
[----:B------:R-:W-:-:S12]  /*b510*/  IMAD.MOV.U32 R13, RZ, RZ, -0x1 ;  /* 0xffffffffff0d7424 */ /* 0x000fd800078e00ff */
[----:B------:R-:W-:Y:S05]  /*b520*/  WARPSYNC.COLLECTIVE R13, `(.L_x_1141) ;  /* 0x000000000d087348 */ /* 0x000fea0003c00000 */
[----:B------:R-:W-:Y:S01]  /*b530*/  VOTE.ANY R13, PT, P0 ;  /* 0x00000000000d7806 */ /* 0x000fe200000e0100 */
[----:B------:R-:W-:Y:S06]  /*b540*/  ENDCOLLECTIVE ;  /* 0x000000000000791b */ /* 0x000fec0003800000 */
.L_x_1141:
[----:B------:R-:W-:Y:S05]  /*b550*/  BSYNC B0 ;  /* 0x0000000000007941 */ /* 0x000fea0003800000 */
.L_x_1140:
[----:B------:R-:W-:Y:S01]  /*b560*/  LOP3.LUT R13, R13, 0x80000000, R48, 0xec, !PT ;  /* 0x800000000d0d7812 */ /* 0x000fe200078eec30 */
[----:B------:R-:W-:-:S04]  /*b570*/  IMAD.MOV.U32 R11, RZ, RZ, 0x1 ;  /* 0x00000001ff0b7424 */ /* 0x000fc800078e00ff */
[----:B------:R-:W-:-:S05]  /*b580*/  VIADD R10, R13, 0xffffffff ;  /* 0xffffffff0d0a7836 */ /* 0x000fca0000000000 */
[----:B------:R-:W-:Y:S01]  /*b590*/  LOP3.LUT R12, R13, R10, RZ, 0xc, !PT ;  /* 0x0000000a0d0c7212 */ /* 0x000fe200078e0cff */
[----:B------:R-:W-:Y:S02]  /*b5a0*/  IMAD.MOV.U32 R10, RZ, RZ, R6 ;  /* 0x000000ffff0a7224 */ /* 0x000fe400078e0006 */
[----:B------:R-:W-:Y:S01]  /*b5b0*/  IMAD.MOV.U32 R13, RZ, RZ, -0x1 ;  /* 0xffffffffff0d7424 */ /* 0x000fe200078e00ff */
[----:B------:R0:W1:Y:S06]  /*b5c0*/  POPC R14, R12 ;  /* 0x0000000c000e7309 */ /* 0x00006c0000000000 */
[----:B01----:R-:W-:Y:S05]  /*b5d0*/  WARPSYNC.COLLECTIVE R13, `(.L_x_1142) ;  /* 0x000000000d087348 */ /* 0x003fea0003c00000 */
[----:B-1----:R1:W2:Y:S02]  /*b5e0*/  SHFL.DOWN P0, R15, R10, R11, R14 ;  /* 0x0800000b0a0f7389 */ /* 0x0022a4000000000e */
[----:B012---:R-:W-:Y:S05]  /*b5f0*/  ENDCOLLECTIVE ;  /* 0x000000000000791b */ /* 0x007fea0003800000 */
.L_x_1142:
[----:B------:R-:W-:Y:S02]  /*b600*/  IMAD.MOV.U32 R10, RZ, RZ, R7 ;  /* 0x000000ffff0a7224 */ /* 0x000fe400078e0007 */
[----:B------:R-:W-:-:S07]  /*b610*/  IMAD.MOV.U32 R59, RZ, RZ, R15 ;  /* 0x000000ffff3b7224 */ /* 0x000fce00078e000f */
[----:B------:R-:W-:Y:S05]  /*b620*/  WARPSYNC.COLLECTIVE R13, `(.L_x_1143) ;  /* 0x000000000d087348 */ /* 0x000fea0003c00000 */
[----:B------:R0:W1:Y:S02]  /*b630*/  SHFL.DOWN P0, R15, R10, R11, R14 ;  /* 0x0800000b0a0f7389 */ /* 0x000064000000000e */
[----:B01----:R-:W-:Y:S05]  /*b640*/  ENDCOLLECTIVE ;  /* 0x000000000000791b */ /* 0x003fea0003800000 */
.L_x_1143:
[----:B------:R-:W-:Y:S02]  /*b650*/  IMAD.MOV.U32 R10, RZ, RZ, R4 ;  /* 0x000000ffff0a7224 */ /* 0x000fe400078e0004 */
[----:B------:R-:W-:-:S07]  /*b660*/  IMAD.MOV.U32 R12, RZ, RZ, R15 ;  /* 0x000000ffff0c7224 */ /* 0x000fce00078e000f */
[----:B------:R-:W-:Y:S05]  /*b670*/  WARPSYNC.COLLECTIVE R13, `(.L_x_1144) ;  /* 0x000000000d087348 */ /* 0x000fea0003c00000 */
[----:B------:R0:W1:Y:S02]  /*b680*/  SHFL.DOWN P0, R15, R10, R11, R14 ;  /* 0x0800000b0a0f7389 */ /* 0x000064000000000e */
[----:B01----:R-:W-:Y:S05]  /*b690*/  ENDCOLLECTIVE ;  /* 0x000000000000791b */ /* 0x003fea0003800000 */
.L_x_1144:
[----:B------:R-:W-:Y:S01]  /*b6a0*/  IMAD.MOV.U32 R61, RZ, RZ, R15 ;  /* 0x000000ffff3d7224 */ /* 0x000fe200078e000f */
[----:B------:R-:W-:Y:S06]  /*b6b0*/  BRA `(.L_x_1145) ;  /* 0xffffff8000d87947 */ /* 0x000fec000383ffff */
.L_x_1015:
[----:B------:R-:W-:Y:S01]  /*b6c0*/  BSSY B0, `(.L_x_1146) ;  /* 0x0000006000007945 */ /* 0x000fe20003800000 */
[----:B------:R-:W-:Y:S02]  /*b6d0*/  IMAD.MOV.U32 R11, RZ, RZ, 0x1 ;  /* 0x00000001ff0b7424 */ /* 0x000fe400078e00ff */
[----:B------:R-:W-:-:S07]  /*b6e0*/  IMAD.MOV.U32 R13, RZ, RZ, -0x1 ;  /* 0xffffffffff0d7424 */ /* 0x000fce00078e00ff */
[----:B0123--:R-:W-:Y:S05]  /*b6f0*/  WARPSYNC.COLLECTIVE R13, `(.L_x_1147) ;  /* 0x000000000d087348 */ /* 0x00ffea0003c00000 */
[----:B------:R4:W0:Y:S02]  /*b700*/  SHFL.DOWN P0, R15, R10, R11, R14 ;  /* 0x0800000b0a0f7389 */ /* 0x000824000000000e */
[----:B01234-:R-:W-:Y:S05]  /*b710*/  ENDCOLLECTIVE ;  /* 0x000000000000791b */ /* 0x01ffea0003800000 */
.L_x_1147:
[----:B------:R-:W-:Y:S05]  /*b720*/  BSYNC B0 ;  /* 0x0000000000007941 */ /* 0x000fea0003800000 */
.L_x_1146:
[----:B------:R-:W-:Y:S05]  /*b730*/  BRA `(.L_x_1148) ;  /* 0xffffff8000c07947 */ /* 0x000fea000383ffff */
.L_x_1016:
[----:B------:R-:W-:Y:S01]  /*b740*/  BSSY B0, `(.L_x_1149) ;  /* 0x0000007000007945 */ /* 0x000fe20003800000 */
[----:B------:R-:W-:Y:S02]  /*b750*/  IMAD.MOV.U32 R10, RZ, RZ, R6 ;  /* 0x000000ffff0a7224 */ /* 0x000fe400078e0006 */
[----:B------:R-:W-:Y:S02]  /*b760*/  IMAD.MOV.U32 R11, RZ, RZ, 0x2 ;  /* 0x00000002ff0b7424 */ /* 0x000fe400078e00ff */
[----:B------:R-:W-:-:S07]  /*b770*/  IMAD.MOV.U32 R13, RZ, RZ, -0x1 ;  /* 0xffffffffff0d7424 */ /* 0x000fce00078e00ff */
[----:B------:R-:W-:Y:S05]  /*b780*/  WARPSYNC.COLLECTIVE R13, `(.L_x_1150) ;  /* 0x000000000d087348 */ /* 0x000fea0003c00000 */
[----:B------:R0:W1:Y:S02]  /*b790*/  SHFL.DOWN P0, R15, R10, R11, R14 ;  /* 0x0800000b0a0f7389 */ /* 0x000064000000000e */
[----:B01----:R-:W-:Y:S05]  /*b7a0*/  ENDCOLLECTIVE ;  /* 0x000000000000791b */ /* 0x003fea0003800000 */
.L_x_1150:
[----:B------:R-:W-:Y:S05]  /*b7b0*/  BSYNC B0 ;  /* 0x0000000000007941 */ /* 0x000fea0003800000 */
.L_x_1149:
[----:B------:R-:W-:Y:S02]  /*b7c0*/  IMAD.MOV.U32 R10, RZ, RZ, R7 ;  /* 0x000000ffff0a7224 */ /* 0x000fe400078e0007 */
[----:B------:R-:W-:Y:S02]  /*b7d0*/  IMAD.MOV.U32 R11, RZ, RZ, 0x2 ;  /* 0x00000002ff0b7424 */ /* 0x000fe400078e00ff */
[----:B------:R-:W-:Y:S02]  /*b7e0*/  IMAD.MOV.U32 R13, RZ, RZ, -0x1 ;  /* 0xffffffffff0d7424 */ /* 0x000fe400078e00ff */
[----:B------:R-:W-:-:S07]  /*b7f0*/  IMAD.MOV.U32 R59, RZ, RZ, R15 ;  /* 0x000000ffff3b7224 */ /* 0x000fce00078e000f */
[----:B------:R-:W-:Y:S05]  /*b800*/  WARPSYNC.COLLECTIVE R13, `(.L_x_1151) ;  /* 0x000000000d087348 */ /* 0x000fea0003c00000 */
[----:B------:R0:W1:Y:S02]  /*b810*/  SHFL.DOWN P0, R15, R10, R11, R14 ;  /* 0x0800000b0a0f7389 */ /* 0x000064000000000e */
[----:B01----:R-:W-:Y:S05]  /*b820*/  ENDCOLLECTIVE ;  /* 0x000000000000791b */ /* 0x003fea0003800000 */
.L_x_1151:
[----:B------:R-:W-:Y:S02]  /*b830*/  IMAD.MOV.U32 R10, RZ, RZ, R4 ;  /* 0x000000ffff0a7224 */ /* 0x000fe400078e0004 */
[----:B------:R-:W-:-:S07]  /*b840*/  IMAD.MOV.U32 R12, RZ, RZ, R15 ;  /* 0x000000ffff0c7224 */ /* 0x000fce00078e000f */
[----:B------:R-:W-:Y:S05]  /*b850*/  WARPSYNC.COLLECTIVE R13, `(.L_x_1152) ;  /* 0x000000000d087348 */ /* 0x000fea0003c00000 */
[----:B------:R0:W1:Y:S02]  /*b860*/  SHFL.DOWN P0, R15, R10, R11, R14 ;  /* 0x0800000b0a0f7389 */ /* 0x000064000000000e */
[----:B01----:R-:W-:Y:S05]  /*b870*/  ENDCOLLECTIVE ;  /* 0x000000000000791b */ /* 0x003fea0003800000 */
.L_x_1152:
[----:B------:R-:W-:Y:S01]  /*b880*/  IMAD.MOV.U32 R61, RZ, RZ, R15 ;  /* 0x000000ffff3d7224 */ /* 0x000fe200078e000f */
[----:B------:R-:W-:Y:S06]  /*b890*/  BRA `(.L_x_1153) ;  /* 0xffffff8000a47947 */ /* 0x000fec000383ffff */
.L_x_1017:
[----:B------:R-:W-:Y:S01]  /*b8a0*/  BSSY B0, `(.L_x_1154) ;  /* 0x0000006000007945 */ /* 0x000fe20003800000 */
[----:B------:R-:W-:Y:S02]  /*b8b0*/  IMAD.MOV.U32 R11, RZ, RZ, 0x2 ;  /* 0x00000002ff0b7424 */ /* 0x000fe400078e00ff */
[----:B------:R-:W-:-:S07]  /*b8c0*/  IMAD.MOV.U32 R13, RZ, RZ, -0x1 ;  /* 0xffffffffff0d7424 */ /* 0x000fce00078e00ff */
[----:B0123--:R-:W-:Y:S05]  /*b8d0*/  WARPSYNC.COLLECTIVE R13, `(.L_x_1155) ;  /* 0x000000000d087348 */ /* 0x00ffea0003c00000 */
[----:B------:R4:W0:Y:S02]  /*b8e0*/  SHFL.DOWN P0, R15, R10, R11, R14 ;  /* 0x0800000b0a0f7389 */ /* 0x000824000000000e */
[----:B01234-:R-:W-:Y:S05]  /*b8f0*/  ENDCOLLECTIVE ;  /* 0x000000000000791b */ /* 0x01ffea0003800000 */
.L_x_1155:
[----:B------:R-:W-:Y:S05]  /*b900*/  BSYNC B0 ;  /* 0x0000000000007941 */ /* 0x000fea0003800000 */
.L_x_1154:
[----:B------:R-:W-:Y:S05]  /*b910*/  BRA `(.L_x_1156) ;  /* 0xffffff80008c7947 */ /* 0x000fea000383ffff */
.L_x_1018:
[----:B------:R-:W-:Y:S01]  /*b920*/  BSSY B0, `(.L_x_1157) ;  /* 0x0000007000007945 */ /* 0x000fe20003800000 */
[----:B------:R-:W-:Y:S02]  /*b930*/  IMAD.MOV.U32 R10, RZ, RZ, R6 ;  /* 0x000000ffff0a7224 */ /* 0x000fe400078e0006 */
[----:B------:R-:W-:Y:S02]  /*b940*/  IMAD.MOV.U32 R11, RZ, RZ, 0x4 ;  /* 0x00000004ff0b7424 */ /* 0x000fe400078e00ff */
[----:B------:R-:W-:-:S07]  /*b950*/  IMAD.MOV.U32 R13, RZ, RZ, -0x1 ;  /* 0xffffffffff0d7424 */ /* 0x000fce00078e00ff */
[----:B------:R-:W-:Y:S05]  /*b960*/  WARPSYNC.COLLECTIVE R13, `(.L_x_1158) ;  /* 0x000000000d087348 */ /* 0x000fea0003c00000 */
[----:B------:R0:W1:Y:S02]  /*b970*/  SHFL.DOWN P0, R15, R10, R11, R14 ;  /* 0x0800000b0a0f7389 */ /* 0x000064000000000e */
[----:B01----:R-:W-:Y:S05]  /*b980*/  ENDCOLLECTIVE ;  /* 0x000000000000791b */ /* 0x003fea0003800000 */
.L_x_1158:
[----:B------:R-:W-:Y:S05]  /*b990*/  BSYNC B0 ;  /* 0x0000000000007941 */ /* 0x000fea0003800000 */
.L_x_1157:
[----:B------:R-:W-:Y:S02]  /*b9a0*/  IMAD.MOV.U32 R10, RZ, RZ, R7 ;  /* 0x000000ffff0a7224 */ /* 0x000fe400078e0007 */
[----:B------:R-:W-:Y:S02]  /*b9b0*/  IMAD.MOV.U32 R11, RZ, RZ, 0x4 ;  /* 0x00000004ff0b7424 */ /* 0x000fe400078e00ff */
[----:B------:R-:W-:Y:S02]  /*b9c0*/  IMAD.MOV.U32 R13, RZ, RZ, -0x1 ;  /* 0xffffffffff0d7424 */ /* 0x000fe400078e00ff */
[----:B------:R-:W-:-:S07]  /*b9d0*/  IMAD.MOV.U32 R59, RZ, RZ, R15 ;  /* 0x000000ffff3b7224 */ /* 0x000fce00078e000f */
[----:B------:R-:W-:Y:S05]  /*b9e0*/  WARPSYNC.COLLECTIVE R13, `(.L_x_1159) ;  /* 0x000000000d087348 */ /* 0x000fea0003c00000 */
[----:B------:R0:W1:Y:S02]  /*b9f0*/  SHFL.DOWN P0, R15, R10, R11, R14 ;  /* 0x0800000b0a0f7389 */ /* 0x000064000000000e */
[----:B01----:R-:W-:Y:S05]  /*ba00*/  ENDCOLLECTIVE ;  /* 0x000000000000791b */ /* 0x003fea0003800000 */
.L_x_1159:
[----:B------:R-:W-:Y:S02]  /*ba10*/  IMAD.MOV.U32 R10, RZ, RZ, R4 ;  /* 0x000000ffff0a7224 */ /* 0x000fe400078e0004 */
[----:B------:R-:W-:-:S07]  /*ba20*/  IMAD.MOV.U32 R12, RZ, RZ, R15 ;  /* 0x000000ffff0c7224 */ /* 0x000fce00078e000f */
[----:B------:R-:W-:Y:S05]  /*ba30*/  WARPSYNC.COLLECTIVE R13, `(.L_x_1160) ;  /* 0x000000000d087348 */ /* 0x000fea0003c00000 */
[----:B------:R0:W1:Y:S02]  /*ba40*/  SHFL.DOWN P0, R15, R10, R11, R14 ;  /* 0x0800000b0a0f7389 */ /* 0x000064000000000e */
[----:B01----:R-:W-:Y:S05]  /*ba50*/  ENDCOLLECTIVE ;  /* 0x000000000000791b */ /* 0x003fea0003800000 */
.L_x_1160:
[----:B------:R-:W-:Y:S01]  /*ba60*/  IMAD.MOV.U32 R61, RZ, RZ, R15 ;  /* 0x000000ffff3d7224 */ /* 0x000fe200078e000f */
[----:B------:R-:W-:Y:S06]  /*ba70*/  BRA `(.L_x_1161) ;  /* 0xffffff8000707947 */ /* 0x000fec000383ffff */
.L_x_1019:
[----:B------:R-:W-:Y:S01]  /*ba80*/  BSSY B0, `(.L_x_1162) ;  /* 0x0000006000007945 */ /* 0x000fe20003800000 */
[----:B------:R-:W-:Y:S02]  /*ba90*/  IMAD.MOV.U32 R11, RZ, RZ, 0x4 ;  /* 0x00000004ff0b7424 */ /* 0x000fe400078e00ff */
[----:B------:R-:W-:-:S07]  /*baa0*/  IMAD.MOV.U32 R13, RZ, RZ, -0x1 ;  /* 0xffffffffff0d7424 */ /* 0x000fce00078e00ff */
[----:B0123--:R-:W-:Y:S05]  /*bab0*/  WARPSYNC.COLLECTIVE R13, `(.L_x_1163) ;  /* 0x000000000d087348 */ /* 0x00ffea0003c00000 */
[----:B------:R4:W0:Y:S02]  /*bac0*/  SHFL.DOWN P0, R15, R10, R11, R14 ;  /* 0x0800000b0a0f7389 */ /* 0x000824000000000e */
[----:B01234-:R-:W-:Y:S05]  /*bad0*/  ENDCOLLECTIVE ;  /* 0x000000000000791b */ /* 0x01ffea0003800000 */
.L_x_1163:
[----:B------:R-:W-:Y:S05]  /*bae0*/  BSYNC B0 ;  /* 0x0000000000007941 */ /* 0x000fea0003800000 */
.L_x_1162:
[----:B------:R-:W-:Y:S05]  /*baf0*/  BRA `(.L_x_1164) ;  /* 0xffffff8000587947 */ /* 0x000fea000383ffff */
.L_x_1020:
[----:B------:R-:W-:Y:S01]  /*bb00*/  BSSY B0, `(.L_x_1165) ;  /* 0x0000007000007945 */ /* 0x000fe20003800000 */
[----:B------:R-:W-:Y:S02]  /*bb10*/  IMAD.MOV.U32 R10, RZ, RZ, R6 ;  /* 0x000000ffff0a7224 */ /* 0x000fe400078e0006 */
[----:B------:R-:W-:Y:S02]  /*bb20*/  IMAD.MOV.U32 R11, RZ, RZ, 0x8 ;  /* 0x00000008ff0b7424 */ /* 0x000fe400078e00ff */
[----:B------:R-:W-:-:S07]  /*bb30*/  IMAD.MOV.U32 R13, RZ, RZ, -0x1 ;  /* 0xffffffffff0d7424 */ /* 0x000fce00078e00ff */
[----:B------:R-:W-:Y:S05]  /*bb40*/  WARPSYNC.COLLECTIVE R13, `(.L_x_1166) ;  /* 0x000000000d087348 */ /* 0x000fea0003c00000 */
[----:B------:R0:W1:Y:S02]  /*bb50*/  SHFL.DOWN P0, R15, R10, R11, R14 ;  /* 0x0800000b0a0f7389 */ /* 0x000064000000000e */
[----:B01----:R-:W-:Y:S05]  /*bb60*/  ENDCOLLECTIVE ;  /* 0x000000000000791b */ /* 0x003fea0003800000 */
.L_x_1166:
[----:B------:R-:W-:Y:S05]  /*bb70*/  BSYNC B0 ;  /* 0x0000000000007941 */ /* 0x000fea0003800000 */
.L_x_1165:
[----:B------:R-:W-:Y:S02]  /*bb80*/  IMAD.MOV.U32 R10, RZ, RZ, R7 ;  /* 0x000000ffff0a7224 */ /* 0x000fe400078e0007 */
[----:B------:R-:W-:Y:S02]  /*bb90*/  IMAD.MOV.U32 R11, RZ, RZ, 0x8 ;  /* 0x00000008ff0b7424 */ /* 0x000fe400078e00ff */
[----:B------:R-:W-:Y:S02]  /*bba0*/  IMAD.MOV.U32 R13, RZ, RZ, -0x1 ;  /* 0xffffffffff0d7424 */ /* 0x000fe400078e00ff */
[----:B------:R-:W-:-:S07]  /*bbb0*/  IMAD.MOV.U32 R59, RZ, RZ, R15 ;  /* 0x000000ffff3b7224 */ /* 0x000fce00078e000f */
[----:B------:R-:W-:Y:S05]  /*bbc0*/  WARPSYNC.COLLECTIVE R13, `(.L_x_1167) ;  /* 0x000000000d087348 */ /* 0x000fea0003c00000 */
[----:B------:R0:W1:Y:S02]  /*bbd0*/  SHFL.DOWN P0, R15, R10, R11, R14 ;  /* 0x0800000b0a0f7389 */ /* 0x000064000000000e */
[----:B01----:R-:W-:Y:S05]  /*bbe0*/  ENDCOLLECTIVE ;  /* 0x000000000000791b */ /* 0x003fea0003800000 */
.L_x_1167:
[----:B------:R-:W-:Y:S02]  /*bbf0*/  IMAD.MOV.U32 R10, RZ, RZ, R4 ;  /* 0x000000ffff0a7224 */ /* 0x000fe400078e0004 */
[----:B------:R-:W-:-:S07]  /*bc00*/  IMAD.MOV.U32 R12, RZ, RZ, R15 ;  /* 0x000000ffff0c7224 */ /* 0x000fce00078e000f */
[----:B------:R-:W-:Y:S05]  /*bc10*/  WARPSYNC.COLLECTIVE R13, `(.L_x_1168) ;  /* 0x000000000d087348 */ /* 0x000fea0003c00000 */
[----:B------:R0:W1:Y:S02]  /*bc20*/  SHFL.DOWN P0, R15, R10, R11, R14 ;  /* 0x0800000b0a0f7389 */ /* 0x000064000000000e */
[----:B01----:R-:W-:Y:S05]  /*bc30*/  ENDCOLLECTIVE ;  /* 0x000000000000791b */ /* 0x003fea0003800000 */
.L_x_1168:
[----:B------:R-:W-:Y:S01]  /*bc40*/  IMAD.MOV.U32 R61, RZ, RZ, R15 ;  /* 0x000000ffff3d7224 */ /* 0x000fe200078e000f */
[----:B------:R-:W-:Y:S06]  /*bc50*/  BRA `(.L_x_1169) ;  /* 0xffffff80003c7947 */ /* 0x000fec000383ffff */
.L_x_1021:
[----:B------:R-:W-:Y:S01]  /*bc60*/  BSSY B0, `(.L_x_1170) ;  /* 0x0000006000007945 */ /* 0x000fe20003800000 */
[----:B------:R-:W-:Y:S02]  /*bc70*/  IMAD.MOV.U32 R11, RZ, RZ, 0x8 ;  /* 0x00000008ff0b7424 */ /* 0x000fe400078e00ff */
[----:B------:R-:W-:-:S07]  /*bc80*/  IMAD.MOV.U32 R13, RZ, RZ, -0x1 ;  /* 0xffffffffff0d7424 */ /* 0x000fce00078e00ff */
[----:B0123--:R-:W-:Y:S05]  /*bc90*/  WARPSYNC.COLLECTIVE R13, `(.L_x_1171) ;  /* 0x000000000d087348 */ /* 0x00ffea0003c00000 */
[----:B------:R4:W0:Y:S02]  /*bca0*/  SHFL.DOWN P0, R15, R10, R11, R14 ;  /* 0x0800000b0a0f7389 */ /* 0x000824000000000e */
[----:B01234-:R-:W-:Y:S05]  /*bcb0*/  ENDCOLLECTIVE ;  /* 0x000000000000791b */ /* 0x01ffea0003800000 */
.L_x_1171:
[----:B------:R-:W-:Y:S05]  /*bcc0*/  BSYNC B0 ;  /* 0x0000000000007941 */ /* 0x000fea0003800000 */
.L_x_1170:
[----:B------:R-:W-:Y:S05]  /*bcd0*/  BRA `(.L_x_1172) ;  /* 0xffffff8000247947 */ /* 0x000fea000383ffff */
.L_x_1022:
[----:B------:R-:W-:Y:S01]  /*bce0*/  BSSY B0, `(.L_x_1173) ;  /* 0x0000007000007945 */ /* 0x000fe20003800000 */
[----:B------:R-:W-:Y:S02]  /*bcf0*/  IMAD.MOV.U32 R10, RZ, RZ, R6 ;  /* 0x000000ffff0a7224 */ /* 0x000fe400078e0006 */
[----:B------:R-:W-:Y:S02]  /*bd00*/  IMAD.MOV.U32 R11, RZ, RZ, 0x10 ;  /* 0x00000010ff0b7424 */ /* 0x000fe400078e00ff */
[----:B------:R-:W-:-:S07]  /*bd10*/  IMAD.MOV.U32 R13, RZ, RZ, -0x1 ;  /* 0xffffffffff0d7424 */ /* 0x000fce00078e00ff */
[----:B------:R-:W-:Y:S05]  /*bd20*/  WARPSYNC.COLLECTIVE R13, `(.L_x_1174) ;  /* 0x000000000d087348 */ /* 0x000fea0003c00000 */
[----:B------:R0:W1:Y:S02]  /*bd30*/  SHFL.DOWN P0, R15, R10, R11, R14 ;  /* 0x0800000b0a0f7389 */ /* 0x000064000000000e */
[----:B01----:R-:W-:Y:S05]  /*bd40*/  ENDCOLLECTIVE ;  /* 0x000000000000791b */ /* 0x003fea0003800000 */
.L_x_1174:
[----:B------:R-:W-:Y:S05]  /*bd50*/  BSYNC B0 ;  /* 0x0000000000007941 */ /* 0x000fea0003800000 */
.L_x_1173:
[----:B------:R-:W-:Y:S02]  /*bd60*/  IMAD.MOV.U32 R10, RZ, RZ, R7 ;  /* 0x000000ffff0a7224 */ /* 0x000fe400078e0007 */
[----:B------:R-:W-:Y:S02]  /*bd70*/  IMAD.MOV.U32 R11, RZ, RZ, 0x10 ;  /* 0x00000010ff0b7424 */ /* 0x000fe400078e00ff */
[----:B------:R-:W-:Y:S02]  /*bd80*/  IMAD.MOV.U32 R13, RZ, RZ, -0x1 ;  /* 0xffffffffff0d7424 */ /* 0x000fe400078e00ff */
[----:B------:R-:W-:-:S07]  /*bd90*/  IMAD.MOV.U32 R59, RZ, RZ, R15 ;  /* 0x000000ffff3b7224 */ /* 0x000fce00078e000f */
[----:B------:R-:W-:Y:S05]  /*bda0*/  WARPSYNC.COLLECTIVE R13, `(.L_x_1175) ;  /* 0x000000000d087348 */ /* 0x000fea0003c00000 */
[----:B------:R0:W1:Y:S02]  /*bdb0*/  SHFL.DOWN P0, R15, R10, R11, R14 ;  /* 0x0800000b0a0f7389 */ /* 0x000064000000000e */
[----:B01----:R-:W-:Y:S05]  /*bdc0*/  ENDCOLLECTIVE ;  /* 0x000000000000791b */ /* 0x003fea0003800000 */
.L_x_1175:
[----:B------:R-:W-:Y:S02]  /*bdd0*/  IMAD.MOV.U32 R10, RZ, RZ, R4 ;  /* 0x000000ffff0a7224 */ /* 0x000fe400078e0004 */
[----:B------:R-:W-:-:S07]  /*bde0*/  IMAD.MOV.U32 R12, RZ, RZ, R15 ;  /* 0x000000ffff0c7224 */ /* 0x000fce00078e000f */
[----:B------:R-:W-:Y:S05]  /*bdf0*/  WARPSYNC.COLLECTIVE R13, `(.L_x_1176) ;  /* 0x000000000d087348 */ /* 0x000fea0003c00000 */
[----:B------:R0:W1:Y:S02]  /*be00*/  SHFL.DOWN P0, R15, R10, R11, R14 ;  /* 0x0800000b0a0f7389 */ /* 0x000064000000000e */
[----:B01----:R-:W-:Y:S05]  /*be10*/  ENDCOLLECTIVE ;  /* 0x000000000000791b */ /* 0x003fea0003800000 */
.L_x_1176:
[----:B------:R-:W-:Y:S01]  /*be20*/  IMAD.MOV.U32 R61, RZ, RZ, R15 ;  /* 0x000000ffff3d7224 */ /* 0x000fe200078e000f */
[----:B------:R-:W-:Y:S06]  /*be30*/  BRA `(.L_x_1177) ;  /* 0xffffff8000087947 */ /* 0x000fec000383ffff */
.L_x_1023:
[----:B------:R-:W-:Y:S01]  /*be40*/  BSSY B0, `(.L_x_1178) ;  /* 0x0000006000007945 */ /* 0x000fe20003800000 */
[----:B------:R-:W-:Y:S02]  /*be50*/  IMAD.MOV.U32 R11, RZ, RZ, 0x10 ;  /* 0x00000010ff0b7424 */ /* 0x000fe400078e00ff */
[----:B------:R-:W-:-:S07]  /*be60*/  IMAD.MOV.U32 R13, RZ, RZ, -0x1 ;  /* 0xffffffffff0d7424 */ /* 0x000fce00078e00ff */
[----:B0123--:R-:W-:Y:S05]  /*be70*/  WARPSYNC.COLLECTIVE R13, `(.L_x_1179) ;  /* 0x000000000d087348 */ /* 0x00ffea0003c00000 */
[----:B------:R4:W0:Y:S02]  /*be80*/  SHFL.DOWN P0, R15, R10, R11, R14 ;  /* 0x0800000b0a0f7389 */ /* 0x000824000000000e */
[----:B01234-:R-:W-:Y:S05]  /*be90*/  ENDCOLLECTIVE ;  /* 0x000000000000791b */ /* 0x01ffea0003800000 */
.L_x_1179:
[----:B------:R-:W-:Y:S05]  /*bea0*/  BSYNC B0 ;  /* 0x0000000000007941 */ /* 0x000fea0003800000 */
.L_x_1178:
[----:B------:R-:W-:Y:S05]  /*beb0*/  BRA `(.L_x_1180) ;  /* 0xffffff7c00f07947 */ /* 0x000fea000383ffff */
.L_x_1024:
[----:B------:R-:W-:Y:S01]  /*bec0*/  BSSY B0, `(.L_x_1181) ;  /* 0x0000005000007945 */ /* 0x000fe20003800000 */
[----:B------:R-:W-:-:S07]  /*bed0*/  IMAD.MOV.U32 R13, RZ, RZ, -0x1 ;  /* 0xffffffffff0d7424 */ /* 0x000fce00078e00ff */
[----:B------:R-:W-:Y:S05]  /*bee0*/  WARPSYNC.COLLECTIVE R13, `(.L_x_1182) ;  /* 0x000000000d087348 */ /* 0x000fea0003c00000 */
[----:B------:R-:W-:Y:S01]  /*bef0*/  VOTE.ALL P0, P0 ;  /* 0x0000000000ff7806 */ /* 0x000fe20000000000 */
[----:B------:R-:W-:-:S12]  /*bf00*/  ENDCOLLECTIVE ;  /* 0x000000000000791b */ /* 0x000fd80003800000 */
.L_x_1182:
[----:B------:R-:W-:Y:S05]  /*bf10*/  BSYNC B0 ;  /* 0x0000000000007941 */ /* 0x000fea0003800000 */
.L_x_1181:
[----:B------:R-:W-:Y:S05]  /*bf20*/  BRA `(.L_x_1183) ;  /* 0xffffff8000247947 */ /* 0x000fea000383ffff */
.L_x_1049:
[----:B------:R-:W-:Y:S01]  /*bf30*/  BSSY B0, `(.L_x_1184) ;  /* 0x0000006000007945 */ /* 0x000fe20003800000 */
[----:B------:R-:W-:Y:S01]  /*bf40*/  PLOP3.LUT P0, PT, P0, PT, PT, 0x8, 0x80 ;  /* 0x000000000080781c */ /* 0x000fe2000070e170 */
[----:B------:R-:W-:-:S12]  /*bf50*/  IMAD.MOV.U32 R13, RZ, RZ, -0x1 ;  /* 0xffffffffff0d7424 */ /* 0x000fd800078e00ff */
[----:B------:R-:W-:Y:S05]  /*bf60*/  WARPSYNC.COLLECTIVE R13, `(.L_x_1185) ;  /* 0x000000000d087348 */ /* 0x000fea0003c00000 */
[----:B------:R-:W-:Y:S01]  /*bf70*/  VOTE.ANY P0, P0 ;  /* 0x0000000000ff7806 */ /* 0x000fe20000000100 */
[----:B------:R-:W-:-:S12]  /*bf80*/  ENDCOLLECTIVE ;  /* 0x000000000000791b */ /* 0x000fd80003800000 */
.L_x_1185:
[----:B------:R-:W-:Y:S05]  /*bf90*/  BSYNC B0 ;  /* 0x0000000000007941 */ /* 0x000fea0003800000 */
.L_x_1184:
[----:B------:R-:W-:Y:S05]  /*bfa0*/  BRA `(.L_x_1186) ;  /* 0xffffffc800d87947 */ /* 0x000fea000383ffff */
.L_x_1051:
[----:B------:R-:W-:Y:S01]  /*bfb0*/  BSSY B0, `(.L_x_1187) ;  /* 0x0000006000007945 */ /* 0x000fe20003800000 */
[----:B------:R-:W-:Y:S01]  /*bfc0*/  PLOP3.LUT P0, PT, P0, PT, PT, 0x8, 0x80 ;  /* 0x000000000080781c */ /* 0x000fe2000070e170 */
[----:B------:R-:W-:-:S12]  /*bfd0*/  IMAD.MOV.U32 R13, RZ, RZ, -0x1 ;  /* 0xffffffffff0d7424 */ /* 0x000fd800078e00ff */
[----:B------:R-:W-:Y:S05]  /*bfe0*/  WARPSYNC.COLLECTIVE R13, `(.L_x_1188) ;  /* 0x000000000d087348 */ /* 0x000fea0003c00000 */
[----:B------:R-:W-:Y:S01]  /*bff0*/  VOTE.ANY R13, PT, P0 ;  /* 0x00000000000d7806 */ /* 0x000fe200000e0100 */
[----:B------:R-:W-:Y:S06]  /*c000*/  ENDCOLLECTIVE ;  /* 0x000000000000791b */ /* 0x000fec0003800000 */
.L_x_1188:
[----:B------:R-:W-:Y:S05]  /*c010*/  BSYNC B0 ;  /* 0x0000000000007941 */ /* 0x000fea0003800000 */
.L_x_1187:
[----:B------:R-:W0:Y:S01]  /*c020*/  S2R R45, SR_GEMASK ;  /* 0x00000000002d7919 */ /* 0x000e220000003c00 */
[----:B------:R-:W-:Y:S02]  /*c030*/  IMAD.MOV.U32 R11, RZ, RZ, 0x1 ;  /* 0x00000001ff0b7424 */ /* 0x000fe400078e00ff */
[----:B------:R-:W-:Y:S01]  /*c040*/  IMAD.MOV.U32 R50, RZ, RZ, R8 ;  /* 0x000000ffff327224 */ /* 0x000fe200078e0008 */
[----:B0-----:R-:W-:-:S05]  /*c050*/  LOP3.LUT R13, R13, 0x80000000, R45, 0xec, !PT ;  /* 0x800000000d0d7812 */ /* 0x001fca00078eec2d */
        /* <DEDUP_REMOVED lines=8> */
.L_x_1189:
[----:B------:R-:W-:Y:S02]  /*c0e0*/  IMAD.MOV.U32 R10, RZ, RZ, R47 ;  /* 0x000000ffff0a7224 */ /* 0x000fe400078e002f */
[----:B------:R-:W-:-:S07]  /*c0f0*/  IMAD.MOV.U32 R35, RZ, RZ, R15 ;  /* 0x000000ffff237224 */ /* 0x000fce00078e000f */
[----:B------:R-:W-:Y:S05]  /*c100*/  WARPSYNC.COLLECTIVE R13, `(.L_x_1190) ;  /* 0x000000000d087348 */ /* 0x000fea0003c00000 */
[----:B------:R0:W1:Y:S02]  /*c110*/  SHFL.DOWN P0, R15, R10, R11, R14 ;  /* 0x0800000b0a0f7389 */ /* 0x000064000000000e */
[----:B01----:R-:W-:Y:S05]  /*c120*/  ENDCOLLECTIVE ;  /* 0x000000000000791b */ /* 0x003fea0003800000 */
.L_x_1190:
[----:B------:R-:W-:Y:S02]  /*c130*/  IMAD.MOV.U32 R10, RZ, RZ, R8 ;  /* 0x000000ffff0a7224 */ /* 0x000fe400078e0008 */
[----:B------:R-:W-:-:S07]  /*c140*/  IMAD.MOV.U32 R34, RZ, RZ, R15 ;  /* 0x000000ffff227224 */ /* 0x000fce00078e000f */
[----:B------:R-:W-:Y:S05]  /*c150*/  WARPSYNC.COLLECTIVE R13, `(.L_x_1191) ;  /* 0x000000000d087348 */ /* 0x000fea0003c00000 */
[----:B------:R0:W1:Y:S02]  /*c160*/  SHFL.DOWN P0, R15, R10, R11, R14 ;  /* 0x0800000b0a0f7389 */ /* 0x000064000000000e */
[----:B01----:R-:W-:Y:S05]  /*c170*/  ENDCOLLECTIVE ;  /* 0x000000000000791b */ /* 0x003fea0003800000 */
.L_x_1191:
[----:B------:R-:W-:Y:S05]  /*c180*/  BRA `(.L_x_1192) ;  /* 0xffffffc800a07947 */ /* 0x000fea000383ffff */
.L_x_1052:
[----:B------:R-:W-:Y:S01]  /*c190*/  BSSY B0, `(.L_x_1193) ;  /* 0x0000006000007945 */ /* 0x000fe20003800000 */
[----:B------:R-:W-:Y:S02]  /*c1a0*/  IMAD.MOV.U32 R11, RZ, RZ, 0x1 ;  /* 0x00000001ff0b7424 */ /* 0x000fe400078e00ff */
[----:B------:R-:W-:-:S07]  /*c1b0*/  IMAD.MOV.U32 R13, RZ, RZ, -0x1 ;  /* 0xffffffffff0d7424 */ /* 0x000fce00078e00ff */
[----:B------:R-:W-:Y:S05]  /*c1c0*/  WARPSYNC.COLLECTIVE R13, `(.L_x_1194) ;  /* 0x000000000d087348 */ /* 0x000fea0003c00000 */
[----:B------:R0:W1:Y:S02]  /*c1d0*/  SHFL.DOWN P0, R15, R10, R11, R14 ;  /* 0x0800000b0a0f7389 */ /* 0x000064000000000e */
[----:B01----:R-:W-:Y:S05]  /*c1e0*/  ENDCOLLECTIVE ;  /* 0x000000000000791b */ /* 0x003fea0003800000 */
.L_x_1194:
[----:B------:R-:W-:Y:S05]  /*c1f0*/  BSYNC B0 ;  /* 0x0000000000007941 */ /* 0x000fea0003800000 */
.L_x_1193:
[----:B------:R-:W-:Y:S05]  /*c200*/  BRA `(.L_x_1195) ;  /* 0xffffffc800b07947 */ /* 0x000fea000383ffff */
.L_x_1053:
[----:B------:R-:W-:Y:S01]  /*c210*/  BSSY B0, `(.L_x_1196) ;  /* 0x0000007000007945 */ /* 0x000fe20003800000 */
[----:B------:R-:W-:Y:S02]  /*c220*/  IMAD.MOV.U32 R10, RZ, RZ, R44 ;  /* 0x000000ffff0a7224 */ /* 0x000fe400078e002c */
[----:B------:R-:W-:Y:S02]  /*c230*/  IMAD.MOV.U32 R11, RZ, RZ, 0x2 ;  /* 0x00000002ff0b7424 */ /* 0x000fe400078e00ff */
[----:B------:R-:W-:-:S07]  /*c240*/  IMAD.MOV.U32 R13, RZ, RZ, -0x1 ;  /* 0xffffffffff0d7424 */ /* 0x000fce00078e00ff */
[----:B------:R-:W-:Y:S05]  /*c250*/  WARPSYNC.COLLECTIVE R13, `(.L_x_1197) ;  /* 0x000000000d087348 */ /* 0x000fea0003c00000 */
[----:B------:R0:W1:Y:S02]  /*c260*/  SHFL.DOWN P0, R15, R10, R11, R14 ;  /* 0x0800000b0a0f7389 */ /* 0x000064000000000e */
[----:B01----:R-:W-:Y:S05]  /*c270*/  ENDCOLLECTIVE ;  /* 0x000000000000791b */ /* 0x003fea0003800000 */
.L_x_1197:
[----:B------:R-:W-:Y:S05]  /*c280*/  BSYNC B0 ;  /* 0x0000000000007941 */ /* 0x000fea0003800000 */
.L_x_1196:
[----:B------:R-:W-:Y:S02]  /*c290*/  IMAD.MOV.U32 R10, RZ, RZ, R47 ;  /* 0x000000ffff0a7224 */ /* 0x000fe400078e002f */
[----:B------:R-:W-:Y:S02]  /*c2a0*/  IMAD.MOV.U32 R11, RZ, RZ, 0x2 ;  /* 0x00000002ff0b7424 */ /* 0x000fe400078e00ff */
[----:B------:R-:W-:Y:S02]  /*c2b0*/  IMAD.MOV.U32 R13, RZ, RZ, -0x1 ;  /* 0xffffffffff0d7424 */ /* 0x000fe400078e00ff */
[----:B------:R-:W-:-:S07]  /*c2c0*/  IMAD.MOV.U32 R35, RZ, RZ, R15 ;  /* 0x000000ffff237224 */ /* 0x000fce00078e000f */
[----:B------:R-:W-:Y:S05]  /*c2d0*/  WARPSYNC.COLLECTIVE R13, `(.L_x_1198) ;  /* 0x000000000d087348 */ /* 0x000fea0003c00000 */
[----:B------:R0:W1:Y:S02]  /*c2e0*/  SHFL.DOWN P0, R15, R10, R11, R14 ;  /* 0x0800000b0a0f7389 */ /* 0x000064000000000e */
[----:B01----:R-:W-:Y:S05]  /*c2f0*/  ENDCOLLECTIVE ;  /* 0x000000000000791b */ /* 0x003fea0003800000 */
.L_x_1198:
[----:B------:R-:W-:Y:S02]  /*c300*/  IMAD.MOV.U32 R10, RZ, RZ, R50 ;  /* 0x000000ffff0a7224 */ /* 0x000fe400078e0032 */
[----:B------:R-:W-:-:S07]  /*c310*/  IMAD.MOV.U32 R8, RZ, RZ, R15 ;  /* 0x000000ffff087224 */ /* 0x000fce00078e000f */
[----:B------:R-:W-:Y:S05]  /*c320*/  WARPSYNC.COLLECTIVE R13, `(.L_x_1199) ;  /* 0x000000000d087348 */ /* 0x000fea0003c00000 */
[----:B------:R0:W1:Y:S02]  /*c330*/  SHFL.DOWN P0, R15, R10, R11, R14 ;  /* 0x0800000b0a0f7389 */ /* 0x000064000000000e */
[----:B01----:R-:W-:Y:S05]  /*c340*/  ENDCOLLECTIVE ;  /* 0x000000000000791b */ /* 0x003fea0003800000 */
.L_x_1199:
[----:B------:R-:W-:Y:S05]  /*c350*/  BRA `(.L_x_1200) ;  /* 0xffffffc800707947 */ /* 0x000fea000383ffff */
.L_x_1054:
[----:B------:R-:W-:Y:S01]  /*c360*/  BSSY B0, `(.L_x_1201) ;  /* 0x0000006000007945 */ /* 0x000fe20003800000 */
[----:B------:R-:W-:Y:S02]  /*c370*/  IMAD.MOV.U32 R11, RZ, RZ, 0x2 ;  /* 0x00000002ff0b7424 */ /* 0x000fe400078e00ff */
[----:B------:R-:W-:-:S07]  /*c380*/  IMAD.MOV.U32 R13, RZ, RZ, -0x1 ;  /* 0xffffffffff0d7424 */ /* 0x000fce00078e00ff */
[----:B------:R-:W-:Y:S05]  /*c390*/  WARPSYNC.COLLECTIVE R13, `(.L_x_1202) ;  /* 0x000000000d087348 */ /* 0x000fea0003c00000 */
[----:B------:R0:W1:Y:S02]  /*c3a0*/  SHFL.DOWN P0, R15, R10, R11, R14 ;  /* 0x0800000b0a0f7389 */ /* 0x000064000000000e */
[----:B01----:R-:W-:Y:S05]  /*c3b0*/  ENDCOLLECTIVE ;  /* 0x000000000000791b */ /* 0x003fea0003800000 */
.L_x_1202:
[----:B------:R-:W-:Y:S05]  /*c3c0*/  BSYNC B0 ;  /* 0x0000000000007941 */ /* 0x000fea0003800000 */
.L_x_1201:
[----:B------:R-:W-:Y:S05]  /*c3d0*/  BRA `(.L_x_1203) ;  /* 0xffffffc800847947 */ /* 0x000fea000383ffff */
.L_x_1055:
[----:B------:R-:W-:Y:S01]  /*c3e0*/  BSSY B0, `(.L_x_1204) ;  /* 0x0000007000007945 */ /* 0x000fe20003800000 */
[----:B------:R-:W-:Y:S02]  /*c3f0*/  IMAD.MOV.U32 R10, RZ, RZ, R44 ;  /* 0x000000ffff0a7224 */ /* 0x000fe400078e002c */
[----:B------:R-:W-:Y:S02]  /*c400*/  IMAD.MOV.U32 R11, RZ, RZ, 0x4 ;  /* 0x00000004ff0b7424 */ /* 0x000fe400078e00ff */
[----:B------:R-:W-:-:S07]  /*c410*/  IMAD.MOV.U32 R13, RZ, RZ, -0x1 ;  /* 0xffffffffff0d7424 */ /* 0x000fce00078e00ff */
[----:B------:R-:W-:Y:S05]  /*c420*/  WARPSYNC.COLLECTIVE R13, `(.L_x_1205) ;  /* 0x000000000d087348 */ /* 0x000fea0003c00000 */
[----:B------:R0:W1:Y:S02]  /*c430*/  SHFL.DOWN P0, R15, R10, R11, R14 ;  /* 0x0800000b0a0f7389 */ /* 0x000064000000000e */
[----:B01----:R-:W-:Y:S05]  /*c440*/  ENDCOLLECTIVE ;  /* 0x000000000000791b */ /* 0x003fea0003800000 */
.L_x_1205:
[----:B------:R-:W-:Y:S05]  /*c450*/  BSYNC B0 ;  /* 0x0000000000007941 */ /* 0x000fea0003800000 */
.L_x_1204:
[----:B------:R-:W-:Y:S02]  /*c460*/  IMAD.MOV.U32 R10, RZ, RZ, R47 ;  /* 0x000000ffff0a7224 */ /* 0x000fe400078e002f */
[----:B------:R-:W-:Y:S02]  /*c470*/  IMAD.MOV.U32 R11, RZ, RZ, 0x4 ;  /* 0x00000004ff0b7424 */ /* 0x000fe400078e00ff */
[----:B------:R-:W-:Y:S02]  /*c480*/  IMAD.MOV.U32 R13, RZ, RZ, -0x1 ;  /* 0xffffffffff0d7424 */ /* 0x000fe400078e00ff */
[----:B------:R-:W-:-:S07]  /*c490*/  IMAD.MOV.U32 R35, RZ, RZ, R15 ;  /* 0x000000ffff237224 */ /* 0x000fce00078e000f */
[----:B------:R-:W-:Y:S05]  /*c4a0*/  WARPSYNC.COLLECTIVE R13, `(.L_x_1206) ;  /* 0x000000000d087348 */ /* 0x000fea0003c00000 */
[----:B------:R0:W1:Y:S02]  /*c4b0*/  SHFL.DOWN P0, R15, R10, R11, R14 ;  /* 0x0800000b0a0f7389 */ /* 0x000064000000000e */
[----:B01----:R-:W-:Y:S05]  /*c4c0*/  ENDCOLLECTIVE ;  /* 0x000000000000791b */ /* 0x003fea0003800000 */
.L_x_1206:
[----:B------:R-:W-:Y:S02]  /*c4d0*/  IMAD.MOV.U32 R10, RZ, RZ, R50 ;  /* 0x000000ffff0a7224 */ /* 0x000fe400078e0032 */
[----:B------:R-:W-:-:S07]  /*c4e0*/  IMAD.MOV.U32 R8, RZ, RZ, R15 ;  /* 0x000000ffff087224 */ /* 0x000fce00078e000f */
[----:B------:R-:W-:Y:S05]  /*c4f0*/  WARPSYNC.COLLECTIVE R13, `(.L_x_1207) ;  /* 0x000000000d087348 */ /* 0x000fea0003c00000 */
[----:B------:R0:W1:Y:S02]  /*c500*/  SHFL.DOWN P0, R15, R10, R11, R14 ;  /* 0x0800000b0a0f7389 */ /* 0x000064000000000e */
[----:B01----:R-:W-:Y:S05]  /*c510*/  ENDCOLLECTIVE ;  /* 0x000000000000791b */ /* 0x003fea0003800000 */
.L_x_1207:
[----:B------:R-:W-:Y:S05]  /*c520*/  BRA `(.L_x_1208) ;  /* 0xffffffc800447947 */ /* 0x000fea000383ffff */
.L_x_1056:
[----:B------:R-:W-:Y:S01]  /*c530*/  BSSY B0, `(.L_x_1209) ;  /* 0x0000006000007945 */ /* 0x000fe20003800000 */
[----:B------:R-:W-:Y:S02]  /*c540*/  IMAD.MOV.U32 R11, RZ, RZ, 0x4 ;  /* 0x00000004ff0b7424 */ /* 0x000fe400078e00ff */
[----:B------:R-:W-:-:S07]  /*c550*/  IMAD.MOV.U32 R13, RZ, RZ, -0x1 ;  /* 0xffffffffff0d7424 */ /* 0x000fce00078e00ff */
[----:B------:R-:W-:Y:S05]  /*c560*/  WARPSYNC.COLLECTIVE R13, `(.L_x_1210) ;  /* 0x000000000d087348 */ /* 0x000fea0003c00000 */
[----:B------:R0:W1:Y:S02]  /*c570*/  SHFL.DOWN P0, R15, R10, R11, R14 ;  /* 0x0800000b0a0f7389 */ /* 0x000064000000000e */
[----:B01----:R-:W-:Y:S05]  /*c580*/  ENDCOLLECTIVE ;  /* 0x000000000000791b */ /* 0x003fea0003800000 */
.L_x_1210:
[----:B------:R-:W-:Y:S05]  /*c590*/  BSYNC B0 ;  /* 0x0000000000007941 */ /* 0x000fea0003800000 */
.L_x_1209:
[----:B------:R-:W-:Y:S05]  /*c5a0*/  BRA `(.L_x_1211) ;  /* 0xffffffc800587947 */ /* 0x000fea000383ffff */
.L_x_1057:
[----:B------:R-:W-:Y:S01]  /*c5b0*/  BSSY B0, `(.L_x_1212) ;  /* 0x0000007000007945 */ /* 0x000fe20003800000 */
[----:B------:R-:W-:Y:S02]  /*c5c0*/  IMAD.MOV.U32 R10, RZ, RZ, R44 ;  /* 0x000000ffff0a7224 */ /* 0x000fe400078e002c */
[----:B------:R-:W-:Y:S02]  /*c5d0*/  IMAD.MOV.U32 R11, RZ, RZ, 0x8 ;  /* 0x00000008ff0b7424 */ /* 0x000fe400078e00ff */
[----:B------:R-:W-:-:S07]  /*c5e0*/  IMAD.MOV.U32 R13, RZ, RZ, -0x1 ;  /* 0xffffffffff0d7424 */ /* 0x000fce00078e00ff */
[----:B------:R-:W-:Y:S05]  /*c5f0*/  WARPSYNC.COLLECTIVE R13, `(.L_x_1213) ;  /* 0x000000000d087348 */ /* 0x000fea0003c00000 */
[----:B------:R0:W1:Y:S02]  /*c600*/  SHFL.DOWN P0, R15, R10, R11, R14 ;  /* 0x0800000b0a0f7389 */ /* 0x000064000000000e */
[----:B01----:R-:W-:Y:S05]  /*c610*/  ENDCOLLECTIVE ;  /* 0x000000000000791b */ /* 0x003fea0003800000 */
.L_x_1213:
[----:B------:R-:W-:Y:S05]  /*c620*/  BSYNC B0 ;  /* 0x0000000000007941 */ /* 0x000fea0003800000 */
.L_x_1212:
[----:B------:R-:W-:Y:S02]  /*c630*/  IMAD.MOV.U32 R10, RZ, RZ, R47 ;  /* 0x000000ffff0a7224 */ /* 0x000fe400078e002f */
[----:B------:R-:W-:Y:S02]  /*c640*/  IMAD.MOV.U32 R11, RZ, RZ, 0x8 ;  /* 0x00000008ff0b7424 */ /* 0x000fe400078e00ff */
[----:B------:R-:W-:Y:S02]  /*c650*/  IMAD.MOV.U32 R13, RZ, RZ, -0x1 ;  /* 0xffffffffff0d7424 */ /* 0x000fe400078e00ff */
[----:B------:R-:W-:-:S07]  /*c660*/  IMAD.MOV.U32 R35, RZ, RZ, R15 ;  /* 0x000000ffff237224 */ /* 0x000fce00078e000f */
[----:B------:R-:W-:Y:S05]  /*c670*/  WARPSYNC.COLLECTIVE R13, `(.L_x_1214) ;  /* 0x000000000d087348 */ /* 0x000fea0003c00000 */
[----:B------:R0:W1:Y:S02]  /*c680*/  SHFL.DOWN P0, R15, R10, R11, R14 ;  /* 0x0800000b0a0f7389 */ /* 0x000064000000000e */
[----:B01----:R-:W-:Y:S05]  /*c690*/  ENDCOLLECTIVE ;  /* 0x000000000000791b */ /* 0x003fea0003800000 */
.L_x_1214:
[----:B------:R-:W-:Y:S02]  /*c6a0*/  IMAD.MOV.U32 R10, RZ, RZ, R50 ;  /* 0x000000ffff0a7224 */ /* 0x000fe400078e0032 */
[----:B------:R-:W-:-:S07]  /*c6b0*/  IMAD.MOV.U32 R8, RZ, RZ, R15 ;  /* 0x000000ffff087224 */ /* 0x000fce00078e000f */
[----:B------:R-:W-:Y:S05]  /*c6c0*/  WARPSYNC.COLLECTIVE R13, `(.L_x_1215) ;  /* 0x000000000d087348 */ /* 0x000fea0003c00000 */
[----:B------:R0:W1:Y:S02]  /*c6d0*/  SHFL.DOWN P0, R15, R10, R11, R14 ;  /* 0x0800000b0a0f7389 */ /* 0x000064000000000e */
[----:B01----:R-:W-:Y:S05]  /*c6e0*/  ENDCOLLECTIVE ;  /* 0x000000000000791b */ /* 0x003fea0003800000 */
.L_x_1215:
[----:B------:R-:W-:Y:S05]  /*c6f0*/  BRA `(.L_x_1216) ;  /* 0xffffffc800187947 */ /* 0x000fea000383ffff */
.L_x_1058:
[----:B------:R-:W-:Y:S01]  /*c700*/  BSSY B0, `(.L_x_1217) ;  /* 0x0000006000007945 */ /* 0x000fe20003800000 */
[----:B------:R-:W-:Y:S02]  /*c710*/  IMAD.MOV.U32 R11, RZ, RZ, 0x8 ;  /* 0x00000008ff0b7424 */ /* 0x000fe400078e00ff */
[----:B------:R-:W-:-:S07]  /*c720*/  IMAD.MOV.U32 R13, RZ, RZ, -0x1 ;  /* 0xffffffffff0d7424 */ /* 0x000fce00078e00ff */
[----:B------:R-:W-:Y:S05]  /*c730*/  WARPSYNC.COLLECTIVE R13, `(.L_x_1218) ;  /* 0x000000000d087348 */ /* 0x000fea0003c00000 */
[----:B------:R0:W1:Y:S02]  /*c740*/  SHFL.DOWN P0, R15, R10, R11, R14 ;  /* 0x0800000b0a0f7389 */ /* 0x000064000000000e */
[----:B01----:R-:W-:Y:S05]  /*c750*/  ENDCOLLECTIVE ;  /* 0x000000000000791b */ /* 0x003fea0003800000 */
.L_x_1218:
[----:B------:R-:W-:Y:S05]  /*c760*/  BSYNC B0 ;  /* 0x0000000000007941 */ /* 0x000fea0003800000 */
.L_x_1217:
[----:B------:R-:W-:Y:S05]  /*c770*/  BRA `(.L_x_1219) ;  /* 0xffffffc8002c7947 */ /* 0x000fea000383ffff */
.L_x_1059:
[----:B------:R-:W-:Y:S01]  /*c780*/  BSSY B0, `(.L_x_1220) ;  /* 0x0000007000007945 */ /* 0x000fe20003800000 */
[----:B------:R-:W-:Y:S02]  /*c790*/  IMAD.MOV.U32 R10, RZ, RZ, R44 ;  /* 0x000000ffff0a7224 */ /* 0x000fe400078e002c */
[----:B------:R-:W-:Y:S02]  /*c7a0*/  IMAD.MOV.U32 R11, RZ, RZ, 0x10 ;  /* 0x00000010ff0b7424 */ /* 0x000fe400078e00ff */
[----:B------:R-:W-:-:S07]  /*c7b0*/  IMAD.MOV.U32 R13, RZ, RZ, -0x1 ;  /* 0xffffffffff0d7424 */ /* 0x000fce00078e00ff */
[----:B------:R-:W-:Y:S05]  /*c7c0*/  WARPSYNC.COLLECTIVE R13, `(.L_x_1221) ;  /* 0x000000000d087348 */ /* 0x000fea0003c00000 */
[----:B------:R0:W1:Y:S02]  /*c7d0*/  SHFL.DOWN P0, R15, R10, R11, R14 ;  /* 0x0800000b0a0f7389 */ /* 0x000064000000000e */
[----:B01----:R-:W-:Y:S05]  /*c7e0*/  ENDCOLLECTIVE ;  /* 0x000000000000791b */ /* 0x003fea0003800000 */
.L_x_1221:
[----:B------:R-:W-:Y:S05]  /*c7f0*/  BSYNC B0 ;  /* 0x0000000000007941 */ /* 0x000fea0003800000 */
.L_x_1220:
[----:B------:R-:W-:Y:S02]  /*c800*/  IMAD.MOV.U32 R10, RZ, RZ, R47 ;  /* 0x000000ffff0a7224 */ /* 0x000fe400078e002f */
[----:B------:R-:W-:Y:S02]  /*c810*/  IMAD.MOV.U32 R11, RZ, RZ, 0x10 ;  /* 0x00000010ff0b7424 */ /* 0x000fe400078e00ff */
[----:B------:R-:W-:Y:S02]  /*c820*/  IMAD.MOV.U32 R13, RZ, RZ, -0x1 ;  /* 0xffffffffff0d7424 */ /* 0x000fe400078e00ff */
[----:B------:R-:W-:-:S07]  /*c830*/  IMAD.MOV.U32 R35, RZ, RZ, R15 ;  /* 0x000000ffff237224 */ /* 0x000fce00078e000f */
[----:B------:R-:W-:Y:S05]  /*c840*/  WARPSYNC.COLLECTIVE R13, `(.L_x_1222) ;  /* 0x000000000d087348 */ /* 0x000fea0003c00000 */
[----:B------:R0:W1:Y:S02]  /*c850*/  SHFL.DOWN P0, R15, R10, R11, R14 ;  /* 0x0800000b0a0f7389 */ /* 0x000064000000000e */
[----:B01----:R-:W-:Y:S05]  /*c860*/  ENDCOLLECTIVE ;  /* 0x000000000000791b */ /* 0x003fea0003800000 */
.L_x_1222:
[----:B------:R-:W-:Y:S02]  /*c870*/  IMAD.MOV.U32 R10, RZ, RZ, R50 ;  /* 0x000000ffff0a7224 */ /* 0x000fe400078e0032 */
[----:B------:R-:W-:-:S07]  /*c880*/  IMAD.MOV.U32 R8, RZ, RZ, R15 ;  /* 0x000000ffff087224 */ /* 0x000fce00078e000f */
[----:B------:R-:W-:Y:S05]  /*c890*/  WARPSYNC.COLLECTIVE R13, `(.L_x_1223) ;  /* 0x000000000d087348 */ /* 0x000fea0003c00000 */
[----:B------:R0:W1:Y:S02]  /*c8a0*/  SHFL.DOWN P0, R15, R10, R11, R14 ;  /* 0x0800000b0a0f7389 */ /* 0x000064000000000e */
[----:B01----:R-:W-:Y:S05]  /*c8b0*/  ENDCOLLECTIVE ;  /* 0x000000000000791b */ /* 0x003fea0003800000 */
.L_x_1223:
[----:B------:R-:W-:Y:S05]  /*c8c0*/  BRA `(.L_x_1224) ;  /* 0xffffffc400ec7947 */ /* 0x000fea000383ffff */
.L_x_1060:
[----:B------:R-:W-:Y:S01]  /*c8d0*/  BSSY B0, `(.L_x_1225) ;  /* 0x0000006000007945 */ /* 0x000fe20003800000 */
[----:B------:R-:W-:Y:S02]  /*c8e0*/  IMAD.MOV.U32 R11, RZ, RZ, 0x10 ;  /* 0x00000010ff0b7424 */ /* 0x000fe400078e00ff */
[----:B------:R-:W-:-:S07]  /*c8f0*/  IMAD.MOV.U32 R13, RZ, RZ, -0x1 ;  /* 0xffffffffff0d7424 */ /* 0x000fce00078e00ff */
[----:B------:R-:W-:Y:S05]  /*c900*/  WARPSYNC.COLLECTIVE R13, `(.L_x_1226) ;  /* 0x000000000d087348 */ /* 0x000fea0003c00000 */
[----:B------:R0:W1:Y:S02]  /*c910*/  SHFL.DOWN P0, R15, R10, R11, R14 ;  /* 0x0800000b0a0f7389 */ /* 0x000064000000000e */
[----:B01----:R-:W-:Y:S05]  /*c920*/  ENDCOLLECTIVE ;  /* 0x000000000000791b */ /* 0x003fea0003800000 */
.L_x_1226:
[----:B------:R-:W-:Y:S05]  /*c930*/  BSYNC B0 ;  /* 0x0000000000007941 */ /* 0x000fea0003800000 */
.L_x_1225:
[----:B------:R-:W-:Y:S05]  /*c940*/  BRA `(.L_x_1227) ;  /* 0xffffffc800107947 */ /* 0x000fea000383ffff */
.L_x_1061:
[----:B------:R-:W-:Y:S01]  /*c950*/  BSSY B0, `(.L_x_1228) ;  /* 0x0000005000007945 */ /* 0x000fe20003800000 */
[----:B------:R-:W-:-:S07]  /*c960*/  IMAD.MOV.U32 R13, RZ, RZ, -0x1 ;  /* 0xffffffffff0d7424 */ /* 0x000fce00078e00ff */
[----:B------:R-:W-:Y:S05]  /*c970*/  WARPSYNC.COLLECTIVE R13, `(.L_x_1229) ;  /* 0x000000000d087348 */ /* 0x000fea0003c00000 */
[----:B------:R-:W-:Y:S01]  /*c980*/  VOTE.ALL P0, P0 ;  /* 0x0000000000ff7806 */ /* 0x000fe20000000000 */
[----:B------:R-:W-:-:S12]  /*c990*/  ENDCOLLECTIVE ;  /* 0x000000000000791b */ /* 0x000fd80003800000 */
.L_x_1229:
[----:B------:R-:W-:Y:S05]  /*c9a0*/  BSYNC B0 ;  /* 0x0000000000007941 */ /* 0x000fea0003800000 */
.L_x_1228:
[----:B------:R-:W-:Y:S05]  /*c9b0*/  BRA `(.L_x_1230) ;  /* 0xffffffc800047947 */ /* 0x000fea000383ffff */
.L_x_1063:
[----:B------:R-:W-:Y:S01]  /*c9c0*/  BSSY B0, `(.L_x_1231) ;  /* 0x0000006000007945 */ /* 0x000fe20003800000 */
[----:B------:R-:W-:Y:S01]  /*c9d0*/  PLOP3.LUT P0, PT, P0, PT, PT, 0x8, 0x80 ;  /* 0x000000000080781c */ /* 0x000fe2000070e170 */
[----:B------:R-:W-:-:S12]  /*c9e0*/  IMAD.MOV.U32 R13, RZ, RZ, -0x1 ;  /* 0xffffffffff0d7424 */ /* 0x000fd800078e00ff */
[----:B------:R-:W-:Y:S05]  /*c9f0*/  WARPSYNC.COLLECTIVE R13, `(.L_x_1232) ;  /* 0x000000000d087348 */ /* 0x000fea0003c00000 */
[----:B------:R-:W-:Y:S01]  /*ca00*/  VOTE.ANY P0, P0 ;  /* 0x0000000000ff7806 */ /* 0x000fe20000000100 */
[----:B------:R-:W-:-:S12]  /*ca10*/  ENDCOLLECTIVE ;  /* 0x000000000000791b */ /* 0x000fd80003800000 */
.L_x_1232:
[----:B------:R-:W-:Y:S05]  /*ca20*/  BSYNC B0 ;  /* 0x0000000000007941 */ /* 0x000fea0003800000 */
.L_x_1231:
[----:B------:R-:W-:Y:S05]  /*ca30*/  BRA `(.L_x_1233) ;  /* 0xffffffc800047947 */ /* 0x000fea000383ffff */
.L_x_1065:
[----:B------:R-:W-:Y:S01]  /*ca40*/  BSSY B0, `(.L_x_1234) ;  /* 0x0000006000007945 */ /* 0x000fe20003800000 */
[----:B------:R-:W-:Y:S01]  /*ca50*/  PLOP3.LUT P0, PT, P0, PT, PT, 0x8, 0x80 ;  /* 0x000000000080781c */ /* 0x000fe2000070e170 */
[----:B------:R-:W-:-:S12]  /*ca60*/  IMAD.MOV.U32 R13, RZ, RZ, -0x1 ;  /* 0xffffffffff0d7424 */ /* 0x000fd800078e00ff */
[----:B------:R-:W-:Y:S05]  /*ca70*/  WARPSYNC.COLLECTIVE R13, `(.L_x_1235) ;  /* 0x000000000d087348 */ /* 0x000fea0003c00000 */
[----:B------:R-:W-:Y:S01]  /*ca80*/  VOTE.ANY R13, PT, P0 ;  /* 0x00000000000d7806 */ /* 0x000fe200000e0100 */
[----:B------:R-:W-:Y:S06]  /*ca90*/  ENDCOLLECTIVE ;  /* 0x000000000000791b */ /* 0x000fec0003800000 */
.L_x_1235:
[----:B------:R-:W-:Y:S05]  /*caa0*/  BSYNC B0 ;  /* 0x0000000000007941 */ /* 0x000fea0003800000 */
.L_x_1234:
        /* <DEDUP_REMOVED lines=10> */
.L_x_1236:
[----:B------:R-:W-:Y:S02]  /*cb50*/  IMAD.MOV.U32 R10, RZ, RZ, R12 ;  /* 0x000000ffff0a7224 */ /* 0x000fe400078e000c */
[----:B------:R-:W-:-:S07]  /*cb60*/  IMAD.MOV.U32 R52, RZ, RZ, R15 ;  /* 0x000000ffff347224 */ /* 0x000fce00078e000f */
[----:B------:R-:W-:Y:S05]  /*cb70*/  WARPSYNC.COLLECTIVE R13, `(.L_x_1237) ;  /* 0x000000000d087348 */ /* 0x000fea0003c00000 */
[----:B------:R0:W1:Y:S02]  /*cb80*/  SHFL.DOWN P0, R15, R10, R11, R14 ;  /* 0x0800000b0a0f7389 */ /* 0x000064000000000e */
[----:B01----:R-:W-:Y:S05]  /*cb90*/  ENDCOLLECTIVE ;  /* 0x000000000000791b */ /* 0x003fea0003800000 */
.L_x_1237:
[----:B------:R-:W-:Y:S02]  /*cba0*/  IMAD.MOV.U32 R10, RZ, RZ, R8 ;  /* 0x000000ffff0a7224 */ /* 0x000fe400078e0008 */
[----:B------:R-:W-:-:S07]  /*cbb0*/  IMAD.MOV.U32 R53, RZ, RZ, R15 ;  /* 0x000000ffff357224 */ /* 0x000fce00078e000f */
[----:B------:R-:W-:Y:S05]  /*cbc0*/  WARPSYNC.COLLECTIVE R13, `(.L_x_1238) ;  /* 0x000000000d087348 */ /* 0x000fea0003c00000 */
[----:B------:R0:W1:Y:S02]  /*cbd0*/  SHFL.DOWN P0, R15, R10, R11, R14 ;  /* 0x0800000b0a0f7389 */ /* 0x000064000000000e */
[----:B01----:R-:W-:Y:S05]  /*cbe0*/  ENDCOLLECTIVE ;  /* 0x000000000000791b */ /* 0x003fea0003800000 */
.L_x_1238:
[----:B------:R-:W-:Y:S05]  /*cbf0*/  BRA `(.L_x_1239) ;  /* 0xffffffc400cc7947 */ /* 0x000fea000383ffff */
.L_x_1066:
[----:B------:R-:W-:Y:S01]  /*cc00*/  BSSY B0, `(.L_x_1240) ;  /* 0x0000006000007945 */ /* 0x000fe20003800000 */
[----:B------:R-:W-:Y:S02]  /*cc10*/  IMAD.MOV.U32 R11, RZ, RZ, 0x1 ;  /* 0x00000001ff0b7424 */ /* 0x000fe400078e00ff */
[----:B------:R-:W-:-:S07]  /*cc20*/  IMAD.MOV.U32 R13, RZ, RZ, -0x1 ;  /* 0xffffffffff0d7424 */ /* 0x000fce00078e00ff */
[----:B------:R-:W-:Y:S05]  /*cc30*/  WARPSYNC.COLLECTIVE R13, `(.L_x_1241) ;  /* 0x000000000d087348 */ /* 0x000fea0003c00000 */
[----:B------:R0:W1:Y:S02]  /*cc40*/  SHFL.DOWN P0, R15, R10, R11, R14 ;  /* 0x0800000b0a0f7389 */ /* 0x000064000000000e */
[----:B01----:R-:W-:Y:S05]  /*cc50*/  ENDCOLLECTIVE ;  /* 0x000000000000791b */ /* 0x003fea0003800000 */
.L_x_1241:
[----:B------:R-:W-:Y:S05]  /*cc60*/  BSYNC B0 ;  /* 0x0000000000007941 */ /* 0x000fea0003800000 */
.L_x_1240:
[----:B------:R-:W-:Y:S05]  /*cc70*/  BRA `(.L_x_1242) ;  /* 0xffffffc400dc7947 */ /* 0x000fea000383ffff */
.L_x_1067:
[----:B------:R-:W-:Y:S01]  /*cc80*/  BSSY B0, `(.L_x_1243) ;  /* 0x0000007000007945 */ /* 0x000fe20003800000 */
[----:B------:R-:W-:Y:S02]  /*cc90*/  IMAD.MOV.U32 R10, RZ, RZ, R51 ;  /* 0x000000ffff0a7224 */ /* 0x000fe400078e0033 */
[----:B------:R-:W-:Y:S02]  /*cca0*/  IMAD.MOV.U32 R11, RZ, RZ, 0x2 ;  /* 0x00000002ff0b7424 */ /* 0x000fe400078e00ff */
[----:B------:R-:W-:-:S07]  /*ccb0*/  IMAD.MOV.U32 R13, RZ, RZ, -0x1 ;  /* 0xffffffffff0d7424 */ /* 0x000fce00078e00ff */
[----:B------:R-:W-:Y:S05]  /*ccc0*/  WARPSYNC.COLLECTIVE R13, `(.L_x_1244) ;  /* 0x000000000d087348 */ /* 0x000fea0003c00000 */
[----:B------:R0:W1:Y:S02]  /*ccd0*/  SHFL.DOWN P0, R15, R10, R11, R14 ;  /* 0x0800000b0a0f7389 */ /* 0x000064000000000e */
[----:B01----:R-:W-:Y:S05]  /*cce0*/  ENDCOLLECTIVE ;  /* 0x000000000000791b */ /* 0x003fea0003800000 */
.L_x_1244:
[----:B------:R-:W-:Y:S05]  /*ccf0*/  BSYNC B0 ;  /* 0x0000000000007941 */ /* 0x000fea0003800000 */
.L_x_1243:
[----:B------:R-:W-:Y:S02]  /*cd00*/  IMAD.MOV.U32 R10, RZ, RZ, R12 ;  /* 0x000000ffff0a7224 */ /* 0x000fe400078e000c */
[----:B------:R-:W-:Y:S02]  /*cd10*/  IMAD.MOV.U32 R11, RZ, RZ, 0x2 ;  /* 0x00000002ff0b7424 */ /* 0x000fe400078e00ff */
[----:B------:R-:W-:Y:S02]  /*cd20*/  IMAD.MOV.U32 R13, RZ, RZ, -0x1 ;  /* 0xffffffffff0d7424 */ /* 0x000fe400078e00ff */
[----:B------:R-:W-:-:S07]  /*cd30*/  IMAD.MOV.U32 R52, RZ, RZ, R15 ;  /* 0x000000ffff347224 */ /* 0x000fce00078e000f */
[----:B------:R-:W-:Y:S05]  /*cd40*/  WARPSYNC.COLLECTIVE R13, `(.L_x_1245) ;  /* 0x000000000d087348 */ /* 0x000fea0003c00000 */
[----:B------:R0:W1:Y:S02]  /*cd50*/  SHFL.DOWN P0, R15, R10, R11, R14 ;  /* 0x0800000b0a0f7389 */ /* 0x000064000000000e */
[----:B01----:R-:W-:Y:S05]  /*cd60*/  ENDCOLLECTIVE ;  /* 0x000000000000791b */ /* 0x003fea0003800000 */
.L_x_1245:
[----:B------:R-:W-:Y:S02]  /*cd70*/  IMAD.MOV.U32 R10, RZ, RZ, R8 ;  /* 0x000000ffff0a7224 */ /* 0x000fe400078e0008 */
[----:B------:R-:W-:-:S07]  /*cd80*/  IMAD.MOV.U32 R53, RZ, RZ, R15 ;  /* 0x000000ffff357224 */ /* 0x000fce00078e000f */
[----:B------:R-:W-:Y:S05]  /*cd90*/  WARPSYNC.COLLECTIVE R13, `(.L_x_1246) ;  /* 0x000000000d087348 */ /* 0x000fea0003c00000 */
[----:B------:R0:W1:Y:S02]  /*cda0*/  SHFL.DOWN P0, R15, R10, R11, R14 ;  /* 0x0800000b0a0f7389 */ /* 0x000064000000000e */
[----:B01----:R-:W-:Y:S05]  /*cdb0*/  ENDCOLLECTIVE ;  /* 0x000000000000791b */ /* 0x003fea0003800000 */
.L_x_1246:
[----:B------:R-:W-:Y:S05]  /*cdc0*/  BRA `(.L_x_1247) ;  /* 0xffffffc4009c7947 */ /* 0x000fea000383ffff */
.L_x_1068:
[----:B------:R-:W-:Y:S01]  /*cdd0*/  BSSY B0, `(.L_x_1248) ;  /* 0x0000006000007945 */ /* 0x000fe20003800000 */
[----:B------:R-:W-:Y:S02]  /*cde0*/  IMAD.MOV.U32 R11, RZ, RZ, 0x2 ;  /* 0x00000002ff0b7424 */ /* 0x000fe400078e00ff */
[----:B------:R-:W-:-:S07]  /*cdf0*/  IMAD.MOV.U32 R13, RZ, RZ, -0x1 ;  /* 0xffffffffff0d7424 */ /* 0x000fce00078e00ff */
[----:B------:R-:W-:Y:S05]  /*ce00*/  WARPSYNC.COLLECTIVE R13, `(.L_x_1249) ;  /* 0x000000000d087348 */ /* 0x000fea0003c00000 */
[----:B------:R0:W1:Y:S02]  /*ce10*/  SHFL.DOWN P0, R15, R10, R11, R14 ;  /* 0x0800000b0a0f7389 */ /* 0x000064000000000e */
[----:B01----:R-:W-:Y:S05]  /*ce20*/  ENDCOLLECTIVE ;  /* 0x000000000000791b */ /* 0x003fea0003800000 */
.L_x_1249:
[----:B------:R-:W-:Y:S05]  /*ce30*/  BSYNC B0 ;  /* 0x0000000000007941 */ /* 0x000fea0003800000 */
.L_x_1248:
[----:B------:R-:W-:Y:S05]  /*ce40*/  BRA `(.L_x_1250) ;  /* 0xffffffc400ac7947 */ /* 0x000fea000383ffff */
.L_x_1069:
[----:B------:R-:W-:Y:S01]  /*ce50*/  BSSY B0, `(.L_x_1251) ;  /* 0x0000007000007945 */ /* 0x000fe20003800000 */
[----:B------:R-:W-:Y:S02]  /*ce60*/  IMAD.MOV.U32 R10, RZ, RZ, R51 ;  /* 0x000000ffff0a7224 */ /* 0x000fe400078e0033 */
[----:B------:R-:W-:Y:S02]  /*ce70*/  IMAD.MOV.U32 R11, RZ, RZ, 0x4 ;  /* 0x00000004ff0b7424 */ /* 0x000fe400078e00ff */
[----:B------:R-:W-:-:S07]  /*ce80*/  IMAD.MOV.U32 R13, RZ, RZ, -0x1 ;  /* 0xffffffffff0d7424 */ /* 0x000fce00078e00ff */
[----:B------:R-:W-:Y:S05]  /*ce90*/  WARPSYNC.COLLECTIVE R13, `(.L_x_1252) ;  /* 0x000000000d087348 */ /* 0x000fea0003c00000 */
[----:B------:R0:W1:Y:S02]  /*cea0*/  SHFL.DOWN P0, R15, R10, R11, R14 ;  /* 0x0800000b0a0f7389 */ /* 0x000064000000000e */
[----:B01----:R-:W-:Y:S05]  /*ceb0*/  ENDCOLLECTIVE ;  /* 0x000000000000791b */ /* 0x003fea0003800000 */
.L_x_1252:
[----:B------:R-:W-:Y:S05]  /*cec0*/  BSYNC B0 ;  /* 0x0000000000007941 */ /* 0x000fea0003800000 */
.L_x_1251:
[----:B------:R-:W-:Y:S02]  /*ced0*/  IMAD.MOV.U32 R10, RZ, RZ, R12 ;  /* 0x000000ffff0a7224 */ /* 0x000fe400078e000c */
[----:B------:R-:W-:Y:S02]  /*cee0*/  IMAD.MOV.U32 R11, RZ, RZ, 0x4 ;  /* 0x00000004ff0b7424 */ /* 0x000fe400078e00ff */
[----:B------:R-:W-:Y:S02]  /*cef0*/  IMAD.MOV.U32 R13, RZ, RZ, -0x1 ;  /* 0xffffffffff0d7424 */ /* 0x000fe400078e00ff */
[----:B------:R-:W-:-:S07]  /*cf00*/  IMAD.MOV.U32 R52, RZ, RZ, R15 ;  /* 0x000000ffff347224 */ /* 0x000fce00078e000f */
[----:B------:R-:W-:Y:S05]  /*cf10*/  WARPSYNC.COLLECTIVE R13, `(.L_x_1253) ;  /* 0x000000000d087348 */ /* 0x000fea0003c00000 */
[----:B------:R0:W1:Y:S02]  /*cf20*/  SHFL.DOWN P0, R15, R10, R11, R14 ;  /* 0x0800000b0a0f7389 */ /* 0x000064000000000e */
[----:B01----:R-:W-:Y:S05]  /*cf30*/  ENDCOLLECTIVE ;  /* 0x000000000000791b */ /* 0x003fea0003800000 */
.L_x_1253:
[----:B------:R-:W-:Y:S02]  /*cf40*/  IMAD.MOV.U32 R10, RZ, RZ, R8 ;  /* 0x000000ffff0a7224 */ /* 0x000fe400078e0008 */
[----:B------:R-:W-:-:S07]  /*cf50*/  IMAD.MOV.U32 R53, RZ, RZ, R15 ;  /* 0x000000ffff357224 */ /* 0x000fce00078e000f */
[----:B------:R-:W-:Y:S05]  /*cf60*/  WARPSYNC.COLLECTIVE R13, `(.L_x_1254) ;  /* 0x000000000d087348 */ /* 0x000fea0003c00000 */
[----:B------:R0:W1:Y:S02]  /*cf70*/  SHFL.DOWN P0, R15, R10, R11, R14 ;  /* 0x0800000b0a0f7389 */ /* 0x000064000000000e */
[----:B01----:R-:W-:Y:S05]  /*cf80*/  ENDCOLLECTIVE ;  /* 0x000000000000791b */ /* 0x003fea0003800000 */
.L_x_1254:
[----:B------:R-:W-:Y:S05]  /*cf90*/  BRA `(.L_x_1255) ;  /* 0xffffffc4006c7947 */ /* 0x000fea000383ffff */
.L_x_1070:
[----:B------:R-:W-:Y:S01]  /*cfa0*/  BSSY B0, `(.L_x_1256) ;  /* 0x0000006000007945 */ /* 0x000fe20003800000 */
[----:B------:R-:W-:Y:S02]  /*cfb0*/  IMAD.MOV.U32 R11, RZ, RZ, 0x4 ;  /* 0x00000004ff0b7424 */ /* 0x000fe400078e00ff */
[----:B------:R-:W-:-:S07]  /*cfc0*/  IMAD.MOV.U32 R13, RZ, RZ, -0x1 ;  /* 0xffffffffff0d7424 */ /* 0x000fce00078e00ff */
[----:B------:R-:W-:Y:S05]  /*cfd0*/  WARPSYNC.COLLECTIVE R13, `(.L_x_1257) ;  /* 0x000000000d087348 */ /* 0x000fea0003c00000 */
[----:B------:R0:W1:Y:S02]  /*cfe0*/  SHFL.DOWN P0, R15, R10, R11, R14 ;  /* 0x0800000b0a0f7389 */ /* 0x000064000000000e */
[----:B01----:R-:W-:Y:S05]  /*cff0*/  ENDCOLLECTIVE ;  /* 0x000000000000791b */ /* 0x003fea0003800000 */
.L_x_1257:
[----:B------:R-:W-:Y:S05]  /*d000*/  BSYNC B0 ;  /* 0x0000000000007941 */ /* 0x000fea0003800000 */
.L_x_1256:
[----:B------:R-:W-:Y:S05]  /*d010*/  BRA `(.L_x_1258) ;  /* 0xffffffc4007c7947 */ /* 0x000fea000383ffff */
.L_x_1071:
[----:B------:R-:W-:Y:S01]  /*d020*/  BSSY B0, `(.L_x_1259) ;  /* 0x0000007000007945 */ /* 0x000fe20003800000 */
[----:B------:R-:W-:Y:S02]  /*d030*/  IMAD.MOV.U32 R10, RZ, RZ, R51 ;  /* 0x000000ffff0a7224 */ /* 0x000fe400078e0033 */
[----:B------:R-:W-:Y:S02]  /*d040*/  IMAD.MOV.U32 R11, RZ, RZ, 0x8 ;  /* 0x00000008ff0b7424 */ /* 0x000fe400078e00ff */
[----:B------:R-:W-:-:S07]  /*d050*/  IMAD.MOV.U32 R13, RZ, RZ, -0x1 ;  /* 0xffffffffff0d7424 */ /* 0x000fce00078e00ff */
[----:B------:R-:W-:Y:S05]  /*d060*/  WARPSYNC.COLLECTIVE R13, `(.L_x_1260) ;  /* 0x000000000d087348 */ /* 0x000fea0003c00000 */
[----:B------:R0:W1:Y:S02]  /*d070*/  SHFL.DOWN P0, R15, R10, R11, R14 ;  /* 0x0800000b0a0f7389 */ /* 0x000064000000000e */
[----:B01----:R-:W-:Y:S05]  /*d080*/  ENDCOLLECTIVE ;  /* 0x000000000000791b */ /* 0x003fea0003800000 */
.L_x_1260:
[----:B------:R-:W-:Y:S05]  /*d090*/  BSYNC B0 ;  /* 0x0000000000007941 */ /* 0x000fea0003800000 */
.L_x_1259:
[----:B------:R-:W-:Y:S02]  /*d0a0*/  IMAD.MOV.U32 R10, RZ, RZ, R12 ;  /* 0x000000ffff0a7224 */ /* 0x000fe400078e000c */
[----:B------:R-:W-:Y:S02]  /*d0b0*/  IMAD.MOV.U32 R11, RZ, RZ, 0x8 ;  /* 0x00000008ff0b7424 */ /* 0x000fe400078e00ff */
[----:B------:R-:W-:Y:S02]  /*d0c0*/  IMAD.MOV.U32 R13, RZ, RZ, -0x1 ;  /* 0xffffffffff0d7424 */ /* 0x000fe400078e00ff */
[----:B------:R-:W-:Y:S02]  /*d0d0*/  IMAD.MOV.U32 R52, RZ, RZ, R15 ;  /* 0x000000ffff347224 */ /* 0x000fe400078e000f */
[----:B------:R-:W-:-:S07]  /*d0e0*/  VIADD R55, R36, 0x8 ;  /* 0x0000000824377836 */ /* 0x000fce0000000000 */
[----:B------:R-:W-:Y:S05]  /*d0f0*/  WARPSYNC.COLLECTIVE R13, `(.L_x_1261) ;  /* 0x000000000d087348 */ /* 0x000fea0003c00000 */
[----:B------:R0:W1:Y:S02]  /*d100*/  SHFL.DOWN P0, R15, R10, R11, R14 ;  /* 0x0800000b0a0f7389 */ /* 0x000064000000000e */
[----:B01----:R-:W-:Y:S05]  /*d110*/  ENDCOLLECTIVE ;  /* 0x000000000000791b */ /* 0x003fea0003800000 */
.L_x_1261:
[----:B------:R-:W-:Y:S02]  /*d120*/  IMAD.MOV.U32 R10, RZ, RZ, R8 ;  /* 0x000000ffff0a7224 */ /* 0x000fe400078e0008 */
[----:B------:R-:W-:-:S07]  /*d130*/  IMAD.MOV.U32 R53, RZ, RZ, R15 ;  /* 0x000000ffff357224 */ /* 0x000fce00078e000f */
[----:B------:R-:W-:Y:S05]  /*d140*/  WARPSYNC.COLLECTIVE R13, `(.L_x_1262) ;  /* 0x000000000d087348 */ /* 0x000fea0003c00000 */
[----:B------:R0:W1:Y:S02]  /*d150*/  SHFL.DOWN P0, R15, R10, R11, R14 ;  /* 0x0800000b0a0f7389 */ /* 0x000064000000000e */
[----:B01----:R-:W-:Y:S05]  /*d160*/  ENDCOLLECTIVE ;  /* 0x000000000000791b */ /* 0x003fea0003800000 */
.L_x_1262:
[----:B------:R-:W-:Y:S05]  /*d170*/  BRA `(.L_x_1263) ;  /* 0xffffffc4003c7947 */ /* 0x000fea000383ffff */
.L_x_1072:
[----:B------:R-:W-:Y:S01]  /*d180*/  BSSY B0, `(.L_x_1264) ;  /* 0x0000006000007945 */ /* 0x000fe20003800000 */
[----:B------:R-:W-:Y:S02]  /*d190*/  IMAD.MOV.U32 R11, RZ, RZ, 0x8 ;  /* 0x00000008ff0b7424 */ /* 0x000fe400078e00ff */
[----:B------:R-:W-:-:S07]  /*d1a0*/  IMAD.MOV.U32 R13, RZ, RZ, -0x1 ;  /* 0xffffffffff0d7424 */ /* 0x000fce00078e00ff */
[----:B------:R-:W-:Y:S05]  /*d1b0*/  WARPSYNC.COLLECTIVE R13, `(.L_x_1265) ;  /* 0x000000000d087348 */ /* 0x000fea0003c00000 */
[----:B------:R0:W1:Y:S02]  /*d1c0*/  SHFL.DOWN P0, R15, R10, R11, R14 ;  /* 0x0800000b0a0f7389 */ /* 0x000064000000000e */
[----:B01----:R-:W-:Y:S05]  /*d1d0*/  ENDCOLLECTIVE ;  /* 0x000000000000791b */ /* 0x003fea0003800000 */
.L_x_1265:
[----:B------:R-:W-:Y:S05]  /*d1e0*/  BSYNC B0 ;  /* 0x0000000000007941 */ /* 0x000fea0003800000 */
.L_x_1264:
[----:B------:R-:W-:Y:S05]  /*d1f0*/  BRA `(.L_x_1266) ;  /* 0xffffffc4004c7947 */ /* 0x000fea000383ffff */
.L_x_1073:
[----:B------:R-:W-:Y:S01]  /*d200*/  BSSY B0, `(.L_x_1267) ;  /* 0x0000007000007945 */ /* 0x000fe20003800000 */
[----:B------:R-:W-:Y:S02]  /*d210*/  IMAD.MOV.U32 R10, RZ, RZ, R51 ;  /* 0x000000ffff0a7224 */ /* 0x000fe400078e0033 */
[----:B------:R-:W-:Y:S02]  /*d220*/  IMAD.MOV.U32 R11, RZ, RZ, 0x10 ;  /* 0x00000010ff0b7424 */ /* 0x000fe400078e00ff */
[----:B------:R-:W-:-:S07]  /*d230*/  IMAD.MOV.U32 R13, RZ, RZ, -0x1 ;  /* 0xffffffffff0d7424 */ /* 0x000fce00078e00ff */
[----:B------:R-:W-:Y:S05]  /*d240*/  WARPSYNC.COLLECTIVE R13, `(.L_x_1268) ;  /* 0x000000000d087348 */ /* 0x000fea0003c00000 */
[----:B------:R0:W1:Y:S02]  /*d250*/  SHFL.DOWN P0, R15, R10, R11, R14 ;  /* 0x0800000b0a0f7389 */ /* 0x000064000000000e */
[----:B01----:R-:W-:Y:S05]  /*d260*/  ENDCOLLECTIVE ;  /* 0x000000000000791b */ /* 0x003fea0003800000 */
.L_x_1268:
[----:B------:R-:W-:Y:S05]  /*d270*/  BSYNC B0 ;  /* 0x0000000000007941 */ /* 0x000fea0003800000 */
.L_x_1267:
[----:B------:R-:W-:Y:S02]  /*d280*/  IMAD.MOV.U32 R10, RZ, RZ, R12 ;  /* 0x000000ffff0a7224 */ /* 0x000fe400078e000c */
[----:B------:R-:W-:Y:S02]  /*d290*/  IMAD.MOV.U32 R11, RZ, RZ, 0x10 ;  /* 0x00000010ff0b7424 */ /* 0x000fe400078e00ff */
[----:B------:R-:W-:Y:S02]  /*d2a0*/  IMAD.MOV.U32 R13, RZ, RZ, -0x1 ;  /* 0xffffffffff0d7424 */ /* 0x000fe400078e00ff */
[----:B------:R-:W-:-:S07]  /*d2b0*/  IMAD.MOV.U32 R52, RZ, RZ, R15 ;  /* 0x000000ffff347224 */ /* 0x000fce00078e000f */
[----:B------:R-:W-:Y:S05]  /*d2c0*/  WARPSYNC.COLLECTIVE R13, `(.L_x_1269) ;  /* 0x000000000d087348 */ /* 0x000fea0003c00000 */
[----:B------:R0:W1:Y:S02]  /*d2d0*/  SHFL.DOWN P0, R15, R10, R11, R14 ;  /* 0x0800000b0a0f7389 */ /* 0x000064000000000e */
[----:B01----:R-:W-:Y:S05]  /*d2e0*/  ENDCOLLECTIVE ;  /* 0x000000000000791b */ /* 0x003fea0003800000 */
.L_x_1269:
[----:B------:R-:W-:Y:S02]  /*d2f0*/  IMAD.MOV.U32 R10, RZ, RZ, R8 ;  /* 0x000000ffff0a7224 */ /* 0x000fe400078e0008 */
[----:B------:R-:W-:-:S07]  /*d300*/  IMAD.MOV.U32 R53, RZ, RZ, R15 ;  /* 0x000000ffff357224 */ /* 0x000fce00078e000f */
[----:B------:R-:W-:Y:S05]  /*d310*/  WARPSYNC.COLLECTIVE R13, `(.L_x_1270) ;  /* 0x000000000d087348 */ /* 0x000fea0003c00000 */
[----:B------:R0:W1:Y:S02]  /*d320*/  SHFL.DOWN P0, R15, R10, R11, R14 ;  /* 0x0800000b0a0f7389 */ /* 0x000064000000000e */
[----:B01----:R-:W-:Y:S05]  /*d330*/  ENDCOLLECTIVE ;  /* 0x000000000000791b */ /* 0x003fea0003800000 */
.L_x_1270:
[----:B------:R-:W-:Y:S05]  /*d340*/  BRA `(.L_x_1271) ;  /* 0xffffffc400107947 */ /* 0x000fea000383ffff */
.L_x_1074:
[----:B------:R-:W-:Y:S01]  /*d350*/  BSSY B0, `(.L_x_1272) ;  /* 0x0000006000007945 */ /* 0x000fe20003800000 */
[----:B------:R-:W-:Y:S02]  /*d360*/  IMAD.MOV.U32 R11, RZ, RZ, 0x10 ;  /* 0x00000010ff0b7424 */ /* 0x000fe400078e00ff */
[----:B------:R-:W-:-:S07]  /*d370*/  IMAD.MOV.U32 R13, RZ, RZ, -0x1 ;  /* 0xffffffffff0d7424 */ /* 0x000fce00078e00ff */
[----:B------:R-:W-:Y:S05]  /*d380*/  WARPSYNC.COLLECTIVE R13, `(.L_x_1273) ;  /* 0x000000000d087348 */ /* 0x000fea0003c00000 */
[----:B------:R0:W1:Y:S02]  /*d390*/  SHFL.DOWN P0, R15, R10, R11, R14 ;  /* 0x0800000b0a0f7389 */ /* 0x000064000000000e */
[----:B01----:R-:W-:Y:S05]  /*d3a0*/  ENDCOLLECTIVE ;  /* 0x000000000000791b */ /* 0x003fea0003800000 */
.L_x_1273:
[----:B------:R-:W-:Y:S05]  /*d3b0*/  BSYNC B0 ;  /* 0x0000000000007941 */ /* 0x000fea0003800000 */
.L_x_1272:
[----:B------:R-:W-:Y:S05]  /*d3c0*/  BRA `(.L_x_1274) ;  /* 0xffffffc400347947 */ /* 0x000fea000383ffff */
.L_x_1075:
[----:B------:R-:W-:Y:S01]  /*d3d0*/  BSSY B0, `(.L_x_1275) ;  /* 0x0000005000007945 */ /* 0x000fe20003800000 */
[----:B------:R-:W-:-:S07]  /*d3e0*/  IMAD.MOV.U32 R13, RZ, RZ, -0x1 ;  /* 0xffffffffff0d7424 */ /* 0x000fce00078e00ff */
[----:B------:R-:W-:Y:S05]  /*d3f0*/  WARPSYNC.COLLECTIVE R13, `(.L_x_1276) ;  /* 0x000000000d087348 */ /* 0x000fea0003c00000 */
[----:B------:R-:W-:Y:S01]  /*d400*/  VOTE.ALL P0, P0 ;  /* 0x0000000000ff7806 */ /* 0x000fe20000000000 */
[----:B------:R-:W-:-:S12]  /*d410*/  ENDCOLLECTIVE ;  /* 0x000000000000791b */ /* 0x000fd80003800000 */
.L_x_1276:
[----:B------:R-:W-:Y:S05]  /*d420*/  BSYNC B0 ;  /* 0x0000000000007941 */ /* 0x000fea0003800000 */
.L_x_1275:
[----:B------:R-:W-:Y:S05]  /*d430*/  BRA `(.L_x_1277) ;  /* 0xffffffc400347947 */ /* 0x000fea000383ffff */
.L_x_1278:
        /* <DEDUP_REMOVED lines=12> */
.L_x_2005:


//--------------------- .text._ZN6thrust24THRUST_300001_SM_1000_NS8cuda_cub4core6detail13_kernel_agentINS1_15__reduce_by_key9InitAgentIN3cub18CUB_300001_SM_100024ReduceByKeyScanTileStateIflLb1EEElPlEEJSA_lSB_EEEvDpT0_ --------------------------
	.section	.text._ZN6thrust24THRUST_300001_SM_1000_NS8cuda_cub4core6detail13_kernel_agentINS1_15__reduce_by_key9InitAgentIN3cub18CUB_300001_SM_100024ReduceByKeyScanTileStateIflLb1EEElPlEEJSA_lSB_EEEvDpT0_,"ax",@progbits
	.align	128
        .global         _ZN6thrust24THRUST_300001_SM_1000_NS8cuda_cub4core6detail13_kernel_agentINS1_15__reduce_by_key9InitAgentIN3cub18CUB_300001_SM_100024ReduceByKeyScanTileStateIflLb1EEElPlEEJSA_lSB_EEEvDpT0_
        .type           _ZN6thrust24THRUST_300001_SM_1000_NS8cuda_cub4core6detail13_kernel_agentINS1_15__reduce_by_key9InitAgentIN3cub18CUB_300001_SM_100024ReduceByKeyScanTileStateIflLb1EEElPlEEJSA_lSB_EEEvDpT0_,@function
        .size           _ZN6thrust24THRUST_300001_SM_1000_NS8cuda_cub4core6detail13_kernel_agentINS1_15__reduce_by_key9InitAgentIN3cub18CUB_300001_SM_100024ReduceByKeyScanTileStateIflLb1EEElPlEEJSA_lSB_EEEvDpT0_,(.L_x_2006 - _ZN6thrust24THRUST_300001_SM_1000_NS8cuda_cub4core6detail13_kernel_agentINS1_15__reduce_by_key9InitAgentIN3cub18CUB_300001_SM_100024ReduceByKeyScanTileStateIflLb1EEElPlEEJSA_lSB_EEEvDpT0_)
        .other          _ZN6thrust24THRUST_300001_SM_1000_NS8cuda_cub4core6detail13_kernel_agentINS1_15__reduce_by_key9InitAgentIN3cub18CUB_300001_SM_100024ReduceByKeyScanTileStateIflLb1EEElPlEEJSA_lSB_EEEvDpT0_,@"STO_CUDA_ENTRY STV_DEFAULT"
_ZN6thrust24THRUST_300001_SM_1000_NS8cuda_cub4core6detail13_kernel_agentINS1_15__reduce_by_key9InitAgentIN3cub18CUB_300001_SM_100024ReduceByKeyScanTileStateIflLb1EEElPlEEJSA_lSB_EEEvDpT0_:
.text._ZN6thrust24THRUST_300001_SM_1000_NS8cuda_cub4core6detail13_kernel_agentINS1_15__reduce_by_key9InitAgentIN3cub18CUB_300001_SM_100024ReduceByKeyScanTileStateIflLb1EEElPlEEJSA_lSB_EEEvDpT0_:
[----:B------:R-:W-:Y:S01]  /*0000*/  LDC R1, c[0x0][0x37c] ;  /* 0x0000df00ff017b82 */ /* 0x000fe20000000800 */
[----:B------:R-:W0:Y:S07]  /*0010*/  S2R R0, SR_TID.X ;  /* 0x0000000000007919 */ /* 0x000e2e0000002100 */
[----:B------:R-:W1:Y:S01]  /*0020*/  S2UR UR6, SR_CTAID.X ;  /* 0x00000000000679c3 */ /* 0x000e620000002500 */
[----:B------:R-:W2:Y:S01]  /*0030*/  LDCU UR4, c[0x0][0x388] ;  /* 0x00007100ff0477ac */ /* 0x000ea20008000800 */
[----:B------:R-:W-:-:S06]  /*0040*/  CS2R R10, SRZ ;  /* 0x00000000000a7805 */ /* 0x000fcc000001ff00 */
[----:B------:R-:W1:Y:S01]  /*0050*/  LDC R7, c[0x0][0x360] ;  /* 0x0000d800ff077b82 */ /* 0x000e620000000800 */
[C---:B0-----:R-:W-:Y:S01]  /*0060*/  ISETP.GT.U32.AND P0, PT, R0.reuse, 0x1f, PT ;  /* 0x0000001f0000780c */ /* 0x041fe20003f04070 */
[----:B-1----:R-:W-:Y:S01]  /*0070*/  IMAD R7, R7, UR6, R0 ;  /* 0x0000000607077c24 */ /* 0x002fe2000f8e0200 */
[----:B------:R-:W-:Y:S02]  /*0080*/  LOP3.LUT P2, RZ, R0, UR6, RZ, 0xfc, !PT ;  /* 0x0000000600ff7c12 */ /* 0x000fe4000f84fcff */
[----:B------:R-:W-:Y:S02]  /*0090*/  ISETP.NE.OR P0, PT, RZ, UR6, P0 ;  /* 0x00000006ff007c0c */ /* 0x000fe40008705670 */
[----:B--2---:R-:W-:Y:S01]  /*00a0*/  ISETP.GE.AND P1, PT, R7, UR4, PT ;  /* 0x0000000407007c0c */ /* 0x004fe2000bf26270 */
[----:B------:R-:W0:Y:S10]  /*00b0*/  LDCU.64 UR4, c[0x0][0x358] ;  /* 0x00006b00ff0477ac */ /* 0x000e340008000a00 */
[----:B------:R-:W1:Y:S02]  /*00c0*/  @!P0 LDC.64 R4, c[0x0][0x380] ;  /* 0x0000e000ff048b82 */ /* 0x000e640000000a00 */
[----:B------:R-:W-:-:S02]  /*00d0*/  @!P1 IMAD.MOV.U32 R8, RZ, RZ, 0x0 ;  /* 0x00000000ff089424 */ /* 0x000fc400078e00ff */
[----:B------:R-:W-:-:S04]  /*00e0*/  @!P1 IMAD.MOV.U32 R9, RZ, RZ, 0x63 ;  /* 0x00000063ff099424 */ /* 0x000fc800078e00ff */
[----:B------:R-:W2:Y:S01]  /*00f0*/  @!P1 LDC.64 R2, c[0x0][0x380] ;  /* 0x0000e000ff029b82 */ /* 0x000ea20000000a00 */
[----:B-1----:R-:W-:-:S04]  /*0100*/  @!P0 IMAD.WIDE.U32 R4, R0, 0x10, R4 ;  /* 0x0000001000048825 */ /* 0x002fc800078e0004 */
[----:B--2---:R-:W-:-:S05]  /*0110*/  @!P1 IMAD.WIDE R2, R7, 0x10, R2 ;  /* 0x0000001007029825 */ /* 0x004fca00078e0202 */
[----:B0-----:R0:W-:Y:S04]  /*0120*/  @!P1 STG.E.128 desc[UR4][R2.64+0x200], R8 ;  /* 0x0002000802009986 */ /* 0x0011e8000c101d04 */
[----:B------:R0:W-:Y:S01]  /*0130*/  @!P0 STG.E.128 desc[UR4][R4.64], RZ ;  /* 0x000000ff04008986 */ /* 0x0001e2000c101d04 */
[----:B------:R-:W-:Y:S05]  /*0140*/  @P2 EXIT ;  /* 0x000000000000294d */ /* 0x000fea0003800000 */
[----:B0-----:R-:W0:Y:S02]  /*0150*/  LDC.64 R2, c[0x0][0x390] ;  /* 0x0000e400ff027b82 */ /* 0x001e240000000a00 */
[----:B0-----:R-:W-:Y:S01]  /*0160*/  STG.E.64 desc[UR4][R2.64], RZ ;  /* 0x000000ff02007986 */ /* 0x001fe2000c101b04 */
[----:B------:R-:W-:Y:S05]  /*0170*/  EXIT ;  /* 0x000000000000794d */ /* 0x000fea0003800000 */
.L_x_1279:
        /* <DEDUP_REMOVED lines=16> */
.L_x_2006:


//--------------------- .text._ZN6thrust24THRUST_300001_SM_1000_NS8cuda_cub4core6detail13_kernel_agentINS1_15__reduce_by_key16ReduceByKeyAgentIPiPfNS0_16discard_iteratorINS0_11use_defaultEEES8_N4cuda3std3__48equal_toIiEENSE_4plusIfEES7_iEEJS7_S8_SB_S8_S7_N3cub18CUB_300001_SM_100024ReduceByKeyScanTileStateIfiLb1EEESG_SI_iiEEEvDpT0_ --------------------------
	.section	.text._ZN6thrust24THRUST_300001_SM_1000_NS8cuda_cub4core6detail13_kernel_agentINS1_15__reduce_by_key16ReduceByKeyAgentIPiPfNS0_16discard_iteratorINS0_11use_defaultEEES8_N4cuda3std3__48equal_toIiEENSE_4plusIfEES7_iEEJS7_S8_SB_S8_S7_N3cub18CUB_300001_SM_100024ReduceByKeyScanTileStateIfiLb1EEESG_SI_iiEEEvDpT0_,"ax",@progbits
	.align	128
        .global         _ZN6thrust24THRUST_300001_SM_1000_NS8cuda_cub4core6detail13_kernel_agentINS1_15__reduce_by_key16ReduceByKeyAgentIPiPfNS0_16discard_iteratorINS0_11use_defaultEEES8_N4cuda3std3__48equal_toIiEENSE_4plusIfEES7_iEEJS7_S8_SB_S8_S7_N3cub18CUB_300001_SM_100024ReduceByKeyScanTileStateIfiLb1EEESG_SI_iiEEEvDpT0_
        .type           _ZN6thrust24THRUST_300001_SM_1000_NS8cuda_cub4core6detail13_kernel_agentINS1_15__reduce_by_key16ReduceByKeyAgentIPiPfNS0_16discard_iteratorINS0_11use_defaultEEES8_N4cuda3std3__48equal_toIiEENSE_4plusIfEES7_iEEJS7_S8_SB_S8_S7_N3cub18CUB_300001_SM_100024ReduceByKeyScanTileStateIfiLb1EEESG_SI_iiEEEvDpT0_,@function
        .size           _ZN6thrust24THRUST_300001_SM_1000_NS8cuda_cub4core6detail13_kernel_agentINS1_15__reduce_by_key16ReduceByKeyAgentIPiPfNS0_16discard_iteratorINS0_11use_defaultEEES8_N4cuda3std3__48equal_toIiEENSE_4plusIfEES7_iEEJS7_S8_SB_S8_S7_N3cub18CUB_300001_SM_100024ReduceByKeyScanTileStateIfiLb1EEESG_SI_iiEEEvDpT0_,(.L_x_2007 - _ZN6thrust24THRUST_300001_SM_1000_NS8cuda_cub4core6detail13_kernel_agentINS1_15__reduce_by_key16ReduceByKeyAgentIPiPfNS0_16discard_iteratorINS0_11use_defaultEEES8_N4cuda3std3__48equal_toIiEENSE_4plusIfEES7_iEEJS7_S8_SB_S8_S7_N3cub18CUB_300001_SM_100024ReduceByKeyScanTileStateIfiLb1EEESG_SI_iiEEEvDpT0_)
        .other          _ZN6thrust24THRUST_300001_SM_1000_NS8cuda_cub4core6detail13_kernel_agentINS1_15__reduce_by_key16ReduceByKeyAgentIPiPfNS0_16discard_iteratorINS0_11use_defaultEEES8_N4cuda3std3__48equal_toIiEENSE_4plusIfEES7_iEEJS7_S8_SB_S8_S7_N3cub18CUB_300001_SM_100024ReduceByKeyScanTileStateIfiLb1EEESG_SI_iiEEEvDpT0_,@"STO_CUDA_ENTRY STV_DEFAULT"
_ZN6thrust24THRUST_300001_SM_1000_NS8cuda_cub4core6detail13_kernel_agentINS1_15__reduce_by_key16ReduceByKeyAgentIPiPfNS0_16discard_iteratorINS0_11use_defaultEEES8_N4cuda3std3__48equal_toIiEENSE_4plusIfEES7_iEEJS7_S8_SB_S8_S7_N3cub18CUB_300001_SM_100024ReduceByKeyScanTileStateIfiLb1EEESG_SI_iiEEEvDpT0_:
.text._ZN6thrust24THRUST_300001_SM_1000_NS8cuda_cub4core6detail13_kernel_agentINS1_15__reduce_by_key16ReduceByKeyAgentIPiPfNS0_16discard_iteratorINS0_11use_defaultEEES8_N4cuda3std3__48equal_toIiEENSE_4plusIfEES7_iEEJS7_S8_SB_S8_S7_N3cub18CUB_300001_SM_100024ReduceByKeyScanTileStateIfiLb1EEESG_SI_iiEEEvDpT0_:
[----:B------:R-:W-:Y:S01]  /*0000*/  LDC R1, c[0x0][0x37c] ;  /* 0x0000df00ff017b82 */ /* 0x000fe20000000800 */
[----:B------:R-:W0:Y:S01]  /*0010*/  S2R R38, SR_CTAID.X ;  /* 0x0000000000267919 */ /* 0x000e220000002500 */
[----:B------:R-:W1:Y:S01]  /*0020*/  LDCU UR4, c[0x0][0x3bc] ;  /* 0x00007780ff0477ac */ /* 0x000e620008000800 */
[----:B------:R-:W2:Y:S01]  /*0030*/  LDCU.64 UR8, c[0x0][0x358] ;  /* 0x00006b00ff0877ac */ /* 0x000ea20008000a00 */
[----:B0-----:R-:W-:-:S05]  /*0040*/  IMAD R0, R38, 0x900, RZ ;  /* 0x0000090026007824 */ /* 0x001fca00078e02ff */
[----:B-1----:R-:W-:-:S04]  /*0050*/  IADD3 R29, PT, PT, -R0, UR4, RZ ;  /* 0x00000004001d7c10 */ /* 0x002fc8000fffe1ff */
[----:B------:R-:W-:-:S13]  /*0060*/  ISETP.GE.AND P0, PT, R29, 0x901, PT ;  /* 0x000009011d00780c */ /* 0x000fda0003f06270 */
[----:B--2---:R-:W-:Y:S05]  /*0070*/  @!P0 BRA `(.L_x_1280) ;  /* 0x0000004400908947 */ /* 0x004fea0003800000 */
[----:B------:R-:W-:-:S13]  /*0080*/  ISETP.NE.AND P0, PT, R38, RZ, PT ;  /* 0x000000ff2600720c */ /* 0x000fda0003f05270 */
[----:B------:R-:W-:Y:S05]  /*0090*/  @P0 BRA `(.L_x_1281) ;  /* 0x0000001c00000947 */ /* 0x000fea0003800000 */
[----:B------:R-:W0:Y:S01]  /*00a0*/  S2R R42, SR_TID.X ;  /* 0x00000000002a7919 */ /* 0x000e220000002100 */
[----:B------:R-:W1:Y:S01]  /*00b0*/  LDC.64 R4, c[0x0][0x380] ;  /* 0x0000e000ff047b82 */ /* 0x000e620000000a00 */
[C---:B0-----:R-:W-:Y:S02]  /*00c0*/  LOP3.LUT R3, R42.reuse, 0x1f, RZ, 0xc0, !PT ;  /* 0x0000001f2a037812 */ /* 0x041fe400078ec0ff */
[----:B------:R-:W-:-:S03]  /*00d0*/  LOP3.LUT R6, R42, 0x3e0, RZ, 0xc0, !PT ;  /* 0x000003e02a067812 */ /* 0x000fc600078ec0ff */
[----:B------:R-:W-:-:S04]  /*00e0*/  IMAD.IADD R3, R0, 0x1, R3 ;  /* 0x0000000100037824 */ /* 0x000fc800078e0203 */
[----:B------:R-:W-:Y:S02]  /*00f0*/  IMAD R3, R6, 0x9, R3 ;  /* 0x0000000906037824 */ /* 0x000fe400078e0203 */
[----:B------:R-:W0:Y:S02]  /*0100*/  LDC.64 R6, c[0x0][0x388] ;  /* 0x0000e200ff067b82 */ /* 0x000e240000000a00 */
[----:B-1----:R-:W-:-:S05]  /*0110*/  IMAD.WIDE.U32 R4, R3, 0x4, R4 ;  /* 0x0000000403047825 */ /* 0x002fca00078e0004 */
        /* <DEDUP_REMOVED lines=9> */
[----:B0-----:R-:W-:-:S05]  /*01b0*/  IMAD.WIDE.U32 R6, R3, 0x4, R6 ;  /* 0x0000000403067825 */ /* 0x001fca00078e0006 */
        /* <DEDUP_REMOVED lines=9> */
[----:B------:R-:W0:Y:S01]  /*0250*/  S2UR UR5, SR_CgaCtaId ;  /* 0x00000000000579c3 */ /* 0x000e220000008800 */
[----:B-1----:R-:W-:Y:S01]  /*0260*/  SHF.R.U32.HI R4, RZ, 0x5, R42 ;  /* 0x00000005ff047819 */ /* 0x002fe2000001162a */
[----:B------:R-:W-:Y:S01]  /*0270*/  UMOV UR4, 0x400 ;  /* 0x0000040000047882 */ /* 0x000fe20000000000 */
[----:B------:R-:W1:Y:S01]  /*0280*/  S2R R3, SR_LANEID ;  /* 0x0000000000037919 */ /* 0x000e620000000000 */
[----:B------:R-:W-:Y:S01]  /*0290*/  ISETP.NE.AND P1, PT, R42, RZ, PT ;  /* 0x000000ff2a00720c */ /* 0x000fe20003f25270 */
[----:B0-----:R-:W-:Y:S01]  /*02a0*/  ULEA UR4, UR5, UR4, 0x18 ;  /* 0x0000000405047291 */ /* 0x001fe2000f8ec0ff */
[----:B-1----:R-:W-:-:S05]  /*02b0*/  IMAD R5, R4, 0x120, R3 ;  /* 0x0000012004057824 */ /* 0x002fca00078e0203 */
[----:B------:R-:W-:-:S05]  /*02c0*/  LEA R5, R5, UR4, 0x2 ;  /* 0x0000000405057c11 */ /* 0x000fca000f8e10ff */
[----:B------:R-:W-:Y:S01]  /*02d0*/  IMAD R7, R3, 0x20, R5 ;  /* 0x0000002003077824 */ /* 0x000fe200078e0205 */
[----:B--2---:R0:W-:Y:S04]  /*02e0*/  STS [R5], R0 ;  /* 0x0000000005007388 */ /* 0x0041e80000000800 */
[----:B---3--:R-:W-:Y:S04]  /*02f0*/  STS [R5+0x80], R8 ;  /* 0x0000800805007388 */ /* 0x008fe80000000800 */
[----:B----4-:R-:W-:Y:S01]  /*0300*/  STS [R5+0x100], R9 ;  /* 0x0001000905007388 */ /* 0x010fe20000000800 */
[----:B0-----:R-:W-:-:S03]  /*0310*/  LEA R0, R42, UR4, 0x2 ;  /* 0x000000042a007c11 */ /* 0x001fc6000f8e10ff */
        /* <DEDUP_REMOVED lines=12> */
[----:B------:R-:W-:Y:S04]  /*03e0*/  LDS R30, [R7+0x10] ;  /* 0x00001000071e7984 */ /* 0x000fe80000000800 */
[----:B------:R-:W-:Y:S04]  /*03f0*/  LDS R28, [R7+0x14] ;  /* 0x00001400071c7984 */ /* 0x000fe80000000800 */
[----:B------:R-:W-:Y:S04]  /*0400*/  LDS R26, [R7+0x18] ;  /* 0x00001800071a7984 */ /* 0x000fe80000000800 */
[----:B------:R-:W3:Y:S01]  /*0410*/  LDS R24, [R7+0x1c] ;  /* 0x00001c0007187984 */ /* 0x000ee20000000800 */
[----:B------:R-:W-:Y:S01]  /*0420*/  BAR.SYNC.DEFER_BLOCKING 0x0 ;  /* 0x0000000000007b1d */ /* 0x000fe20000010000 */
[----:B0-----:R-:W-:-:S02]  /*0430*/  ISETP.NE.AND P3, PT, R38, R36, PT ;  /* 0x000000242600720c */ /* 0x001fc40003f65270 */
[----:B-1----:R-:W-:Y:S02]  /*0440*/  ISETP.NE.AND P2, PT, R36, R34, PT ;  /* 0x000000222400720c */ /* 0x002fe40003f45270 */
[----:B--2---:R-:W-:Y:S01]  /*0450*/  ISETP.NE.AND P4, PT, R34, R32, PT ;  /* 0x000000202200720c */ /* 0x004fe20003f85270 */
[----:B------:R-:W-:Y:S03]  /*0460*/  STS [R5], R16 ;  /* 0x0000001005007388 */ /* 0x000fe60000000800 */
[----:B------:R-:W-:Y:S01]  /*0470*/  P2R R23, PR, RZ, 0x10 ;  /* 0x00000010ff177803 */ /* 0x000fe20000000000 */
[----:B------:R-:W-:Y:S04]  /*0480*/  STS [R5+0x80], R18 ;  /* 0x0000801205007388 */ /* 0x000fe80000000800 */
[----:B------:R-:W-:Y:S04]  /*0490*/  STS [R5+0x100], R20 ;  /* 0x0001001405007388 */ /* 0x000fe80000000800 */
[----:B------:R-:W-:Y:S01]  /*04a0*/  STS [R5+0x180], R22 ;  /* 0x0001801605007388 */ /* 0x000fe20000000800 */
[----:B---3--:R-:W-:-:S03]  /*04b0*/  ISETP.NE.AND P5, PT, R24, R41, PT ;  /* 0x000000291800720c */ /* 0x008fc60003fa5270 */
[----:B------:R-:W-:Y:S04]  /*04c0*/  STS [R5+0x200], R40 ;  /* 0x0002002805007388 */ /* 0x000fe80000000800 */
[----:B------:R0:W-:Y:S04]  /*04d0*/  STS [R5+0x280], R44 ;  /* 0x0002802c05007388 */ /* 0x0001e80000000800 */
[----:B------:R-:W-:Y:S04]  /*04e0*/  STS [R5+0x300], R46 ;  /* 0x0003002e05007388 */ /* 0x000fe80000000800 */
[----:B------:R-:W-:Y:S01]  /*04f0*/  STS [R5+0x380], R48 ;  /* 0x0003803005007388 */ /* 0x000fe20000000800 */
[----:B0-----:R-:W-:-:S03]  /*0500*/  IMAD.MOV.U32 R44, RZ, RZ, RZ ;  /* 0x000000ffff2c7224 */ /* 0x001fc600078e00ff */
        /* <DEDUP_REMOVED lines=8> */
[----:B------:R-:W-:Y:S04]  /*0590*/  LDS R29, [R7+0x14] ;  /* 0x00001400071d7984 */ /* 0x000fe80000000800 */
[----:B------:R-:W-:Y:S04]  /*05a0*/  LDS R27, [R7+0x18] ;  /* 0x00001800071b7984 */ /* 0x000fe80000000800 */
[----:B------:R-:W-:Y:S01]  /*05b0*/  LDS R25, [R7+0x1c] ;  /* 0x00001c0007197984 */ /* 0x000fe20000000800 */
[----:B------:R-:W-:Y:S01]  /*05c0*/  BAR.SYNC.DEFER_BLOCKING 0x0 ;  /* 0x0000000000007b1d */ /* 0x000fe20000010000 */
[----:B0-----:R-:W-:-:S05]  /*05d0*/  FADD R8, R39, R37 ;  /* 0x0000002527087221 */ /* 0x001fca0000000000 */
[----:B------:R-:W-:-:S05]  /*05e0*/  FSEL R8, R37, R8, P3 ;  /* 0x0000000825087208 */ /* 0x000fca0001800000 */
[C---:B-1----:R-:W-:Y:S01]  /*05f0*/  FADD R8, R35.reuse, R8 ;  /* 0x0000000823087221 */ /* 0x042fe20000000000 */
[----:B------:R-:W-:Y:S04]  /*0600*/  STS [R0+0x47c], R41 ;  /* 0x00047c2900007388 */ /* 0x000fe80000000800 */
[----:B------:R-:W-:Y:S01]  /*0610*/  FSEL R8, R35, R8, P2 ;  /* 0x0000000823087208 */ /* 0x000fe20001000000 */
[----:B------:R-:W-:Y:S04]  /*0620*/  BAR.SYNC.DEFER_BLOCKING 0x0 ;  /* 0x0000000000007b1d */ /* 0x000fe80000010000 */
[----:B--2---:R-:W-:-:S05]  /*0630*/  FADD R8, R33, R8 ;  /* 0x0000000821087221 */ /* 0x004fca0000000000 */
[----:B------:R-:W-:-:S05]  /*0640*/  FSEL R8, R33, R8, P4 ;  /* 0x0000000821087208 */ /* 0x000fca0002000000 */
[----:B---3--:R-:W-:Y:S01]  /*0650*/  FADD R8, R31, R8 ;  /* 0x000000081f087221 */ /* 0x008fe20000000000 */
[----:B------:R-:W0:Y:S02]  /*0660*/  @P1 LDS R2, [R0+0x478] ;  /* 0x0004780000021984 */ /* 0x000e240000000800 */
[----:B0-----:R-:W-:-:S04]  /*0670*/  @P1 ISETP.NE.AND P0, PT, R2, R38, PT ;  /* 0x000000260200120c */ /* 0x001fc80003f05270 */
[----:B------:R-:W-:Y:S02]  /*0680*/  @P1 SEL R44, RZ, 0x1, !P0 ;  /* 0x00000001ff2c1807 */ /* 0x000fe40004000000 */
[----:B------:R-:W-:Y:S02]  /*0690*/  ISETP.NE.AND P0, PT, R32, R30, PT ;  /* 0x0000001e2000720c */ /* 0x000fe40003f05270 */
[----:B------:R-:W-:Y:S01]  /*06a0*/  ISETP.NE.AND P1, PT, R26, R24, PT ;  /* 0x000000181a00720c */ /* 0x000fe20003f25270 */
[----:B------:R-:W-:Y:S01]  /*06b0*/  VIADD R45, R44, 0x1 ;  /* 0x000000012c2d7836 */ /* 0x000fe20000000000 */
[----:B------:R-:W-:Y:S01]  /*06c0*/  FSEL R8, R31, R8, P0 ;  /* 0x000000081f087208 */ /* 0x000fe20000000000 */
[----:B------:R-:W-:Y:S01]  /*06d0*/  @!P3 IMAD.MOV R45, RZ, RZ, R44 ;  /* 0x000000ffff2db224 */ /* 0x000fe200078e022c */
[----:B------:R-:W-:Y:S02]  /*06e0*/  ISETP.NE.AND P3, PT, R30, R28, PT ;  /* 0x0000001c1e00720c */ /* 0x000fe40003f65270 */
[----:B------:R-:W-:Y:S01]  /*06f0*/  P2R R48, PR, RZ, 0x1 ;  /* 0x00000001ff307803 */ /* 0x000fe20000000000 */
[----:B------:R-:W-:Y:S01]  /*0700*/  FADD R8, R29, R8 ;  /* 0x000000081d087221 */ /* 0x000fe20000000000 */
[----:B------:R-:W-:Y:S01]  /*0710*/  VIADD R43, R45, 0x1 ;  /* 0x000000012d2b7836 */ /* 0x000fe20000000000 */
[----:B------:R-:W-:Y:S01]  /*0720*/  P2R R49, PR, RZ, 0x8 ;  /* 0x00000008ff317803 */ /* 0x000fe20000000000 */
[----:B------:R-:W-:Y:S01]  /*0730*/  @!P2 IMAD.MOV R43, RZ, RZ, R45 ;  /* 0x000000ffff2ba224 */ /* 0x000fe200078e022d */
[----:B------:R-:W-:-:S02]  /*0740*/  ISETP.NE.AND P2, PT, R28, R26, PT ;  /* 0x0000001a1c00720c */ /* 0x000fc40003f45270 */
[----:B------:R-:W-:Y:S01]  /*0750*/  FSEL R8, R29, R8, P3 ;  /* 0x000000081d087208 */ /* 0x000fe20001800000 */
[----:B------:R-:W-:Y:S02]  /*0760*/  VIADD R46, R43, 0x1 ;  /* 0x000000012b2e7836 */ /* 0x000fe40000000000 */
[----:B------:R-:W-:Y:S02]  /*0770*/  @!P4 IMAD.MOV R46, RZ, RZ, R43 ;  /* 0x000000ffff2ec224 */ /* 0x000fe400078e022b */
[C---:B------:R-:W-:Y:S02]  /*0780*/  FADD R8, R27.reuse, R8 ;  /* 0x000000081b087221 */ /* 0x040fe40000000000 */
[----:B------:R-:W-:Y:S02]  /*0790*/  VIADD R40, R46, 0x1 ;  /* 0x000000012e287836 */ /* 0x000fe40000000000 */
[----:B------:R-:W-:Y:S01]  /*07a0*/  @!P0 IMAD.MOV R40, RZ, RZ, R46 ;  /* 0x000000ffff288224 */ /* 0x000fe200078e022e */
[----:B------:R-:W-:-:S03]  /*07b0*/  FSEL R8, R27, R8, P2 ;  /* 0x000000081b087208 */ /* 0x000fc60001000000 */
        /* <DEDUP_REMOVED lines=8> */
[----:B------:R-:W-:Y:S02]  /*0840*/  @!P5 FADD R6, R6, R5 ;  /* 0x000000050606d221 */ /* 0x000fe40000000000 */
[----:B------:R-:W-:Y:S02]  /*0850*/  VIADD R5, R7, 0x1 ;  /* 0x0000000107057836 */ /* 0x000fe40000000000 */
[----:B------:R-:W-:Y:S01]  /*0860*/  @!P5 IMAD.MOV R5, RZ, RZ, R7 ;  /* 0x000000ffff05d224 */ /* 0x000fe200078e0207 */
[----:B------:R-:W-:Y:S01]  /*0870*/  ISETP.GE.AND P5, PT, R3, 0x1, PT ;  /* 0x000000010300780c */ /* 0x000fe20003fa6270 */
[----:B------:R-:W0:Y:S03]  /*0880*/  SHFL.UP PT, R7, R6, 0x1, RZ ;  /* 0x0420000006077989 */ /* 0x000e2600000e00ff */
[----:B------:R-:W-:Y:S01]  /*0890*/  ISETP.NE.AND P6, PT, R5, RZ, PT ;  /* 0x000000ff0500720c */ /* 0x000fe20003fc5270 */
[----:B0-----:R-:W-:-:S08]  /*08a0*/  FADD R7, R6, R7 ;  /* 0x0000000706077221 */ /* 0x001fd00000000000 */
[----:B------:R-:W-:Y:S02]  /*08b0*/  @P5 FSEL R6, R7, R6, !P6 ;  /* 0x0000000607065208 */ /* 0x000fe40007000000 */
[----:B------:R-:W0:Y:S02]  /*08c0*/  SHFL.UP PT, R7, R5, 0x1, RZ ;  /* 0x0420000005077989 */ /* 0x000e2400000e00ff */
[----:B0-----:R-:W-:Y:S02]  /*08d0*/  SEL R8, R7, RZ, P5 ;  /* 0x000000ff07087207 */ /* 0x001fe40002800000 */
[----:B------:R-:W0:Y:S01]  /*08e0*/  SHFL.UP PT, R7, R6, 0x2, RZ ;  /* 0x0440000006077989 */ /* 0x000e2200000e00ff */
[----:B------:R-:W-:Y:S02]  /*08f0*/  ISETP.GE.AND P5, PT, R3, 0x2, PT ;  /* 0x000000020300780c */ /* 0x000fe40003fa6270 */
[----:B------:R-:W-:-:S05]  /*0900*/  IMAD.IADD R8, R8, 0x1, R5 ;  /* 0x0000000108087824 */ /* 0x000fca00078e0205 */
[----:B------:R-:W-:Y:S01]  /*0910*/  ISETP.NE.AND P6, PT, R8, RZ, PT ;  /* 0x000000ff0800720c */ /* 0x000fe20003fc5270 */
[----:B0-----:R-:W-:-:S05]  /*0920*/  FADD R7, R6, R7 ;  /* 0x0000000706077221 */ /* 0x001fca0000000000 */
[----:B------:R-:W-:Y:S02]  /*0930*/  @P5 FSEL R6, R7, R6, !P6 ;  /* 0x0000000607065208 */ /* 0x000fe40007000000 */
[----:B------:R-:W0:Y:S04]  /*0940*/  SHFL.UP PT, R7, R8, 0x2, RZ ;  /* 0x0440000008077989 */ /* 0x000e2800000e00ff */
[----:B------:R-:W1:Y:S01]  /*0950*/  SHFL.UP PT, R9, R6, 0x4, RZ ;  /* 0x0480000006097989 */ /* 0x000e6200000e00ff */
[----:B0-----:R-:W-:Y:S02]  /*0960*/  SEL R7, R7, RZ, P5 ;  /* 0x000000ff07077207 */ /* 0x001fe40002800000 */
[----:B------:R-:W-:Y:S01]  /*0970*/  ISETP.GE.AND P5, PT, R3, 0x4, PT ;  /* 0x000000040300780c */ /* 0x000fe20003fa6270 */
[----:B-1----:R-:W-:-:S02]  /*0980*/  FADD R9, R6, R9 ;  /* 0x0000000906097221 */ /* 0x002fc40000000000 */
[----:B------:R-:W-:-:S05]  /*0990*/  IMAD.IADD R7, R8, 0x1, R7 ;  /* 0x0000000108077824 */ /* 0x000fca00078e0207 */
[----:B------:R-:W0:Y:S01]  /*09a0*/  SHFL.UP PT, R5, R7, 0x4, RZ ;  /* 0x0480000007057989 */ /* 0x000e2200000e00ff */
[----:B------:R-:W-:-:S04]  /*09b0*/  ISETP.NE.AND P6, PT, R7, RZ, PT ;  /* 0x000000ff0700720c */ /* 0x000fc80003fc5270 */
[----:B------:R-:W-:Y:S02]  /*09c0*/  @P5 FSEL R6, R9, R6, !P6 ;  /* 0x0000000609065208 */ /* 0x000fe40007000000 */
[----:B0-----:R-:W-:-:S03]  /*09d0*/  SEL R10, R5, RZ, P5 ;  /* 0x000000ff050a7207 */ /* 0x001fc60002800000 */
[----:B------:R-:W0:Y:S01]  /*09e0*/  SHFL.UP PT, R5, R6, 0x8, RZ ;  /* 0x0500000006057989 */ /* 0x000e2200000e00ff */
[----:B------:R-:W-:Y:S01]  /*09f0*/  ISETP.GE.AND P5, PT, R3, 0x8, PT ;  /* 0x000000080300780c */ /* 0x000fe20003fa6270 */
[----:B------:R-:W-:-:S05]  /*0a00*/  IMAD.IADD R10, R7, 0x1, R10 ;  /* 0x00000001070a7824 */ /* 0x000fca00078e020a */
[----:B------:R-:W-:Y:S01]  /*0a10*/  ISETP.NE.AND P6, PT, R10, RZ, PT ;  /* 0x000000ff0a00720c */ /* 0x000fe20003fc5270 */
[----:B0-----:R-:W-:-:S06]  /*0a20*/  FADD R5, R6, R5 ;  /* 0x0000000506057221 */ /* 0x001fcc0000000000 */
[----:B------:R-:W-:Y:S02]  /*0a30*/  @P5 FSEL R6, R5, R6, !P6 ;  /* 0x0000000605065208 */ /* 0x000fe40007000000 */
[----:B------:R-:W0:Y:S04]  /*0a40*/  SHFL.UP PT, R5, R10, 0x8, RZ ;  /* 0x050000000a057989 */ /* 0x000e2800000e00ff */
[----:B------:R-:W1:Y:S01]  /*0a50*/  SHFL.UP PT, R9, R6, 0x10, RZ ;  /* 0x0600000006097989 */ /* 0x000e6200000e00ff */
[----:B0-----:R-:W-:Y:S01]  /*0a60*/  SEL R5, R5, RZ, P5 ;  /* 0x000000ff05057207 */ /* 0x001fe20002800000 */
[----:B-1----:R-:W-:-:S04]  /*0a70*/  FADD R9, R6, R9 ;  /* 0x0000000906097221 */ /* 0x002fc80000000000 */
[----:B------:R-:W-:-:S05]  /*0a80*/  IMAD.IADD R5, R10, 0x1, R5 ;  /* 0x000000010a057824 */ /* 0x000fca00078e0205 */
[----:B------:R-:W0:Y:S01]  /*0a90*/  SHFL.UP PT, R7, R5, 0x10, RZ ;  /* 0x0600000005077989 */ /* 0x000e2200000e00ff */
[----:B------:R-:W-:-:S04]  /*0aa0*/  ISETP.NE.AND P5, PT, R5, RZ, PT ;  /* 0x000000ff0500720c */ /* 0x000fc80003fa5270 */
[----:B------:R-:W-:Y:S02]  /*0ab0*/  FSEL R21, R9, R6, !P5 ;  /* 0x0000000609157208 */ /* 0x000fe40006800000 */
[----:B------:R-:W-:-:S04]  /*0ac0*/  ISETP.GE.AND P5, PT, R3, 0x10, PT ;  /* 0x000000100300780c */ /* 0x000fc80003fa6270 */
[----:B------:R-:W-:Y:S02]  /*0ad0*/  FSEL R22, R6, R21, !P5 ;  /* 0x0000001506167208 */ /* 0x000fe40006800000 */
[----:B0-----:R-:W-:Y:S02]  /*0ae0*/  SEL R20, R7, RZ, P5 ;  /* 0x000000ff07147207 */ /* 0x001fe40002800000 */
[----:B------:R-:W-:-:S03]  /*0af0*/  ISETP.NE.AND P5, PT, R3, 0x1f, PT ;  /* 0x0000001f0300780c */ /* 0x000fc60003fa5270 */
[----:B------:R-:W-:-:S10]  /*0b00*/  IMAD.IADD R20, R5, 0x1, R20 ;  /* 0x0000000105147824 */ /* 0x000fd400078e0214 */
[----:B------:R-:W-:-:S05]  /*0b10*/  @!P5 LEA R4, R4, UR4, 0x3 ;  /* 0x000000040404dc11 */ /* 0x000fca000f8e18ff */
[----:B------:R0:W-:Y:S01]  /*0b20*/  @!P5 STS.64 [R4], R20 ;  /* 0x000000140400d388 */ /* 0x0001e20000000a00 */
[----:B------:R-:W-:Y:S01]  /*0b30*/  BAR.SYNC.DEFER_BLOCKING 0x0 ;  /* 0x0000000000007b1d */ /* 0x000fe20000010000 */
[----:B0-----:R-:W-:-:S05]  /*0b40*/  SHF.R.U32.HI R21, RZ, 0x5, R42 ;  /* 0x00000005ff157819 */ /* 0x001fca000001162a */
[----:B------:R-:W-:Y:S01]  /*0b50*/  SHFL.UP PT, R20, R20, 0x1, RZ ;  /* 0x0420000014147989 */ /* 0x000fe200000e00ff */
[C---:B------:R-:W-:Y:S02]  /*0b60*/  ISETP.NE.AND P3, PT, R21.reuse, 0x2, PT ;  /* 0x000000021500780c */ /* 0x040fe40003f65270 */
[C---:B------:R-:W-:Y:S02]  /*0b70*/  ISETP.NE.AND P0, PT, R21.reuse, 0x3, PT ;  /* 0x000000031500780c */ /* 0x040fe40003f05270 */
[----:B------:R-:W-:Y:S01]  /*0b80*/  ISETP.NE.AND P4, PT, R21, 0x4, PT ;  /* 0x000000041500780c */ /* 0x000fe20003f85270 */
[----:B------:R-:W0:Y:S04]  /*0b90*/  LDS.128 R16, [UR4] ;  /* 0x00000004ff107984 */ /* 0x000e280008000c00 */
[----:B------:R-:W1:Y:S04]  /*0ba0*/  LDS.128 R12, [UR4+0x10] ;  /* 0x00001004ff0c7984 */ /* 0x000e680008000c00 */
[----:B------:R-:W2:Y:S01]  /*0bb0*/  LDS.128 R8, [UR4+0x20] ;  /* 0x00002004ff087984 */ /* 0x000ea20008000c00 */
[----:B0-----:R-:W-:-:S13]  /*0bc0*/  ISETP.NE.AND P5, PT, R18, RZ, PT ;  /* 0x000000ff1200720c */ /* 0x001fda0003fa5270 */
[----:B------:R-:W-:Y:S01]  /*0bd0*/  @!P5 FADD R19, R17, R19 ;  /* 0x000000131113d221 */ /* 0x000fe20000000000 */
[----:B-1----:R-:W-:-:S04]  /*0be0*/  ISETP.NE.AND P5, PT, R12, RZ, PT ;  /* 0x000000ff0c00720c */ /* 0x002fc80003fa5270 */
[----:B------:R-:W-:-:S09]  /*0bf0*/  FSEL R4, R19, R17, !P3 ;  /* 0x0000001113047208 */ /* 0x000fd20005800000 */
[----:B------:R-:W-:Y:S01]  /*0c00*/  @!P5 FADD R13, R19, R13 ;  /* 0x0000000d130dd221 */ /* 0x000fe20000000000 */
[----:B------:R-:W-:-:S04]  /*0c10*/  ISETP.NE.AND P5, PT, R14, RZ, PT ;  /* 0x000000ff0e00720c */ /* 0x000fc80003fa5270 */
[----:B------:R-:W-:-:S09]  /*0c20*/  FSEL R4, R13, R4, !P0 ;  /* 0x000000040d047208 */ /* 0x000fd20004000000 */
[----:B------:R-:W-:Y:S01]  /*0c30*/  @!P5 FADD R15, R15, R13 ;  /* 0x0000000d0f0fd221 */ /* 0x000fe20000000000 */
[----:B--2---:R-:W-:-:S04]  /*0c40*/  ISETP.NE.AND P5, PT, R8, RZ, PT ;  /* 0x000000ff0800720c */ /* 0x004fc80003fa5270 */
[----:B------:R-:W-:-:S09]  /*0c50*/  FSEL R4, R15, R4, !P4 ;  /* 0x000000040f047208 */ /* 0x000fd20006000000 */
[----:B------:R-:W-:Y:S01]  /*0c60*/  @!P5 FADD R9, R15, R9 ;  /* 0x000000090f09d221 */ /* 0x000fe20000000000 */
[----:B------:R-:W-:-:S13]  /*0c70*/  ISETP.NE.AND P5, PT, R10, RZ, PT ;  /* 0x000000ff0a00720c */ /* 0x000fda0003fa5270 */
[----:B------:R-:W-:Y:S01]  /*0c80*/  @!P5 FADD R11, R11, R9 ;  /* 0x000000090b0bd221 */ /* 0x000fe20000000000 */
[----:B------:R-:W-:-:S04]  /*0c90*/  ISETP.NE.AND P5, PT, R21, 0x5, PT ;  /* 0x000000051500780c */ /* 0x000fc80003fa5270 */
[----:B------:R-:W-:Y:S01]  /*0ca0*/  FSEL R50, R9, R4, !P5 ;  /* 0x0000000409327208 */ /* 0x000fe20006800000 */
[----:B------:R-:W-:Y:S01]  /*0cb0*/  IMAD.IADD R9, R16, 0x1, R18 ;  /* 0x0000000110097824 */ /* 0x000fe200078e0212 */
[----:B------:R-:W0:Y:S02]  /*0cc0*/  LDS.128 R4, [UR4+0x30] ;  /* 0x00003004ff047984 */ /* 0x000e240008000c00 */
[----:B0-----:R-:W-:-:S13]  /*0cd0*/  ISETP.NE.AND P6, PT, R4, RZ, PT ;  /* 0x000000ff0400720c */ /* 0x001fda0003fc5270 */
[----:B------:R-:W-:Y:S01]  /*0ce0*/  @!P6 FADD R5, R11, R5 ;  /* 0x000000050b05e221 */ /* 0x000fe20000000000 */
[----:B------:R-:W-:-:S04]  /*0cf0*/  ISETP.NE.AND P6, PT, R21, 0x6, PT ;  /* 0x000000061500780c */ /* 0x000fc80003fc5270 */
[----:B------:R-:W-:Y:S02]  /*0d00*/  FSEL R50, R11, R50, !P6 ;  /* 0x000000320b327208 */ /* 0x000fe40007000000 */
[C---:B------:R-:W-:Y:S01]  /*0d10*/  SEL R11, R9.reuse, R16, !P3 ;  /* 0x00000010090b7207 */ /* 0x040fe20005800000 */
[----:B------:R-:W-:Y:S01]  /*0d20*/  IMAD.IADD R9, R9, 0x1, R12 ;  /* 0x0000000109097824 */ /* 0x000fe200078e020c */
[----:B------:R-:W-:-:S04]  /*0d30*/  ISETP.NE.AND P3, PT, R49, RZ, PT ;  /* 0x000000ff3100720c */ /* 0x000fc80003f65270 */
[----:B------:R-:W-:Y:S01]  /*0d40*/  SEL R11, R9, R11, !P0 ;  /* 0x0000000b090b7207 */ /* 0x000fe20004000000 */
[----:B------:R-:W-:Y:S01]  /*0d50*/  IMAD.IADD R9, R14, 0x1, R9 ;  /* 0x000000010e097824 */ /* 0x000fe200078e0209 */
[----:B------:R-:W-:-:S04]  /*0d60*/  ISETP.NE.AND P0, PT, R38, R36, PT ;  /* 0x000000242600720c */ /* 0x000fc80003f05270 */
[C---:B------:R-:W-:Y:S01]  /*0d70*/  SEL R11, R9.reuse, R11, !P4 ;  /* 0x0000000b090b7207 */ /* 0x040fe20006000000 */
[----:B------:R-:W-:Y:S01]  /*0d80*/  IMAD.IADD R9, R9, 0x1, R8 ;  /* 0x0000000109097824 */ /* 0x000fe200078e0208 */
[----:B------:R-:W-:-:S04]  /*0d90*/  ISETP.NE.AND P4, PT, R3, RZ, PT ;  /* 0x000000ff0300720c */ /* 0x000fc80003f85270 */
[----:B------:R-:W-:Y:S01]  /*0da0*/  SEL R11, R9, R11, !P5 ;  /* 0x0000000b090b7207 */ /* 0x000fe20006800000 */
[----:B------:R-:W-:Y:S01]  /*0db0*/  IMAD.IADD R9, R10, 0x1, R9 ;  /* 0x000000010a097824 */ /* 0x000fe200078e0209 */
[----:B------:R-:W-:-:S03]  /*0dc0*/  ISETP.NE.AND P5, PT, R21, 0x7, PT ;  /* 0x000000071500780c */ /* 0x000fc60003fa5270 */
[C---:B------:R-:W-:Y:S01]  /*0dd0*/  IMAD.IADD R13, R9.reuse, 0x1, R4 ;  /* 0x00000001090d7824 */ /* 0x040fe200078e0204 */
[----:B------:R-:W-:Y:S02]  /*0de0*/  SEL R11, R9, R11, !P6 ;  /* 0x0000000b090b7207 */ /* 0x000fe40007000000 */
[----:B------:R-:W-:Y:S01]  /*0df0*/  FSEL R50, R5, R50, !P5 ;  /* 0x0000003205327208 */ /* 0x000fe20006800000 */
[----:B------:R-:W0:Y:S01]  /*0e00*/  SHFL.UP PT, R9, R22, 0x1, RZ ;  /* 0x0420000016097989 */ /* 0x000e2200000e00ff */
[----:B------:R-:W-:Y:S02]  /*0e10*/  SEL R11, R13, R11, !P5 ;  /* 0x0000000b0d0b7207 */ /* 0x000fe40006800000 */
[----:B------:R-:W-:Y:S02]  /*0e20*/  ISETP.GE.U32.AND P6, PT, R42, 0x20, PT ;  /* 0x000000202a00780c */ /* 0x000fe40003fc6070 */
[C---:B------:R-:W-:Y:S02]  /*0e30*/  ISETP.NE.AND P5, PT, R11.reuse, RZ, PT ;  /* 0x000000ff0b00720c */ /* 0x040fe40003fa5270 */
[----:B------:R-:W-:-:S11]  /*0e40*/  SEL R11, R11, RZ, P6 ;  /* 0x000000ff0b0b7207 */ /* 0x000fd60003000000 */
[----:B------:R-:W-:Y:S01]  /*0e50*/  @!P5 FADD R50, RZ, R50 ;  /* 0x00000032ff32d221 */ /* 0x000fe20000000000 */
[C---:B------:R-:W-:Y:S02]  /*0e60*/  ISETP.NE.AND P5, PT, R20.reuse, RZ, PT ;  /* 0x000000ff1400720c */ /* 0x040fe40003fa5270 */
[----:B------:R-:W-:Y:S02]  /*0e70*/  SEL R20, R20, RZ, P4 ;  /* 0x000000ff14147207 */ /* 0x000fe40002000000 */
[----:B------:R-:W-:Y:S02]  /*0e80*/  FSEL R50, R50, RZ, P6 ;  /* 0x000000ff32327208 */ /* 0x000fe40003000000 */
[----:B------:R-:W-:Y:S01]  /*0e90*/  ISETP.NE.AND P6, PT, R36, R34, PT ;  /* 0x000000222400720c */ /* 0x000fe20003fc5270 */
[----:B------:R-:W-:Y:S02]  /*0ea0*/  IMAD.IADD R17, R11, 0x1, R20 ;  /* 0x000000010b117824 */ /* 0x000fe400078e0214 */
[----:B------:R-:W-:-:S02]  /*0eb0*/  IMAD.IADD R20, R6, 0x1, R13 ;  /* 0x0000000106147824 */ /* 0x000fc400078e020d */
[--C-:B------:R-:W-:Y:S02]  /*0ec0*/  IMAD.IADD R13, R45, 0x1, R17.reuse ;  /* 0x000000012d0d7824 */ /* 0x100fe400078e0211 */
[----:B0-----:R-:W-:Y:S01]  /*0ed0*/  @!P5 FADD R9, R9, R50 ;  /* 0x000000320909d221 */ /* 0x001fe20000000000 */
[----:B------:R-:W-:Y:S01]  /*0ee0*/  ISETP.NE.AND P5, PT, R44, RZ, PT ;  /* 0x000000ff2c00720c */ /* 0x000fe20003fa5270 */
[----:B------:R-:W-:Y:S02]  /*0ef0*/  IMAD.IADD R44, R17, 0x1, R44 ;  /* 0x00000001112c7824 */ /* 0x000fe400078e022c */
[--C-:B------:R-:W-:Y:S01]  /*0f00*/  IMAD.IADD R11, R43, 0x1, R17.reuse ;  /* 0x000000012b0b7824 */ /* 0x100fe200078e0211 */
[----:B------:R-:W-:Y:S01]  /*0f10*/  FSEL R3, R50, R9, !P4 ;  /* 0x0000000932037208 */ /* 0x000fe20006000000 */
[--C-:B------:R-:W-:Y:S01]  /*0f20*/  IMAD.IADD R9, R46, 0x1, R17.reuse ;  /* 0x000000012e097824 */ /* 0x100fe200078e0211 */
[----:B------:R-:W-:Y:S01]  /*0f30*/  ISETP.NE.AND P4, PT, R23, RZ, PT ;  /* 0x000000ff1700720c */ /* 0x000fe20003f85270 */
[----:B------:R-:W-:-:S02]  /*0f40*/  IMAD.IADD R40, R40, 0x1, R17 ;  /* 0x0000000128287824 */ /* 0x000fc400078e0211 */
[----:B------:R-:W-:-:S04]  /*0f50*/  IMAD.IADD R0, R0, 0x1, R17 ;  /* 0x0000000100007824 */ /* 0x000fc800078e0211 */
[----:B------:R-:W-:-:S04]  /*0f60*/  @!P5 FADD R39, R39, R3 ;  /* 0x000000032727d221 */ /* 0x000fc80000000000 */
[----:B------:R-:W-:Y:S01]  /*0f70*/  @!P0 FADD R37, R37, R39 ;  /* 0x0000002725258221 */ /* 0x000fe20000000000 */
[----:B------:R-:W-:-:S03]  /*0f80*/  ISETP.NE.AND P0, PT, R48, RZ, PT ;  /* 0x000000ff3000720c */ /* 0x000fc60003f05270 */
[----:B------:R-:W-:Y:S01]  /*0f90*/  @!P6 FADD R35, R35, R37 ;  /* 0x000000252323e221 */ /* 0x000fe20000000000 */
[----:B------:R-:W-:-:S03]  /*0fa0*/  ISETP.NE.AND P6, PT, R6, RZ, PT ;  /* 0x000000ff0600720c */ /* 0x000fc60003fc5270 */
[----:B------:R-:W-:Y:S01]  /*0fb0*/  @!P4 FADD R33, R33, R35 ;  /* 0x000000232121c221 */ /* 0x000fe20000000000 */
[----:B------:R-:W-:-:S05]  /*0fc0*/  ISETP.GE.AND P4, PT, R20, 0x101, PT ;  /* 0x000001011400780c */ /* 0x000fca0003f86270 */
[----:B------:R-:W-:-:S04]  /*0fd0*/  @!P0 FADD R31, R31, R33 ;  /* 0x000000211f1f8221 */ /* 0x000fc80000000000 */
[----:B------:R-:W-:Y:S01]  /*0fe0*/  @!P6 FADD R7, R7, R5 ;  /* 0x000000050707e221 */ /* 0x000fe20000000000 */
[----:B------:R-:W-:Y:S01]  /*0ff0*/  ISETP.NE.AND P6, PT, R42, RZ, PT ;  /* 0x000000ff2a00720c */ /* 0x000fe20003fc5270 */
[----:B------:R-:W-:-:S04]  /*1000*/  @!P3 FADD R29, R29, R31 ;  /* 0x0000001f1d1db221 */ /* 0x000fc80000000000 */
[----:B------:R-:W-:-:S04]  /*1010*/  @!P2 FADD R27, R27, R29 ;  /* 0x0000001d1b1ba221 */ /* 0x000fc80000000000 */
[----:B------:R-:W-:-:S04]  /*1020*/  @!P1 FADD R25, R25, R27 ;  /* 0x0000001b19199221 */ /* 0x000fc80000000000 */
[----:B------:R-:W0:Y:S01]  /*1030*/  @!P6 LDC.64 R48, c[0x0][0x3b0] ;  /* 0x0000ec00ff30eb82 */ /* 0x000e220000000a00 */
[----:B------:R-:W-:Y:S02]  /*1040*/  @!P6 IMAD.MOV.U32 R22, RZ, RZ, 0x65 ;  /* 0x00000065ff16e424 */ /* 0x000fe400078e00ff */
[----:B------:R-:W-:Y:S02]  /*1050*/  @!P6 IMAD.MOV.U32 R23, RZ, RZ, 0x0 ;  /* 0x00000000ff17e424 */ /* 0x000fe400078e00ff */
[----:B------:R-:W-:Y:S02]  /*1060*/  @!P6 IMAD.MOV.U32 R21, RZ, RZ, R7 ;  /* 0x000000ffff15e224 */ /* 0x000fe400078e0007 */
[----:B------:R-:W-:-:S04]  /*1070*/  IMAD.IADD R7, R47, 0x1, R17 ;  /* 0x000000012f077824 */ /* 0x000fc800078e0211 */
[----:B------:R-:W-:Y:S02]  /*1080*/  VIADD R5, R7, 0x1 ;  /* 0x0000000107057836 */ /* 0x000fe40000000000 */
[----:B------:R-:W-:Y:S01]  /*1090*/  @!P1 IMAD.MOV R5, RZ, RZ, R7 ;  /* 0x000000ffff059224 */ /* 0x000fe200078e0207 */
[----:B0-----:R0:W-:Y:S01]  /*10a0*/  @!P6 ST.E.128.STRONG.GPU desc[UR8][R48.64+0x200], R20 ;  /* 0x000200143000e985 */ /* 0x0011e2000c10fd08 */
[----:B------:R-:W-:Y:S05]  /*10b0*/  @!P4 BRA `(.L_x_1282) ;  /* 0x000000080064c947 */ /* 0x000fea0003800000 */
        /* <DEDUP_REMOVED lines=19> */
[----:B------:R-:W-:-:S03]  /*11f0*/  ISETP.GE.U32.AND P0, PT, R42, R20, PT ;  /* 0x000000142a00720c */ /* 0x000fc60003f06070 */
[----:B------:R1:W-:Y:S02]  /*1200*/  @P1 STS.64 [R11], R34 ;  /* 0x000000220b001388 */ /* 0x0003e40000000a00 */
[----:B------:R-:W-:Y:S02]  /*1210*/  @P5 LEA R40, R40, UR4, 0x3 ;  /* 0x0000000428285c11 */ /* 0x000fe4000f8e18ff */
[----:B------:R1:W-:Y:S02]  /*1220*/  @P6 STS.64 [R9], R32 ;  /* 0x0000002009006388 */ /* 0x0003e40000000a00 */
[----:B------:R-:W-:Y:S02]  /*1230*/  @P2 LEA R5, R5, UR4, 0x3 ;  /* 0x0000000405052c11 */ /* 0x000fe4000f8e18ff */
[----:B------:R1:W-:Y:S04]  /*1240*/  @P5 STS.64 [R40], R30 ;  /* 0x0000001e28005388 */ /* 0x0003e80000000a00 */
[----:B------:R1:W-:Y:S04]  /*1250*/  @P4 STS.64 [R0], R28 ;  /* 0x0000001c00004388 */ /* 0x0003e80000000a00 */
[----:B------:R1:W-:Y:S04]  /*1260*/  @P3 STS.64 [R7], R26 ;  /* 0x0000001a07003388 */ /* 0x0003e80000000a00 */
[----:B------:R1:W-:Y:S01]  /*1270*/  @P2 STS.64 [R5], R24 ;  /* 0x0000001805002388 */ /* 0x0003e20000000a00 */
[----:B------:R-:W-:Y:S06]  /*1280*/  BAR.SYNC.DEFER_BLOCKING 0x0 ;  /* 0x0000000000007b1d */ /* 0x000fec0000010000 */
[----:B------:R-:W-:Y:S05]  /*1290*/  @P0 EXIT ;  /* 0x000000000000094d */ /* 0x000fea0003800000 */
[----:B-1----:R-:W-:Y:S01]  /*12a0*/  IADD3 R3, PT, PT, R14, R18, R12 ;  /* 0x000000120e037210 */ /* 0x002fe20007ffe00c */
[----:B------:R-:W-:Y:S01]  /*12b0*/  BSSY.RECONVERGENT B0, `(.L_x_1283) ;  /* 0x000001b000007945 */ /* 0x000fe20003800200 */
[----:B------:R-:W-:Y:S02]  /*12c0*/  LOP3.LUT R0, RZ, R42, RZ, 0x33, !PT ;  /* 0x0000002aff007212 */ /* 0x000fe400078e33ff */
[----:B------:R-:W-:-:S04]  /*12d0*/  IADD3 R3, PT, PT, R10, R3, R8 ;  /* 0x000000030a037210 */ /* 0x000fc80007ffe008 */
[----:B------:R-:W-:-:S04]  /*12e0*/  IADD3 R3, PT, PT, R6, R3, R4 ;  /* 0x0000000306037210 */ /* 0x000fc80007ffe004 */
[----:B------:R-:W-:-:S04]  /*12f0*/  IADD3 R0, PT, PT, R0, R3, R16 ;  /* 0x0000000300007210 */ /* 0x000fc80007ffe010 */
[C---:B------:R-:W-:Y:S02]  /*1300*/  LOP3.LUT R2, R0.reuse, 0x300, RZ, 0xc0, !PT ;  /* 0x0000030000027812 */ /* 0x040fe400078ec0ff */
[----:B------:R-:W-:Y:S02]  /*1310*/  ISETP.GE.U32.AND P1, PT, R0, 0x300, PT ;  /* 0x000003000000780c */ /* 0x000fe40003f26070 */
[----:B------:R-:W-:-:S13]  /*1320*/  ISETP.NE.AND P0, PT, R2, 0x300, PT ;  /* 0x000003000200780c */ /* 0x000fda0003f05270 */
[----:B------:R-:W-:Y:S05]  /*1330*/  @!P0 BRA `(.L_x_1284) ;  /* 0x0000000000488947 */ /* 0x000fea0003800000 */
[----:B------:R-:W1:Y:S01]  /*1340*/  LDC.64 R2, c[0x0][0x3a0] ;  /* 0x0000e800ff027b82 */ /* 0x000e620000000a00 */
[----:B------:R-:W-:Y:S02]  /*1350*/  LEA.HI R0, R0, 0x1, RZ, 0x18 ;  /* 0x0000000100007811 */ /* 0x000fe400078fc0ff */
[----:B------:R-:W-:-:S03]  /*1360*/  LEA R4, R42, UR4, 0x3 ;  /* 0x000000042a047c11 */ /* 0x000fc6000f8e18ff */
[C---:B------:R-:W-:Y:S01]  /*1370*/  IMAD.SHL.U32 R5, R0.reuse, 0x100, RZ ;  /* 0x0000010000057824 */ /* 0x040fe200078e00ff */
[----:B------:R-:W-:Y:S01]  /*1380*/  LOP3.LUT R0, R0, 0x3, RZ, 0xc0, !PT ;  /* 0x0000000300007812 */ /* 0x000fe200078ec0ff */
[----:B------:R-:W-:-:S03]  /*1390*/  VIADD R4, R4, 0x4 ;  /* 0x0000000404047836 */ /* 0x000fc60000000000 */
[----:B------:R-:W-:Y:S01]  /*13a0*/  LOP3.LUT R5, R5, 0x300, RZ, 0xc0, !PT ;  /* 0x0000030005057812 */ /* 0x000fe200078ec0ff */
[----:B------:R-:W-:Y:S02]  /*13b0*/  IMAD.MOV R0, RZ, RZ, -R0 ;  /* 0x000000ffff007224 */ /* 0x000fe400078e0a00 */
[----:B-1----:R-:W-:-:S04]  /*13c0*/  IMAD.WIDE.U32 R2, R42, 0x4, R2 ;  /* 0x000000042a027825 */ /* 0x002fc800078e0002 */
[----:B------:R-:W-:-:S07]  /*13d0*/  IMAD.IADD R42, R42, 0x1, R5 ;  /* 0x000000012a2a7824 */ /* 0x000fce00078e0205 */
.L_x_1285:
[----:B------:R1:W2:Y:S01]  /*13e0*/  LDS R5, [R4] ;  /* 0x0000000004057984 */ /* 0x0002a20000000800 */
[----:B------:R-:W-:-:S05]  /*13f0*/  VIADD R0, R0, 0x1 ;  /* 0x0000000100007836 */ /* 0x000fca0000000000 */
[----:B------:R-:W-:Y:S01]  /*1400*/  ISETP.NE.AND P0, PT, R0, RZ, PT ;  /* 0x000000ff0000720c */ /* 0x000fe20003f05270 */
[----:B-1----:R-:W-:Y:S01]  /*1410*/  VIADD R4, R4, 0x800 ;  /* 0x0000080004047836 */ /* 0x002fe20000000000 */
[----:B--2---:R1:W-:Y:S02]  /*1420*/  STG.E desc[UR8][R2.64], R5 ;  /* 0x0000000502007986 */ /* 0x0043e4000c101908 */
[----:B-1----:R-:W-:-:S05]  /*1430*/  IADD3 R2, P2, PT, R2, 0x400, RZ ;  /* 0x0000040002027810 */ /* 0x002fca0007f5e0ff */
[----:B------:R-:W-:-:S04]  /*1440*/  IMAD.X R3, RZ, RZ, R3, P2 ;  /* 0x000000ffff037224 */ /* 0x000fc800010e0603 */
[----:B------:R-:W-:Y:S05]  /*1450*/  @P0 BRA `(.L_x_1285) ;  /* 0xfffffffc00e00947 */ /* 0x000fea000383ffff */
.L_x_1284:
[----:B------:R-:W-:Y:S05]  /*1460*/  BSYNC.RECONVERGENT B0 ;  /* 0x0000000000007941 */ /* 0x000fea0003800200 */
.L_x_1283:
[----:B------:R-:W-:Y:S05]  /*1470*/  @!P1 EXIT ;  /* 0x000000000000994d */ /* 0x000fea0003800000 */
[----:B------:R-:W1:Y:S01]  /*1480*/  LDC.64 R2, c[0x0][0x3a0] ;  /* 0x0000e800ff027b82 */ /* 0x000e620000000a00 */
[----:B------:R-:W-:Y:S01]  /*1490*/  IMAD.IADD R0, R20, 0x1, -R42 ;  /* 0x0000000114007824 */ /* 0x000fe200078e0a2a */
[----:B------:R-:W-:Y:S04]  /*14a0*/  BSSY.RECONVERGENT B0, `(.L_x_1286) ;  /* 0x0000033000007945 */ /* 0x000fe80003800200 */
[----:B------:R-:W-:Y:S02]  /*14b0*/  ISETP.GT.AND P1, PT, R0, 0xc00, PT ;  /* 0x00000c000000780c */ /* 0x000fe40003f24270 */
[----:B------:R-:W-:-:S05]  /*14c0*/  LEA R0, R42, UR4, 0x3 ;  /* 0x000000042a007c11 */ /* 0x000fca000f8e18ff */
[----:B------:R-:W-:Y:S02]  /*14d0*/  VIADD R0, R0, 0x1004 ;  /* 0x0000100400007836 */ /* 0x000fe40000000000 */
[----:B-1----:R-:W-:-:S03]  /*14e0*/  IMAD.WIDE.U32 R2, R42, 0x4, R2 ;  /* 0x000000042a027825 */ /* 0x002fc600078e0002 */
[----:B------:R-:W-:-:S05]  /*14f0*/  IADD3 R2, P0, PT, R2, 0x800, RZ ;  /* 0x0000080002027810 */ /* 0x000fca0007f1e0ff */
[----:B------:R-:W-:Y:S01]  /*1500*/  IMAD.X R3, RZ, RZ, R3, P0 ;  /* 0x000000ffff037224 */ /* 0x000fe200000e0603 */
[----:B------:R-:W-:Y:S01]  /*1510*/  PLOP3.LUT P0, PT, PT, PT, PT, 0x80, 0x8 ;  /* 0x000000000008781c */ /* 0x000fe20003f0f070 */
[----:B------:R-:W-:-:S12]  /*1520*/  @!P1 BRA `(.L_x_1287) ;  /* 0x0000000000a89947 */ /* 0x000fd80003800000 */
[----:B------:R-:W-:Y:S01]  /*1530*/  PLOP3.LUT P0, PT, PT, PT, PT, 0x8, 0x80 ;  /* 0x000000000080781c */ /* 0x000fe20003f0e170 */
[----:B------:R-:W-:-:S12]  /*1540*/  VIADD R37, R20, 0xfffff400 ;  /* 0xfffff40014257836 */ /* 0x000fd80000000000 */
.L_x_1288:
[----:B------:R-:W1:Y:S01]  /*1550*/  LDS R5, [R0+-0x1000] ;  /* 0xfff0000000057984 */ /* 0x000e620000000800 */
[----:B------:R-:W-:Y:S01]  /*1560*/  VIADD R42, R42, 0x1000 ;  /* 0x000010002a2a7836 */ /* 0x000fe20000000000 */
[----:B------:R-:W-:Y:S02]  /*1570*/  IADD3 R4, P2, PT, R2, 0x4000, RZ ;  /* 0x0000400002047810 */ /* 0x000fe40007f5e0ff */
[----:B------:R-:W2:Y:S02]  /*1580*/  LDS R7, [R0+-0x800] ;  /* 0xfff8000000077984 */ /* 0x000ea40000000800 */
[----:B------:R-:W-:Y:S02]  /*1590*/  ISETP.GE.AND P1, PT, R42, R37, PT ;  /* 0x000000252a00720c */ /* 0x000fe40003f26270 */
[----:B------:R-:W3:Y:S04]  /*15a0*/  LDS R9, [R0] ;  /* 0x0000000000097984 */ /* 0x000ee80000000800 */
[----:B------:R-:W4:Y:S04]  /*15b0*/  LDS R11, [R0+0x800] ;  /* 0x00080000000b7984 */ /* 0x000f280000000800 */
[----:B------:R-:W5:Y:S04]  /*15c0*/  LDS R13, [R0+0x1000] ;  /* 0x00100000000d7984 */ /* 0x000f680000000800 */
[----:B------:R-:W5:Y:S04]  /*15d0*/  LDS R15, [R0+0x1800] ;  /* 0x00180000000f7984 */ /* 0x000f680000000800 */
[----:B------:R-:W5:Y:S04]  /*15e0*/  LDS R17, [R0+0x2000] ;  /* 0x0020000000117984 */ /* 0x000f680000000800 */
[----:B------:R-:W5:Y:S04]  /*15f0*/  LDS R19, [R0+0x2800] ;  /* 0x0028000000137984 */ /* 0x000f680000000800 */
[----:B0-----:R-:W0:Y:S04]  /*1600*/  LDS R21, [R0+0x3000] ;  /* 0x0030000000157984 */ /* 0x001e280000000800 */
[----:B------:R-:W0:Y:S04]  /*1610*/  LDS R23, [R0+0x3800] ;  /* 0x0038000000177984 */ /* 0x000e280000000800 */
[----:B------:R-:W0:Y:S04]  /*1620*/  LDS R25, [R0+0x4000] ;  /* 0x0040000000197984 */ /* 0x000e280000000800 */
[----:B------:R-:W0:Y:S04]  /*1630*/  LDS R27, [R0+0x4800] ;  /* 0x00480000001b7984 */ /* 0x000e280000000800 */
[----:B------:R-:W0:Y:S04]  /*1640*/  LDS R29, [R0+0x5000] ;  /* 0x00500000001d7984 */ /* 0x000e280000000800 */
[----:B------:R-:W0:Y:S04]  /*1650*/  LDS R31, [R0+0x5800] ;  /* 0x00580000001f7984 */ /* 0x000e280000000800 */
[----:B------:R-:W0:Y:S04]  /*1660*/  LDS R33, [R0+0x6000] ;  /* 0x0060000000217984 */ /* 0x000e280000000800 */
[----:B------:R3:W0:Y:S04]  /*1670*/  LDS R35, [R0+0x6800] ;  /* 0x0068000000237984 */ /* 0x0006280000000800 */
[----:B-1----:R1:W-:Y:S04]  /*1680*/  STG.E desc[UR8][R2.64+-0x800], R5 ;  /* 0xfff8000502007986 */ /* 0x0023e8000c101908 */
[----:B--2---:R-:W-:Y:S01]  /*1690*/  STG.E desc[UR8][R2.64+-0x400], R7 ;  /* 0xfffc000702007986 */ /* 0x004fe2000c101908 */
[----:B---3--:R-:W-:-:S03]  /*16a0*/  VIADD R0, R0, 0x8000 ;  /* 0x0000800000007836 */ /* 0x008fc60000000000 */
[----:B------:R-:W-:Y:S01]  /*16b0*/  STG.E desc[UR8][R2.64], R9 ;  /* 0x0000000902007986 */ /* 0x000fe2000c101908 */
[----:B-1----:R-:W-:-:S03]  /*16c0*/  IMAD.X R5, RZ, RZ, R3, P2 ;  /* 0x000000ffff057224 */ /* 0x002fc600010e0603 */
[----:B----4-:R-:W-:Y:S04]  /*16d0*/  STG.E desc[UR8][R2.64+0x400], R11 ;  /* 0x0004000b02007986 */ /* 0x010fe8000c101908 */
[----:B-----5:R-:W-:Y:S04]  /*16e0*/  STG.E desc[UR8][R2.64+0x800], R13 ;  /* 0x0008000d02007986 */ /* 0x020fe8000c101908 */
[----:B------:R-:W-:Y:S04]  /*16f0*/  STG.E desc[UR8][R2.64+0xc00], R15 ;  /* 0x000c000f02007986 */ /* 0x000fe8000c101908 */
[----:B------:R-:W-:Y:S04]  /*1700*/  STG.E desc[UR8][R2.64+0x1000], R17 ;  /* 0x0010001102007986 */ /* 0x000fe8000c101908 */
[----:B------:R-:W-:Y:S04]  /*1710*/  STG.E desc[UR8][R2.64+0x1400], R19 ;  /* 0x0014001302007986 */ /* 0x000fe8000c101908 */
[----:B0-----:R-:W-:Y:S04]  /*1720*/  STG.E desc[UR8][R2.64+0x1800], R21 ;  /* 0x0018001502007986 */ /* 0x001fe8000c101908 */
[----:B------:R-:W-:Y:S04]  /*1730*/  STG.E desc[UR8][R2.64+0x1c00], R23 ;  /* 0x001c001702007986 */ /* 0x000fe8000c101908 */
[----:B------:R-:W-:Y:S04]  /*1740*/  STG.E desc[UR8][R2.64+0x2000], R25 ;  /* 0x0020001902007986 */ /* 0x000fe8000c101908 */
[----:B------:R-:W-:Y:S04]  /*1750*/  STG.E desc[UR8][R2.64+0x2400], R27 ;  /* 0x0024001b02007986 */ /* 0x000fe8000c101908 */
[----:B------:R-:W-:Y:S04]  /*1760*/  STG.E desc[UR8][R2.64+0x2800], R29 ;  /* 0x0028001d02007986 */ /* 0x000fe8000c101908 */
[----:B------:R-:W-:Y:S04]  /*1770*/  STG.E desc[UR8][R2.64+0x2c00], R31 ;  /* 0x002c001f02007986 */ /* 0x000fe8000c101908 */
[----:B------:R-:W-:Y:S04]  /*1780*/  STG.E desc[UR8][R2.64+0x3000], R33 ;  /* 0x0030002102007986 */ /* 0x000fe8000c101908 */
[----:B------:R0:W-:Y:S02]  /*1790*/  STG.E desc[UR8][R2.64+0x3400], R35 ;  /* 0x0034002302007986 */ /* 0x0001e4000c101908 */
[----:B0-----:R-:W-:-:S02]  /*17a0*/  IMAD.MOV.U32 R2, RZ, RZ, R4 ;  /* 0x000000ffff027224 */ /* 0x001fc400078e0004 */
[----:B------:R-:W-:Y:S01]  /*17b0*/  IMAD.MOV.U32 R3, RZ, RZ, R5 ;  /* 0x000000ffff037224 */ /* 0x000fe200078e0005 */
[----:B------:R-:W-:Y:S06]  /*17c0*/  @!P1 BRA `(.L_x_1288) ;  /* 0xfffffffc00609947 */ /* 0x000fec000383ffff */
.L_x_1287:
[----:B------:R-:W-:Y:S05]  /*17d0*/  BSYNC.RECONVERGENT B0 ;  /* 0x0000000000007941 */ /* 0x000fea0003800200 */
.L_x_1286:
[----:B------:R-:W-:Y:S01]  /*17e0*/  IMAD.IADD R4, R20, 0x1, -R42 ;  /* 0x0000000114047824 */ /* 0x000fe200078e0a2a */
[----:B------:R-:W-:Y:S04]  /*17f0*/  BSSY.RECONVERGENT B0, `(.L_x_1289) ;  /* 0x000001a000007945 */ /* 0x000fe80003800200 */
[----:B------:R-:W-:-:S13]  /*1800*/  ISETP.GT.AND P1, PT, R4, 0x400, PT ;  /* 0x000004000400780c */ /* 0x000fda0003f24270 */
[----:B------:R-:W-:Y:S05]  /*1810*/  @!P1 BRA `(.L_x_1290) ;  /* 0x00000000005c9947 */ /* 0x000fea0003800000 */
[----:B------:R-:W1:Y:S01]  /*1820*/  LDS R5, [R0+-0x1000] ;  /* 0xfff0000000057984 */ /* 0x000e620000000800 */
[----:B------:R-:W-:Y:S01]  /*1830*/  IADD3 R4, P1, PT, R2, 0x2000, RZ ;  /* 0x0000200002047810 */ /* 0x000fe20007f3e0ff */
[----:B------:R-:W-:Y:S01]  /*1840*/  VIADD R42, R42, 0x800 ;  /* 0x000008002a2a7836 */ /* 0x000fe20000000000 */
[----:B------:R-:W-:Y:S01]  /*1850*/  PLOP3.LUT P0, PT, PT, PT, PT, 0x8, 0x80 ;  /* 0x000000000080781c */ /* 0x000fe20003f0e170 */
[----:B------:R-:W2:Y:S02]  /*1860*/  LDS R7, [R0+-0x800] ;  /* 0xfff8000000077984 */ /* 0x000ea40000000800 */
[----:B0-----:R-:W-:Y:S02]  /*1870*/  IMAD.X R21, RZ, RZ, R3, P1 ;  /* 0x000000ffff157224 */ /* 0x001fe400008e0603 */
[----:B------:R-:W0:Y:S04]  /*1880*/  LDS R9, [R0] ;  /* 0x0000000000097984 */ /* 0x000e280000000800 */
[----:B------:R-:W3:Y:S04]  /*1890*/  LDS R11, [R0+0x800] ;  /* 0x00080000000b7984 */ /* 0x000ee80000000800 */
[----:B------:R-:W4:Y:S04]  /*18a0*/  LDS R13, [R0+0x1000] ;  /* 0x00100000000d7984 */ /* 0x000f280000000800 */
[----:B------:R-:W5:Y:S04]  /*18b0*/  LDS R15, [R0+0x1800] ;  /* 0x00180000000f7984 */ /* 0x000f680000000800 */
[----:B------:R-:W5:Y:S04]  /*18c0*/  LDS R17, [R0+0x2000] ;  /* 0x0020000000117984 */ /* 0x000f680000000800 */
[----:B------:R1:W5:Y:S02]  /*18d0*/  LDS R19, [R0+0x2800] ;  /* 0x0028000000137984 */ /* 0x0003640000000800 */
[----:B-1----:R-:W-:-:S02]  /*18e0*/  VIADD R0, R0, 0x4000 ;  /* 0x0000400000007836 */ /* 0x002fc40000000000 */
[----:B------:R-:W-:Y:S04]  /*18f0*/  STG.E desc[UR8][R2.64+-0x800], R5 ;  /* 0xfff8000502007986 */ /* 0x000fe8000c101908 */
[----:B--2---:R-:W-:Y:S04]  /*1900*/  STG.E desc[UR8][R2.64+-0x400], R7 ;  /* 0xfffc000702007986 */ /* 0x004fe8000c101908 */
[----:B0-----:R-:W-:Y:S04]  /*1910*/  STG.E desc[UR8][R2.64], R9 ;  /* 0x0000000902007986 */ /* 0x001fe8000c101908 */
[----:B---3--:R-:W-:Y:S04]  /*1920*/  STG.E desc[UR8][R2.64+0x400], R11 ;  /* 0x0004000b02007986 */ /* 0x008fe8000c101908 */
[----:B----4-:R-:W-:Y:S04]  /*1930*/  STG.E desc[UR8][R2.64+0x800], R13 ;  /* 0x0008000d02007986 */ /* 0x010fe8000c101908 */
[----:B-----5:R-:W-:Y:S04]  /*1940*/  STG.E desc[UR8][R2.64+0xc00], R15 ;  /* 0x000c000f02007986 */ /* 0x020fe8000c101908 */
[----:B------:R-:W-:Y:S04]  /*1950*/  STG.E desc[UR8][R2.64+0x1000], R17 ;  /* 0x0010001102007986 */ /* 0x000fe8000c101908 */
[----:B------:R0:W-:Y:S02]  /*1960*/  STG.E desc[UR8][R2.64+0x1400], R19 ;  /* 0x0014001302007986 */ /* 0x0001e4000c101908 */
[----:B0-----:R-:W-:-:S02]  /*1970*/  IMAD.MOV.U32 R2, RZ, RZ, R4 ;  /* 0x000000ffff027224 */ /* 0x001fc400078e0004 */
[----:B------:R-:W-:-:S07]  /*1980*/  IMAD.MOV.U32 R3, RZ, RZ, R21 ;  /* 0x000000ffff037224 */ /* 0x000fce00078e0015 */
.L_x_1290:
[----:B------:R-:W-:Y:S05]  /*1990*/  BSYNC.RECONVERGENT B0 ;  /* 0x0000000000007941 */ /* 0x000fea0003800200 */
.L_x_1289:
[----:B------:R-:W-:-:S13]  /*19a0*/  ISETP.LT.OR P0, PT, R42, R20, P0 ;  /* 0x000000142a00720c */ /* 0x000fda0000701670 */
[----:B------:R-:W-:Y:S05]  /*19b0*/  @!P0 EXIT ;  /* 0x000000000000894d */ /* 0x000fea0003800000 */
[----:B------:R-:W1:Y:S04]  /*19c0*/  LDS R5, [R0+-0x1000] ;  /* 0xfff0000000057984 */ /* 0x000e680000000800 */
[----:B------:R-:W2:Y:S04]  /*19d0*/  LDS R7, [R0+-0x800] ;  /* 0xfff8000000077984 */ /* 0x000ea80000000800 */
[----:B------:R-:W3:Y:S04]  /*19e0*/  LDS R9, [R0] ;  /* 0x0000000000097984 */ /* 0x000ee80000000800 */
[----:B------:R-:W4:Y:S04]  /*19f0*/  LDS R11, [R0+0x800] ;  /* 0x00080000000b7984 */ /* 0x000f280000000800 */
[----:B-1----:R-:W-:Y:S04]  /*1a00*/  STG.E desc[UR8][R2.64+-0x800], R5 ;  /* 0xfff8000502007986 */ /* 0x002fe8000c101908 */
[----:B--2---:R-:W-:Y:S04]  /*1a10*/  STG.E desc[UR8][R2.64+-0x400], R7 ;  /* 0xfffc000702007986 */ /* 0x004fe8000c101908 */
[----:B---3--:R-:W-:Y:S04]  /*1a20*/  STG.E desc[UR8][R2.64], R9 ;  /* 0x0000000902007986 */ /* 0x008fe8000c101908 */
[----:B----4-:R-:W-:Y:S01]  /*1a30*/  STG.E desc[UR8][R2.64+0x400], R11 ;  /* 0x0004000b02007986 */ /* 0x010fe2000c101908 */
[----:B------:R-:W-:Y:S05]  /*1a40*/  EXIT ;  /* 0x000000000000794d */ /* 0x000fea0003800000 */
.L_x_1282:
[----:B------:R-:W1:Y:S01]  /*1a50*/  @P5 LDC.64 R14, c[0x0][0x3a0] ;  /* 0x0000e800ff0e5b82 */ /* 0x000e620000000a00 */
[----:B------:R-:W-:Y:S02]  /*1a60*/  ISETP.NE.AND P6, PT, R38, R36, PT ;  /* 0x000000242600720c */ /* 0x000fe40003fc5270 */
[----:B------:R-:W-:Y:S02]  /*1a70*/  ISETP.NE.AND P0, PT, R36, R34, PT ;  /* 0x000000222400720c */ /* 0x000fe40003f05270 */
[----:B------:R-:W-:Y:S02]  /*1a80*/  ISETP.NE.AND P4, PT, R34, R32, PT ;  /* 0x000000202200720c */ /* 0x000fe40003f85270 */
[----:B------:R-:W-:Y:S02]  /*1a90*/  ISETP.NE.AND P3, PT, R32, R30, PT ;  /* 0x0000001e2000720c */ /* 0x000fe40003f65270 */
[----:B------:R-:W-:Y:S02]  /*1aa0*/  ISETP.NE.AND P2, PT, R30, R28, PT ;  /* 0x0000001c1e00720c */ /* 0x000fe40003f45270 */
[----:B------:R-:W-:-:S05]  /*1ab0*/  ISETP.NE.AND P1, PT, R28, R26, PT ;  /* 0x0000001a1c00720c */ /* 0x000fca0003f25270 */
[----:B------:R-:W2:Y:S01]  /*1ac0*/  @P0 LDC.64 R18, c[0x0][0x3a0] ;  /* 0x0000e800ff120b82 */ /* 0x000ea20000000a00 */
[----:B-1----:R-:W-:-:S07]  /*1ad0*/  @P5 IMAD.WIDE R14, R17, 0x4, R14 ;  /* 0x00000004110e5825 */ /* 0x002fce00078e020e */
[----:B0-----:R-:W0:Y:S01]  /*1ae0*/  @P4 LDC.64 R20, c[0x0][0x3a0] ;  /* 0x0000e800ff144b82 */ /* 0x001e220000000a00 */
[----:B------:R0:W-:Y:S01]  /*1af0*/  @P5 STG.E desc[UR8][R14.64], R3 ;  /* 0x000000030e005986 */ /* 0x0001e2000c101908 */
[----:B------:R-:W-:-:S06]  /*1b00*/  ISETP.NE.AND P5, PT, R26, R24, PT ;  /* 0x000000181a00720c */ /* 0x000fcc0003fa5270 */
[----:B------:R-:W1:Y:S01]  /*1b10*/  @P6 LDC.64 R16, c[0x0][0x3a0] ;  /* 0x0000e800ff106b82 */ /* 0x000e620000000a00 */
[----:B--2---:R-:W-:-:S07]  /*1b20*/  @P0 IMAD.WIDE R12, R13, 0x4, R18 ;  /* 0x000000040d0c0825 */ /* 0x004fce00078e0212 */
[----:B------:R-:W2:Y:S08]  /*1b30*/  @P3 LDC.64 R22, c[0x0][0x3a0] ;  /* 0x0000e800ff163b82 */ /* 0x000eb00000000a00 */
[----:B------:R-:W3:Y:S01]  /*1b40*/  @P2 LDC.64 R42, c[0x0][0x3a0] ;  /* 0x0000e800ff2a2b82 */ /* 0x000ee20000000a00 */
[----:B0-----:R-:W-:-:S07]  /*1b50*/  @P4 IMAD.WIDE R2, R11, 0x4, R20 ;  /* 0x000000040b024825 */ /* 0x001fce00078e0214 */
[----:B------:R-:W0:Y:S01]  /*1b60*/  @P1 LDC.64 R46, c[0x0][0x3a0] ;  /* 0x0000e800ff2e1b82 */ /* 0x000e220000000a00 */
[----:B-1----:R-:W-:-:S05]  /*1b70*/  @P6 IMAD.WIDE R44, R44, 0x4, R16 ;  /* 0x000000042c2c6825 */ /* 0x002fca00078e0210 */
[----:B------:R1:W-:Y:S01]  /*1b80*/  @P6 STG.E desc[UR8][R44.64], R39 ;  /* 0x000000272c006986 */ /* 0x0003e2000c101908 */
[----:B------:R-:W-:Y:S01]  /*1b90*/  ISETP.NE.AND P6, PT, R24, R41, PT ;  /* 0x000000291800720c */ /* 0x000fe20003fc5270 */
[----:B------:R-:W4:Y:S01]  /*1ba0*/  @P5 LDC.64 R48, c[0x0][0x3a0] ;  /* 0x0000e800ff305b82 */ /* 0x000f220000000a00 */
[----:B--2---:R-:W-:Y:S01]  /*1bb0*/  @P3 IMAD.WIDE R8, R9, 0x4, R22 ;  /* 0x0000000409083825 */ /* 0x004fe200078e0216 */
[----:B------:R1:W-:Y:S04]  /*1bc0*/  @P0 STG.E desc[UR8][R12.64], R37 ;  /* 0x000000250c000986 */ /* 0x0003e8000c101908 */
[----:B------:R1:W-:Y:S01]  /*1bd0*/  @P4 STG.E desc[UR8][R2.64], R35 ;  /* 0x0000002302004986 */ /* 0x0003e2000c101908 */
[----:B---3--:R-:W-:-:S03]  /*1be0*/  @P2 IMAD.WIDE R40, R40, 0x4, R42 ;  /* 0x0000000428282825 */ /* 0x008fc600078e022a */
[----:B------:R1:W-:Y:S04]  /*1bf0*/  @P3 STG.E desc[UR8][R8.64], R33 ;  /* 0x0000002108003986 */ /* 0x0003e8000c101908 */
[----:B------:R1:W-:Y:S01]  /*1c00*/  @P2 STG.E desc[UR8][R40.64], R31 ;  /* 0x0000001f28002986 */ /* 0x0003e2000c101908 */
[----:B0-----:R-:W-:-:S05]  /*1c10*/  @P1 IMAD.WIDE R10, R0, 0x4, R46 ;  /* 0x00000004000a1825 */ /* 0x001fca00078e022e */
[----:B------:R1:W-:Y:S01]  /*1c20*/  @P1 STG.E desc[UR8][R10.64], R29 ;  /* 0x0000001d0a001986 */ /* 0x0003e2000c101908 */
[----:B----4-:R-:W-:-:S05]  /*1c30*/  @P5 IMAD.WIDE R6, R7, 0x4, R48 ;  /* 0x0000000407065825 */ /* 0x010fca00078e0230 */
[----:B------:R1:W-:Y:S01]  /*1c40*/  @P5 STG.E desc[UR8][R6.64], R27 ;  /* 0x0000001b06005986 */ /* 0x0003e2000c101908 */
[----:B------:R-:W-:Y:S05]  /*1c50*/  @!P6 EXIT ;  /* 0x000000000000e94d */ /* 0x000fea0003800000 */
[----:B-1----:R-:W0:Y:S02]  /*1c60*/  LDC.64 R2, c[0x0][0x3a0] ;  /* 0x0000e800ff027b82 */ /* 0x002e240000000a00 */
[----:B0-----:R-:W-:-:S05]  /*1c70*/  IMAD.WIDE R2, R5, 0x4, R2 ;  /* 0x0000000405027825 */ /* 0x001fca00078e0202 */
[----:B------:R-:W-:Y:S01]  /*1c80*/  STG.E desc[UR8][R2.64], R25 ;  /* 0x0000001902007986 */ /* 0x000fe2000c101908 */
[----:B------:R-:W-:Y:S05]  /*1c90*/  EXIT ;  /* 0x000000000000794d */ /* 0x000fea0003800000 */
.L_x_1281:
[----:B------:R-:W0:Y:S01]  /*1ca0*/  S2R R8, SR_TID.X ;  /* 0x0000000000087919 */ /* 0x000e220000002100 */
[----:B------:R-:W1:Y:S08]  /*1cb0*/  LDC.64 R2, c[0x0][0x380] ;  /* 0x0000e000ff027b82 */ /* 0x000e700000000a00 */
[----:B------:R-:W2:Y:S01]  /*1cc0*/  LDC.64 R6, c[0x0][0x388] ;  /* 0x0000e200ff067b82 */ /* 0x000ea20000000a00 */
[----:B0-----:R-:W-:-:S02]  /*1cd0*/  LOP3.LUT R5, R8, 0x1f, RZ, 0xc0, !PT ;  /* 0x0000001f08057812 */ /* 0x001fc400078ec0ff */
[----:B------:R-:W-:-:S03]  /*1ce0*/  LOP3.LUT R4, R8, 0x3e0, RZ, 0xc0, !PT ;  /* 0x000003e008047812 */ /* 0x000fc600078ec0ff */
[----:B------:R-:W-:-:S04]  /*1cf0*/  IMAD.IADD R5, R0, 0x1, R5 ;  /* 0x0000000100057824 */ /* 0x000fc800078e0205 */
[----:B------:R-:W-:-:S04]  /*1d00*/  IMAD R9, R4, 0x9, R5 ;  /* 0x0000000904097824 */ /* 0x000fc800078e0205 */
[----:B-1----:R-:W-:-:S05]  /*1d10*/  IMAD.WIDE.U32 R4, R9, 0x4, R2 ;  /* 0x0000000409047825 */ /* 0x002fca00078e0002 */
[----:B------:R-:W3:Y:S04]  /*1d20*/  LDG.E.CONSTANT R10, desc[UR8][R4.64] ;  /* 0x00000008040a7981 */ /* 0x000ee8000c1e9900 */
[----:B------:R-:W4:Y:S04]  /*1d30*/  LDG.E.CONSTANT R11, desc[UR8][R4.64+0x80] ;  /* 0x00008008040b7981 */ /* 0x000f28000c1e9900 */
[----:B------:R-:W5:Y:S04]  /*1d40*/  LDG.E.CONSTANT R12, desc[UR8][R4.64+0x100] ;  /* 0x00010008040c7981 */ /* 0x000f68000c1e9900 */
[----:B------:R-:W5:Y:S04]  /*1d50*/  LDG.E.CONSTANT R13, desc[UR8][R4.64+0x180] ;  /* 0x00018008040d7981 */ /* 0x000f68000c1e9900 */
[----:B------:R-:W5:Y:S04]  /*1d60*/  LDG.E.CONSTANT R15, desc[UR8][R4.64+0x200] ;  /* 0x00020008040f7981 */ /* 0x000f68000c1e9900 */
[----:B------:R-:W5:Y:S04]  /*1d70*/  LDG.E.CONSTANT R17, desc[UR8][R4.64+0x280] ;  /* 0x0002800804117981 */ /* 0x000f68000c1e9900 */
[----:B------:R-:W5:Y:S04]  /*1d80*/  LDG.E.CONSTANT R19, desc[UR8][R4.64+0x300] ;  /* 0x0003000804137981 */ /* 0x000f68000c1e9900 */
[----:B------:R-:W5:Y:S04]  /*1d90*/  LDG.E.CONSTANT R21, desc[UR8][R4.64+0x380] ;  /* 0x0003800804157981 */ /* 0x000f68000c1e9900 */
[----:B------:R0:W5:Y:S01]  /*1da0*/  LDG.E.CONSTANT R23, desc[UR8][R4.64+0x400] ;  /* 0x0004000804177981 */ /* 0x000162000c1e9900 */
[----:B--2---:R-:W-:-:S05]  /*1db0*/  IMAD.WIDE.U32 R6, R9, 0x4, R6 ;  /* 0x0000000409067825 */ /* 0x004fca00078e0006 */
[----:B------:R-:W2:Y:S04]  /*1dc0*/  LDG.E.CONSTANT R9, desc[UR8][R6.64] ;  /* 0x0000000806097981 */ /* 0x000ea8000c1e9900 */
[----:B------:R-:W2:Y:S04]  /*1dd0*/  LDG.E.CONSTANT R25, desc[UR8][R6.64+0x80] ;  /* 0x0000800806197981 */ /* 0x000ea8000c1e9900 */
[----:B------:R-:W2:Y:S04]  /*1de0*/  LDG.E.CONSTANT R27, desc[UR8][R6.64+0x100] ;  /* 0x00010008061b7981 */ /* 0x000ea8000c1e9900 */
[----:B------:R-:W2:Y:S04]  /*1df0*/  LDG.E.CONSTANT R29, desc[UR8][R6.64+0x180] ;  /* 0x00018008061d7981 */ /* 0x000ea8000c1e9900 */
[----:B------:R-:W2:Y:S04]  /*1e00*/  LDG.E.CONSTANT R31, desc[UR8][R6.64+0x200] ;  /* 0x00020008061f7981 */ /* 0x000ea8000c1e9900 */
[----:B------:R-:W2:Y:S04]  /*1e10*/  LDG.E.CONSTANT R33, desc[UR8][R6.64+0x280] ;  /* 0x0002800806217981 */ /* 0x000ea8000c1e9900 */
[----:B------:R-:W2:Y:S04]  /*1e20*/  LDG.E.CONSTANT R35, desc[UR8][R6.64+0x300] ;  /* 0x0003000806237981 */ /* 0x000ea8000c1e9900 */
[----:B------:R-:W2:Y:S04]  /*1e30*/  LDG.E.CONSTANT R39, desc[UR8][R6.64+0x380] ;  /* 0x0003800806277981 */ /* 0x000ea8000c1e9900 */
[----:B------:R-:W2:Y:S01]  /*1e40*/  LDG.E.CONSTANT R43, desc[UR8][R6.64+0x400] ;  /* 0x00040008062b7981 */ /* 0x000ea2000c1e9900 */
[----:B------:R-:W-:Y:S01]  /*1e50*/  ISETP.NE.AND P0, PT, R8, RZ, PT ;  /* 0x000000ff0800720c */ /* 0x000fe20003f05270 */
[----:B------:R-:W-:-:S12]  /*1e60*/  IMAD.MOV.U32 R26, RZ, RZ, RZ ;  /* 0x000000ffff1a7224 */ /* 0x000fd800078e00ff */
[----:B------:R-:W-:-:S05]  /*1e70*/  @!P0 IMAD.WIDE.U32 R2, R0, 0x4, R2 ;  /* 0x0000000400028825 */ /* 0x000fca00078e0002 */
[----:B------:R1:W2:Y:S01]  /*1e80*/  @!P0 LDG.E.CONSTANT R26, desc[UR8][R2.64+-0x4] ;  /* 0xfffffc08021a8981 */ /* 0x0002a2000c1e9900 */
[----:B------:R-:W0:Y:S01]  /*1e90*/  S2UR UR5, SR_CgaCtaId ;  /* 0x00000000000579c3 */ /* 0x000e220000008800 */
[----:B------:R-:W-:Y:S01]  /*1ea0*/  SHF.R.U32.HI R41, RZ, 0x5, R8 ;  /* 0x00000005ff297819 */ /* 0x000fe20000011608 */
[----:B------:R-:W-:Y:S01]  /*1eb0*/  UMOV UR4, 0x400 ;  /* 0x0000040000047882 */ /* 0x000fe20000000000 */
[----:B------:R-:W1:Y:S02]  /*1ec0*/  S2R R36, SR_LANEID ;  /* 0x0000000000247919 */ /* 0x000e640000000000 */
[C---:B------:R-:W-:Y:S02]  /*1ed0*/  ISETP.NE.AND P5, PT, R41.reuse, 0x2, PT ;  /* 0x000000022900780c */ /* 0x040fe40003fa5270 */
[C---:B------:R-:W-:Y:S01]  /*1ee0*/  ISETP.NE.AND P4, PT, R41.reuse, 0x4, PT ;  /* 0x000000042900780c */ /* 0x040fe20003f85270 */
[----:B0-----:R-:W-:Y:S01]  /*1ef0*/  ULEA UR4, UR5, UR4, 0x18 ;  /* 0x0000000405047291 */ /* 0x001fe2000f8ec0ff */
[----:B-1----:R-:W-:-:S05]  /*1f00*/  IMAD R0, R41, 0x120, R36 ;  /* 0x0000012029007824 */ /* 0x002fca00078e0224 */
[----:B------:R-:W-:Y:S01]  /*1f10*/  LEA R4, R0, UR4, 0x2 ;  /* 0x0000000400047c11 */ /* 0x000fe2000f8e10ff */
[----:B------:R-:W-:-:S04]  /*1f20*/  IMAD.MOV.U32 R0, RZ, RZ, R8 ;  /* 0x000000ffff007224 */ /* 0x000fc800078e0008 */
[----:B------:R-:W-:Y:S01]  /*1f30*/  IMAD R5, R36, 0x20, R4 ;  /* 0x0000002024057824 */ /* 0x000fe200078e0204 */
[C---:B------:R-:W-:Y:S02]  /*1f40*/  LEA R8, R0.reuse, UR4, 0x2 ;  /* 0x0000000400087c11 */ /* 0x040fe4000f8e10ff */
[----:B------:R-:W-:Y:S01]  /*1f50*/  ISETP.NE.AND P0, PT, R0, RZ, PT ;  /* 0x000000ff0000720c */ /* 0x000fe20003f05270 */
[----:B---3--:R-:W-:Y:S04]  /*1f60*/  STS [R4], R10 ;  /* 0x0000000a04007388 */ /* 0x008fe80000000800 */
[----:B----4-:R-:W-:Y:S04]  /*1f70*/  STS [R4+0x80], R11 ;  /* 0x0000800b04007388 */ /* 0x010fe80000000800 */
[----:B-----5:R-:W-:Y:S04]  /*1f80*/  STS [R4+0x100], R12 ;  /* 0x0001000c04007388 */ /* 0x020fe80000000800 */
[----:B------:R-:W-:Y:S04]  /*1f90*/  STS [R4+0x180], R13 ;  /* 0x0001800d04007388 */ /* 0x000fe80000000800 */
        /* <DEDUP_REMOVED lines=12> */
[----:B------:R-:W-:Y:S04]  /*2060*/  LDS R20, [R5+0x14] ;  /* 0x0000140005147984 */ /* 0x000fe80000000800 */
[----:B------:R-:W-:Y:S04]  /*2070*/  LDS R22, [R5+0x18] ;  /* 0x0000180005167984 */ /* 0x000fe80000000800 */
[----:B------:R-:W-:Y:S01]  /*2080*/  LDS R24, [R5+0x1c] ;  /* 0x00001c0005187984 */ /* 0x000fe20000000800 */
[----:B------:R-:W-:Y:S01]  /*2090*/  BAR.SYNC.DEFER_BLOCKING 0x0 ;  /* 0x0000000000007b1d */ /* 0x000fe20000010000 */
[----:B0-----:R-:W-:-:S02]  /*20a0*/  ISETP.NE.AND P1, PT, R2, R12, PT ;  /* 0x0000000c0200720c */ /* 0x001fc40003f25270 */
[----:B-1----:R-:W-:-:S03]  /*20b0*/  ISETP.NE.AND P2, PT, R12, R14, PT ;  /* 0x0000000e0c00720c */ /* 0x002fc60003f45270 */
[----:B--2---:R-:W-:Y:S04]  /*20c0*/  STS [R4], R9 ;  /* 0x0000000904007388 */ /* 0x004fe80000000800 */
        /* <DEDUP_REMOVED lines=24> */
[----:B------:R-:W-:Y:S01]  /*2250*/  BAR.SYNC.DEFER_BLOCKING 0x0 ;  /* 0x0000000000007b1d */ /* 0x000fe20000010000 */
[----:B------:R-:W-:-:S03]  /*2260*/  IMAD.MOV.U32 R4, RZ, RZ, 0x2 ;  /* 0x00000002ff047424 */ /* 0x000fc600078e00ff */
[----:B--2---:R-:W-:Y:S02]  /*2270*/  FADD R6, R17, R6 ;  /* 0x0000000611067221 */ /* 0x004fe40000000000 */
[----:B------:R-:W0:Y:S02]  /*2280*/  @P0 LDS R26, [R8+0x478] ;  /* 0x00047800081a0984 */ /* 0x000e240000000800 */
[----:B0-----:R-:W-:-:S04]  /*2290*/  ISETP.NE.AND P0, PT, R26, R2, PT ;  /* 0x000000021a00720c */ /* 0x001fc80003f05270 */
[----:B------:R-:W-:-:S09]  /*22a0*/  SEL R5, RZ, 0x1, !P0 ;  /* 0x00000001ff057807 */ /* 0x000fd20004000000 */
[----:B------:R-:W-:Y:S01]  /*22b0*/  @!P0 IMAD.MOV R4, RZ, RZ, 0x1 ;  /* 0x00000001ff048424 */ /* 0x000fe200078e02ff */
[----:B------:R-:W-:Y:S01]  /*22c0*/  ISETP.NE.AND P0, PT, R14, R16, PT ;  /* 0x000000100e00720c */ /* 0x000fe20003f05270 */
[----:B------:R-:W-:Y:S01]  /*22d0*/  @!P1 IMAD.MOV R4, RZ, RZ, R5 ;  /* 0x000000ffff049224 */ /* 0x000fe200078e0205 */
[----:B------:R-:W-:Y:S02]  /*22e0*/  ISETP.NE.AND P1, PT, R16, R18, PT ;  /* 0x000000121000720c */ /* 0x000fe40003f25270 */
[----:B------:R-:W-:Y:S01]  /*22f0*/  FSEL R6, R17, R6, P0 ;  /* 0x0000000611067208 */ /* 0x000fe20000000000 */
[----:B------:R-:W-:Y:S02]  /*2300*/  VIADD R5, R4, 0x1 ;  /* 0x0000000104057836 */ /* 0x000fe40000000000 */
[----:B------:R-:W-:Y:S01]  /*2310*/  @!P2 IMAD.MOV R5, RZ, RZ, R4 ;  /* 0x000000ffff05a224 */ /* 0x000fe200078e0204 */
[----:B------:R-:W-:Y:S01]  /*2320*/  ISETP.NE.AND P2, PT, R24, R37, PT ;  /* 0x000000251800720c */ /* 0x000fe20003f45270 */
[----:B------:R-:W-:-:S02]  /*2330*/  FADD R6, R19, R6 ;  /* 0x0000000613067221 */ /* 0x000fc40000000000 */
[----:B------:R-:W-:Y:S02]  /*2340*/  VIADD R4, R5, 0x1 ;  /* 0x0000000105047836 */ /* 0x000fe40000000000 */
[----:B------:R-:W-:Y:S01]  /*2350*/  @!P0 IMAD.MOV R4, RZ, RZ, R5 ;  /* 0x000000ffff048224 */ /* 0x000fe200078e0205 */
[----:B------:R-:W-:Y:S02]  /*2360*/  FSEL R6, R19, R6, P1 ;  /* 0x0000000613067208 */ /* 0x000fe40000800000 */
[----:B------:R-:W-:Y:S01]  /*2370*/  ISETP.NE.AND P0, PT, R18, R20, PT ;  /* 0x000000141200720c */ /* 0x000fe20003f05270 */
[----:B------:R-:W-:Y:S02]  /*2380*/  VIADD R5, R4, 0x1 ;  /* 0x0000000104057836 */ /* 0x000fe40000000000 */
[----:B------:R-:W-:Y:S01]  /*2390*/  FADD R6, R21, R6 ;  /* 0x0000000615067221 */ /* 0x000fe20000000000 */
[----:B------:R-:W-:Y:S01]  /*23a0*/  @!P1 IMAD.MOV R5, RZ, RZ, R4 ;  /* 0x000000ffff059224 */ /* 0x000fe200078e0204 */
[----:B------:R-:W-:-:S03]  /*23b0*/  ISETP.NE.AND P1, PT, R20, R22, PT ;  /* 0x000000161400720c */ /* 0x000fc60003f25270 */
[----:B------:R-:W-:Y:S01]  /*23c0*/  FSEL R6, R21, R6, P0 ;  /* 0x0000000615067208 */ /* 0x000fe20000000000 */
[----:B------:R-:W-:-:S04]  /*23d0*/  VIADD R4, R5, 0x1 ;  /* 0x0000000105047836 */ /* 0x000fc80000000000 */
[----:B------:R-:W-:Y:S01]  /*23e0*/  FADD R6, R23, R6 ;  /* 0x0000000617067221 */ /* 0x000fe20000000000 */
[----:B------:R-:W-:Y:S01]  /*23f0*/  @!P0 IMAD.MOV R4, RZ, RZ, R5 ;  /* 0x000000ffff048224 */ /* 0x000fe200078e0205 */
[----:B------:R-:W-:-:S03]  /*2400*/  ISETP.NE.AND P0, PT, R22, R24, PT ;  /* 0x000000181600720c */ /* 0x000fc60003f05270 */
[----:B------:R-:W-:Y:S01]  /*2410*/  FSEL R6, R23, R6, P1 ;  /* 0x0000000617067208 */ /* 0x000fe20000800000 */
[----:B------:R-:W-:Y:S02]  /*2420*/  VIADD R7, R4, 0x1 ;  /* 0x0000000104077836 */ /* 0x000fe40000000000 */
[----:B------:R-:W-:Y:S01]  /*2430*/  @!P1 IMAD.MOV R7, RZ, RZ, R4 ;  /* 0x000000ffff079224 */ /* 0x000fe200078e0204 */
[----:B------:R-:W-:Y:S01]  /*2440*/  ISETP.GE.AND P1, PT, R36, 0x1, PT ;  /* 0x000000012400780c */ /* 0x000fe20003f26270 */
[----:B------:R-:W-:-:S05]  /*2450*/  FADD R6, R25, R6 ;  /* 0x0000000619067221 */ /* 0x000fca0000000000 */
[----:B------:R-:W-:Y:S01]  /*2460*/  FSEL R5, R25, R6, P0 ;  /* 0x0000000619057208 */ /* 0x000fe20000000000 */
[----:B------:R-:W-:Y:S02]  /*2470*/  VIADD R6, R7, 0x1 ;  /* 0x0000000107067836 */ /* 0x000fe40000000000 */
[----:B------:R-:W-:Y:S02]  /*2480*/  @!P0 IMAD.MOV R6, RZ, RZ, R7 ;  /* 0x000000ffff068224 */ /* 0x000fe400078e0207 */
[----:B------:R-:W-:Y:S02]  /*2490*/  @!P2 FADD R40, R40, R5 ;  /* 0x000000052828a221 */ /* 0x000fe40000000000 */
[----:B------:R-:W-:Y:S02]  /*24a0*/  VIADD R4, R6, 0x1 ;  /* 0x0000000106047836 */ /* 0x000fe40000000000 */
[----:B------:R-:W-:Y:S01]  /*24b0*/  @!P2 IMAD.MOV R4, RZ, RZ, R6 ;  /* 0x000000ffff04a224 */ /* 0x000fe200078e0206 */
[----:B------:R-:W0:Y:S01]  /*24c0*/  SHFL.UP PT, R7, R40, 0x1, RZ ;  /* 0x0420000028077989 */ /* 0x000e2200000e00ff */
[----:B------:R-:W-:-:S03]  /*24d0*/  ISETP.NE.AND P2, PT, R36, 0x1f, PT ;  /* 0x0000001f2400780c */ /* 0x000fc60003f45270 */
[----:B------:R-:W1:Y:S01]  /*24e0*/  SHFL.UP PT, R5, R4, 0x1, RZ ;  /* 0x0420000004057989 */ /* 0x000e6200000e00ff */
[----:B------:R-:W-:-:S09]  /*24f0*/  ISETP.NE.AND P0, PT, R4, RZ, PT ;  /* 0x000000ff0400720c */ /* 0x000fd20003f05270 */
[----:B------:R-:W-:Y:S01]  /*2500*/  @!P2 LEA R44, R41, UR4, 0x3 ;  /* 0x00000004292cac11 */ /* 0x000fe2000f8e18ff */
[----:B0-----:R-:W-:Y:S01]  /*2510*/  FADD R7, R40, R7 ;  /* 0x0000000728077221 */ /* 0x001fe20000000000 */
[----:B-1----:R-:W-:-:S04]  /*2520*/  SEL R5, R5, RZ, P1 ;  /* 0x000000ff05057207 */ /* 0x002fc80000800000 */
[----:B------:R-:W-:Y:S02]  /*2530*/  @P1 FSEL R40, R7, R40, !P0 ;  /* 0x0000002807281208 */ /* 0x000fe40004000000 */
[----:B------:R-:W-:Y:S01]  /*2540*/  ISETP.GE.AND P1, PT, R36, 0x2, PT ;  /* 0x000000022400780c */ /* 0x000fe20003f26270 */
[----:B------:R-:W-:Y:S02]  /*2550*/  IMAD.IADD R5, R5, 0x1, R4 ;  /* 0x0000000105057824 */ /* 0x000fe400078e0204 */
[----:B------:R-:W0:Y:S03]  /*2560*/  SHFL.UP PT, R7, R40, 0x2, RZ ;  /* 0x0440000028077989 */ /* 0x000e2600000e00ff */
[----:B------:R-:W-:Y:S01]  /*2570*/  ISETP.NE.AND P0, PT, R5, RZ, PT ;  /* 0x000000ff0500720c */ /* 0x000fe20003f05270 */
[----:B------:R-:W1:Y:S01]  /*2580*/  SHFL.UP PT, R6, R5, 0x2, RZ ;  /* 0x0440000005067989 */ /* 0x000e6200000e00ff */
        /* <DEDUP_REMOVED lines=26> */
[----:B------:R-:W-:Y:S02]  /*2730*/  FSEL R43, R7, R40, !P0 ;  /* 0x00000028072b7208 */ /* 0x000fe40004000000 */
[----:B------:R-:W-:Y:S01]  /*2740*/  ISETP.NE.AND P0, PT, R41, 0x3, PT ;  /* 0x000000032900780c */ /* 0x000fe20003f05270 */
[----:B------:R-:W-:Y:S01]  /*2750*/  IMAD.IADD R42, R4, 0x1, R5 ;  /* 0x00000001042a7824 */ /* 0x000fe200078e0205 */
[----:B------:R-:W-:-:S04]  /*2760*/  FSEL R27, R40, R43, !P1 ;  /* 0x0000002b281b7208 */ /* 0x000fc80004800000 */
[----:B------:R-:W-:Y:S01]  /*2770*/  @!P2 STS.64 [R44], R42 ;  /* 0x0000002a2c00a388 */ /* 0x000fe20000000a00 */
[----:B------:R-:W-:Y:S06]  /*2780*/  BAR.SYNC.DEFER_BLOCKING 0x0 ;  /* 0x0000000000007b1d */ /* 0x000fec0000010000 */
[----:B------:R-:W-:Y:S04]  /*2790*/  SHFL.UP PT, R27, R27, 0x1, RZ ;  /* 0x042000001b1b7989 */ /* 0x000fe800000e00ff */
[----:B------:R-:W0:Y:S04]  /*27a0*/  LDS.128 R8, [UR4] ;  /* 0x00000004ff087984 */ /* 0x000e280008000c00 */
[----:B------:R-:W1:Y:S04]  /*27b0*/  LDS.128 R28, [UR4+0x10] ;  /* 0x00001004ff1c7984 */ /* 0x000e680008000c00 */
[----:B------:R-:W2:Y:S04]  /*27c0*/  LDS.128 R32, [UR4+0x20] ;  /* 0x00002004ff207984 */ /* 0x000ea80008000c00 */
[----:B------:R-:W3:Y:S01]  /*27d0*/  LDS.128 R4, [UR4+0x30] ;  /* 0x00003004ff047984 */ /* 0x000ee20008000c00 */
[----:B0-----:R-:W-:Y:S01]  /*27e0*/  IMAD.IADD R39, R8, 0x1, R10 ;  /* 0x0000000108277824 */ /* 0x001fe200078e020a */
[----:B------:R-:W-:-:S03]  /*27f0*/  ISETP.NE.AND P1, PT, R10, RZ, PT ;  /* 0x000000ff0a00720c */ /* 0x000fc60003f25270 */
[C---:B-1----:R-:W-:Y:S01]  /*2800*/  IMAD.IADD R43, R39.reuse, 0x1, R28 ;  /* 0x00000001272b7824 */ /* 0x042fe200078e021c */
[----:B------:R-:W-:Y:S02]  /*2810*/  SEL R8, R39, R8, !P5 ;  /* 0x0000000827087207 */ /* 0x000fe40006800000 */
[----:B------:R-:W-:Y:S01]  /*2820*/  ISETP.NE.AND P6, PT, R28, RZ, PT ;  /* 0x000000ff1c00720c */ /* 0x000fe20003fc5270 */
[----:B------:R-:W0:Y:S01]  /*2830*/  SHFL.UP PT, R39, R42, 0x1, RZ ;  /* 0x042000002a277989 */ /* 0x000e2200000e00ff */
[----:B------:R-:W-:Y:S02]  /*2840*/  ISETP.NE.AND P2, PT, R30, RZ, PT ;  /* 0x000000ff1e00720c */ /* 0x000fe40003f45270 */
[----:B--2---:R-:W-:Y:S02]  /*2850*/  ISETP.NE.AND P3, PT, R32, RZ, PT ;  /* 0x000000ff2000720c */ /* 0x004fe40003f65270 */
[----:B------:R-:W-:Y:S01]  /*2860*/  SEL R10, R43, R8, !P0 ;  /* 0x000000082b0a7207 */ /* 0x000fe20004000000 */
[----:B------:R-:W-:Y:S01]  /*2870*/  @!P1 FADD R11, R9, R11 ;  /* 0x0000000b090b9221 */ /* 0x000fe20000000000 */
[----:B------:R-:W-:Y:S01]  /*2880*/  ISETP.GE.U32.AND P1, PT, R0, 0x20, PT ;  /* 0x000000200000780c */ /* 0x000fe20003f26070 */
[----:B------:R-:W-:-:S03]  /*2890*/  IMAD.IADD R43, R30, 0x1, R43 ;  /* 0x000000011e2b7824 */ /* 0x000fc600078e022b */
[C---:B------:R-:W-:Y:S01]  /*28a0*/  FSEL R8, R11.reuse, R9, !P5 ;  /* 0x000000090b087208 */ /* 0x040fe20006800000 */
[----:B------:R-:W-:Y:S01]  /*28b0*/  @!P6 FADD R29, R11, R29 ;  /* 0x0000001d0b1de221 */ /* 0x000fe20000000000 */
[----:B------:R-:W-:Y:S02]  /*28c0*/  ISETP.NE.AND P5, PT, R34, RZ, PT ;  /* 0x000000ff2200720c */ /* 0x000fe40003fa5270 */
[----:B------:R-:W-:Y:S01]  /*28d0*/  SEL R10, R43, R10, !P4 ;  /* 0x0000000a2b0a7207 */ /* 0x000fe20006000000 */
[----:B------:R-:W-:Y:S01]  /*28e0*/  @!P2 FADD R31, R31, R29 ;  /* 0x0000001d1f1fa221 */ /* 0x000fe20000000000 */
[----:B------:R-:W-:Y:S01]  /*28f0*/  FSEL R8, R29, R8, !P0 ;  /* 0x000000081d087208 */ /* 0x000fe20004000000 */
[----:B------:R-:W-:Y:S01]  /*2900*/  IMAD.IADD R43, R43, 0x1, R32 ;  /* 0x000000012b2b7824 */ /* 0x000fe200078e0220 */
[----:B---3--:R-:W-:Y:S01]  /*2910*/  ISETP.NE.AND P2, PT, R4, RZ, PT ;  /* 0x000000ff0400720c */ /* 0x008fe20003f45270 */
[----:B------:R-:W-:Y:S01]  /*2920*/  @!P3 FADD R33, R31, R33 ;  /* 0x000000211f21b221 */ /* 0x000fe20000000000 */
[----:B------:R-:W-:-:S02]  /*2930*/  ISETP.NE.AND P0, PT, R41, 0x5, PT ;  /* 0x000000052900780c */ /* 0x000fc40003f05270 */
[----:B------:R-:W-:Y:S02]  /*2940*/  FSEL R8, R31, R8, !P4 ;  /* 0x000000081f087208 */ /* 0x000fe40006000000 */
[----:B0-----:R-:W-:Y:S01]  /*2950*/  @P1 ISETP.NE.AND P4, PT, R39, RZ, PT ;  /* 0x000000ff2700120c */ /* 0x001fe20003f85270 */
[----:B------:R-:W-:Y:S01]  /*2960*/  @!P5 FADD R35, R35, R33 ;  /* 0x000000212323d221 */ /* 0x000fe20000000000 */
[----:B------:R-:W-:Y:S01]  /*2970*/  SEL R10, R43, R10, !P0 ;  /* 0x0000000a2b0a7207 */ /* 0x000fe20004000000 */
[----:B------:R-:W-:Y:S01]  /*2980*/  IMAD.IADD R43, R34, 0x1, R43 ;  /* 0x00000001222b7824 */ /* 0x000fe200078e022b */
[----:B------:R-:W-:Y:S02]  /*2990*/  FSEL R8, R33, R8, !P0 ;  /* 0x0000000821087208 */ /* 0x000fe40004000000 */
[----:B------:R-:W-:Y:S01]  /*29a0*/  PLOP3.LUT P0, PT, PT, PT, PT, 0x80, 0x8 ;  /* 0x000000000008781c */ /* 0x000fe20003f0f070 */
[----:B------:R-:W-:Y:S01]  /*29b0*/  @!P2 FADD R5, R35, R5 ;  /* 0x000000052305a221 */ /* 0x000fe20000000000 */
[----:B------:R-:W-:-:S02]  /*29c0*/  ISETP.NE.AND P3, PT, R41, 0x6, PT ;  /* 0x000000062900780c */ /* 0x000fc40003f65270 */
[----:B------:R-:W-:Y:S02]  /*29d0*/  @P1 PLOP3.LUT P0, PT, P4, PT, PT, 0x80, 0x8 ;  /* 0x000000000008181c */ /* 0x000fe4000270f070 */
[----:B------:R-:W-:Y:S02]  /*29e0*/  ISETP.NE.AND P4, PT, R41, 0x7, PT ;  /* 0x000000072900780c */ /* 0x000fe40003f85270 */
[----:B------:R-:W-:Y:S02]  /*29f0*/  FSEL R8, R35, R8, !P3 ;  /* 0x0000000823087208 */ /* 0x000fe40005800000 */
[----:B------:R-:W-:Y:S02]  /*2a00*/  ISETP.NE.AND P2, PT, R6, RZ, PT ;  /* 0x000000ff0600720c */ /* 0x000fe40003f45270 */
[C---:B------:R-:W-:Y:S01]  /*2a10*/  SEL R10, R43.reuse, R10, !P3 ;  /* 0x0000000a2b0a7207 */ /* 0x040fe20005800000 */
[----:B------:R-:W-:Y:S01]  /*2a20*/  IMAD.IADD R43, R43, 0x1, R4 ;  /* 0x000000012b2b7824 */ /* 0x000fe200078e0204 */
[----:B------:R-:W-:-:S02]  /*2a30*/  FSEL R8, R5, R8, !P4 ;  /* 0x0000000805087208 */ /* 0x000fc40006000000 */
[----:B------:R-:W-:Y:S01]  /*2a40*/  @P1 ISETP.NE.AND P3, PT, R36, RZ, PT ;  /* 0x000000ff2400120c */ /* 0x000fe20003f65270 */
[----:B------:R-:W-:Y:S01]  /*2a50*/  IMAD.IADD R32, R6, 0x1, R43 ;  /* 0x0000000106207824 */ /* 0x000fe200078e022b */
[----:B------:R-:W-:Y:S01]  /*2a60*/  SEL R10, R43, R10, !P4 ;  /* 0x0000000a2b0a7207 */ /* 0x000fe20006000000 */
[----:B------:R-:W-:Y:S01]  /*2a70*/  @!P0 FADD R27, R27, R8 ;  /* 0x000000081b1b8221 */ /* 0x000fe20000000000 */
[----:B------:R-:W-:-:S03]  /*2a80*/  @P1 SEL R9, R39, RZ, P3 ;  /* 0x000000ff27091207 */ /* 0x000fc60001800000 */
[----:B------:R-:W-:Y:S01]  /*2a90*/  @!P2 FADD R7, R7, R5 ;  /* 0x000000050707a221 */ /* 0x000fe20000000000 */
[----:B------:R-:W-:Y:S01]  /*2aa0*/  @P1 FSEL R27, R8, R27, !P3 ;  /* 0x0000001b081b1208 */ /* 0x000fe20005800000 */
[----:B------:R-:W-:Y:S01]  /*2ab0*/  @P1 IMAD.IADD R39, R10, 0x1, R9 ;  /* 0x000000010a271824 */ /* 0x000fe200078e0209 */
[----:B------:R-:W-:Y:S06]  /*2ac0*/  @P1 BRA `(.L_x_1291) ;  /* 0x0000000c00081947 */ /* 0x000fec0003800000 */
[----:B------:R-:W0:Y:S01]  /*2ad0*/  LDC.64 R28, c[0x0][0x3b0] ;  /* 0x0000ec00ff1c7b82 */ /* 0x000e220000000a00 */
[----:B------:R-:W-:Y:S01]  /*2ae0*/  ISETP.NE.AND P0, PT, R0, RZ, PT ;  /* 0x000000ff0000720c */ /* 0x000fe20003f05270 */
[----:B------:R-:W1:-:S12]  /*2af0*/  LDCU UR5, c[0x0][0x370] ;  /* 0x00006e00ff0577ac */ /* 0x000e580008000800 */
[----:B------:R-:W-:Y:S01]  /*2b00*/  @!P0 IMAD.MOV.U32 R10, RZ, RZ, 0x64 ;  /* 0x00000064ff0a8424 */ /* 0x000fe200078e00ff */
[----:B------:R2:W-:Y:S01]  /*2b10*/  @!P0 STS [UR4+0x74], R32 ;  /* 0x00007420ff008988 */ /* 0x0005e20008000804 */
[----:B------:R-:W-:Y:S02]  /*2b20*/  @!P0 IMAD.MOV.U32 R11, RZ, RZ, 0x0 ;  /* 0x00000000ff0b8424 */ /* 0x000fe400078e00ff */
[----:B------:R-:W-:Y:S01]  /*2b30*/  @!P0 IMAD.MOV.U32 R8, RZ, RZ, R32 ;  /* 0x000000ffff088224 */ /* 0x000fe200078e0020 */
[----:B------:R2:W-:Y:S01]  /*2b40*/  @!P0 STS [UR4+0x78], R7 ;  /* 0x00007807ff008988 */ /* 0x0005e20008000804 */
[----:B------:R-:W-:Y:S01]  /*2b50*/  @!P0 IMAD.MOV.U32 R9, RZ, RZ, R7 ;  /* 0x000000ffff098224 */ /* 0x000fe200078e0007 */
[----:B-1----:R-:W-:Y:S01]  /*2b60*/  UISETP.GT.U32.AND UP0, UPT, UR5, 0x1f3, UPT ;  /* 0x000001f30500788c */ /* 0x002fe2000bf04070 */
[----:B0-----:R-:W-:-:S05]  /*2b70*/  IMAD.WIDE.U32 R28, R38, 0x10, R28 ;  /* 0x00000010261c7825 */ /* 0x001fca00078e001c */
[----:B------:R2:W-:Y:S03]  /*2b80*/  @!P0 ST.E.128.STRONG.GPU desc[UR8][R28.64+0x200], R8 ;  /* 0x000200081c008985 */ /* 0x0005e6000c10fd08 */
[----:B------:R-:W-:Y:S05]  /*2b90*/  BRA.U UP0, `(.L_x_1292) ;  /* 0x0000000100087547 */ /* 0x000fea000b800000 */
[----:B------:R0:W-:Y:S06]  /*2ba0*/  MEMBAR.SC.CTA ;  /* 0x0000000000007992 */ /* 0x0001ec0000000000 */
[----:B0-----:R-:W-:Y:S05]  /*2bb0*/  BRA `(.L_x_1293) ;  /* 0x0000000000087947 */ /* 0x001fea0003800000 */
.L_x_1292:
[----:B------:R-:W-:Y:S05]  /*2bc0*/  NANOSLEEP 0x1c2 ;  /* 0x000001c20000795d */ /* 0x000fea0003800000 */
[----:B------:R-:W-:Y:S01]  /*2bd0*/  NOP ;  /* 0x0000000000007918 */ /* 0x000fe20000000000 */
.L_x_1293:
[----:B------:R-:W-:-:S03]  /*2be0*/  IMAD.WIDE.U32 R4, R0, 0x10, RZ ;  /* 0x0000001000047825 */ /* 0x000fc600078e00ff */
[----:B------:R-:W-:Y:S02]  /*2bf0*/  LOP3.LUT R31, R4, 0xfffffff0, RZ, 0x3c, !PT ;  /* 0xfffffff0041f7812 */ /* 0x000fe400078e3cff */
[----:B------:R-:W-:Y:S02]  /*2c00*/  LOP3.LUT R5, RZ, R5, RZ, 0x33, !PT ;  /* 0x00000005ff057212 */ /* 0x000fe400078e33ff */
[----:B------:R-:W-:-:S05]  /*2c10*/  IADD3 R30, P0, PT, R28, R31, RZ ;  /* 0x0000001f1c1e7210 */ /* 0x000fca0007f1e0ff */
[----:B------:R-:W-:-:S08]  /*2c20*/  IMAD.X R31, R29, 0x1, R5, P0 ;  /* 0x000000011d1f7824 */ /* 0x000fd000000e0605 */
.L_x_1295:
[----:B--2---:R-:W2:Y:S01]  /*2c30*/  LD.E.128.STRONG.GPU R8, desc[UR8][R30.64+0x200] ;  /* 0x000200081e087980 */ /* 0x004ea2000c10fd00 */
[----:B------:R-:W-:Y:S05]  /*2c40*/  YIELD ;  /* 0x0000000000007946 */ /* 0x000fea0003800000 */
[----:B------:R-:W-:Y:S01]  /*2c50*/  UMOV UR5, 0xffffffff ;  /* 0xffffffff00057882 */ /* 0x000fe20000000000 */
[----:B--2---:R-:W-:-:S04]  /*2c60*/  ISETP.NE.U32.AND P0, PT, R10, 0x63, PT ;  /* 0x000000630a00780c */ /* 0x004fc80003f05070 */
[----:B------:R-:W-:Y:S01]  /*2c70*/  ISETP.NE.AND.EX P0, PT, R11, RZ, PT, P0 ;  /* 0x000000ff0b00720c */ /* 0x000fe20003f05300 */
[----:B------:R-:W-:-:S12]  /*2c80*/  BRA.DIV UR5, `(.L_x_1294) ;  /* 0x0000006a05307947 */ /* 0x000fd8000b800000 */
[----:B------:R-:W-:-:S13]  /*2c90*/  VOTE.ANY P0, !P0 ;  /* 0x0000000000ff7806 */ /* 0x000fda0004000100 */
.L_x_1351:
[----:B------:R-:W-:Y:S05]  /*2ca0*/  @P0 BRA `(.L_x_1295) ;  /* 0xfffffffc00e00947 */ /* 0x000fea000383ffff */
[----:B------:R-:W-:Y:S01]  /*2cb0*/  UMOV UR5, 0xffffffff ;  /* 0xffffffff00057882 */ /* 0x000fe20000000000 */
[----:B------:R-:W-:-:S04]  /*2cc0*/  ISETP.NE.U32.AND P0, PT, R10, 0x65, PT ;  /* 0x000000650a00780c */ /* 0x000fc80003f05070 */
[----:B------:R-:W-:Y:S01]  /*2cd0*/  ISETP.NE.AND.EX P0, PT, R11, RZ, PT, P0 ;  /* 0x000000ff0b00720c */ /* 0x000fe20003f05300 */
[----:B------:R-:W-:-:S12]  /*2ce0*/  BRA.DIV UR5, `(.L_x_1296) ;  /* 0x0000006a05387947 */ /* 0x000fd8000b800000 */
[----:B------:R-:W0:Y:S01]  /*2cf0*/  S2R R31, SR_GEMASK ;  /* 0x00000000001f7919 */ /* 0x000e220000003c00 */
[----:B------:R-:W-:Y:S01]  /*2d00*/  VOTE.ANY R4, PT, !P0 ;  /* 0x0000000000047806 */ /* 0x000fe200040e0100 */
[----:B------:R-:W-:Y:S01]  /*2d10*/  VIADD R6, R36, 0x10 ;  /* 0x0000001024067836 */ /* 0x000fe20000000000 */
[----:B------:R-:W-:Y:S02]  /*2d20*/  ISETP.NE.AND P1, PT, R8, RZ, PT ;  /* 0x000000ff0800720c */ /* 0x000fe40003f25270 */
[----:B0-----:R-:W-:-:S05]  /*2d30*/  LOP3.LUT R4, R4, 0x80000000, R31, 0xec, !PT ;  /* 0x8000000004047812 */ /* 0x001fca00078eec1f */
[----:B------:R-:W-:-:S05]  /*2d40*/  VIADD R5, R4, 0xffffffff ;  /* 0xffffffff04057836 */ /* 0x000fca0000000000 */
[----:B------:R-:W-:Y:S01]  /*2d50*/  LOP3.LUT R5, R4, R5, RZ, 0xc, !PT ;  /* 0x0000000504057212 */ /* 0x000fe200078e0cff */
[----:B------:R-:W-:-:S03]  /*2d60*/  VIADD R4, R36, 0x2 ;  /* 0x0000000224047836 */ /* 0x000fc60000000000 */
[----:B------:R-:W0:Y:S02]  /*2d70*/  POPC R41, R5 ;  /* 0x0000000500297309 */ /* 0x000e240000000000 */
[----:B0-----:R-:W0:Y:S01]  /*2d80*/  SHFL.DOWN PT, R42, R9, 0x1, R41 ;  /* 0x08200000092a7989 */ /* 0x001e2200000e0029 */
[-C--:B------:R-:W-:Y:S02]  /*2d90*/  ISETP.GE.AND P0, PT, R36, R41.reuse, PT ;  /* 0x000000292400720c */ /* 0x080fe40003f06270 */
[----:B------:R-:W-:Y:S01]  /*2da0*/  ISETP.GT.AND P2, PT, R6, R41, PT ;  /* 0x000000290600720c */ /* 0x000fe20003f44270 */
[----:B------:R-:W1:Y:S01]  /*2db0*/  SHFL.DOWN PT, R30, R8, 0x1, R41 ;  /* 0x08200000081e7989 */ /* 0x000e6200000e0029 */
[----:B0-----:R-:W-:Y:S01]  /*2dc0*/  FADD R33, R9, R42 ;  /* 0x0000002a09217221 */ /* 0x001fe20000000000 */
[----:B-1----:R-:W-:-:S04]  /*2dd0*/  SEL R35, R30, RZ, !P0 ;  /* 0x000000ff1e237207 */ /* 0x002fc80004000000 */
[----:B------:R-:W-:Y:S01]  /*2de0*/  FSEL R33, R33, R9, !P1 ;  /* 0x0000000921217208 */ /* 0x000fe20004800000 */
[----:B------:R-:W-:-:S03]  /*2df0*/  IMAD.IADD R30, R8, 0x1, R35 ;  /* 0x00000001081e7824 */ /* 0x000fc600078e0223 */
[----:B------:R-:W-:Y:S02]  /*2e00*/  FSEL R33, R33, R9, !P0 ;  /* 0x0000000921217208 */ /* 0x000fe40004000000 */
[----:B------:R-:W-:Y:S01]  /*2e10*/  ISETP.GT.AND P0, PT, R4, R41, PT ;  /* 0x000000290400720c */ /* 0x000fe20003f04270 */
[----:B------:R-:W-:Y:S01]  /*2e20*/  VIADD R4, R36, 0x4 ;  /* 0x0000000424047836 */ /* 0x000fe20000000000 */
[----:B------:R-:W0:Y:S01]  /*2e30*/  SHFL.DOWN PT, R42, R30, 0x2, R41 ;  /* 0x084000001e2a7989 */ /* 0x000e2200000e0029 */
[----:B------:R-:W-:-:S03]  /*2e40*/  ISETP.NE.AND P1, PT, R30, RZ, PT ;  /* 0x000000ff1e00720c */ /* 0x000fc60003f25270 */
[----:B------:R-:W1:Y:S01]  /*2e50*/  SHFL.DOWN PT, R34, R33, 0x2, R41 ;  /* 0x0840000021227989 */ /* 0x000e6200000e0029 */
[----:B0-----:R-:W-:Y:S01]  /*2e60*/  SEL R5, R42, RZ, !P0 ;  /* 0x000000ff2a057207 */ /* 0x001fe20004000000 */
[----:B-1----:R-:W-:-:S04]  /*2e70*/  FADD R34, R33, R34 ;  /* 0x0000002221227221 */ /* 0x002fc80000000000 */
[----:B------:R-:W-:Y:S01]  /*2e80*/  IMAD.IADD R8, R30, 0x1, R5 ;  /* 0x000000011e087824 */ /* 0x000fe200078e0205 */
[----:B------:R-:W-:-:S04]  /*2e90*/  @!P0 FSEL R33, R34, R33, !P1 ;  /* 0x0000002122218208 */ /* 0x000fc80004800000 */
[----:B------:R-:W0:Y:S01]  /*2ea0*/  SHFL.DOWN PT, R9, R8, 0x4, R41 ;  /* 0x0880000008097989 */ /* 0x000e2200000e0029 */
[----:B------:R-:W-:Y:S01]  /*2eb0*/  ISETP.GT.AND P0, PT, R4, R41, PT ;  /* 0x000000290400720c */ /* 0x000fe20003f04270 */
[----:B------:R-:W-:Y:S01]  /*2ec0*/  VIADD R4, R36, 0x8 ;  /* 0x0000000824047836 */ /* 0x000fe20000000000 */
[----:B------:R-:W-:Y:S01]  /*2ed0*/  ISETP.NE.AND P1, PT, R8, RZ, PT ;  /* 0x000000ff0800720c */ /* 0x000fe20003f25270 */
[----:B------:R-:W1:Y:S01]  /*2ee0*/  SHFL.DOWN PT, R42, R33, 0x4, R41 ;  /* 0x08800000212a7989 */ /* 0x000e6200000e0029 */
[----:B0-----:R-:W-:Y:S01]  /*2ef0*/  SEL R9, R9, RZ, !P0 ;  /* 0x000000ff09097207 */ /* 0x001fe20004000000 */
[----:B-1----:R-:W-:-:S04]  /*2f00*/  FADD R42, R33, R42 ;  /* 0x0000002a212a7221 */ /* 0x002fc80000000000 */
[----:B------:R-:W-:-:S04]  /*2f10*/  IMAD.IADD R30, R8, 0x1, R9 ;  /* 0x00000001081e7824 */ /* 0x000fc800078e0209 */
[----:B------:R-:W-:Y:S01]  /*2f20*/  @!P0 FSEL R33, R42, R33, !P1 ;  /* 0x000000212a218208 */ /* 0x000fe20004800000 */
[----:B------:R-:W0:Y:S01]  /*2f30*/  SHFL.DOWN PT, R9, R30, 0x8, R41 ;  /* 0x090000001e097989 */ /* 0x000e2200000e0029 */
[----:B------:R-:W-:Y:S02]  /*2f40*/  ISETP.GT.AND P0, PT, R4, R41, PT ;  /* 0x000000290400720c */ /* 0x000fe40003f04270 */
[----:B------:R-:W-:Y:S01]  /*2f50*/  ISETP.NE.AND P1, PT, R30, RZ, PT ;  /* 0x000000ff1e00720c */ /* 0x000fe20003f25270 */
[----:B------:R-:W1:Y:S01]  /*2f60*/  SHFL.DOWN PT, R42, R33, 0x8, R41 ;  /* 0x09000000212a7989 */ /* 0x000e6200000e0029 */
[----:B------:R-:W2:Y:S01]  /*2f70*/  LDC.64 R4, c[0x0][0x3b0] ;  /* 0x0000ec00ff047b82 */ /* 0x000ea20000000a00 */
[----:B0-----:R-:W-:Y:S01]  /*2f80*/  SEL R9, R9, RZ, !P0 ;  /* 0x000000ff09097207 */ /* 0x001fe20004000000 */
[----:B-1----:R-:W-:-:S04]  /*2f90*/  FADD R42, R33, R42 ;  /* 0x0000002a212a7221 */ /* 0x002fc80000000000 */
[----:B------:R-:W-:Y:S01]  /*2fa0*/  IMAD.IADD R8, R30, 0x1, R9 ;  /* 0x000000011e087824 */ /* 0x000fe200078e0209 */
[----:B--2---:R-:W-:Y:S02]  /*2fb0*/  IADD3 R34, P4, PT, R4, 0x200, RZ ;  /* 0x0000020004227810 */ /* 0x004fe40007f9e0ff */
[----:B------:R-:W-:Y:S02]  /*2fc0*/  @!P0 FSEL R33, R42, R33, !P1 ;  /* 0x000000212a218208 */ /* 0x000fe40004800000 */
[----:B------:R-:W0:Y:S01]  /*2fd0*/  SHFL.DOWN PT, R9, R8, 0x10, R41 ;  /* 0x0a00000008097989 */ /* 0x000e2200000e0029 */
[----:B------:R-:W-:Y:S01]  /*2fe0*/  ISETP.NE.U32.AND P1, PT, R10, 0x65, PT ;  /* 0x000000650a00780c */ /* 0x000fe20003f25070 */
[----:B------:R-:W-:Y:S01]  /*2ff0*/  IMAD.X R35, RZ, RZ, R5, P4 ;  /* 0x000000ffff237224 */ /* 0x000fe200020e0605 */
[----:B------:R-:W-:Y:S01]  /*3000*/  ISETP.NE.AND P3, PT, R8, RZ, PT ;  /* 0x000000ff0800720c */ /* 0x000fe20003f65270 */
[----:B------:R-:W1:Y:S01]  /*3010*/  SHFL.DOWN PT, R42, R33, 0x10, R41 ;  /* 0x0a000000212a7989 */ /* 0x000e6200000e0029 */
[----:B------:R-:W-:-:S02]  /*3020*/  ISETP.NE.AND.EX P1, PT, R11, RZ, PT, P1 ;  /* 0x000000ff0b00720c */ /* 0x000fc40003f25310 */
[----:B------:R-:W-:-:S05]  /*3030*/  LOP3.LUT R11, RZ, R0, RZ, 0x33, !PT ;  /* 0x00000000ff0b7212 */ /* 0x000fca00078e33ff */
[----:B------:R-:W-:-:S06]  /*3040*/  IMAD.IADD R38, R11, 0x1, R38 ;  /* 0x000000010b267824 */ /* 0x000fcc00078e0226 */
[----:B------:R-:W-:Y:S02]  /*3050*/  VOTE.ALL P0, P1 ;  /* 0x0000000000ff7806 */ /* 0x000fe40000800000 */
[----:B0-----:R-:W-:Y:S01]  /*3060*/  SEL R9, R9, RZ, !P2 ;  /* 0x000000ff09097207 */ /* 0x001fe20005000000 */
[----:B-1----:R-:W-:-:S04]  /*3070*/  FADD R42, R33, R42 ;  /* 0x0000002a212a7221 */ /* 0x002fc80000000000 */
[----:B------:R-:W-:Y:S01]  /*3080*/  IMAD.IADD R30, R8, 0x1, R9 ;  /* 0x00000001081e7824 */ /* 0x000fe200078e0209 */
[----:B------:R-:W-:-:S05]  /*3090*/  @!P2 FSEL R33, R42, R33, !P3 ;  /* 0x000000212a21a208 */ /* 0x000fca0005800000 */
[----:B------:R-:W-:-:S07]  /*30a0*/  IMAD.MOV.U32 R8, RZ, RZ, R33 ;  /* 0x000000ffff087224 */ /* 0x000fce00078e0021 */
.L_x_1365:
[----:B------:R-:W-:Y:S05]  /*30b0*/  @!P0 BRA `(.L_x_1297) ;  /* 0x0000000400248947 */ /* 0x000fea0003800000 */
[----:B------:R-:W-:-:S07]  /*30c0*/  IMAD.MOV.U32 R33, RZ, RZ, R38 ;  /* 0x000000ffff217224 */ /* 0x000fce00078e0026 */
.L_x_1301:
[----:B------:R-:W-:Y:S02]  /*30d0*/  IMAD.MOV.U32 R38, RZ, RZ, R8 ;  /* 0x000000ffff267224 */ /* 0x000fe400078e0008 */
[----:B------:R-:W-:-:S07]  /*30e0*/  IMAD.WIDE R40, R33, 0x10, R34 ;  /* 0x0000001021287825 */ /* 0x000fce00078e0222 */
.L_x_1299:
[----:B------:R-:W2:Y:S01]  /*30f0*/  LD.E.128.STRONG.GPU R8, desc[UR8][R40.64+-0x200] ;  /* 0xfffe000828087980 */ /* 0x000ea2000c10fd00 */
[----:B------:R-:W-:Y:S05]  /*3100*/  YIELD ;  /* 0x0000000000007946 */ /* 0x000fea0003800000 */
[----:B------:R-:W-:Y:S01]  /*3110*/  UMOV UR5, 0xffffffff ;  /* 0xffffffff00057882 */ /* 0x000fe20000000000 */
[----:B--2---:R-:W-:-:S04]  /*3120*/  ISETP.NE.U32.AND P0, PT, R10, 0x63, PT ;  /* 0x000000630a00780c */ /* 0x004fc80003f05070 */
[----:B------:R-:W-:Y:S01]  /*3130*/  ISETP.NE.AND.EX P0, PT, R11, RZ, PT, P0 ;  /* 0x000000ff0b00720c */ /* 0x000fe20003f05300 */
[----:B------:R-:W-:-:S12]  /*3140*/  BRA.DIV UR5, `(.L_x_1298) ;  /* 0x0000006a05dc7947 */ /* 0x000fd8000b800000 */
[----:B------:R-:W-:-:S13]  /*3150*/  VOTE.ANY P0, !P0 ;  /* 0x0000000000ff7806 */ /* 0x000fda0004000100 */
.L_x_1368:
[----:B------:R-:W-:Y:S05]  /*3160*/  @P0 BRA `(.L_x_1299) ;  /* 0xfffffffc00e00947 */ /* 0x000fea000383ffff */
[----:B------:R-:W-:Y:S01]  /*3170*/  UMOV UR5, 0xffffffff ;  /* 0xffffffff00057882 */ /* 0x000fe20000000000 */
[----:B------:R-:W-:-:S04]  /*3180*/  ISETP.NE.U32.AND P0, PT, R10, 0x65, PT ;  /* 0x000000650a00780c */ /* 0x000fc80003f05070 */
[----:B------:R-:W-:Y:S01]  /*3190*/  ISETP.NE.AND.EX P0, PT, R11, RZ, PT, P0 ;  /* 0x000000ff0b00720c */ /* 0x000fe20003f05300 */
[----:B------:R-:W-:-:S12]  /*31a0*/  BRA.DIV UR5, `(.L_x_1300) ;  /* 0x0000006a05e47947 */ /* 0x000fd8000b800000 */
[----:B------:R-:W-:Y:S01]  /*31b0*/  VOTE.ANY R4, PT, !P0 ;  /* 0x0000000000047806 */ /* 0x000fe200040e0100 */
[----:B------:R-:W-:Y:S01]  /*31c0*/  VIADD R33, R33, 0xffffffe0 ;  /* 0xffffffe021217836 */ /* 0x000fe20000000000 */
[----:B------:R-:W-:Y:S02]  /*31d0*/  ISETP.NE.AND P1, PT, R8, RZ, PT ;  /* 0x000000ff0800720c */ /* 0x000fe40003f25270 */
[----:B------:R-:W-:Y:S02]  /*31e0*/  LOP3.LUT R4, R4, 0x80000000, R31, 0xec, !PT ;  /* 0x8000000004047812 */ /* 0x000fe400078eec1f */
[----:B------:R-:W-:-:S03]  /*31f0*/  ISETP.NE.AND P3, PT, R30, RZ, PT ;  /* 0x000000ff1e00720c */ /* 0x000fc60003f65270 */
[----:B------:R-:W-:-:S05]  /*3200*/  VIADD R5, R4, 0xffffffff ;  /* 0xffffffff04057836 */ /* 0x000fca0000000000 */
[----:B------:R-:W-:Y:S01]  /*3210*/  LOP3.LUT R5, R4, R5, RZ, 0xc, !PT ;  /* 0x0000000504057212 */ /* 0x000fe200078e0cff */
[----:B------:R-:W-:-:S03]  /*3220*/  VIADD R4, R36, 0x2 ;  /* 0x0000000224047836 */ /* 0x000fc60000000000 */
[----:B------:R-:W0:Y:S02]  /*3230*/  POPC R41, R5 ;  /* 0x0000000500297309 */ /* 0x000e240000000000 */
[----:B0-----:R-:W0:Y:S01]  /*3240*/  SHFL.DOWN PT, R42, R9, 0x1, R41 ;  /* 0x08200000092a7989 */ /* 0x001e2200000e0029 */
[----:B------:R-:W-:-:S03]  /*3250*/  ISETP.GE.AND P0, PT, R36, R41, PT ;  /* 0x000000292400720c */ /* 0x000fc60003f06270 */
[----:B------:R-:W1:Y:S01]  /*3260*/  SHFL.DOWN PT, R40, R8, 0x1, R41 ;  /* 0x0820000008287989 */ /* 0x000e6200000e0029 */
[----:B0-----:R-:W-:-:S05]  /*3270*/  FADD R43, R9, R42 ;  /* 0x0000002a092b7221 */ /* 0x001fca0000000000 */
[-C--:B------:R-:W-:Y:S02]  /*3280*/  FSEL R45, R43, R9.reuse, !P1 ;  /* 0x000000092b2d7208 */ /* 0x080fe40004800000 */
[----:B-1----:R-:W-:Y:S02]  /*3290*/  SEL R43, R40, RZ, !P0 ;  /* 0x000000ff282b7207 */ /* 0x002fe40004000000 */
[----:B------:R-:W-:Y:S02]  /*32a0*/  FSEL R40, R45, R9, !P0 ;  /* 0x000000092d287208 */ /* 0x000fe40004000000 */
[----:B------:R-:W-:Y:S01]  /*32b0*/  ISETP.GT.AND P0, PT, R4, R41, PT ;  /* 0x000000290400720c */ /* 0x000fe20003f04270 */
[----:B------:R-:W-:Y:S02]  /*32c0*/  IMAD.IADD R44, R8, 0x1, R43 ;  /* 0x00000001082c7824 */ /* 0x000fe400078e022b */
[----:B------:R-:W0:Y:S01]  /*32d0*/  SHFL.DOWN PT, R43, R40, 0x2, R41 ;  /* 0x08400000282b7989 */ /* 0x000e2200000e0029 */
[----:B------:R-:W-:-:S02]  /*32e0*/  VIADD R4, R36, 0x4 ;  /* 0x0000000424047836 */ /* 0x000fc40000000000 */
[----:B------:R-:W-:Y:S01]  /*32f0*/  ISETP.NE.AND P1, PT, R44, RZ, PT ;  /* 0x000000ff2c00720c */ /* 0x000fe20003f25270 */
[----:B------:R-:W1:Y:S01]  /*3300*/  SHFL.DOWN PT, R42, R44, 0x2, R41 ;  /* 0x084000002c2a7989 */ /* 0x000e6200000e0029 */
[----:B0-----:R-:W-:Y:S01]  /*3310*/  FADD R43, R40, R43 ;  /* 0x0000002b282b7221 */ /* 0x001fe20000000000 */
[----:B-1----:R-:W-:-:S04]  /*3320*/  SEL R5, R42, RZ, !P0 ;  /* 0x000000ff2a057207 */ /* 0x002fc80004000000 */
[----:B------:R-:W-:Y:S02]  /*3330*/  @!P0 FSEL R40, R43, R40, !P1 ;  /* 0x000000282b288208 */ /* 0x000fe40004800000 */
[----:B------:R-:W-:Y:S01]  /*3340*/  ISETP.GT.AND P0, PT, R4, R41, PT ;  /* 0x000000290400720c */ /* 0x000fe20003f04270 */
[----:B------:R-:W-:Y:S02]  /*3350*/  IMAD.IADD R8, R44, 0x1, R5 ;  /* 0x000000012c087824 */ /* 0x000fe400078e0205 */
[----:B------:R-:W0:Y:S01]  /*3360*/  SHFL.DOWN PT, R9, R40, 0x4, R41 ;  /* 0x0880000028097989 */ /* 0x000e2200000e0029 */
[----:B------:R-:W-:Y:S02]  /*3370*/  VIADD R4, R36, 0x8 ;  /* 0x0000000824047836 */ /* 0x000fe40000000000 */
        /* <DEDUP_REMOVED lines=15> */
[----:B------:R-:W-:Y:S01]  /*3470*/  IMAD.IADD R43, R44, 0x1, R5 ;  /* 0x000000012c2b7824 */ /* 0x000fe200078e0205 */
[----:B------:R-:W-:Y:S01]  /*3480*/  ISETP.NE.U32.AND P1, PT, R10, 0x65, PT ;  /* 0x000000650a00780c */ /* 0x000fe20003f25070 */
[----:B------:R-:W0:Y:S03]  /*3490*/  SHFL.DOWN PT, R42, R40, 0x10, R41 ;  /* 0x0a000000282a7989 */ /* 0x000e2600000e0029 */
[----:B------:R-:W-:Y:S01]  /*34a0*/  ISETP.NE.AND.EX P1, PT, R11, RZ, PT, P1 ;  /* 0x000000ff0b00720c */ /* 0x000fe20003f25310 */
[----:B------:R-:W1:Y:S01]  /*34b0*/  SHFL.DOWN PT, R8, R43, 0x10, R41 ;  /* 0x0a0000002b087989 */ /* 0x000e6200000e0029 */
[----:B------:R-:W-:Y:S01]  /*34c0*/  ISETP.NE.AND P2, PT, R43, RZ, PT ;  /* 0x000000ff2b00720c */ /* 0x000fe20003f45270 */
[----:B0-----:R-:W-:Y:S01]  /*34d0*/  FADD R5, R40, R42 ;  /* 0x0000002a28057221 */ /* 0x001fe20000000000 */
[----:B-1----:R-:W-:-:S04]  /*34e0*/  SEL R8, R8, RZ, !P0 ;  /* 0x000000ff08087207 */ /* 0x002fc80004000000 */
[----:B------:R-:W-:Y:S02]  /*34f0*/  @!P0 FSEL R40, R5, R40, !P2 ;  /* 0x0000002805288208 */ /* 0x000fe40005000000 */
[----:B------:R-:W-:-:S03]  /*3500*/  IADD3 R30, PT, PT, R43, R8, R30 ;  /* 0x000000082b1e7210 */ /* 0x000fc60007ffe01e */
[----:B------:R-:W-:Y:S01]  /*3510*/  VOTE.ALL P0, P1 ;  /* 0x0000000000ff7806 */ /* 0x000fe20000800000 */
[----:B------:R-:W-:-:S04]  /*3520*/  @!P3 FADD R38, R40, R38 ;  /* 0x000000262826b221 */ /* 0x000fc80000000000 */
[----:B------:R-:W-:-:S08]  /*3530*/  IMAD.MOV.U32 R8, RZ, RZ, R38 ;  /* 0x000000ffff087224 */ /* 0x000fd000078e0026 */
.L_x_1382:
[----:B------:R-:W-:Y:S05]  /*3540*/  @P0 BRA `(.L_x_1301) ;  /* 0xfffffff800e00947 */ /* 0x000fea000383ffff */
.L_x_1297:
[----:B------:R-:W-:Y:S01]  /*3550*/  ISETP.NE.AND P1, PT, R36, RZ, PT ;  /* 0x000000ff2400720c */ /* 0x000fe20003f25270 */
[----:B------:R-:W-:Y:S01]  /*3560*/  BSSY.RECONVERGENT B0, `(.L_x_1302) ;  /* 0x0000015000007945 */ /* 0x000fe20003800200 */
[----:B------:R-:W-:Y:S01]  /*3570*/  ISETP.NE.AND P0, PT, R0, RZ, PT ;  /* 0x000000ff0000720c */ /* 0x000fe20003f05270 */
[----:B------:R-:W-:-:S10]  /*3580*/  IMAD.MOV.U32 R31, RZ, RZ, R8 ;  /* 0x000000ffff1f7224 */ /* 0x000fd400078e0008 */
[----:B------:R-:W0:Y:S01]  /*3590*/  @!P1 S2R R5, SR_CgaCtaId ;  /* 0x0000000000059919 */ /* 0x000e220000008800 */
[----:B------:R-:W-:-:S04]  /*35a0*/  @!P1 MOV R4, 0x400 ;  /* 0x0000040000049802 */ /* 0x000fc80000000f00 */
[----:B0-----:R-:W-:Y:S01]  /*35b0*/  @!P1 LEA R10, R5, R4, 0x18 ;  /* 0x00000004050a9211 */ /* 0x001fe200078ec0ff */
[----:B------:R-:W-:Y:S06]  /*35c0*/  @P0 BRA `(.L_x_1303) ;  /* 0x0000000000380947 */ /* 0x000fec0003800000 */
[----:B------:R-:W0:Y:S01]  /*35d0*/  S2UR UR6, SR_CgaCtaId ;  /* 0x00000000000679c3 */ /* 0x000e220000008800 */
[----:B------:R-:W-:Y:S01]  /*35e0*/  FADD R4, R7, R8 ;  /* 0x0000000807047221 */ /* 0x000fe20000000000 */
[C---:B------:R-:W-:Y:S01]  /*35f0*/  ISETP.NE.AND P0, PT, R32.reuse, RZ, PT ;  /* 0x000000ff2000720c */ /* 0x040fe20003f05270 */
[----:B------:R-:W-:Y:S01]  /*3600*/  UMOV UR5, 0x400 ;  /* 0x0000040000057882 */ /* 0x000fe20000000000 */
[----:B------:R-:W-:Y:S02]  /*3610*/  IMAD.IADD R9, R32, 0x1, R30 ;  /* 0x0000000120097824 */ /* 0x000fe400078e021e */
[----:B------:R-:W-:Y:S01]  /*3620*/  FSEL R5, R4, R7, !P0 ;  /* 0x0000000704057208 */ /* 0x000fe20004000000 */
[----:B------:R-:W-:Y:S02]  /*3630*/  IMAD.MOV.U32 R6, RZ, RZ, 0x65 ;  /* 0x00000065ff067424 */ /* 0x000fe400078e00ff */
[----:B------:R-:W-:Y:S02]  /*3640*/  IMAD.MOV.U32 R7, RZ, RZ, 0x0 ;  /* 0x00000000ff077424 */ /* 0x000fe400078e00ff */
[----:B------:R-:W-:-:S05]  /*3650*/  IMAD.MOV.U32 R4, RZ, RZ, R9 ;  /* 0x000000ffff047224 */ /* 0x000fca00078e0009 */
[----:B------:R1:W-:Y:S01]  /*3660*/  ST.E.128.STRONG.GPU desc[UR8][R28.64+0x200], R4 ;  /* 0x000200041c007985 */ /* 0x0003e2000c10fd08 */
[----:B0-----:R-:W-:-:S09]  /*3670*/  ULEA UR5, UR6, UR5, 0x18 ;  /* 0x0000000506057291 */ /* 0x001fd2000f8ec0ff */
[----:B------:R1:W-:Y:S04]  /*3680*/  STS.64 [UR5+0x68], R8 ;  /* 0x00006808ff007988 */ /* 0x0003e80008000a05 */
[----:B------:R1:W-:Y:S04]  /*3690*/  STS [UR5+0x70], R5 ;  /* 0x00007005ff007988 */ /* 0x0003e80008000805 */
[----:B------:R1:W-:Y:S02]  /*36a0*/  STS [UR5+0x64], R30 ;  /* 0x0000641eff007988 */ /* 0x0003e40008000805 */
.L_x_1303:
[----:B------:R-:W-:Y:S05]  /*36b0*/  BSYNC.RECONVERGENT B0 ;  /* 0x0000000000007941 */ /* 0x000fea0003800200 */
.L_x_1302:
[----:B------:R0:W-:Y:S01]  /*36c0*/  @!P1 STS.64 [R10+0x48], R30 ;  /* 0x0000481e0a009388 */ /* 0x0001e20000000a00 */
[----:B------:R-:W-:Y:S02]  /*36d0*/  @!P1 IMAD.MOV.U32 R39, RZ, RZ, R30 ;  /* 0x000000ffff279224 */ /* 0x000fe400078e001e */
[----:B------:R-:W-:-:S07]  /*36e0*/  @!P1 IMAD.MOV.U32 R27, RZ, RZ, R8 ;  /* 0x000000ffff1b9224 */ /* 0x000fce00078e0008 */
.L_x_1291:
[----:B------:R-:W-:Y:S05]  /*36f0*/  WARPSYNC.ALL ;  /* 0x0000000000007948 */ /* 0x000fea0003800000 */
[----:B------:R-:W-:Y:S01]  /*3700*/  ISETP.NE.AND P1, PT, R0, RZ, PT ;  /* 0x000000ff0000720c */ /* 0x000fe20003f25270 */
[----:B------:R-:W2:Y:S08]  /*3710*/  S2UR UR5, SR_CgaCtaId ;  /* 0x00000000000579c3 */ /* 0x000eb00000008800 */
[----:B------:R-:W-:Y:S01]  /*3720*/  BAR.SYNC.DEFER_BLOCKING 0x0 ;  /* 0x0000000000007b1d */ /* 0x000fe20000010000 */
[----:B------:R-:W-:-:S02]  /*3730*/  ISETP.NE.OR P0, PT, R39, RZ, !P1 ;  /* 0x000000ff2700720c */ /* 0x000fc40004f05670 */
[----:B------:R-:W-:Y:S02]  /*3740*/  ISETP.NE.AND P4, PT, R2, R12, PT ;  /* 0x0000000c0200720c */ /* 0x000fe40003f85270 */
[----:B------:R-:W-:Y:S01]  /*3750*/  ISETP.NE.AND P5, PT, R26, R2, PT ;  /* 0x000000021a00720c */ /* 0x000fe20003fa5270 */
[----:B------:R-:W-:Y:S01]  /*3760*/  UMOV UR4, 0x400 ;  /* 0x0000040000047882 */ /* 0x000fe20000000000 */
[----:B------:R-:W-:Y:S02]  /*3770*/  ISETP.NE.AND P3, PT, R12, R14, PT ;  /* 0x0000000e0c00720c */ /* 0x000fe40003f65270 */
[----:B------:R-:W-:Y:S02]  /*3780*/  SEL R44, RZ, 0x1, !P5 ;  /* 0x00000001ff2c7807 */ /* 0x000fe40006800000 */
[----:B------:R-:W-:-:S03]  /*3790*/  ISETP.NE.AND P2, PT, R14, R16, PT ;  /* 0x000000100e00720c */ /* 0x000fc60003f45270 */
[----:B-1----:R-:W-:Y:S02]  /*37a0*/  VIADD R6, R44, 0x1 ;  /* 0x000000012c067836 */ /* 0x002fe40000000000 */
[----:B------:R-:W-:Y:S01]  /*37b0*/  @!P4 IMAD.MOV R6, RZ, RZ, R44 ;  /* 0x000000ffff06c224 */ /* 0x000fe200078e022c */
[----:B--2---:R-:W-:-:S09]  /*37c0*/  ULEA UR6, UR5, UR4, 0x18 ;  /* 0x0000000405067291 */ /* 0x004fd2000f8ec0ff */
[----:B------:R-:W1:Y:S04]  /*37d0*/  @P1 LDS.64 R4, [UR6+0x48] ;  /* 0x00004806ff041984 */ /* 0x000e680008000a00 */
[----:B------:R-:W2:Y:S01]  /*37e0*/  LDS R9, [UR6+0x74] ;  /* 0x00007406ff097984 */ /* 0x000ea20008000800 */
[----:B-1----:R-:W-:Y:S02]  /*37f0*/  @P1 IMAD.IADD R4, R39, 0x1, R4 ;  /* 0x0000000127041824 */ /* 0x002fe400078e0204 */
[----:B------:R-:W-:Y:S01]  /*3800*/  @!P0 FADD R27, R27, R5 ;  /* 0x000000051b1b8221 */ /* 0x000fe20000000000 */
[----:B------:R-:W-:Y:S01]  /*3810*/  ISETP.NE.AND P0, PT, R16, R18, PT ;  /* 0x000000121000720c */ /* 0x000fe20003f05270 */
[----:B------:R-:W-:Y:S02]  /*3820*/  @P1 IMAD.MOV.U32 R39, RZ, RZ, R4 ;  /* 0x000000ffff271224 */ /* 0x000fe400078e0004 */
[----:B------:R-:W-:Y:S01]  /*3830*/  @!P5 FADD R3, R3, R27 ;  /* 0x0000001b0303d221 */ /* 0x000fe20000000000 */
[----:B------:R-:W-:Y:S01]  /*3840*/  ISETP.NE.AND P1, PT, R18, R20, PT ;  /* 0x000000141200720c */ /* 0x000fe20003f25270 */
[----:B------:R-:W-:-:S02]  /*3850*/  IMAD.IADD R45, R39, 0x1, R6 ;  /* 0x00000001272d7824 */ /* 0x000fc400078e0206 */
[----:B------:R-:W-:Y:S01]  /*3860*/  @!P4 FADD R13, R13, R3 ;  /* 0x000000030d0dc221 */ /* 0x000fe20000000000 */
[----:B------:R-:W-:Y:S01]  /*3870*/  ISETP.NE.AND P4, PT, R20, R22, PT ;  /* 0x000000161400720c */ /* 0x000fe20003f85270 */
[----:B------:R-:W-:Y:S02]  /*3880*/  IMAD.IADD R44, R44, 0x1, R39 ;  /* 0x000000012c2c7824 */ /* 0x000fe400078e0227 */
[----:B------:R-:W-:Y:S02]  /*3890*/  VIADD R36, R45, 0x1 ;  /* 0x000000012d247836 */ /* 0x000fe40000000000 */
[----:B------:R-:W-:Y:S01]  /*38a0*/  @!P3 FADD R15, R15, R13 ;  /* 0x0000000d0f0fb221 */ /* 0x000fe20000000000 */
[----:B------:R-:W-:-:S03]  /*38b0*/  @!P3 IMAD.MOV R36, RZ, RZ, R45 ;  /* 0x000000ffff24b224 */ /* 0x000fc600078e022d */
[----:B------:R-:W-:Y:S01]  /*38c0*/  @!P2 FADD R17, R17, R15 ;  /* 0x0000000f1111a221 */ /* 0x000fe20000000000 */
[----:B------:R-:W-:Y:S02]  /*38d0*/  VIADD R8, R36, 0x1 ;  /* 0x0000000124087836 */ /* 0x000fe40000000000 */
[----:B------:R-:W-:Y:S02]  /*38e0*/  @!P2 IMAD.MOV R8, RZ, RZ, R36 ;  /* 0x000000ffff08a224 */ /* 0x000fe400078e0224 */
[----:B------:R-:W-:Y:S01]  /*38f0*/  @!P0 FADD R19, R19, R17 ;  /* 0x0000001113138221 */ /* 0x000fe20000000000 */
[----:B------:R-:W-:Y:S01]  /*3900*/  ISETP.NE.AND P2, PT, R22, R24, PT ;  /* 0x000000181600720c */ /* 0x000fe20003f45270 */
[----:B------:R-:W-:Y:S02]  /*3910*/  VIADD R7, R8, 0x1 ;  /* 0x0000000108077836 */ /* 0x000fe40000000000 */
[----:B------:R-:W-:Y:S01]  /*3920*/  @!P1 FADD R21, R21, R19 ;  /* 0x0000001315159221 */ /* 0x000fe20000000000 */
[----:B------:R-:W-:Y:S01]  /*3930*/  @!P0 IMAD.MOV R7, RZ, RZ, R8 ;  /* 0x000000ffff078224 */ /* 0x000fe200078e0208 */
[----:B--2---:R-:W-:-:S02]  /*3940*/  ISETP.GE.AND P0, PT, R9, 0x101, PT ;  /* 0x000001010900780c */ /* 0x004fc40003f06270 */
[----:B------:R-:W-:Y:S01]  /*3950*/  @!P4 FADD R23, R23, R21 ;  /* 0x000000151717c221 */ /* 0x000fe20000000000 */
[----:B------:R-:W-:Y:S02]  /*3960*/  VIADD R6, R7, 0x1 ;  /* 0x0000000107067836 */ /* 0x000fe40000000000 */
[----:B------:R-:W-:-:S03]  /*3970*/  @!P1 IMAD.MOV R6, RZ, RZ, R7 ;  /* 0x000000ffff069224 */ /* 0x000fc600078e0207 */
[----:B------:R-:W-:Y:S01]  /*3980*/  @!P2 FADD R25, R25, R23 ;  /* 0x000000171919a221 */ /* 0x000fe20000000000 */
[----:B------:R-:W-:Y:S02]  /*3990*/  VIADD R5, R6, 0x1 ;  /* 0x0000000106057836 */ /* 0x000fe40000000000 */
[----:B------:R-:W-:-:S04]  /*39a0*/  @!P4 IMAD.MOV R5, RZ, RZ, R6 ;  /* 0x000000ffff05c224 */ /* 0x000fc800078e0206 */
[----:B------:R-:W-:Y:S02]  /*39b0*/  VIADD R4, R5, 0x1 ;  /* 0x0000000105047836 */ /* 0x000fe40000000000 */
[----:B------:R-:W-:Y:S01]  /*39c0*/  @!P2 IMAD.MOV R4, RZ, RZ, R5 ;  /* 0x000000ffff04a224 */ /* 0x000fe200078e0205 */
[----:B------:R-:W-:Y:S06]  /*39d0*/  @!P0 BRA `(.L_x_1304) ;  /* 0x0000000800a08947 */ /* 0x000fec0003800000 */
[----:B------:R-:W1:Y:S01]  /*39e0*/  LDS R11, [UR6+0x64] ;  /* 0x00006406ff0b7984 */ /* 0x000e620008000800 */
        /* <DEDUP_REMOVED lines=8> */
[--C-:B-1----:R-:W-:Y:S02]  /*3a70*/  @P2 IMAD.IADD R39, R39, 0x1, -R11.reuse ;  /* 0x0000000127272824 */ /* 0x102fe400078e0a0b */
[--C-:B0-----:R-:W-:Y:S02]  /*3a80*/  @P3 IMAD.IADD R10, R44, 0x1, -R11.reuse ;  /* 0x000000012c0a3824 */ /* 0x101fe400078e0a0b */
        /* <DEDUP_REMOVED lines=18> */
[----:B------:R-:W-:Y:S01]  /*3bb0*/  ISETP.GE.AND P0, PT, R0, R9, PT ;  /* 0x000000090000720c */ /* 0x000fe20003f06270 */
[--C-:B------:R-:W-:Y:S02]  /*3bc0*/  @P2 IMAD.IADD R4, R4, 0x1, -R11.reuse ;  /* 0x0000000104042824 */ /* 0x100fe400078e0a0b */
[----:B------:R0:W-:Y:S02]  /*3bd0*/  @P6 STS.64 [R8], R16 ;  /* 0x0000001008006388 */ /* 0x0001e40000000a00 */
[----:B------:R-:W-:Y:S01]  /*3be0*/  @P3 IMAD.IADD R5, R5, 0x1, -R11 ;  /* 0x0000000105053824 */ /* 0x000fe200078e0a0b */
[----:B------:R-:W-:Y:S01]  /*3bf0*/  @P2 LEA R4, R4, UR6, 0x3 ;  /* 0x0000000604042c11 */ /* 0x000fe2000f8e18ff */
[----:B------:R0:W-:Y:S03]  /*3c00*/  @P5 STS.64 [R7], R18 ;  /* 0x0000001207005388 */ /* 0x0001e60000000a00 */
[----:B------:R-:W-:Y:S01]  /*3c10*/  @P3 LEA R5, R5, UR6, 0x3 ;  /* 0x0000000605053c11 */ /* 0x000fe2000f8e18ff */
[----:B------:R0:W-:Y:S04]  /*3c20*/  @P4 STS.64 [R6], R20 ;  /* 0x0000001406004388 */ /* 0x0001e80000000a00 */
[----:B------:R0:W-:Y:S04]  /*3c30*/  @P3 STS.64 [R5], R22 ;  /* 0x0000001605003388 */ /* 0x0001e80000000a00 */
[----:B------:R0:W-:Y:S01]  /*3c40*/  @P2 STS.64 [R4], R24 ;  /* 0x0000001804002388 */ /* 0x0001e20000000a00 */
[----:B------:R-:W-:Y:S06]  /*3c50*/  BAR.SYNC.DEFER_BLOCKING 0x0 ;  /* 0x0000000000007b1d */ /* 0x000fec0000010000 */
[----:B------:R-:W-:Y:S05]  /*3c60*/  @P0 EXIT ;  /* 0x000000000000094d */ /* 0x000fea0003800000 */
        /* <DEDUP_REMOVED lines=8> */
[----:B------:R-:W-:Y:S01]  /*3cf0*/  LEA.HI R2, R2, 0x1, RZ, 0x18 ;  /* 0x0000000102027811 */ /* 0x000fe200078fc0ff */
[----:B------:R-:W-:-:S04]  /*3d00*/  IMAD.IADD R13, R0, 0x1, R11 ;  /* 0x00000001000d7824 */ /* 0x000fc800078e020b */
[C---:B------:R-:W-:Y:S01]  /*3d10*/  IMAD.SHL.U32 R3, R2.reuse, 0x100, RZ ;  /* 0x0000010002037824 */ /* 0x040fe200078e00ff */
[----:B------:R-:W-:-:S04]  /*3d20*/  LOP3.LUT R2, R2, 0x3, RZ, 0xc0, !PT ;  /* 0x0000000302027812 */ /* 0x000fc800078ec0ff */
[----:B------:R-:W-:Y:S02]  /*3d30*/  LOP3.LUT R7, R3, 0x300, RZ, 0xc0, !PT ;  /* 0x0000030003077812 */ /* 0x000fe400078ec0ff */
[----:B------:R-:W-:-:S03]  /*3d40*/  LEA R3, R0, UR6, 0x3 ;  /* 0x0000000600037c11 */ /* 0x000fc6000f8e18ff */
[----:B------:R-:W-:Y:S02]  /*3d50*/  IMAD.IADD R0, R0, 0x1, R7 ;  /* 0x0000000100007824 */ /* 0x000fe400078e0207 */
[----:B------:R-:W-:Y:S02]  /*3d60*/  VIADD R6, R3, 0x4 ;  /* 0x0000000403067836 */ /* 0x000fe40000000000 */
[----:B------:R-:W-:-:S07]  /*3d70*/  IMAD.MOV R7, RZ, RZ, -R2 ;  /* 0x000000ffff077224 */ /* 0x000fce00078e0a02 */
.L_x_1307:
[----:B-1----:R1:W2:Y:S01]  /*3d80*/  LDS R15, [R6] ;  /* 0x00000000060f7984 */ /* 0x0022a20000000800 */
[----:B0-----:R-:W-:-:S04]  /*3d90*/  IMAD.WIDE R2, R13, 0x4, R4 ;  /* 0x000000040d027825 */ /* 0x001fc800078e0204 */
[----:B------:R-:W-:Y:S02]  /*3da0*/  VIADD R7, R7, 0x1 ;  /* 0x0000000107077836 */ /* 0x000fe40000000000 */
[----:B------:R-:W-:Y:S02]  /*3db0*/  VIADD R13, R13, 0x100 ;  /* 0x000001000d0d7836 */ /* 0x000fe40000000000 */
[----:B-1----:R-:W-:Y:S01]  /*3dc0*/  VIADD R6, R6, 0x800 ;  /* 0x0000080006067836 */ /* 0x002fe20000000000 */
[----:B------:R-:W-:Y:S01]  /*3dd0*/  ISETP.NE.AND P0, PT, R7, RZ, PT ;  /* 0x000000ff0700720c */ /* 0x000fe20003f05270 */
[----:B--2---:R1:W-:-:S12]  /*3de0*/  STG.E desc[UR8][R2.64], R15 ;  /* 0x0000000f02007986 */ /* 0x0043d8000c101908 */
[----:B------:R-:W-:Y:S05]  /*3df0*/  @P0 BRA `(.L_x_1307) ;  /* 0xfffffffc00e00947 */ /* 0x000fea000383ffff */
.L_x_1306:
[----:B------:R-:W-:Y:S05]  /*3e00*/  BSYNC.RECONVERGENT B0 ;  /* 0x0000000000007941 */ /* 0x000fea0003800200 */
.L_x_1305:
[----:B------:R-:W-:Y:S05]  /*3e10*/  @!P1 EXIT ;  /* 0x000000000000994d */ /* 0x000fea0003800000 */
[----:B------:R-:W0:Y:S01]  /*3e20*/  LDCU.64 UR4, c[0x0][0x3a0] ;  /* 0x00007400ff0477ac */ /* 0x000e220008000a00 */
[----:B-1----:R-:W-:Y:S01]  /*3e30*/  IMAD.IADD R2, R9, 0x1, -R0 ;  /* 0x0000000109027824 */ /* 0x002fe200078e0a00 */
[C---:B------:R-:W-:Y:S01]  /*3e40*/  LEA R8, R0.reuse, UR6, 0x3 ;  /* 0x0000000600087c11 */ /* 0x040fe2000f8e18ff */
[----:B------:R-:W-:Y:S01]  /*3e50*/  BSSY.RECONVERGENT B0, `(.L_x_1308) ;  /* 0x0000038000007945 */ /* 0x000fe20003800200 */
[----:B------:R-:W-:Y:S01]  /*3e60*/  IMAD.IADD R15, R0, 0x1, R11 ;  /* 0x00000001000f7824 */ /* 0x000fe200078e020b */
[----:B------:R-:W-:Y:S02]  /*3e70*/  PLOP3.LUT P0, PT, PT, PT, PT, 0x80, 0x8 ;  /* 0x000000000008781c */ /* 0x000fe40003f0f070 */
[----:B------:R-:W-:Y:S01]  /*3e80*/  ISETP.GT.AND P1, PT, R2, 0xc00, PT ;  /* 0x00000c000200780c */ /* 0x000fe20003f24270 */
[----:B------:R-:W-:Y:S01]  /*3e90*/  VIADD R8, R8, 0x1004 ;  /* 0x0000100408087836 */ /* 0x000fe20000000000 */
[----:B0-----:R-:W-:-:S04]  /*3ea0*/  UIADD3 UR4, UP0, UPT, UR4, 0x800, URZ ;  /* 0x0000080004047890 */ /* 0x001fc8000ff1e0ff */
[----:B------:R-:W-:Y:S02]  /*3eb0*/  UIADD3.X UR5, UPT, UPT, URZ, UR5, URZ, UP0, !UPT ;  /* 0x00000005ff057290 */ /* 0x000fe400087fe4ff */
[----:B------:R-:W-:-:S04]  /*3ec0*/  IMAD.U32 R2, RZ, RZ, UR4 ;  /* 0x00000004ff027e24 */ /* 0x000fc8000f8e00ff */
[----:B------:R-:W-:Y:S01]  /*3ed0*/  IMAD.U32 R3, RZ, RZ, UR5 ;  /* 0x00000005ff037e24 */ /* 0x000fe2000f8e00ff */
[----:B------:R-:W-:Y:S06]  /*3ee0*/  @!P1 BRA `(.L_x_1309) ;  /* 0x0000000000b89947 */ /* 0x000fec0003800000 */
[----:B------:R-:W-:Y:S01]  /*3ef0*/  PLOP3.LUT P0, PT, PT, PT, PT, 0x8, 0x80 ;  /* 0x000000000080781c */ /* 0x000fe20003f0e170 */
[----:B------:R-:W-:-:S12]  /*3f00*/  VIADD R49, R9, 0xfffff400 ;  /* 0xfffff40009317836 */ /* 0x000fd80000000000 */
.L_x_1310:
[----:B-1----:R-:W0:Y:S01]  /*3f10*/  LDS R13, [R8+-0x1000] ;  /* 0xfff00000080d7984 */ /* 0x002e220000000800 */
[----:B------:R-:W-:-:S03]  /*3f20*/  IMAD.WIDE R4, R15, 0x4, R2 ;  /* 0x000000040f047825 */ /* 0x000fc600078e0202 */
[----:B------:R-:W1:Y:S01]  /*3f30*/  LDS R17, [R8+-0x800] ;  /* 0xfff8000008117984 */ /* 0x000e620000000800 */
[C---:B------:R-:W-:Y:S02]  /*3f40*/  VIADD R7, R15.reuse, 0x400 ;  /* 0x000004000f077836 */ /* 0x040fe40000000000 */
[C---:B------:R-:W-:Y:S01]  /*3f50*/  VIADD R11, R15.reuse, 0x800 ;  /* 0x000008000f0b7836 */ /* 0x040fe20000000000 */
[----:B------:R-:W2:Y:S01]  /*3f60*/  LDS R19, [R8] ;  /* 0x0000000008137984 */ /* 0x000ea20000000800 */
[----:B------:R-:W-:Y:S02]  /*3f70*/  VIADD R39, R15, 0xc00 ;  /* 0x00000c000f277836 */ /* 0x000fe40000000000 */
[--C-:B------:R-:W-:Y:S01]  /*3f80*/  IMAD.WIDE R6, R7, 0x4, R2.reuse ;  /* 0x0000000407067825 */ /* 0x100fe200078e0202 */
[----:B------:R-:W3:Y:S03]  /*3f90*/  LDS R21, [R8+0x800] ;  /* 0x0008000008157984 */ /* 0x000ee60000000800 */
[----:B------:R-:W-:Y:S01]  /*3fa0*/  IMAD.WIDE R10, R11, 0x4, R2 ;  /* 0x000000040b0a7825 */ /* 0x000fe200078e0202 */
[----:B------:R-:W4:Y:S03]  /*3fb0*/  LDS R23, [R8+0x1000] ;  /* 0x0010000008177984 */ /* 0x000f260000000800 */
[----:B------:R-:W-:Y:S01]  /*3fc0*/  VIADD R0, R0, 0x1000 ;  /* 0x0000100000007836 */ /* 0x000fe20000000000 */
[----:B------:R-:W5:Y:S01]  /*3fd0*/  LDS R25, [R8+0x1800] ;  /* 0x0018000008197984 */ /* 0x000f620000000800 */
[----:B------:R-:W-:-:S03]  /*3fe0*/  VIADD R15, R15, 0x1000 ;  /* 0x000010000f0f7836 */ /* 0x000fc60000000000 */
[----:B------:R-:W5:Y:S01]  /*3ff0*/  LDS R27, [R8+0x2000] ;  /* 0x00200000081b7984 */ /* 0x000f620000000800 */
[----:B------:R-:W-:-:S03]  /*4000*/  ISETP.GE.AND P1, PT, R0, R49, PT ;  /* 0x000000310000720c */ /* 0x000fc60003f26270 */
[----:B------:R-:W5:Y:S04]  /*4010*/  LDS R29, [R8+0x2800] ;  /* 0x00280000081d7984 */ /* 0x000f680000000800 */
[----:B------:R-:W5:Y:S04]  /*4020*/  LDS R31, [R8+0x3000] ;  /* 0x00300000081f7984 */ /* 0x000f680000000800 */
[----:B------:R-:W5:Y:S04]  /*4030*/  LDS R33, [R8+0x3800] ;  /* 0x0038000008217984 */ /* 0x000f680000000800 */
[----:B------:R-:W5:Y:S04]  /*4040*/  LDS R35, [R8+0x4000] ;  /* 0x0040000008237984 */ /* 0x000f680000000800 */
[----:B------:R-:W5:Y:S04]  /*4050*/  LDS R37, [R8+0x4800] ;  /* 0x0048000008257984 */ /* 0x000f680000000800 */
[----:B------:R-:W5:Y:S04]  /*4060*/  LDS R41, [R8+0x5000] ;  /* 0x0050000008297984 */ /* 0x000f680000000800 */
[----:B------:R-:W5:Y:S04]  /*4070*/  LDS R43, [R8+0x5800] ;  /* 0x00580000082b7984 */ /* 0x000f680000000800 */
[----:B------:R-:W5:Y:S04]  /*4080*/  LDS R45, [R8+0x6000] ;  /* 0x00600000082d7984 */ /* 0x000f680000000800 */
[----:B------:R2:W5:Y:S04]  /*4090*/  LDS R47, [R8+0x6800] ;  /* 0x00680000082f7984 */ /* 0x0005680000000800 */
[----:B0-----:R0:W-:Y:S04]  /*40a0*/  STG.E desc[UR8][R4.64+-0x800], R13 ;  /* 0xfff8000d04007986 */ /* 0x0011e8000c101908 */
[----:B-1----:R1:W-:Y:S01]  /*40b0*/  STG.E desc[UR8][R4.64+-0x400], R17 ;  /* 0xfffc001104007986 */ /* 0x0023e2000c101908 */
[----:B--2---:R-:W-:-:S03]  /*40c0*/  VIADD R8, R8, 0x8000 ;  /* 0x0000800008087836 */ /* 0x004fc60000000000 */
[----:B------:R1:W-:Y:S01]  /*40d0*/  STG.E desc[UR8][R4.64], R19 ;  /* 0x0000001304007986 */ /* 0x0003e2000c101908 */
[----:B0-----:R-:W-:-:S03]  /*40e0*/  IMAD.WIDE R12, R39, 0x4, R2 ;  /* 0x00000004270c7825 */ /* 0x001fc600078e0202 */
[----:B---3--:R1:W-:Y:S04]  /*40f0*/  STG.E desc[UR8][R4.64+0x400], R21 ;  /* 0x0004001504007986 */ /* 0x0083e8000c101908 */
[----:B----4-:R1:W-:Y:S04]  /*4100*/  STG.E desc[UR8][R6.64+-0x800], R23 ;  /* 0xfff8001706007986 */ /* 0x0103e8000c101908 */
[----:B-----5:R1:W-:Y:S04]  /*4110*/  STG.E desc[UR8][R6.64+-0x400], R25 ;  /* 0xfffc001906007986 */ /* 0x0203e8000c101908 */
        /* <DEDUP_REMOVED lines=10> */
[----:B------:R-:W-:Y:S05]  /*41c0*/  @!P1 BRA `(.L_x_1310) ;  /* 0xfffffffc00509947 */ /* 0x000fea000383ffff */
.L_x_1309:
[----:B------:R-:W-:Y:S05]  /*41d0*/  BSYNC.RECONVERGENT B0 ;  /* 0x0000000000007941 */ /* 0x000fea0003800200 */
.L_x_1308:
[----:B-1----:R-:W-:Y:S01]  /*41e0*/  IMAD.IADD R4, R9, 0x1, -R0 ;  /* 0x0000000109047824 */ /* 0x002fe200078e0a00 */
[----:B------:R-:W-:Y:S04]  /*41f0*/  BSSY.RECONVERGENT B0, `(.L_x_1311) ;  /* 0x000001a000007945 */ /* 0x000fe80003800200 */
[----:B------:R-:W-:-:S13]  /*4200*/  ISETP.GT.AND P1, PT, R4, 0x400, PT ;  /* 0x000004000400780c */ /* 0x000fda0003f24270 */
[----:B------:R-:W-:Y:S05]  /*4210*/  @!P1 BRA `(.L_x_1312) ;  /* 0x00000000005c9947 */ /* 0x000fea0003800000 */
[----:B------:R-:W0:Y:S01]  /*4220*/  LDS R11, [R8+-0x1000] ;  /* 0xfff00000080b7984 */ /* 0x000e220000000800 */
[C---:B------:R-:W-:Y:S01]  /*4230*/  VIADD R7, R15.reuse, 0x400 ;  /* 0x000004000f077836 */ /* 0x040fe20000000000 */
[----:B------:R-:W-:Y:S01]  /*4240*/  PLOP3.LUT P0, PT, PT, PT, PT, 0x8, 0x80 ;  /* 0x000000000080781c */ /* 0x000fe20003f0e170 */
[--C-:B------:R-:W-:Y:S01]  /*4250*/  IMAD.WIDE R4, R15, 0x4, R2.reuse ;  /* 0x000000040f047825 */ /* 0x100fe200078e0202 */
[----:B------:R-:W1:Y:S03]  /*4260*/  LDS R13, [R8+-0x800] ;  /* 0xfff80000080d7984 */ /* 0x000e660000000800 */
[----:B------:R-:W-:Y:S01]  /*4270*/  IMAD.WIDE R6, R7, 0x4, R2 ;  /* 0x0000000407067825 */ /* 0x000fe200078e0202 */
[----:B------:R-:W2:Y:S03]  /*4280*/  LDS R17, [R8] ;  /* 0x0000000008117984 */ /* 0x000ea60000000800 */
[----:B------:R-:W-:Y:S01]  /*4290*/  VIADD R0, R0, 0x800 ;  /* 0x0000080000007836 */ /* 0x000fe20000000000 */
[----:B------:R-:W3:Y:S01]  /*42a0*/  LDS R19, [R8+0x800] ;  /* 0x0008000008137984 */ /* 0x000ee20000000800 */
[----:B------:R-:W-:-:S03]  /*42b0*/  VIADD R15, R15, 0x800 ;  /* 0x000008000f0f7836 */ /* 0x000fc60000000000 */
[----:B------:R-:W4:Y:S04]  /*42c0*/  LDS R21, [R8+0x1000] ;  /* 0x0010000008157984 */ /* 0x000f280000000800 */
[----:B------:R-:W5:Y:S04]  /*42d0*/  LDS R23, [R8+0x1800] ;  /* 0x0018000008177984 */ /* 0x000f680000000800 */
[----:B------:R-:W5:Y:S04]  /*42e0*/  LDS R25, [R8+0x2000] ;  /* 0x0020000008197984 */ /* 0x000f680000000800 */
[----:B------:R0:W5:Y:S02]  /*42f0*/  LDS R27, [R8+0x2800] ;  /* 0x00280000081b7984 */ /* 0x0001640000000800 */
[----:B0-----:R-:W-:-:S02]  /*4300*/  VIADD R8, R8, 0x4000 ;  /* 0x0000400008087836 */ /* 0x001fc40000000000 */
[----:B------:R0:W-:Y:S04]  /*4310*/  STG.E desc[UR8][R4.64+-0x800], R11 ;  /* 0xfff8000b04007986 */ /* 0x0001e8000c101908 */
[----:B-1----:R0:W-:Y:S04]  /*4320*/  STG.E desc[UR8][R4.64+-0x400], R13 ;  /* 0xfffc000d04007986 */ /* 0x0021e8000c101908 */
[----:B--2---:R0:W-:Y:S04]  /*4330*/  STG.E desc[UR8][R4.64], R17 ;  /* 0x0000001104007986 */ /* 0x0041e8000c101908 */
[----:B---3--:R0:W-:Y:S04]  /*4340*/  STG.E desc[UR8][R4.64+0x400], R19 ;  /* 0x0004001304007986 */ /* 0x0081e8000c101908 */
[----:B----4-:R0:W-:Y:S04]  /*4350*/  STG.E desc[UR8][R6.64+-0x800], R21 ;  /* 0xfff8001506007986 */ /* 0x0101e8000c101908 */
[----:B-----5:R0:W-:Y:S04]  /*4360*/  STG.E desc[UR8][R6.64+-0x400], R23 ;  /* 0xfffc001706007986 */ /* 0x0201e8000c101908 */
[----:B------:R0:W-:Y:S04]  /*4370*/  STG.E desc[UR8][R6.64], R25 ;  /* 0x0000001906007986 */ /* 0x0001e8000c101908 */
[----:B------:R0:W-:Y:S02]  /*4380*/  STG.E desc[UR8][R6.64+0x400], R27 ;  /* 0x0004001b06007986 */ /* 0x0001e4000c101908 */
.L_x_1312:
[----:B------:R-:W-:Y:S05]  /*4390*/  BSYNC.RECONVERGENT B0 ;  /* 0x0000000000007941 */ /* 0x000fea0003800200 */
.L_x_1311:
[----:B------:R-:W-:-:S13]  /*43a0*/  ISETP.LT.OR P0, PT, R0, R9, P0 ;  /* 0x000000090000720c */ /* 0x000fda0000701670 */
[----:B------:R-:W-:Y:S05]  /*43b0*/  @!P0 EXIT ;  /* 0x000000000000894d */ /* 0x000fea0003800000 */
[----:B0-----:R-:W0:Y:S01]  /*43c0*/  LDS R5, [R8+-0x1000] ;  /* 0xfff0000008057984 */ /* 0x001e220000000800 */
[----:B------:R-:W-:-:S03]  /*43d0*/  IMAD.WIDE R2, R15, 0x4, R2 ;  /* 0x000000040f027825 */ /* 0x000fc600078e0202 */
[----:B------:R-:W1:Y:S04]  /*43e0*/  LDS R7, [R8+-0x800] ;  /* 0xfff8000008077984 */ /* 0x000e680000000800 */
[----:B------:R-:W2:Y:S04]  /*43f0*/  LDS R9, [R8] ;  /* 0x0000000008097984 */ /* 0x000ea80000000800 */
[----:B------:R-:W3:Y:S04]  /*4400*/  LDS R11, [R8+0x800] ;  /* 0x00080000080b7984 */ /* 0x000ee80000000800 */
[----:B0-----:R-:W-:Y:S04]  /*4410*/  STG.E desc[UR8][R2.64+-0x800], R5 ;  /* 0xfff8000502007986 */ /* 0x001fe8000c101908 */
[----:B-1----:R-:W-:Y:S04]  /*4420*/  STG.E desc[UR8][R2.64+-0x400], R7 ;  /* 0xfffc000702007986 */ /* 0x002fe8000c101908 */
[----:B--2---:R-:W-:Y:S04]  /*4430*/  STG.E desc[UR8][R2.64], R9 ;  /* 0x0000000902007986 */ /* 0x004fe8000c101908 */
[----:B---3--:R-:W-:Y:S01]  /*4440*/  STG.E desc[UR8][R2.64+0x400], R11 ;  /* 0x0004000b02007986 */ /* 0x008fe2000c101908 */
[----:B------:R-:W-:Y:S05]  /*4450*/  EXIT ;  /* 0x000000000000794d */ /* 0x000fea0003800000 */
.L_x_1304:
[----:B------:R-:W-:Y:S02]  /*4460*/  ISETP.NE.AND P6, PT, R26, R2, PT ;  /* 0x000000021a00720c */ /* 0x000fe40003fc5270 */
[----:B------:R-:W-:Y:S02]  /*4470*/  ISETP.NE.AND P0, PT, R2, R12, PT ;  /* 0x0000000c0200720c */ /* 0x000fe40003f05270 */
[----:B------:R-:W-:Y:S02]  /*4480*/  ISETP.NE.AND P1, PT, R12, R14, PT ;  /* 0x0000000e0c00720c */ /* 0x000fe40003f25270 */
[----:B------:R-:W-:Y:S02]  /*4490*/  ISETP.NE.AND P2, PT, R14, R16, PT ;  /* 0x000000100e00720c */ /* 0x000fe40003f45270 */
[----:B------:R-:W-:Y:S02]  /*44a0*/  ISETP.NE.AND P3, PT, R16, R18, PT ;  /* 0x000000121000720c */ /* 0x000fe40003f65270 */
[----:B------:R-:W-:-:S02]  /*44b0*/  ISETP.NE.AND P4, PT, R18, R20, PT ;  /* 0x000000141200720c */ /* 0x000fc40003f85270 */
[----:B------:R-:W-:Y:S01]  /*44c0*/  ISETP.NE.AND P5, PT, R20, R22, PT ;  /* 0x000000161400720c */ /* 0x000fe20003fa5270 */
[----:B0-----:R-:W0:Y:S08]  /*44d0*/  @P6 LDC.64 R10, c[0x0][0x3a0] ;  /* 0x0000e800ff0a6b82 */ /* 0x001e300000000a00 */
[----:B------:R-:W1:Y:S08]  /*44e0*/  @P0 LDC.64 R28, c[0x0][0x3a0] ;  /* 0x0000e800ff1c0b82 */ /* 0x000e700000000a00 */
[----:B------:R-:W2:Y:S01]  /*44f0*/  @P1 LDC.64 R30, c[0x0][0x3a0] ;  /* 0x0000e800ff1e1b82 */ /* 0x000ea20000000a00 */
[----:B0-----:R-:W-:-:S07]  /*4500*/  @P6 IMAD.WIDE R10, R39, 0x4, R10 ;  /* 0x00000004270a6825 */ /* 0x001fce00078e020a */
[----:B------:R-:W0:Y:S01]  /*4510*/  @P2 LDC.64 R32, c[0x0][0x3a0] ;  /* 0x0000e800ff202b82 */ /* 0x000e220000000a00 */
[----:B------:R0:W-:Y:S01]  /*4520*/  @P6 STG.E desc[UR8][R10.64], R27 ;  /* 0x0000001b0a006986 */ /* 0x0001e2000c101908 */
[----:B------:R-:W-:Y:S01]  /*4530*/  ISETP.NE.AND P6, PT, R22, R24, PT ;  /* 0x000000181600720c */ /* 0x000fe20003fc5270 */
[----:B-1----:R-:W-:-:S05]  /*4540*/  @P0 IMAD.WIDE R28, R44, 0x4, R28 ;  /* 0x000000042c1c0825 */ /* 0x002fca00078e021c */
[----:B------:R-:W1:Y:S01]  /*4550*/  @P3 LDC.64 R34, c[0x0][0x3a0] ;  /* 0x0000e800ff223b82 */ /* 0x000e620000000a00 */
[----:B------:R3:W-:Y:S01]  /*4560*/  @P0 STG.E desc[UR8][R28.64], R3 ;  /* 0x000000031c000986 */ /* 0x0007e2000c101908 */
[----:B------:R-:W-:Y:S01]  /*4570*/  ISETP.NE.AND P0, PT, R24, R37, PT ;  /* 0x000000251800720c */ /* 0x000fe20003f05270 */
[----:B--2---:R-:W-:-:S05]  /*4580*/  @P1 IMAD.WIDE R30, R45, 0x4, R30 ;  /* 0x000000042d1e1825 */ /* 0x004fca00078e021e */
[----:B------:R-:W2:Y:S01]  /*4590*/  @P4 LDC.64 R38, c[0x0][0x3a0] ;  /* 0x0000e800ff264b82 */ /* 0x000ea20000000a00 */
[----:B------:R3:W-:Y:S07]  /*45a0*/  @P1 STG.E desc[UR8][R30.64], R13 ;  /* 0x0000000d1e001986 */ /* 0x0007ee000c101908 */
[----:B------:R-:W4:Y:S01]  /*45b0*/  @P5 LDC.64 R40, c[0x0][0x3a0] ;  /* 0x0000e800ff285b82 */ /* 0x000f220000000a00 */
[----:B0-----:R-:W-:-:S05]  /*45c0*/  @P2 IMAD.WIDE R10, R36, 0x4, R32 ;  /* 0x00000004240a2825 */ /* 0x001fca00078e0220 */
[----:B------:R3:W-:Y:S02]  /*45d0*/  @P2 STG.E desc[UR8][R10.64], R15 ;  /* 0x0000000f0a002986 */ /* 0x0007e4000c101908 */
[----:B------:R-:W0:Y:S01]  /*45e0*/  @P6 LDC.64 R42, c[0x0][0x3a0] ;  /* 0x0000e800ff2a6b82 */ /* 0x000e220000000a00 */
[----:B-1----:R-:W-:-:S05]  /*45f0*/  @P3 IMAD.WIDE R8, R8, 0x4, R34 ;  /* 0x0000000408083825 */ /* 0x002fca00078e0222 */
[----:B------:R3:W-:Y:S01]  /*4600*/  @P3 STG.E desc[UR8][R8.64], R17 ;  /* 0x0000001108003986 */ /* 0x0007e2000c101908 */
[----:B--2---:R-:W-:-:S05]  /*4610*/  @P4 IMAD.WIDE R26, R7, 0x4, R38 ;  /* 0x00000004071a4825 */ /* 0x004fca00078e0226 */
[----:B------:R3:W-:Y:S01]  /*4620*/  @P4 STG.E desc[UR8][R26.64], R19 ;  /* 0x000000131a004986 */ /* 0x0007e2000c101908 */
[----:B----4-:R-:W-:-:S05]  /*4630*/  @P5 IMAD.WIDE R6, R6, 0x4, R40 ;  /* 0x0000000406065825 */ /* 0x010fca00078e0228 */
[----:B------:R3:W-:Y:S01]  /*4640*/  @P5 STG.E desc[UR8][R6.64], R21 ;  /* 0x0000001506005986 */ /* 0x0007e2000c101908 */
[----:B0-----:R-:W-:-:S05]  /*4650*/  @P6 IMAD.WIDE R32, R5, 0x4, R42 ;  /* 0x0000000405206825 */ /* 0x001fca00078e022a */
[----:B------:R3:W-:Y:S01]  /*4660*/  @P6 STG.E desc[UR8][R32.64], R23 ;  /* 0x0000001720006986 */ /* 0x0007e2000c101908 */
[----:B------:R-:W-:Y:S05]  /*4670*/  @!P0 EXIT ;  /* 0x000000000000894d */ /* 0x000fea0003800000 */
[----:B---3--:R-:W0:Y:S02]  /*4680*/  LDC.64 R2, c[0x0][0x3a0] ;  /* 0x0000e800ff027b82 */ /* 0x008e240000000a00 */
[----:B0-----:R-:W-:-:S05]  /*4690*/  IMAD.WIDE R4, R4, 0x4, R2 ;  /* 0x0000000404047825 */ /* 0x001fca00078e0202 */
[----:B------:R-:W-:Y:S01]  /*46a0*/  STG.E desc[UR8][R4.64], R25 ;  /* 0x0000001904007986 */ /* 0x000fe2000c101908 */
[----:B------:R-:W-:Y:S05]  /*46b0*/  EXIT ;  /* 0x000000000000794d */ /* 0x000fea0003800000 */
.L_x_1280:
[----:B------:R-:W-:-:S13]  /*46c0*/  ISETP.GE.AND P0, PT, R29, 0x1, PT ;  /* 0x000000011d00780c */ /* 0x000fda0003f06270 */
[----:B------:R-:W-:Y:S05]  /*46d0*/  @!P0 EXIT ;  /* 0x000000000000894d */ /* 0x000fea0003800000 */
[----:B------:R-:W-:-:S13]  /*46e0*/  ISETP.NE.AND P0, PT, R38, RZ, PT ;  /* 0x000000ff2600720c */ /* 0x000fda0003f05270 */
[----:B------:R-:W-:Y:S05]  /*46f0*/  @P0 BRA `(.L_x_1313) ;  /* 0x0000001c00f80947 */ /* 0x000fea0003800000 */
[----:B------:R-:W0:Y:S08]  /*4700*/  LDC.64 R2, c[0x0][0x380] ;  /* 0x0000e000ff027b82 */ /* 0x000e300000000a00 */
[----:B------:R-:W1:Y:S01]  /*4710*/  LDC.64 R6, c[0x0][0x388] ;  /* 0x0000e200ff067b82 */ /* 0x000e620000000a00 */
[----:B0-----:R-:W-:-:S05]  /*4720*/  IMAD.WIDE.U32 R8, R0, 0x4, R2 ;  /* 0x0000000400087825 */ /* 0x001fca00078e0002 */
[----:B------:R0:W2:Y:S01]  /*4730*/  LDG.E.CONSTANT R12, desc[UR8][R8.64] ;  /* 0x00000008080c7981 */ /* 0x0000a2000c1e9900 */
[----:B-1----:R-:W-:-:S05]  /*4740*/  IMAD.WIDE.U32 R6, R0, 0x4, R6 ;  /* 0x0000000400067825 */ /* 0x002fca00078e0006 */
[----:B------:R1:W3:Y:S01]  /*4750*/  LDG.E.CONSTANT R17, desc[UR8][R6.64] ;  /* 0x0000000806117981 */ /* 0x0002e2000c1e9900 */
[----:B------:R-:W4:Y:S02]  /*4760*/  S2R R0, SR_TID.X ;  /* 0x0000000000007919 */ /* 0x000f240000002100 */
[C---:B----4-:R-:W-:Y:S02]  /*4770*/  LOP3.LUT R11, R0.reuse, 0x1f, RZ, 0xc0, !PT ;  /* 0x0000001f000b7812 */ /* 0x050fe400078ec0ff */
[----:B------:R-:W-:-:S05]  /*4780*/  LOP3.LUT R2, R0, 0x3e0, RZ, 0xc0, !PT ;  /* 0x000003e000027812 */ /* 0x000fca00078ec0ff */
[----:B------:R-:W-:-:S04]  /*4790*/  IMAD R11, R2, 0x9, R11 ;  /* 0x00000009020b7824 */ /* 0x000fc800078e020b */
[C---:B------:R-:W-:Y:S01]  /*47a0*/  VIADD R4, R11.reuse, 0x40 ;  /* 0x000000400b047836 */ /* 0x040fe20000000000 */
[CC--:B------:R-:W-:Y:S01]  /*47b0*/  ISETP.GE.U32.AND P1, PT, R11.reuse, R29.reuse, PT ;  /* 0x0000001d0b00720c */ /* 0x0c0fe20003f26070 */
[C---:B------:R-:W-:Y:S02]  /*47c0*/  IMAD.SHL.U32 R13, R11.reuse, 0x4, RZ ;  /* 0x000000040b0d7824 */ /* 0x040fe400078e00ff */
[C---:B------:R-:W-:Y:S01]  /*47d0*/  VIADD R10, R11.reuse, 0x60 ;  /* 0x000000600b0a7836 */ /* 0x040fe20000000000 */
[----:B------:R-:W-:Y:S01]  /*47e0*/  ISETP.GE.U32.AND P0, PT, R4, R29, PT ;  /* 0x0000001d0400720c */ /* 0x000fe20003f06070 */
[C---:B------:R-:W-:Y:S01]  /*47f0*/  VIADD R2, R11.reuse, 0x20 ;  /* 0x000000200b027836 */ /* 0x040fe20000000000 */
[----:B------:R-:W-:Y:S01]  /*4800*/  IADD3 R4, P6, PT, R8, R13, RZ ;  /* 0x0000000d08047210 */ /* 0x000fe20007fde0ff */
[C---:B------:R-:W-:Y:S01]  /*4810*/  VIADD R16, R11.reuse, 0xe0 ;  /* 0x000000e00b107836 */ /* 0x040fe20000000000 */
[-C--:B------:R-:W-:Y:S01]  /*4820*/  ISETP.GE.U32.AND P4, PT, R10, R29.reuse, PT ;  /* 0x0000001d0a00720c */ /* 0x080fe20003f86070 */
[----:B------:R-:W-:Y:S01]  /*4830*/  VIADD R10, R11, 0x80 ;  /* 0x000000800b0a7836 */ /* 0x000fe20000000000 */
[----:B------:R-:W-:Y:S01]  /*4840*/  ISETP.GE.U32.AND P5, PT, R2, R29, PT ;  /* 0x0000001d0200720c */ /* 0x000fe20003fa6070 */
[----:B------:R-:W-:-:S02]  /*4850*/  IMAD.X R5, RZ, RZ, R9, P6 ;  /* 0x000000ffff057224 */ /* 0x000fc400030e0609 */
[----:B------:R-:W-:Y:S01]  /*4860*/  @!P1 IMAD.WIDE.U32 R2, R11, 0x4, R8 ;  /* 0x000000040b029825 */ /* 0x000fe200078e0008 */
[----:B------:R-:W-:-:S03]  /*4870*/  ISETP.GE.U32.AND P3, PT, R10, R29, PT ;  /* 0x0000001d0a00720c */ /* 0x000fc60003f66070 */
[----:B0-----:R-:W-:Y:S01]  /*4880*/  @!P1 IMAD.WIDE.U32 R8, R11, 0x4, R6 ;  /* 0x000000040b089825 */ /* 0x001fe200078e0006 */
[----:B-1----:R-:W-:-:S03]  /*4890*/  IADD3 R6, P6, PT, R13, R6, RZ ;  /* 0x000000060d067210 */ /* 0x002fc60007fde0ff */
[C---:B------:R-:W-:Y:S02]  /*48a0*/  VIADD R14, R11.reuse, 0xa0 ;  /* 0x000000a00b0e7836 */ /* 0x040fe40000000000 */
[----:B------:R-:W-:Y:S01]  /*48b0*/  IMAD.X R7, RZ, RZ, R7, P6 ;  /* 0x000000ffff077224 */ /* 0x000fe200030e0607 */
[-C--:B------:R-:W-:Y:S02]  /*48c0*/  ISETP.GE.U32.AND P6, PT, R16, R29.reuse, PT ;  /* 0x0000001d1000720c */ /* 0x080fe40003fc6070 */
[----:B------:R-:W-:Y:S01]  /*48d0*/  ISETP.GE.U32.AND P2, PT, R14, R29, PT ;  /* 0x0000001d0e00720c */ /* 0x000fe20003f46070 */
[----:B------:R-:W-:Y:S02]  /*48e0*/  VIADD R14, R11, 0xc0 ;  /* 0x000000c00b0e7836 */ /* 0x000fe40000000000 */
[----:B--2---:R-:W-:Y:S02]  /*48f0*/  IMAD.MOV.U32 R10, RZ, RZ, R12 ;  /* 0x000000ffff0a7224 */ /* 0x004fe400078e000c */
[----:B------:R0:W2:Y:S02]  /*4900*/  @!P1 LDG.E.CONSTANT R12, desc[UR8][R2.64] ;  /* 0x00000008020c9981 */ /* 0x0000a4000c1e9900 */
[----:B------:R-:W-:-:S02]  /*4910*/  IMAD.MOV.U32 R13, RZ, RZ, R10 ;  /* 0x000000ffff0d7224 */ /* 0x000fc400078e000a */
[----:B---3--:R-:W-:Y:S02]  /*4920*/  IMAD.MOV.U32 R15, RZ, RZ, R17 ;  /* 0x000000ffff0f7224 */ /* 0x008fe400078e0011 */
[----:B------:R1:W3:Y:S01]  /*4930*/  @!P1 LDG.E.CONSTANT R17, desc[UR8][R8.64] ;  /* 0x0000000808119981 */ /* 0x0002e2000c1e9900 */
[-C--:B------:R-:W-:Y:S01]  /*4940*/  ISETP.GE.U32.AND P1, PT, R14, R29.reuse, PT ;  /* 0x0000001d0e00720c */ /* 0x080fe20003f26070 */
[----:B------:R-:W-:Y:S02]  /*4950*/  IMAD.MOV.U32 R16, RZ, RZ, R15 ;  /* 0x000000ffff107224 */ /* 0x000fe400078e000f */
[----:B0-----:R-:W-:Y:S01]  /*4960*/  VIADD R2, R11, 0x100 ;  /* 0x000001000b027836 */ /* 0x001fe20000000000 */
[----:B------:R-:W4:Y:S04]  /*4970*/  @!P5 LDG.E.CONSTANT R13, desc[UR8][R4.64+0x80] ;  /* 0x00008008040dd981 */ /* 0x000f28000c1e9900 */
[----:B------:R-:W5:Y:S01]  /*4980*/  @!P5 LDG.E.CONSTANT R16, desc[UR8][R6.64+0x80] ;  /* 0x000080080610d981 */ /* 0x000f62000c1e9900 */
[----:B------:R-:W-:Y:S01]  /*4990*/  ISETP.GE.U32.AND P5, PT, R2, R29, PT ;  /* 0x0000001d0200720c */ /* 0x000fe20003fa6070 */
[----:B------:R-:W-:-:S02]  /*49a0*/  IMAD.MOV.U32 R2, RZ, RZ, R10 ;  /* 0x000000ffff027224 */ /* 0x000fc400078e000a */
[--C-:B------:R-:W-:Y:S02]  /*49b0*/  IMAD.MOV.U32 R3, RZ, RZ, R10.reuse ;  /* 0x000000ffff037224 */ /* 0x100fe400078e000a */
[--C-:B-1----:R-:W-:Y:S02]  /*49c0*/  IMAD.MOV.U32 R8, RZ, RZ, R10.reuse ;  /* 0x000000ffff087224 */ /* 0x102fe400078e000a */
        /* <DEDUP_REMOVED lines=31> */
[C---:B------:R-:W-:Y:S01]  /*4bc0*/  ISETP.NE.AND P3, PT, R0.reuse, RZ, PT ;  /* 0x000000ff0000720c */ /* 0x040fe20003f65270 */
[----:B------:R-:W-:-:S05]  /*4bd0*/  IMAD R6, R0, 0x9, RZ ;  /* 0x0000000900067824 */ /* 0x000fca00078e02ff */
[----:B------:R-:W-:Y:S01]  /*4be0*/  ISETP.NE.AND P4, PT, R6, R29, PT ;  /* 0x0000001d0600720c */ /* 0x000fe20003f85270 */
        /* <DEDUP_REMOVED lines=33> */
[----:B------:R-:W3:Y:S04]  /*4e00*/  LDS R25, [R7+0x8] ;  /* 0x0000080007197984 */ /* 0x000ee80000000800 */
[----:B------:R-:W-:Y:S04]  /*4e10*/  LDS R4, [R7+0x20] ;  /* 0x0000200007047984 */ /* 0x000fe80000000800 */
[----:B------:R-:W4:Y:S04]  /*4e20*/  LDS R27, [R7+0xc] ;  /* 0x00000c00071b7984 */ /* 0x000f280000000800 */
[----:B------:R-:W5:Y:S04]  /*4e30*/  LDS R31, [R7+0x10] ;  /* 0x00001000071f7984 */ /* 0x000f680000000800 */
[----:B------:R-:W-:Y:S04]  /*4e40*/  LDS R3, [R7+0x14] ;  /* 0x0000140007037984 */ /* 0x000fe80000000800 */
[----:B------:R-:W-:Y:S04]  /*4e50*/  LDS R21, [R7+0x18] ;  /* 0x0000180007157984 */ /* 0x000fe80000000800 */
[----:B------:R4:W-:Y:S01]  /*4e60*/  LDS R33, [R7+0x1c] ;  /* 0x00001c0007217984 */ /* 0x0009e20000000800 */
[----:B------:R-:W-:Y:S06]  /*4e70*/  BAR.SYNC.DEFER_BLOCKING 0x0 ;  /* 0x0000000000007b1d */ /* 0x000fec0000010000 */
[----:B-1----:R-:W-:Y:S02]  /*4e80*/  STS [R12+0x47c], R5 ;  /* 0x00047c050c007388 */ /* 0x002fe40000000800 */
[----:B------:R-:W-:Y:S01]  /*4e90*/  BAR.SYNC.DEFER_BLOCKING 0x0 ;  /* 0x0000000000007b1d */ /* 0x000fe20000010000 */
[----:B------:R-:W-:Y:S01]  /*4ea0*/  VIADD R8, R6, 0x1 ;  /* 0x0000000106087836 */ /* 0x000fe20000000000 */
[----:B--2---:R-:W-:Y:S01]  /*4eb0*/  ISETP.NE.AND P0, PT, R34, R22, PT ;  /* 0x000000162200720c */ /* 0x004fe20003f05270 */
[----:B0-----:R-:W-:-:S03]  /*4ec0*/  FADD R10, R35, R23 ;  /* 0x00000017230a7221 */ /* 0x001fc60000000000 */
[----:B------:R-:W-:Y:S01]  /*4ed0*/  ISETP.EQ.OR P0, PT, R8, R29, P0 ;  /* 0x0000001d0800720c */ /* 0x000fe20000702670 */
[----:B------:R-:W0:Y:S03]  /*4ee0*/  @P3 LDS R36, [R12+0x478] ;  /* 0x000478000c243984 */ /* 0x000e260000000800 */
[----:B------:R-:W-:Y:S01]  /*4ef0*/  FSEL R10, R23, R10, P0 ;  /* 0x0000000a170a7208 */ /* 0x000fe20000000000 */
[----:B------:R-:W-:Y:S01]  /*4f00*/  VIADD R8, R6, 0x2 ;  /* 0x0000000206087836 */ /* 0x000fe20000000000 */
[----:B------:R-:W-:-:S03]  /*4f10*/  ISETP.NE.AND P1, PT, R22, R24, PT ;  /* 0x000000181600720c */ /* 0x000fc60003f25270 */
[C---:B---3--:R-:W-:Y:S01]  /*4f20*/  FADD R10, R25.reuse, R10 ;  /* 0x0000000a190a7221 */ /* 0x048fe20000000000 */
[-C--:B------:R-:W-:Y:S01]  /*4f30*/  ISETP.EQ.OR P6, PT, R8, R29.reuse, P1 ;  /* 0x0000001d0800720c */ /* 0x080fe20000fc2670 */
[----:B------:R-:W-:Y:S01]  /*4f40*/  VIADD R8, R6, 0x3 ;  /* 0x0000000306087836 */ /* 0x000fe20000000000 */
[----:B------:R-:W-:Y:S02]  /*4f50*/  ISETP.NE.AND P1, PT, R24, R26, PT ;  /* 0x0000001a1800720c */ /* 0x000fe40003f25270 */
[----:B------:R-:W-:Y:S02]  /*4f60*/  FSEL R10, R25, R10, P6 ;  /* 0x0000000a190a7208 */ /* 0x000fe40003000000 */
[----:B------:R-:W-:-:S03]  /*4f70*/  ISETP.EQ.OR P1, PT, R8, R29, P1 ;  /* 0x0000001d0800720c */ /* 0x000fc60000f22670 */
[----:B----4-:R-:W-:Y:S01]  /*4f80*/  FADD R10, R27, R10 ;  /* 0x0000000a1b0a7221 */ /* 0x010fe20000000000 */
[----:B------:R-:W-:Y:S01]  /*4f90*/  VIADD R8, R6, 0x4 ;  /* 0x0000000406087836 */ /* 0x000fe20000000000 */
[----:B------:R-:W-:-:S03]  /*4fa0*/  ISETP.NE.AND P2, PT, R26, R30, PT ;  /* 0x0000001e1a00720c */ /* 0x000fc60003f45270 */
[----:B------:R-:W-:Y:S01]  /*4fb0*/  FSEL R10, R27, R10, P1 ;  /* 0x0000000a1b0a7208 */ /* 0x000fe20000800000 */
[----:B------:R-:W-:Y:S01]  /*4fc0*/  IMAD.MOV.U32 R7, RZ, RZ, 0x1 ;  /* 0x00000001ff077424 */ /* 0x000fe200078e00ff */
[----:B------:R-:W-:-:S03]  /*4fd0*/  ISETP.EQ.OR P2, PT, R8, R29, P2 ;  /* 0x0000001d0800720c */ /* 0x000fc60001742670 */
[----:B-----5:R-:W-:Y:S01]  /*4fe0*/  FADD R10, R31, R10 ;  /* 0x0000000a1f0a7221 */ /* 0x020fe20000000000 */
[----:B------:R-:W-:Y:S01]  /*4ff0*/  SEL R38, RZ, 0x1, P4 ;  /* 0x00000001ff267807 */ /* 0x000fe20002000000 */
[----:B------:R-:W-:-:S03]  /*5000*/  VIADD R8, R6, 0x5 ;  /* 0x0000000506087836 */ /* 0x000fc60000000000 */
[----:B------:R-:W-:Y:S02]  /*5010*/  FSEL R10, R31, R10, P2 ;  /* 0x0000000a1f0a7208 */ /* 0x000fe40001000000 */
[----:B0-----:R-:W-:-:S04]  /*5020*/  @P3 ISETP.NE.AND P5, PT, R36, R34, PT ;  /* 0x000000222400320c */ /* 0x001fc80003fa5270 */
[----:B------:R-:W-:-:S04]  /*5030*/  @P3 SEL R7, RZ, 0x1, !P5 ;  /* 0x00000001ff073807 */ /* 0x000fc80006800000 */
[----:B------:R-:W-:Y:S02]  /*5040*/  @P3 SEL R38, R38, R7, !P4 ;  /* 0x0000000726263207 */ /* 0x000fe40006000000 */
[----:B------:R-:W-:Y:S01]  /*5050*/  ISETP.NE.AND P3, PT, R30, R2, PT ;  /* 0x000000021e00720c */ /* 0x000fe20003f65270 */
[----:B------:R-:W-:-:S03]  /*5060*/  FADD R10, R3, R10 ;  /* 0x0000000a030a7221 */ /* 0x000fc60000000000 */
[-C--:B------:R-:W-:Y:S01]  /*5070*/  ISETP.EQ.OR P3, PT, R8, R29.reuse, P3 ;  /* 0x0000001d0800720c */ /* 0x080fe20001f62670 */
[----:B------:R-:W-:Y:S01]  /*5080*/  VIADD R8, R6, 0x6 ;  /* 0x0000000606087836 */ /* 0x000fe20000000000 */
[----:B------:R-:W-:Y:S02]  /*5090*/  ISETP.NE.AND P4, PT, R2, R20, PT ;  /* 0x000000140200720c */ /* 0x000fe40003f85270 */
[----:B------:R-:W-:Y:S01]  /*50a0*/  FSEL R10, R3, R10, P3 ;  /* 0x0000000a030a7208 */ /* 0x000fe20001800000 */
[----:B------:R-:W-:Y:S01]  /*50b0*/  VIADD R39, R38, 0x1 ;  /* 0x0000000126277836 */ /* 0x000fe20000000000 */
[----:B------:R-:W-:Y:S01]  /*50c0*/  ISETP.EQ.OR P4, PT, R8, R29, P4 ;  /* 0x0000001d0800720c */ /* 0x000fe20002782670 */
[----:B------:R-:W-:Y:S02]  /*50d0*/  VIADD R8, R6, 0x8 ;  /* 0x0000000806087836 */ /* 0x000fe40000000000 */
[C---:B------:R-:W-:Y:S01]  /*50e0*/  FADD R10, R21.reuse, R10 ;  /* 0x0000000a150a7221 */ /* 0x040fe20000000000 */
[----:B------:R-:W-:Y:S01]  /*50f0*/  ISETP.NE.AND P5, PT, R32, R5, PT ;  /* 0x000000052000720c */ /* 0x000fe20003fa5270 */
[----:B------:R-:W-:Y:S01]  /*5100*/  IMAD.MOV.U32 R7, RZ, RZ, R39 ;  /* 0x000000ffff077224 */ /* 0x000fe200078e0027 */
[----:B------:R-:W-:Y:S01]  /*5110*/  P2R R46, PR, RZ, 0x1 ;  /* 0x00000001ff2e7803 */ /* 0x000fe20000000000 */
[----:B------:R-:W-:Y:S01]  /*5120*/  @!P0 IMAD.MOV R7, RZ, RZ, R38 ;  /* 0x000000ffff078224 */ /* 0x000fe200078e0226 */
[----:B------:R-:W-:Y:S01]  /*5130*/  FSEL R10, R21, R10, P4 ;  /* 0x0000000a150a7208 */ /* 0x000fe20002000000 */
[----:B------:R-:W-:Y:S01]  /*5140*/  VIADD R6, R6, 0x7 ;  /* 0x0000000706067836 */ /* 0x000fe20000000000 */
[----:B------:R-:W-:-:S02]  /*5150*/  ISETP.EQ.OR P0, PT, R8, R29, P5 ;  /* 0x0000001d0800720c */ /* 0x000fc40002f02670 */
[----:B------:R-:W-:Y:S01]  /*5160*/  ISETP.NE.AND P5, PT, R20, R32, PT ;  /* 0x000000201400720c */ /* 0x000fe20003fa5270 */
[----:B------:R-:W-:Y:S02]  /*5170*/  VIADD R40, R7, 0x1 ;  /* 0x0000000107287836 */ /* 0x000fe40000000000 */
[----:B------:R-:W-:Y:S01]  /*5180*/  FADD R10, R33, R10 ;  /* 0x0000000a210a7221 */ /* 0x000fe20000000000 */
[----:B------:R-:W-:Y:S01]  /*5190*/  @!P6 IMAD.MOV R40, RZ, RZ, R7 ;  /* 0x000000ffff28e224 */ /* 0x000fe200078e0207 */
[----:B------:R-:W-:-:S03]  /*51a0*/  ISETP.EQ.OR P5, PT, R6, R29, P5 ;  /* 0x0000001d0600720c */ /* 0x000fc60002fa2670 */
[----:B------:R-:W-:Y:S01]  /*51b0*/  VIADD R41, R40, 0x1 ;  /* 0x0000000128297836 */ /* 0x000fe20000000000 */
[----:B------:R-:W-:Y:S01]  /*51c0*/  FSEL R5, R33, R10, P5 ;  /* 0x0000000a21057208 */ /* 0x000fe20002800000 */
[----:B------:R-:W-:-:S04]  /*51d0*/  @!P1 IMAD.MOV R41, RZ, RZ, R40 ;  /* 0x000000ffff299224 */ /* 0x000fc800078e0228 */
[----:B------:R-:W-:Y:S02]  /*51e0*/  VIADD R6, R41, 0x1 ;  /* 0x0000000129067836 */ /* 0x000fe40000000000 */
[----:B------:R-:W-:Y:S01]  /*51f0*/  @!P0 FADD R4, R4, R5 ;  /* 0x0000000504048221 */ /* 0x000fe20000000000 */
[----:B------:R-:W-:-:S04]  /*5200*/  @!P2 IMAD.MOV R6, RZ, RZ, R41 ;  /* 0x000000ffff06a224 */ /* 0x000fc800078e0229 */
[----:B------:R-:W-:Y:S01]  /*5210*/  VIADD R5, R6, 0x1 ;  /* 0x0000000106057836 */ /* 0x000fe20000000000 */
[----:B------:R-:W0:Y:S01]  /*5220*/  SHFL.UP PT, R7, R4, 0x1, RZ ;  /* 0x0420000004077989 */ /* 0x000e2200000e00ff */
[----:B------:R-:W-:-:S04]  /*5230*/  @!P3 IMAD.MOV R5, RZ, RZ, R6 ;  /* 0x000000ffff05b224 */ /* 0x000fc800078e0206 */
[----:B------:R-:W-:Y:S02]  /*5240*/  VIADD R6, R5, 0x1 ;  /* 0x0000000105067836 */ /* 0x000fe40000000000 */
[----:B------:R-:W-:-:S04]  /*5250*/  @!P4 IMAD.MOV R6, RZ, RZ, R5 ;  /* 0x000000ffff06c224 */ /* 0x000fc800078e0205 */
[----:B------:R-:W-:Y:S02]  /*5260*/  VIADD R5, R6, 0x1 ;  /* 0x0000000106057836 */ /* 0x000fe40000000000 */
[----:B------:R-:W-:Y:S01]  /*5270*/  @!P5 IMAD.MOV R5, RZ, RZ, R6 ;  /* 0x000000ffff05d224 */ /* 0x000fe200078e0206 */
[----:B------:R-:W-:-:S03]  /*5280*/  P2R R47, PR, RZ, 0x1 ;  /* 0x00000001ff2f7803 */ /* 0x000fc60000000000 */
[----:B------:R-:W-:Y:S02]  /*5290*/  VIADD R6, R5, 0x1 ;  /* 0x0000000105067836 */ /* 0x000fe40000000000 */
[----:B------:R-:W-:Y:S01]  /*52a0*/  @!P0 IMAD.MOV R6, RZ, RZ, R5 ;  /* 0x000000ffff068224 */ /* 0x000fe200078e0205 */
[----:B------:R-:W-:Y:S02]  /*52b0*/  ISETP.GE.AND P0, PT, R28, 0x1, PT ;  /* 0x000000011c00780c */ /* 0x000fe40003f06270 */
[----:B------:R-:W-:Y:S01]  /*52c0*/  P2R R45, PR, RZ, 0x40 ;  /* 0x00000040ff2d7803 */ /* 0x000fe20000000000 */
[----:B0-----:R-:W-:Y:S01]  /*52d0*/  FADD R7, R4, R7 ;  /* 0x0000000704077221 */ /* 0x001fe20000000000 */
[----:B------:R-:W-:Y:S01]  /*52e0*/  ISETP.NE.AND P6, PT, R6, RZ, PT ;  /* 0x000000ff0600720c */ /* 0x000fe20003fc5270 */
[----:B------:R-:W0:Y:S08]  /*52f0*/  SHFL.UP PT, R5, R6, 0x1, RZ ;  /* 0x0420000006057989 */ /* 0x000e3000000e00ff */
[----:B------:R-:W-:-:S05]  /*5300*/  @P0 FSEL R4, R7, R4, !P6 ;  /* 0x0000000407040208 */ /* 0x000fca0007000000 */
[----:B------:R-:W1:Y:S01]  /*5310*/  SHFL.UP PT, R7, R4, 0x2, RZ ;  /* 0x0440000004077989 */ /* 0x000e6200000e00ff */
[----:B0-----:R-:W-:Y:S02]  /*5320*/  SEL R5, R5, RZ, P0 ;  /* 0x000000ff05057207 */ /* 0x001fe40000000000 */
[----:B------:R-:W-:-:S03]  /*5330*/  ISETP.GE.AND P0, PT, R28, 0x2, PT ;  /* 0x000000021c00780c */ /* 0x000fc60003f06270 */
[----:B------:R-:W-:-:S05]  /*5340*/  IMAD.IADD R5, R5, 0x1, R6 ;  /* 0x0000000105057824 */ /* 0x000fca00078e0206 */
[----:B------:R-:W-:Y:S01]  /*5350*/  ISETP.NE.AND P6, PT, R5, RZ, PT ;  /* 0x000000ff0500720c */ /* 0x000fe20003fc5270 */
[----:B-1----:R-:W-:-:S05]  /*5360*/  FADD R7, R4, R7 ;  /* 0x0000000704077221 */ /* 0x002fca0000000000 */
[----:B------:R-:W-:Y:S02]  /*5370*/  @P0 FSEL R4, R7, R4, !P6 ;  /* 0x0000000407040208 */ /* 0x000fe40007000000 */
[----:B------:R-:W0:Y:S02]  /*5380*/  SHFL.UP PT, R7, R5, 0x2, RZ ;  /* 0x0440000005077989 */ /* 0x000e2400000e00ff */
[----:B0-----:R-:W-:Y:S02]  /*5390*/  SEL R8, R7, RZ, P0 ;  /* 0x000000ff07087207 */ /* 0x001fe40000000000 */
[----:B------:R-:W0:Y:S03]  /*53a0*/  SHFL.UP PT, R7, R4, 0x4, RZ ;  /* 0x0480000004077989 */ /* 0x000e2600000e00ff */
[----:B------:R-:W-:-:S05]  /*53b0*/  IMAD.IADD R8, R5, 0x1, R8 ;  /* 0x0000000105087824 */ /* 0x000fca00078e0208 */
[----:B------:R-:W1:Y:S01]  /*53c0*/  SHFL.UP PT, R6, R8, 0x4, RZ ;  /* 0x0480000008067989 */ /* 0x000e6200000e00ff */
[----:B------:R-:W-:Y:S02]  /*53d0*/  ISETP.GE.AND P0, PT, R28, 0x4, PT ;  /* 0x000000041c00780c */ /* 0x000fe40003f06270 */
[----:B------:R-:W-:Y:S01]  /*53e0*/  ISETP.NE.AND P6, PT, R8, RZ, PT ;  /* 0x000000ff0800720c */ /* 0x000fe20003fc5270 */
[----:B0-----:R-:W-:-:S10]  /*53f0*/  FADD R7, R4, R7 ;  /* 0x0000000704077221 */ /* 0x001fd40000000000 */
[----:B------:R-:W-:Y:S02]  /*5400*/  @P0 FSEL R4, R7, R4, !P6 ;  /* 0x0000000407040208 */ /* 0x000fe40007000000 */
[----:B-1----:R-:W-:-:S03]  /*5410*/  SEL R7, R6, RZ, P0 ;  /* 0x000000ff06077207 */ /* 0x002fc60000000000 */
[----:B------:R-:W0:Y:S02]  /*5420*/  SHFL.UP PT, R9, R4, 0x8, RZ ;  /* 0x0500000004097989 */ /* 0x000e2400000e00ff */
        /* <DEDUP_REMOVED lines=9> */
[----:B------:R-:W-:Y:S01]  /*54c0*/  ISETP.NE.AND P6, PT, R8, RZ, PT ;  /* 0x000000ff0800720c */ /* 0x000fe20003fc5270 */
[----:B0-----:R-:W-:-:S05]  /*54d0*/  FADD R5, R4, R5 ;  /* 0x0000000504057221 */ /* 0x001fca0000000000 */
[----:B------:R-:W-:Y:S02]  /*54e0*/  FSEL R43, R5, R4, !P6 ;  /* 0x00000004052b7208 */ /* 0x000fe40007000000 */
[----:B------:R-:W0:Y:S01]  /*54f0*/  SHFL.UP PT, R5, R8, 0x10, RZ ;  /* 0x0600000008057989 */ /* 0x000e2200000e00ff */
[----:B------:R-:W-:-:S04]  /*5500*/  ISETP.GE.AND P6, PT, R28, 0x10, PT ;  /* 0x000000101c00780c */ /* 0x000fc80003fc6270 */
[----:B------:R-:W-:Y:S02]  /*5510*/  FSEL R44, R4, R43, !P6 ;  /* 0x0000002b042c7208 */ /* 0x000fe40007000000 */
[----:B0-----:R-:W-:Y:S02]  /*5520*/  SEL R5, R5, RZ, P6 ;  /* 0x000000ff05057207 */ /* 0x001fe40003000000 */
[----:B------:R-:W-:-:S03]  /*5530*/  ISETP.NE.AND P6, PT, R28, 0x1f, PT ;  /* 0x0000001f1c00780c */ /* 0x000fc60003fc5270 */
[----:B------:R-:W-:-:S10]  /*5540*/  IMAD.IADD R42, R8, 0x1, R5 ;  /* 0x00000001082a7824 */ /* 0x000fd400078e0205 */
[----:B------:R-:W-:-:S05]  /*5550*/  @!P6 LEA R14, R37, UR4, 0x3 ;  /* 0x00000004250eec11 */ /* 0x000fca000f8e18ff */
[----:B------:R-:W-:Y:S01]  /*5560*/  @!P6 STS.64 [R14], R42 ;  /* 0x0000002a0e00e388 */ /* 0x000fe20000000a00 */
[----:B------:R-:W-:Y:S06]  /*5570*/  BAR.SYNC.DEFER_BLOCKING 0x0 ;  /* 0x0000000000007b1d */ /* 0x000fec0000010000 */
[----:B------:R-:W0:Y:S04]  /*5580*/  LDS.128 R4, [UR4] ;  /* 0x00000004ff047984 */ /* 0x000e280008000c00 */
[----:B------:R-:W1:Y:S01]  /*5590*/  LDS.128 R8, [UR4+0x10] ;  /* 0x00001004ff087984 */ /* 0x000e620008000c00 */
[----:B0-----:R-:W-:-:S13]  /*55a0*/  ISETP.NE.AND P6, PT, R6, RZ, PT ;  /* 0x000000ff0600720c */ /* 0x001fda0003fc5270 */
[----:B------:R-:W-:Y:S01]  /*55b0*/  @!P6 FADD R7, R5, R7 ;  /* 0x000000070507e221 */ /* 0x000fe20000000000 */
[----:B-1----:R-:W-:Y:S01]  /*55c0*/  ISETP.NE.AND P6, PT, R8, RZ, PT ;  /* 0x000000ff0800720c */ /* 0x002fe20003fc5270 */
[----:B------:R-:W-:-:S12]  /*55d0*/  IMAD.IADD R13, R4, 0x1, R6 ;  /* 0x00000001040d7824 */ /* 0x000fd800078e0206 */
[----:B------:R-:W-:Y:S01]  /*55e0*/  @!P6 FADD R9, R7, R9 ;  /* 0x000000090709e221 */ /* 0x000fe20000000000 */
[----:B------:R-:W-:-:S04]  /*55f0*/  ISETP.NE.AND P6, PT, R37, 0x2, PT ;  /* 0x000000022500780c */ /* 0x000fc80003fc5270 */
[----:B------:R-:W-:Y:S02]  /*5600*/  FSEL R12, R7, R5, !P6 ;  /* 0x00000005070c7208 */ /* 0x000fe40007000000 */
[C---:B------:R-:W-:Y:S02]  /*5610*/  SEL R5, R13.reuse, R4, !P6 ;  /* 0x000000040d057207 */ /* 0x040fe40007000000 */
[----:B------:R-:W-:Y:S01]  /*5620*/  ISETP.NE.AND P6, PT, R10, RZ, PT ;  /* 0x000000ff0a00720c */ /* 0x000fe20003fc5270 */
[----:B------:R-:W-:-:S12]  /*5630*/  IMAD.IADD R7, R13, 0x1, R8 ;  /* 0x000000010d077824 */ /* 0x000fd800078e0208 */
[----:B------:R-:W-:Y:S01]  /*5640*/  @!P6 FADD R11, R11, R9 ;  /* 0x000000090b0be221 */ /* 0x000fe20000000000 */
[----:B------:R-:W-:-:S04]  /*5650*/  ISETP.NE.AND P6, PT, R37, 0x3, PT ;  /* 0x000000032500780c */ /* 0x000fc80003fc5270 */
[----:B------:R-:W-:Y:S02]  /*5660*/  FSEL R16, R9, R12, !P6 ;  /* 0x0000000c09107208 */ /* 0x000fe40007000000 */
[----:B------:R-:W0:Y:S01]  /*5670*/  LDS.128 R12, [UR4+0x20] ;  /* 0x00002004ff0c7984 */ /* 0x000e220008000c00 */
[----:B------:R-:W-:Y:S01]  /*5680*/  SEL R5, R7, R5, !P6 ;  /* 0x0000000507057207 */ /* 0x000fe20007000000 */
[----:B------:R-:W-:Y:S01]  /*5690*/  IMAD.IADD R7, R10, 0x1, R7 ;  /* 0x000000010a077824 */ /* 0x000fe200078e0207 */
[----:B0-----:R-:W-:-:S13]  /*56a0*/  ISETP.NE.AND P6, PT, R12, RZ, PT ;  /* 0x000000ff0c00720c */ /* 0x001fda0003fc5270 */
[----:B------:R-:W-:Y:S01]  /*56b0*/  @!P6 FADD R13, R11, R13 ;  /* 0x0000000d0b0de221 */ /* 0x000fe20000000000 */
[----:B------:R-:W-:-:S04]  /*56c0*/  ISETP.NE.AND P6, PT, R37, 0x4, PT ;  /* 0x000000042500780c */ /* 0x000fc80003fc5270 */
[----:B------:R-:W-:Y:S02]  /*56d0*/  FSEL R16, R11, R16, !P6 ;  /* 0x000000100b107208 */ /* 0x000fe40007000000 */
[----:B------:R-:W-:Y:S02]  /*56e0*/  SEL R5, R7, R5, !P6 ;  /* 0x0000000507057207 */ /* 0x000fe40007000000 */
[----:B------:R-:W-:-:S13]  /*56f0*/  ISETP.NE.AND P6, PT, R14, RZ, PT ;  /* 0x000000ff0e00720c */ /* 0x000fda0003fc5270 */
[----:B------:R-:W-:Y:S01]  /*5700*/  @!P6 FADD R15, R15, R13 ;  /* 0x0000000d0f0fe221 */ /* 0x000fe20000000000 */
[----:B------:R-:W-:-:S04]  /*5710*/  ISETP.NE.AND P6, PT, R37, 0x5, PT ;  /* 0x000000052500780c */ /* 0x000fc80003fc5270 */
[----:B------:R-:W-:Y:S02]  /*5720*/  FSEL R48, R13, R16, !P6 ;  /* 0x000000100d307208 */ /* 0x000fe40007000000 */
[----:B------:R-:W0:Y:S01]  /*5730*/  LDS.128 R16, [UR4+0x30] ;  /* 0x00003004ff107984 */ /* 0x000e220008000c00 */
[----:B------:R-:W-:-:S05]  /*5740*/  IMAD.IADD R7, R7, 0x1, R12 ;  /* 0x0000000107077824 */ /* 0x000fca00078e020c */
[----:B------:R-:W-:Y:S01]  /*5750*/  SEL R5, R7, R5, !P6 ;  /* 0x0000000507057207 */ /* 0x000fe20007000000 */
[----:B------:R-:W-:Y:S01]  /*5760*/  IMAD.IADD R7, R14, 0x1, R7 ;  /* 0x000000010e077824 */ /* 0x000fe200078e0207 */
[----:B------:R-:W1:Y:S01]  /*5770*/  SHFL.UP PT, R42, R42, 0x1, RZ ;  /* 0x042000002a2a7989 */ /* 0x000e6200000e00ff */
[----:B0-----:R-:W-:-:S13]  /*5780*/  ISETP.NE.AND P6, PT, R16, RZ, PT ;  /* 0x000000ff1000720c */ /* 0x001fda0003fc5270 */
[----:B------:R-:W-:Y:S01]  /*5790*/  @!P6 FADD R17, R15, R17 ;  /* 0x000000110f11e221 */ /* 0x000fe20000000000 */
[----:B------:R-:W-:-:S04]  /*57a0*/  ISETP.NE.AND P6, PT, R37, 0x6, PT ;  /* 0x000000062500780c */ /* 0x000fc80003fc5270 */
[C---:B------:R-:W-:Y:S01]  /*57b0*/  SEL R5, R7.reuse, R5, !P6 ;  /* 0x0000000507057207 */ /* 0x040fe20007000000 */
[----:B------:R-:W-:Y:S01]  /*57c0*/  IMAD.IADD R7, R7, 0x1, R16 ;  /* 0x0000000107077824 */ /* 0x000fe200078e0210 */
[----:B------:R-:W-:Y:S02]  /*57d0*/  FSEL R48, R15, R48, !P6 ;  /* 0x000000300f307208 */ /* 0x000fe40007000000 */
[----:B------:R-:W-:-:S04]  /*57e0*/  ISETP.NE.AND P6, PT, R37, 0x7, PT ;  /* 0x000000072500780c */ /* 0x000fc80003fc5270 */
[----:B------:R-:W-:Y:S02]  /*57f0*/  SEL R5, R7, R5, !P6 ;  /* 0x0000000507057207 */ /* 0x000fe40007000000 */
[----:B------:R-:W-:Y:S02]  /*5800*/  FSEL R48, R17, R48, !P6 ;  /* 0x0000003011307208 */ /* 0x000fe40007000000 */
[----:B------:R-:W-:Y:S01]  /*5810*/  ISETP.NE.AND P6, PT, R5, RZ, PT ;  /* 0x000000ff0500720c */ /* 0x000fe20003fc5270 */
[----:B------:R-:W0:-:S12]  /*5820*/  SHFL.UP PT, R37, R44, 0x1, RZ ;  /* 0x042000002c257989 */ /* 0x000e1800000e00ff */
[----:B------:R-:W-:Y:S01]  /*5830*/  @!P6 FADD R48, RZ, R48 ;  /* 0x00000030ff30e221 */ /* 0x000fe20000000000 */
[----:B------:R-:W-:-:S04]  /*5840*/  ISETP.GE.U32.AND P6, PT, R0, 0x20, PT ;  /* 0x000000200000780c */ /* 0x000fc80003fc6070 */
[----:B------:R-:W-:Y:S02]  /*5850*/  SEL R5, R5, RZ, P6 ;  /* 0x000000ff05057207 */ /* 0x000fe40003000000 */
[----:B------:R-:W-:Y:S02]  /*5860*/  FSEL R48, R48, RZ, P6 ;  /* 0x000000ff30307208 */ /* 0x000fe40003000000 */
[----:B-1----:R-:W-:Y:S02]  /*5870*/  ISETP.NE.AND P6, PT, R42, RZ, PT ;  /* 0x000000ff2a00720c */ /* 0x002fe40003fc5270 */
[----:B------:R-:W-:-:S11]  /*5880*/  ISETP.NE.AND P0, PT, R38, RZ, PT ;  /* 0x000000ff2600720c */ /* 0x000fd60003f05270 */
[----:B0-----:R-:W-:Y:S01]  /*5890*/  @!P6 FADD R37, R37, R48 ;  /* 0x000000302525e221 */ /* 0x001fe20000000000 */
[----:B------:R-:W-:-:S04]  /*58a0*/  ISETP.NE.AND P6, PT, R28, RZ, PT ;  /* 0x000000ff1c00720c */ /* 0x000fc80003fc5270 */
[----:B------:R-:W-:Y:S02]  /*58b0*/  SEL R28, R42, RZ, P6 ;  /* 0x000000ff2a1c7207 */ /* 0x000fe40003000000 */
[----:B------:R-:W-:Y:S02]  /*58c0*/  FSEL R37, R48, R37, !P6 ;  /* 0x0000002530257208 */ /* 0x000fe40007000000 */
[----:B------:R-:W-:Y:S01]  /*58d0*/  ISETP.NE.AND P6, PT, R18, RZ, PT ;  /* 0x000000ff1200720c */ /* 0x000fe20003fc5270 */
[----:B------:R-:W-:Y:S02]  /*58e0*/  IMAD.IADD R43, R5, 0x1, R28 ;  /* 0x00000001052b7824 */ /* 0x000fe400078e021c */
[----:B------:R-:W-:Y:S02]  /*58f0*/  @!P0 FADD R35, R35, R37 ;  /* 0x0000002523238221 */ /* 0x000fe40000000000 */
[----:B------:R-:W-:Y:S01]  /*5900*/  IMAD.IADD R15, R41, 0x1, R43 ;  /* 0x00000001290f7824 */ /* 0x000fe200078e022b */
[----:B------:R-:W-:-:S02]  /*5910*/  P2R R41, PR, RZ, 0x1 ;  /* 0x00000001ff297803 */ /* 0x000fc40000000000 */
[----:B------:R-:W-:-:S05]  /*5920*/  ISETP.NE.AND P0, PT, R46, RZ, PT ;  /* 0x000000ff2e00720c */ /* 0x000fca0003f05270 */
[----:B------:R-:W-:Y:S01]  /*5930*/  @!P6 FADD R19, R19, R17 ;  /* 0x000000111313e221 */ /* 0x000fe20000000000 */
[----:B------:R-:W-:Y:S01]  /*5940*/  ISETP.NE.AND P6, PT, R45, RZ, PT ;  /* 0x000000ff2d00720c */ /* 0x000fe20003fc5270 */
[----:B------:R-:W-:-:S06]  /*5950*/  IMAD.IADD R5, R18, 0x1, R7 ;  /* 0x0000000112057824 */ /* 0x000fcc00078e0207 */
[----:B------:R-:W-:Y:S01]  /*5960*/  @!P0 FADD R23, R23, R35 ;  /* 0x0000002317178221 */ /* 0x000fe20000000000 */
[----:B------:R-:W-:-:S05]  /*5970*/  VIADD R13, R15, 0x1 ;  /* 0x000000010f0d7836 */ /* 0x000fca0000000000 */
[----:B------:R-:W-:Y:S01]  /*5980*/  @!P6 FADD R25, R25, R23 ;  /* 0x000000171919e221 */ /* 0x000fe20000000000 */
[----:B------:R-:W-:Y:S01]  /*5990*/  @!P2 IMAD.MOV R13, RZ, RZ, R15 ;  /* 0x000000ffff0da224 */ /* 0x000fe200078e020f */
[----:B------:R-:W-:Y:S02]  /*59a0*/  ISETP.GE.AND P6, PT, R5, 0x101, PT ;  /* 0x000001010500780c */ /* 0x000fe40003fc6270 */
[----:B------:R-:W-:Y:S01]  /*59b0*/  @!P1 FADD R27, R27, R25 ;  /* 0x000000191b1b9221 */ /* 0x000fe20000000000 */
[----:B------:R-:W-:-:S03]  /*59c0*/  VIADD R11, R13, 0x1 ;  /* 0x000000010d0b7836 */ /* 0x000fc60000000000 */
[----:B------:R-:W-:Y:S01]  /*59d0*/  @!P2 FADD R31, R31, R27 ;  /* 0x0000001b1f1fa221 */ /* 0x000fe20000000000 */
[----:B------:R-:W-:-:S03]  /*59e0*/  @!P3 IMAD.MOV R11, RZ, RZ, R13 ;  /* 0x000000ffff0bb224 */ /* 0x000fc600078e020d */
[----:B------:R-:W-:Y:S01]  /*59f0*/  @!P3 FADD R3, R3, R31 ;  /* 0x0000001f0303b221 */ /* 0x000fe20000000000 */
[----:B------:R-:W-:Y:S02]  /*5a00*/  VIADD R9, R11, 0x1 ;  /* 0x000000010b097836 */ /* 0x000fe40000000000 */
[----:B------:R-:W-:Y:S02]  /*5a10*/  @!P4 IMAD.MOV R9, RZ, RZ, R11 ;  /* 0x000000ffff09c224 */ /* 0x000fe400078e020b */
[----:B------:R-:W-:Y:S01]  /*5a20*/  @!P4 FADD R21, R21, R3 ;  /* 0x000000031515c221 */ /* 0x000fe20000000000 */
[----:B------:R-:W-:Y:S01]  /*5a30*/  @!P0 IMAD.MOV R39, RZ, RZ, R38 ;  /* 0x000000ffff278224 */ /* 0x000fe200078e0226 */
[----:B------:R-:W-:Y:S01]  /*5a40*/  BSSY.RECONVERGENT B0, `(.L_x_1314) ;  /* 0x00000bf000007945 */ /* 0x000fe20003800200 */
[----:B------:R-:W-:Y:S02]  /*5a50*/  VIADD R7, R9, 0x1 ;  /* 0x0000000109077836 */ /* 0x000fe40000000000 */
[----:B------:R-:W-:Y:S01]  /*5a60*/  @!P5 FADD R33, R33, R21 ;  /* 0x000000152121d221 */ /* 0x000fe20000000000 */
[----:B------:R-:W-:-:S02]  /*5a70*/  IMAD.IADD R17, R40, 0x1, R43 ;  /* 0x0000000128117824 */ /* 0x000fc400078e022b */
[----:B------:R-:W-:Y:S02]  /*5a80*/  IMAD.IADD R49, R38, 0x1, R43 ;  /* 0x0000000126317824 */ /* 0x000fe400078e022b */
[----:B------:R-:W-:Y:S02]  /*5a90*/  IMAD.IADD R28, R43, 0x1, R39 ;  /* 0x000000012b1c7824 */ /* 0x000fe400078e0227 */
[----:B------:R-:W-:Y:S01]  /*5aa0*/  @!P5 IMAD.MOV R7, RZ, RZ, R9 ;  /* 0x000000ffff07d224 */ /* 0x000fe200078e0209 */
[----:B------:R-:W-:Y:S06]  /*5ab0*/  @!P6 BRA `(.L_x_1315) ;  /* 0x00000008005ce947 */ /* 0x000fec0003800000 */
[----:B------:R-:W-:Y:S01]  /*5ac0*/  BAR.SYNC.DEFER_BLOCKING 0x0 ;  /* 0x0000000000007b1d */ /* 0x000fe20000010000 */
[----:B------:R-:W-:Y:S02]  /*5ad0*/  P2R R39, PR, RZ, 0x20 ;  /* 0x00000020ff277803 */ /* 0x000fe40000000000 */
[----:B------:R-:W-:Y:S02]  /*5ae0*/  ISETP.NE.AND P5, PT, R41, RZ, PT ;  /* 0x000000ff2900720c */ /* 0x000fe40003fa5270 */
[----:B------:R-:W-:Y:S02]  /*5af0*/  ISETP.NE.AND P6, PT, R47, RZ, PT ;  /* 0x000000ff2f00720c */ /* 0x000fe40003fc5270 */
[----:B------:R-:W-:Y:S02]  /*5b00*/  @P1 LEA R17, R17, UR4, 0x3 ;  /* 0x0000000411111c11 */ /* 0x000fe4000f8e18ff */
[----:B------:R-:W-:Y:S02]  /*5b10*/  @P2 LEA R15, R15, UR4, 0x3 ;  /* 0x000000040f0f2c11 */ /* 0x000fe4000f8e18ff */
[----:B------:R-:W-:-:S02]  /*5b20*/  @P3 LEA R13, R13, UR4, 0x3 ;  /* 0x000000040d0d3c11 */ /* 0x000fc4000f8e18ff */
[----:B------:R-:W-:-:S03]  /*5b30*/  @P4 LEA R11, R11, UR4, 0x3 ;  /* 0x000000040b0b4c11 */ /* 0x000fc6000f8e18ff */
[----:B------:R-:W-:Y:S02]  /*5b40*/  @P5 LEA R38, R43, UR4, 0x3 ;  /* 0x000000042b265c11 */ /* 0x000fe4000f8e18ff */
[----:B------:R-:W-:-:S03]  /*5b50*/  @P6 LEA R7, R7, UR4, 0x3 ;  /* 0x0000000407076c11 */ /* 0x000fc6000f8e18ff */
[----:B------:R0:W-:Y:S01]  /*5b60*/  @P5 STS.64 [R38], R36 ;  /* 0x0000002426005388 */ /* 0x0001e20000000a00 */
[----:B------:R-:W-:Y:S02]  /*5b70*/  ISETP.NE.AND P5, PT, R39, RZ, PT ;  /* 0x000000ff2700720c */ /* 0x000fe40003fa5270 */
[----:B------:R-:W-:-:S05]  /*5b80*/  @P0 LEA R39, R49, UR4, 0x3 ;  /* 0x0000000431270c11 */ /* 0x000fca000f8e18ff */
[----:B------:R0:W-:Y:S01]  /*5b90*/  @P0 STS.64 [R39], R34 ;  /* 0x0000002227000388 */ /* 0x0001e20000000a00 */
[----:B------:R-:W-:-:S05]  /*5ba0*/  ISETP.NE.AND P0, PT, R45, RZ, PT ;  /* 0x000000ff2d00720c */ /* 0x000fca0003f05270 */
[----:B------:R-:W-:-:S08]  /*5bb0*/  @P5 LEA R9, R9, UR4, 0x3 ;  /* 0x0000000409095c11 */ /* 0x000fd0000f8e18ff */
[----:B------:R-:W-:-:S05]  /*5bc0*/  @P0 LEA R28, R28, UR4, 0x3 ;  /* 0x000000041c1c0c11 */ /* 0x000fca000f8e18ff */
[----:B------:R0:W-:Y:S01]  /*5bd0*/  @P0 STS.64 [R28], R22 ;  /* 0x000000161c000388 */ /* 0x0001e20000000a00 */
[----:B------:R-:W-:-:S03]  /*5be0*/  ISETP.GE.U32.AND P0, PT, R0, R5, PT ;  /* 0x000000050000720c */ /* 0x000fc60003f06070 */
[----:B------:R0:W-:Y:S04]  /*5bf0*/  @P1 STS.64 [R17], R24 ;  /* 0x0000001811001388 */ /* 0x0001e80000000a00 */
[----:B------:R0:W-:Y:S04]  /*5c00*/  @P2 STS.64 [R15], R26 ;  /* 0x0000001a0f002388 */ /* 0x0001e80000000a00 */
[----:B------:R0:W-:Y:S04]  /*5c10*/  @P3 STS.64 [R13], R30 ;  /* 0x0000001e0d003388 */ /* 0x0001e80000000a00 */
[----:B------:R0:W-:Y:S04]  /*5c20*/  @P4 STS.64 [R11], R2 ;  /* 0x000000020b004388 */ /* 0x0001e80000000a00 */
[----:B------:R0:W-:Y:S04]  /*5c30*/  @P5 STS.64 [R9], R20 ;  /* 0x0000001409005388 */ /* 0x0001e80000000a00 */
[----:B------:R0:W-:Y:S01]  /*5c40*/  @P6 STS.64 [R7], R32 ;  /* 0x0000002007006388 */ /* 0x0001e20000000a00 */
[----:B------:R-:W-:Y:S06]  /*5c50*/  BAR.SYNC.DEFER_BLOCKING 0x0 ;  /* 0x0000000000007b1d */ /* 0x000fec0000010000 */
[----:B------:R-:W-:Y:S05]  /*5c60*/  @P0 BRA `(.L_x_1316) ;  /* 0x0000000800700947 */ /* 0x000fea0003800000 */
[----:B0-----:R-:W-:Y:S01]  /*5c70*/  IADD3 R3, PT, PT, R10, R6, R8 ;  /* 0x000000060a037210 */ /* 0x001fe20007ffe008 */
[----:B------:R-:W-:Y:S01]  /*5c80*/  BSSY.RECONVERGENT B1, `(.L_x_1317) ;  /* 0x000001c000017945 */ /* 0x000fe20003800200 */
[----:B------:R-:W-:Y:S01]  /*5c90*/  LOP3.LUT R2, RZ, R0, RZ, 0x33, !PT ;  /* 0x00000000ff027212 */ /* 0x000fe200078e33ff */
[----:B------:R-:W-:Y:S01]  /*5ca0*/  IMAD.MOV.U32 R6, RZ, RZ, R0 ;  /* 0x000000ffff067224 */ /* 0x000fe200078e0000 */
[----:B------:R-:W-:-:S04]  /*5cb0*/  IADD3 R3, PT, PT, R14, R3, R12 ;  /* 0x000000030e037210 */ /* 0x000fc80007ffe00c */
[----:B------:R-:W-:-:S04]  /*5cc0*/  IADD3 R3, PT, PT, R18, R3, R16 ;  /* 0x0000000312037210 */ /* 0x000fc80007ffe010 */
[----:B------:R-:W-:-:S04]  /*5cd0*/  IADD3 R4, PT, PT, R2, R3, R4 ;  /* 0x0000000302047210 */ /* 0x000fc80007ffe004 */
[C---:B------:R-:W-:Y:S02]  /*5ce0*/  LOP3.LUT R2, R4.reuse, 0x300, RZ, 0xc0, !PT ;  /* 0x0000030004027812 */ /* 0x040fe400078ec0ff */
[----:B------:R-:W-:Y:S02]  /*5cf0*/  ISETP.GE.U32.AND P1, PT, R4, 0x300, PT ;  /* 0x000003000400780c */ /* 0x000fe40003f26070 */
[----:B------:R-:W-:-:S13]  /*5d00*/  ISETP.NE.AND P0, PT, R2, 0x300, PT ;  /* 0x000003000200780c */ /* 0x000fda0003f05270 */
[----:B------:R-:W-:Y:S05]  /*5d10*/  @!P0 BRA `(.L_x_1318) ;  /* 0x0000000000488947 */ /* 0x000fea0003800000 */
[----:B------:R-:W0:Y:S01]  /*5d20*/  LDC.64 R2, c[0x0][0x3a0] ;  /* 0x0000e800ff027b82 */ /* 0x000e220000000a00 */
[----:B------:R-:W-:Y:S02]  /*5d30*/  LEA.HI R4, R4, 0x1, RZ, 0x18 ;  /* 0x0000000104047811 */ /* 0x000fe400078fc0ff */
[----:B------:R-:W-:-:S03]  /*5d40*/  LEA R6, R0, UR4, 0x3 ;  /* 0x0000000400067c11 */ /* 0x000fc6000f8e18ff */
[C---:B------:R-:W-:Y:S01]  /*5d50*/  IMAD.SHL.U32 R7, R4.reuse, 0x100, RZ ;  /* 0x0000010004077824 */ /* 0x040fe200078e00ff */
[----:B------:R-:W-:Y:S01]  /*5d60*/  LOP3.LUT R4, R4, 0x3, RZ, 0xc0, !PT ;  /* 0x0000000304047812 */ /* 0x000fe200078ec0ff */
[----:B------:R-:W-:-:S03]  /*5d70*/  VIADD R8, R6, 0x4 ;  /* 0x0000000406087836 */ /* 0x000fc60000000000 */
[----:B------:R-:W-:Y:S01]  /*5d80*/  LOP3.LUT R7, R7, 0x300, RZ, 0xc0, !PT ;  /* 0x0000030007077812 */ /* 0x000fe200078ec0ff */
[----:B------:R-:W-:-:S04]  /*5d90*/  IMAD.MOV R4, RZ, RZ, -R4 ;  /* 0x000000ffff047224 */ /* 0x000fc800078e0a04 */
[----:B------:R-:W-:Y:S02]  /*5da0*/  IMAD.IADD R6, R7, 0x1, R0 ;  /* 0x0000000107067824 */ /* 0x000fe400078e0200 */
[----:B0-----:R-:W-:-:S07]  /*5db0*/  IMAD.WIDE.U32 R2, R0, 0x4, R2 ;  /* 0x0000000400027825 */ /* 0x001fce00078e0002 */
.L_x_1319:
[----:B------:R0:W1:Y:S01]  /*5dc0*/  LDS R7, [R8] ;  /* 0x0000000008077984 */ /* 0x0000620000000800 */
[----:B------:R-:W-:-:S05]  /*5dd0*/  VIADD R4, R4, 0x1 ;  /* 0x0000000104047836 */ /* 0x000fca0000000000 */
[----:B------:R-:W-:Y:S01]  /*5de0*/  ISETP.NE.AND P0, PT, R4, RZ, PT ;  /* 0x000000ff0400720c */ /* 0x000fe20003f05270 */
[----:B0-----:R-:W-:Y:S01]  /*5df0*/  VIADD R8, R8, 0x800 ;  /* 0x0000080008087836 */ /* 0x001fe20000000000 */
[----:B-1----:R0:W-:Y:S02]  /*5e00*/  STG.E desc[UR8][R2.64], R7 ;  /* 0x0000000702007986 */ /* 0x0021e4000c101908 */
[----:B0-----:R-:W-:-:S05]  /*5e10*/  IADD3 R2, P2, PT, R2, 0x400, RZ ;  /* 0x0000040002027810 */ /* 0x001fca0007f5e0ff */
[----:B------:R-:W-:-:S04]  /*5e20*/  IMAD.X R3, RZ, RZ, R3, P2 ;  /* 0x000000ffff037224 */ /* 0x000fc800010e0603 */
[----:B------:R-:W-:Y:S05]  /*5e30*/  @P0 BRA `(.L_x_1319) ;  /* 0xfffffffc00e00947 */ /* 0x000fea000383ffff */
.L_x_1318:
[----:B------:R-:W-:Y:S05]  /*5e40*/  BSYNC.RECONVERGENT B1 ;  /* 0x0000000000017941 */ /* 0x000fea0003800200 */
.L_x_1317:
[----:B------:R-:W-:Y:S05]  /*5e50*/  @!P1 BRA `(.L_x_1316) ;  /* 0x0000000400f49947 */ /* 0x000fea0003800000 */
[----:B------:R-:W0:Y:S01]  /*5e60*/  LDC.64 R2, c[0x0][0x3a0] ;  /* 0x0000e800ff027b82 */ /* 0x000e220000000a00 */
[----:B------:R-:W-:Y:S01]  /*5e70*/  IMAD.IADD R4, R5, 0x1, -R6 ;  /* 0x0000000105047824 */ /* 0x000fe200078e0a06 */
[----:B------:R-:W-:Y:S04]  /*5e80*/  BSSY.RECONVERGENT B1, `(.L_x_1320) ;  /* 0x0000033000017945 */ /* 0x000fe80003800200 */
[----:B------:R-:W-:Y:S02]  /*5e90*/  ISETP.GT.AND P1, PT, R4, 0xc00, PT ;  /* 0x00000c000400780c */ /* 0x000fe40003f24270 */
[----:B------:R-:W-:-:S05]  /*5ea0*/  LEA R4, R6, UR4, 0x3 ;  /* 0x0000000406047c11 */ /* 0x000fca000f8e18ff */
[----:B------:R-:W-:Y:S02]  /*5eb0*/  VIADD R4, R4, 0x1004 ;  /* 0x0000100404047836 */ /* 0x000fe40000000000 */
[----:B0-----:R-:W-:-:S03]  /*5ec0*/  IMAD.WIDE.U32 R2, R6, 0x4, R2 ;  /* 0x0000000406027825 */ /* 0x001fc600078e0002 */
[----:B------:R-:W-:-:S05]  /*5ed0*/  IADD3 R2, P0, PT, R2, 0x800, RZ ;  /* 0x0000080002027810 */ /* 0x000fca0007f1e0ff */
[----:B------:R-:W-:Y:S01]  /*5ee0*/  IMAD.X R3, RZ, RZ, R3, P0 ;  /* 0x000000ffff037224 */ /* 0x000fe200000e0603 */
[----:B------:R-:W-:Y:S01]  /*5ef0*/  PLOP3.LUT P0, PT, PT, PT, PT, 0x80, 0x8 ;  /* 0x000000000008781c */ /* 0x000fe20003f0f070 */
[----:B------:R-:W-:-:S12]  /*5f00*/  @!P1 BRA `(.L_x_1321) ;  /* 0x0000000000a89947 */ /* 0x000fd80003800000 */
[----:B------:R-:W-:Y:S01]  /*5f10*/  PLOP3.LUT P0, PT, PT, PT, PT, 0x8, 0x80 ;  /* 0x000000000080781c */ /* 0x000fe20003f0e170 */
[----:B------:R-:W-:-:S12]  /*5f20*/  VIADD R43, R5, 0xfffff400 ;  /* 0xfffff400052b7836 */ /* 0x000fd80000000000 */
.L_x_1322:
[----:B------:R-:W0:Y:S01]  /*5f30*/  LDS R7, [R4+-0x1000] ;  /* 0xfff0000004077984 */ /* 0x000e220000000800 */
[----:B------:R-:W-:-:S03]  /*5f40*/  VIADD R6, R6, 0x1000 ;  /* 0x0000100006067836 */ /* 0x000fc60000000000 */
[----:B------:R-:W1:Y:S02]  /*5f50*/  LDS R9, [R4+-0x800] ;  /* 0xfff8000004097984 */ /* 0x000e640000000800 */
[----:B------:R-:W-:Y:S02]  /*5f60*/  ISETP.GE.AND P1, PT, R6, R43, PT ;  /* 0x0000002b0600720c */ /* 0x000fe40003f26270 */
[----:B------:R-:W2:Y:S04]  /*5f70*/  LDS R11, [R4] ;  /* 0x00000000040b7984 */ /* 0x000ea80000000800 */
[----:B------:R-:W3:Y:S04]  /*5f80*/  LDS R13, [R4+0x800] ;  /* 0x00080000040d7984 */ /* 0x000ee80000000800 */
[----:B------:R-:W4:Y:S04]  /*5f90*/  LDS R15, [R4+0x1000] ;  /* 0x00100000040f7984 */ /* 0x000f280000000800 */
        /* <DEDUP_REMOVED lines=12> */
[----:B-1----:R-:W-:Y:S01]  /*6060*/  STG.E desc[UR8][R2.64+-0x400], R9 ;  /* 0xfffc000902007986 */ /* 0x002fe2000c101908 */
[----:B--2---:R-:W-:-:S03]  /*6070*/  VIADD R4, R4, 0x8000 ;  /* 0x0000800004047836 */ /* 0x004fc60000000000 */
[----:B------:R-:W-:Y:S01]  /*6080*/  STG.E desc[UR8][R2.64], R11 ;  /* 0x0000000b02007986 */ /* 0x000fe2000c101908 */
[----:B0-----:R-:W-:-:S03]  /*6090*/  IADD3 R7, P2, PT, R2, 0x4000, RZ ;  /* 0x0000400002077810 */ /* 0x001fc60007f5e0ff */
[----:B---3--:R-:W-:Y:S02]  /*60a0*/  STG.E desc[UR8][R2.64+0x400], R13 ;  /* 0x0004000d02007986 */ /* 0x008fe4000c101908 */
[----:B------:R-:W-:Y:S02]  /*60b0*/  IMAD.X R8, RZ, RZ, R3, P2 ;  /* 0x000000ffff087224 */ /* 0x000fe400010e0603 */
[----:B----4-:R-:W-:Y:S04]  /*60c0*/  STG.E desc[UR8][R2.64+0x800], R15 ;  /* 0x0008000f02007986 */ /* 0x010fe8000c101908 */
        /* <DEDUP_REMOVED lines=14> */
.L_x_1321:
[----:B------:R-:W-:Y:S05]  /*61b0*/  BSYNC.RECONVERGENT B1 ;  /* 0x0000000000017941 */ /* 0x000fea0003800200 */
.L_x_1320:
[----:B------:R-:W-:Y:S01]  /*61c0*/  IMAD.IADD R7, R5, 0x1, -R6 ;  /* 0x0000000105077824 */ /* 0x000fe200078e0a06 */
[----:B------:R-:W-:Y:S04]  /*61d0*/  BSSY.RECONVERGENT B1, `(.L_x_1323) ;  /* 0x000001a000017945 */ /* 0x000fe80003800200 */
[----:B------:R-:W-:-:S13]  /*61e0*/  ISETP.GT.AND P1, PT, R7, 0x400, PT ;  /* 0x000004000700780c */ /* 0x000fda0003f24270 */
[----:B------:R-:W-:Y:S05]  /*61f0*/  @!P1 BRA `(.L_x_1324) ;  /* 0x00000000005c9947 */ /* 0x000fea0003800000 */
[----:B------:R-:W0:Y:S01]  /*6200*/  LDS R7, [R4+-0x1000] ;  /* 0xfff0000004077984 */ /* 0x000e220000000800 */
[----:B------:R-:W-:Y:S01]  /*6210*/  IADD3 R8, P1, PT, R2, 0x2000, RZ ;  /* 0x0000200002087810 */ /* 0x000fe20007f3e0ff */
[----:B------:R-:W-:Y:S01]  /*6220*/  VIADD R6, R6, 0x800 ;  /* 0x0000080006067836 */ /* 0x000fe20000000000 */
[----:B------:R-:W-:Y:S01]  /*6230*/  PLOP3.LUT P0, PT, PT, PT, PT, 0x8, 0x80 ;  /* 0x000000000080781c */ /* 0x000fe20003f0e170 */
[----:B------:R-:W1:Y:S02]  /*6240*/  LDS R9, [R4+-0x800] ;  /* 0xfff8000004097984 */ /* 0x000e640000000800 */
[----:B------:R-:W-:Y:S02]  /*6250*/  IMAD.X R25, RZ, RZ, R3, P1 ;  /* 0x000000ffff197224 */ /* 0x000fe400008e0603 */
[----:B------:R-:W2:Y:S04]  /*6260*/  LDS R11, [R4] ;  /* 0x00000000040b7984 */ /* 0x000ea80000000800 */
[----:B------:R-:W3:Y:S04]  /*6270*/  LDS R13, [R4+0x800] ;  /* 0x00080000040d7984 */ /* 0x000ee80000000800 */
[----:B------:R-:W4:Y:S04]  /*6280*/  LDS R15, [R4+0x1000] ;  /* 0x00100000040f7984 */ /* 0x000f280000000800 */
[----:B------:R-:W5:Y:S04]  /*6290*/  LDS R17, [R4+0x1800] ;  /* 0x0018000004117984 */ /* 0x000f680000000800 */
[----:B------:R-:W5:Y:S04]  /*62a0*/  LDS R21, [R4+0x2000] ;  /* 0x0020000004157984 */ /* 0x000f680000000800 */
[----:B------:R0:W5:Y:S02]  /*62b0*/  LDS R23, [R4+0x2800] ;  /* 0x0028000004177984 */ /* 0x0001640000000800 */
[----:B0-----:R-:W-:-:S02]  /*62c0*/  VIADD R4, R4, 0x4000 ;  /* 0x0000400004047836 */ /* 0x001fc40000000000 */
[----:B------:R-:W-:Y:S04]  /*62d0*/  STG.E desc[UR8][R2.64+-0x800], R7 ;  /* 0xfff8000702007986 */ /* 0x000fe8000c101908 */
[----:B-1----:R-:W-:Y:S04]  /*62e0*/  STG.E desc[UR8][R2.64+-0x400], R9 ;  /* 0xfffc000902007986 */ /* 0x002fe8000c101908 */
[----:B--2---:R-:W-:Y:S04]  /*62f0*/  STG.E desc[UR8][R2.64], R11 ;  /* 0x0000000b02007986 */ /* 0x004fe8000c101908 */
[----:B---3--:R-:W-:Y:S04]  /*6300*/  STG.E desc[UR8][R2.64+0x400], R13 ;  /* 0x0004000d02007986 */ /* 0x008fe8000c101908 */
[----:B----4-:R-:W-:Y:S04]  /*6310*/  STG.E desc[UR8][R2.64+0x800], R15 ;  /* 0x0008000f02007986 */ /* 0x010fe8000c101908 */
[----:B-----5:R-:W-:Y:S04]  /*6320*/  STG.E desc[UR8][R2.64+0xc00], R17 ;  /* 0x000c001102007986 */ /* 0x020fe8000c101908 */
[----:B------:R-:W-:Y:S04]  /*6330*/  STG.E desc[UR8][R2.64+0x1000], R21 ;  /* 0x0010001502007986 */ /* 0x000fe8000c101908 */
[----:B------:R0:W-:Y:S02]  /*6340*/  STG.E desc[UR8][R2.64+0x1400], R23 ;  /* 0x0014001702007986 */ /* 0x0001e4000c101908 */
[----:B0-----:R-:W-:-:S02]  /*6350*/  IMAD.MOV.U32 R2, RZ, RZ, R8 ;  /* 0x000000ffff027224 */ /* 0x001fc400078e0008 */
[----:B------:R-:W-:-:S07]  /*6360*/  IMAD.MOV.U32 R3, RZ, RZ, R25 ;  /* 0x000000ffff037224 */ /* 0x000fce00078e0019 */
.L_x_1324:
[----:B------:R-:W-:Y:S05]  /*6370*/  BSYNC.RECONVERGENT B1 ;  /* 0x0000000000017941 */ /* 0x000fea0003800200 */
.L_x_1323:
[----:B------:R-:W-:-:S13]  /*6380*/  ISETP.LT.OR P0, PT, R6, R5, P0 ;  /* 0x000000050600720c */ /* 0x000fda0000701670 */
[----:B------:R-:W-:Y:S05]  /*6390*/  @!P0 BRA `(.L_x_1316) ;  /* 0x0000000000a48947 */ /* 0x000fea0003800000 */
[----:B------:R-:W0:Y:S04]  /*63a0*/  LDS R7, [R4+-0x1000] ;  /* 0xfff0000004077984 */ /* 0x000e280000000800 */
[----:B------:R-:W1:Y:S04]  /*63b0*/  LDS R9, [R4+-0x800] ;  /* 0xfff8000004097984 */ /* 0x000e680000000800 */
[----:B------:R-:W2:Y:S04]  /*63c0*/  LDS R11, [R4] ;  /* 0x00000000040b7984 */ /* 0x000ea80000000800 */
[----:B------:R-:W3:Y:S04]  /*63d0*/  LDS R13, [R4+0x800] ;  /* 0x00080000040d7984 */ /* 0x000ee80000000800 */
[----:B0-----:R4:W-:Y:S04]  /*63e0*/  STG.E desc[UR8][R2.64+-0x800], R7 ;  /* 0xfff8000702007986 */ /* 0x0019e8000c101908 */
[----:B-1----:R4:W-:Y:S04]  /*63f0*/  STG.E desc[UR8][R2.64+-0x400], R9 ;  /* 0xfffc000902007986 */ /* 0x0029e8000c101908 */
[----:B--2---:R4:W-:Y:S04]  /*6400*/  STG.E desc[UR8][R2.64], R11 ;  /* 0x0000000b02007986 */ /* 0x0049e8000c101908 */
[----:B---3--:R4:W-:Y:S01]  /*6410*/  STG.E desc[UR8][R2.64+0x400], R13 ;  /* 0x0004000d02007986 */ /* 0x0089e2000c101908 */
[----:B------:R-:W-:Y:S05]  /*6420*/  BRA `(.L_x_1316) ;  /* 0x0000000000807947 */ /* 0x000fea0003800000 */
.L_x_1315:
[----:B------:R-:W-:Y:S01]  /*6430*/  P2R R2, PR, RZ, 0x20 ;  /* 0x00000020ff027803 */ /* 0x000fe20000000000 */
[----:B------:R-:W0:Y:S01]  /*6440*/  @P3 LDC.64 R50, c[0x0][0x3a0] ;  /* 0x0000e800ff323b82 */ /* 0x000e220000000a00 */
[----:B------:R-:W-:Y:S02]  /*6450*/  ISETP.NE.AND P5, PT, R41, RZ, PT ;  /* 0x000000ff2900720c */ /* 0x000fe40003fa5270 */
[----:B------:R-:W-:-:S05]  /*6460*/  ISETP.NE.AND P6, PT, R47, RZ, PT ;  /* 0x000000ff2f00720c */ /* 0x000fca0003fc5270 */
[----:B------:R-:W1:Y:S08]  /*6470*/  @P1 LDC.64 R46, c[0x0][0x3a0] ;  /* 0x0000e800ff2e1b82 */ /* 0x000e700000000a00 */
[----:B------:R-:W2:Y:S08]  /*6480*/  @P5 LDC.64 R40, c[0x0][0x3a0] ;  /* 0x0000e800ff285b82 */ /* 0x000eb00000000a00 */
[----:B------:R-:W3:Y:S01]  /*6490*/  @P4 LDC.64 R52, c[0x0][0x3a0] ;  /* 0x0000e800ff344b82 */ /* 0x000ee20000000a00 */
[----:B0-----:R-:W-:-:S07]  /*64a0*/  @P3 IMAD.WIDE R12, R13, 0x4, R50 ;  /* 0x000000040d0c3825 */ /* 0x001fce00078e0232 */
[----:B------:R-:W0:Y:S01]  /*64b0*/  @P6 LDC.64 R38, c[0x0][0x3a0] ;  /* 0x0000e800ff266b82 */ /* 0x000e220000000a00 */
[----:B-1----:R-:W-:-:S04]  /*64c0*/  @P1 IMAD.WIDE R16, R17, 0x4, R46 ;  /* 0x0000000411101825 */ /* 0x002fc800078e022e */
[----:B--2---:R-:W-:-:S03]  /*64d0*/  @P5 IMAD.WIDE R40, R43, 0x4, R40 ;  /* 0x000000042b285825 */ /* 0x004fc600078e0228 */
[----:B------:R-:W1:Y:S02]  /*64e0*/  @P0 LDC.64 R42, c[0x0][0x3a0] ;  /* 0x0000e800ff2a0b82 */ /* 0x000e640000000a00 */
[----:B------:R2:W-:Y:S01]  /*64f0*/  @P5 STG.E desc[UR8][R40.64], R37 ;  /* 0x0000002528005986 */ /* 0x0005e2000c101908 */
[----:B------:R-:W-:Y:S01]  /*6500*/  ISETP.NE.AND P5, PT, R2, RZ, PT ;  /* 0x000000ff0200720c */ /* 0x000fe20003fa5270 */
[----:B---3--:R-:W-:-:S04]  /*6510*/  @P4 IMAD.WIDE R10, R11, 0x4, R52 ;  /* 0x000000040b0a4825 */ /* 0x008fc800078e0234 */
[----:B0-----:R-:W-:-:S08]  /*6520*/  @P6 IMAD.WIDE R38, R7, 0x4, R38 ;  /* 0x0000000407266825 */ /* 0x001fd000078e0226 */
[----:B------:R-:W0:Y:S01]  /*6530*/  @P5 LDC.64 R54, c[0x0][0x3a0] ;  /* 0x0000e800ff365b82 */ /* 0x000e220000000a00 */
[----:B-1----:R-:W-:-:S07]  /*6540*/  @P0 IMAD.WIDE R42, R49, 0x4, R42 ;  /* 0x00000004312a0825 */ /* 0x002fce00078e022a */
[----:B------:R-:W1:Y:S01]  /*6550*/  @P2 LDC.64 R48, c[0x0][0x3a0] ;  /* 0x0000e800ff302b82 */ /* 0x000e620000000a00 */
[----:B------:R3:W-:Y:S01]  /*6560*/  @P0 STG.E desc[UR8][R42.64], R35 ;  /* 0x000000232a000986 */ /* 0x0007e2000c101908 */
[----:B------:R-:W-:Y:S01]  /*6570*/  ISETP.NE.AND P0, PT, R45, RZ, PT ;  /* 0x000000ff2d00720c */ /* 0x000fe20003f05270 */
[----:B0-----:R-:W-:-:S12]  /*6580*/  @P5 IMAD.WIDE R8, R9, 0x4, R54 ;  /* 0x0000000409085825 */ /* 0x001fd800078e0236 */
[----:B------:R-:W2:Y:S01]  /*6590*/  @P0 LDC.64 R44, c[0x0][0x3a0] ;  /* 0x0000e800ff2c0b82 */ /* 0x000ea20000000a00 */
[----:B-1----:R-:W-:-:S04]  /*65a0*/  @P2 IMAD.WIDE R14, R15, 0x4, R48 ;  /* 0x000000040f0e2825 */ /* 0x002fc800078e0230 */
[----:B--2---:R-:W-:-:S05]  /*65b0*/  @P0 IMAD.WIDE R36, R28, 0x4, R44 ;  /* 0x000000041c240825 */ /* 0x004fca00078e022c */
[----:B------:R3:W-:Y:S04]  /*65c0*/  @P0 STG.E desc[UR8][R36.64], R23 ;  /* 0x0000001724000986 */ /* 0x0007e8000c101908 */
[----:B------:R3:W-:Y:S04]  /*65d0*/  @P1 STG.E desc[UR8][R16.64], R25 ;  /* 0x0000001910001986 */ /* 0x0007e8000c101908 */
[----:B------:R3:W-:Y:S04]  /*65e0*/  @P2 STG.E desc[UR8][R14.64], R27 ;  /* 0x0000001b0e002986 */ /* 0x0007e8000c101908 */
[----:B------:R3:W-:Y:S04]  /*65f0*/  @P3 STG.E desc[UR8][R12.64], R31 ;  /* 0x0000001f0c003986 */ /* 0x0007e8000c101908 */
[----:B------:R3:W-:Y:S04]  /*6600*/  @P4 STG.E desc[UR8][R10.64], R3 ;  /* 0x000000030a004986 */ /* 0x0007e8000c101908 */
[----:B------:R3:W-:Y:S04]  /*6610*/  @P5 STG.E desc[UR8][R8.64], R21 ;  /* 0x0000001508005986 */ /* 0x0007e8000c101908 */
[----:B------:R3:W-:Y:S02]  /*6620*/  @P6 STG.E desc[UR8][R38.64], R33 ;  /* 0x0000002126006986 */ /* 0x0007e4000c101908 */
.L_x_1316:
[----:B------:R-:W-:Y:S05]  /*6630*/  BSYNC.RECONVERGENT B0 ;  /* 0x0000000000007941 */ /* 0x000fea0003800200 */
.L_x_1314:
[----:B------:R-:W-:-:S13]  /*6640*/  ISETP.NE.AND P0, PT, R0, 0xff, PT ;  /* 0x000000ff0000780c */ /* 0x000fda0003f05270 */
[----:B------:R-:W-:Y:S05]  /*6650*/  @P0 EXIT ;  /* 0x000000000000094d */ /* 0x000fea0003800000 */
[----:B------:R-:W-:Y:S01]  /*6660*/  ISETP.NE.AND P0, PT, R29, 0x900, PT ;  /* 0x000009001d00780c */ /* 0x000fe20003f05270 */
[----:B0---4-:R-:W0:-:S12]  /*6670*/  LDC.64 R6, c[0x0][0x3a8] ;  /* 0x0000ea00ff067b82 */ /* 0x011e180000000a00 */
[----:B---3--:R-:W1:Y:S02]  /*6680*/  @!P0 LDC.64 R2, c[0x0][0x3a0] ;  /* 0x0000e800ff028b82 */ /* 0x008e640000000a00 */
[----:B-1----:R-:W-:-:S04]  /*6690*/  @!P0 IMAD.WIDE R2, R5, 0x4, R2 ;  /* 0x0000000405028825 */ /* 0x002fc800078e0202 */
[----:B------:R-:W-:Y:S01]  /*66a0*/  @!P0 VIADD R5, R5, 0x1 ;  /* 0x0000000105058836 */ /* 0x000fe20000000000 */
[----:B------:R-:W-:Y:S04]  /*66b0*/  @!P0 STG.E desc[UR8][R2.64], R19 ;  /* 0x0000001302008986 */ /* 0x000fe8000c101908 */
[----:B0-----:R-:W-:Y:S01]  /*66c0*/  STG.E desc[UR8][R6.64], R5 ;  /* 0x0000000506007986 */ /* 0x001fe2000c101908 */
[----:B------:R-:W-:Y:S05]  /*66d0*/  EXIT ;  /* 0x000000000000794d */ /* 0x000fea0003800000 */
.L_x_1313:
        /* <DEDUP_REMOVED lines=10> */
[C---:B------:R-:W-:Y:S01]  /*6780*/  VIADD R10, R17.reuse, 0x20 ;  /* 0x00000020110a7836 */ /* 0x040fe20000000000 */
[CC--:B------:R-:W-:Y:S01]  /*6790*/  ISETP.GE.U32.AND P6, PT, R17.reuse, R29.reuse, PT ;  /* 0x0000001d1100720c */ /* 0x0c0fe20003fc6070 */
[C---:B------:R-:W-:Y:S02]  /*67a0*/  IMAD.SHL.U32 R19, R17.reuse, 0x4, RZ ;  /* 0x0000000411137824 */ /* 0x040fe400078e00ff */
[C---:B------:R-:W-:Y:S01]  /*67b0*/  VIADD R14, R17.reuse, 0x60 ;  /* 0x00000060110e7836 */ /* 0x040fe20000000000 */
[-C--:B------:R-:W-:Y:S01]  /*67c0*/  ISETP.GE.U32.AND P0, PT, R10, R29.reuse, PT ;  /* 0x0000001d0a00720c */ /* 0x080fe20003f06070 */
[C---:B------:R-:W-:Y:S02]  /*67d0*/  VIADD R10, R17.reuse, 0x40 ;  /* 0x00000040110a7836 */ /* 0x040fe40000000000 */
[C---:B------:R-:W-:Y:S01]  /*67e0*/  VIADD R16, R17.reuse, 0x80 ;  /* 0x0000008011107836 */ /* 0x040fe20000000000 */
[-C--:B------:R-:W-:Y:S02]  /*67f0*/  ISETP.GE.U32.AND P2, PT, R14, R29.reuse, PT ;  /* 0x0000001d0e00720c */ /* 0x080fe40003f46070 */
[-C--:B------:R-:W-:Y:S01]  /*6800*/  ISETP.GE.U32.AND P1, PT, R10, R29.reuse, PT ;  /* 0x0000001d0a00720c */ /* 0x080fe20003f26070 */
[----:B------:R-:W-:Y:S01]  /*6810*/  VIADD R10, R17, 0xa0 ;  /* 0x000000a0110a7836 */ /* 0x000fe20000000000 */
[----:B------:R-:W-:Y:S01]  /*6820*/  ISETP.GE.U32.AND P3, PT, R16, R29, PT ;  /* 0x0000001d1000720c */ /* 0x000fe20003f66070 */
[----:B------:R-:W-:-:S03]  /*6830*/  @!P6 IMAD.IADD R11, R0, 0x1, R17 ;  /* 0x00000001000be824 */ /* 0x000fc600078e0211 */
[----:B------:R-:W-:Y:S01]  /*6840*/  ISETP.GE.U32.AND P4, PT, R10, R29, PT ;  /* 0x0000001d0a00720c */ /* 0x000fe20003f86070 */
[----:B------:R-:W-:Y:S01]  /*6850*/  @!P6 IMAD.WIDE.U32 R6, R11, 0x4, R6 ;  /* 0x000000040b06e825 */ /* 0x000fe200078e0006 */
[----:B------:R-:W-:-:S03]  /*6860*/  IADD3 R10, P5, PT, R2, R19, RZ ;  /* 0x00000013020a7210 */ /* 0x000fc60007fbe0ff */
[----:B------:R-:W-:-:S04]  /*6870*/  @!P6 IMAD.WIDE.U32 R8, R11, 0x4, R8 ;  /* 0x000000040b08e825 */ /* 0x000fc800078e0008 */
[----:B------:R-:W-:Y:S01]  /*6880*/  IMAD.X R11, RZ, RZ, R3, P5 ;  /* 0x000000ffff0b7224 */ /* 0x000fe200028e0603 */
[----:B0-----:R-:W-:Y:S01]  /*6890*/  IADD3 R12, P5, PT, R19, R12, RZ ;  /* 0x0000000c130c7210 */ /* 0x001fe20007fbe0ff */
[C---:B------:R-:W-:Y:S02]  /*68a0*/  VIADD R0, R17.reuse, 0xc0 ;  /* 0x000000c011007836 */ /* 0x040fe40000000000 */
[----:B------:R-:W-:Y:S02]  /*68b0*/  VIADD R14, R17, 0xe0 ;  /* 0x000000e0110e7836 */ /* 0x000fe40000000000 */
[----:B------:R-:W-:-:S03]  /*68c0*/  IMAD.X R13, RZ, RZ, R13, P5 ;  /* 0x000000ffff0d7224 */ /* 0x000fc600028e060d */
[----:B------:R-:W-:Y:S01]  /*68d0*/  ISETP.GE.U32.AND P5, PT, R14, R29, PT ;  /* 0x0000001d0e00720c */ /* 0x000fe20003fa6070 */
[----:B------:R-:W-:Y:S02]  /*68e0*/  IMAD.MOV.U32 R26, RZ, RZ, RZ ;  /* 0x000000ffff1a7224 */ /* 0x000fe400078e00ff */
[----:B--2---:R-:W-:Y:S02]  /*68f0*/  IMAD.MOV.U32 R15, RZ, RZ, R5 ;  /* 0x000000ffff0f7224 */ /* 0x004fe400078e0005 */
[----:B------:R0:W2:Y:S01]  /*6900*/  @!P6 LDG.E.CONSTANT R5, desc[UR8][R6.64] ;  /* 0x000000080605e981 */ /* 0x0000a2000c1e9900 */
[----:B---3--:R-:W-:-:S03]  /*6910*/  IMAD.MOV.U32 R30, RZ, RZ, R4 ;  /* 0x000000ffff1e7224 */ /* 0x008fc600078e0004 */
[----:B------:R1:W3:Y:S01]  /*6920*/  @!P6 LDG.E.CONSTANT R4, desc[UR8][R8.64] ;  /* 0x000000080804e981 */ /* 0x0002e2000c1e9900 */
[-C--:B------:R-:W-:Y:S01]  /*6930*/  ISETP.GE.U32.AND P6, PT, R0, R29.reuse, PT ;  /* 0x0000001d0000720c */ /* 0x080fe20003fc6070 */
[--C-:B0-----:R-:W-:Y:S02]  /*6940*/  IMAD.MOV.U32 R6, RZ, RZ, R15.reuse ;  /* 0x000000ffff067224 */ /* 0x101fe400078e000f */
[----:B------:R-:W-:Y:S02]  /*6950*/  IMAD.MOV.U32 R21, RZ, RZ, R30 ;  /* 0x000000ffff157224 */ /* 0x000fe400078e001e */
[----:B------:R-:W-:Y:S02]  /*6960*/  VIADD R0, R17, 0x100 ;  /* 0x0000010011007836 */ /* 0x000fe40000000000 */
[----:B------:R-:W4:Y:S04]  /*6970*/  @!P0 LDG.E.CONSTANT R6, desc[UR8][R10.64+0x80] ;  /* 0x000080080a068981 */ /* 0x000f28000c1e9900 */
[----:B------:R-:W5:Y:S01]  /*6980*/  @!P0 LDG.E.CONSTANT R21, desc[UR8][R12.64+0x80] ;  /* 0x000080080c158981 */ /* 0x000f62000c1e9900 */
[----:B------:R-:W-:Y:S01]  /*6990*/  ISETP.GE.U32.AND P0, PT, R0, R29, PT ;  /* 0x0000001d0000720c */ /* 0x000fe20003f06070 */
[----:B------:R-:W-:-:S02]  /*69a0*/  IMAD.MOV.U32 R7, RZ, RZ, R15 ;  /* 0x000000ffff077224 */ /* 0x000fc400078e000f */
[--C-:B-1----:R-:W-:Y:S02]  /*69b0*/  IMAD.MOV.U32 R8, RZ, RZ, R15.reuse ;  /* 0x000000ffff087224 */ /* 0x102fe400078e000f */
        /* <DEDUP_REMOVED lines=36> */
[----:B--2---:R-:W-:Y:S04]  /*6c00*/  STS [R40], R5 ;  /* 0x0000000528007388 */ /* 0x004fe80000000800 */
[----:B----4-:R-:W-:Y:S04]  /*6c10*/  STS [R40+0x80], R6 ;  /* 0x0000800628007388 */ /* 0x010fe80000000800 */
[----:B---3--:R-:W-:Y:S04]  /*6c20*/  STS [R40+0x100], R7 ;  /* 0x0001000728007388 */ /* 0x008fe80000000800 */
[----:B-----5:R0:W-:Y:S04]  /*6c30*/  STS [R40+0x180], R8 ;  /* 0x0001800828007388 */ /* 0x0201e80000000800 */
        /* <DEDUP_REMOVED lines=27> */
[----:B------:R-:W-:Y:S04]  /*6df0*/  LDS R25, [R11] ;  /* 0x000000000b197984 */ /* 0x000fe80000000800 */
[----:B------:R-:W2:Y:S04]  /*6e00*/  LDS R23, [R11+0x4] ;  /* 0x000004000b177984 */ /* 0x000ea80000000800 */
[----:B------:R-:W-:Y:S04]  /*6e10*/  LDS R4, [R11+0x20] ;  /* 0x000020000b047984 */ /* 0x000fe80000000800 */
[----:B------:R-:W3:Y:S04]  /*6e20*/  LDS R21, [R11+0x8] ;  /* 0x000008000b157984 */ /* 0x000ee80000000800 */
[----:B------:R-:W4:Y:S04]  /*6e30*/  LDS R19, [R11+0xc] ;  /* 0x00000c000b137984 */ /* 0x000f280000000800 */
[----:B------:R-:W-:Y:S04]  /*6e40*/  LDS R17, [R11+0x10] ;  /* 0x000010000b117984 */ /* 0x000fe80000000800 */
[----:B------:R-:W-:Y:S04]  /*6e50*/  LDS R15, [R11+0x14] ;  /* 0x000014000b0f7984 */ /* 0x000fe80000000800 */
[----:B------:R-:W-:Y:S04]  /*6e60*/  LDS R13, [R11+0x18] ;  /* 0x000018000b0d7984 */ /* 0x000fe80000000800 */
[----:B------:R-:W-:Y:S01]  /*6e70*/  LDS R3, [R11+0x1c] ;  /* 0x00001c000b037984 */ /* 0x000fe20000000800 */
[----:B------:R-:W-:Y:S06]  /*6e80*/  BAR.SYNC.DEFER_BLOCKING 0x0 ;  /* 0x0000000000007b1d */ /* 0x000fec0000010000 */
[----:B-1----:R-:W-:Y:S02]  /*6e90*/  STS [R8+0x47c], R5 ;  /* 0x00047c0508007388 */ /* 0x002fe40000000800 */
[----:B------:R-:W-:Y:S01]  /*6ea0*/  BAR.SYNC.DEFER_BLOCKING 0x0 ;  /* 0x0000000000007b1d */ /* 0x000fe20000010000 */
[----:B0-----:R-:W-:-:S04]  /*6eb0*/  IMAD R30, R28, 0x9, RZ ;  /* 0x000000091c1e7824 */ /* 0x001fc800078e02ff */
[----:B------:R-:W-:Y:S02]  /*6ec0*/  VIADD R32, R30, 0x1 ;  /* 0x000000011e207836 */ /* 0x000fe40000000000 */
[----:B--2---:R-:W-:Y:S01]  /*6ed0*/  FADD R6, R25, R23 ;  /* 0x0000001719067221 */ /* 0x004fe20000000000 */
[----:B------:R0:W1:Y:S01]  /*6ee0*/  @P0 LDS R26, [R8+0x478] ;  /* 0x00047800081a0984 */ /* 0x0000620000000800 */
[----:B------:R-:W-:-:S04]  /*6ef0*/  ISETP.NE.AND P0, PT, R24, R22, PT ;  /* 0x000000161800720c */ /* 0x000fc80003f05270 */
[-C--:B------:R-:W-:Y:S01]  /*6f00*/  ISETP.EQ.OR P4, PT, R32, R29.reuse, P0 ;  /* 0x0000001d2000720c */ /* 0x080fe20000782670 */
[----:B------:R-:W-:Y:S01]  /*6f10*/  VIADD R34, R30, 0x2 ;  /* 0x000000021e227836 */ /* 0x000fe20000000000 */
[----:B------:R-:W-:Y:S02]  /*6f20*/  ISETP.NE.AND P0, PT, R22, R20, PT ;  /* 0x000000141600720c */ /* 0x000fe40003f05270 */
[----:B------:R-:W-:Y:S02]  /*6f30*/  FSEL R6, R23, R6, P4 ;  /* 0x0000000617067208 */ /* 0x000fe40002000000 */
[----:B------:R-:W-:-:S03]  /*6f40*/  ISETP.EQ.OR P2, PT, R34, R29, P0 ;  /* 0x0000001d2200720c */ /* 0x000fc60000742670 */
[----:B---3--:R-:W-:Y:S01]  /*6f50*/  FADD R6, R21, R6 ;  /* 0x0000000615067221 */ /* 0x008fe20000000000 */
[----:B0-----:R-:W-:Y:S01]  /*6f60*/  VIADD R8, R30, 0x3 ;  /* 0x000000031e087836 */ /* 0x001fe20000000000 */
[----:B------:R-:W-:-:S03]  /*6f70*/  ISETP.NE.AND P0, PT, R20, R18, PT ;  /* 0x000000121400720c */ /* 0x000fc60003f05270 */
[----:B------:R-:W-:Y:S02]  /*6f80*/  FSEL R6, R21, R6, P2 ;  /* 0x0000000615067208 */ /* 0x000fe40001000000 */
[----:B------:R-:W-:-:S03]  /*6f90*/  ISETP.EQ.OR P3, PT, R8, R29, P0 ;  /* 0x0000001d0800720c */ /* 0x000fc60000762670 */
[----:B----4-:R-:W-:Y:S01]  /*6fa0*/  FADD R6, R19, R6 ;  /* 0x0000000613067221 */ /* 0x010fe20000000000 */
[----:B------:R-:W-:Y:S01]  /*6fb0*/  VIADD R8, R30, 0x4 ;  /* 0x000000041e087836 */ /* 0x000fe20000000000 */
[----:B------:R-:W-:-:S03]  /*6fc0*/  ISETP.NE.AND P0, PT, R18, R16, PT ;  /* 0x000000101200720c */ /* 0x000fc60003f05270 */
[----:B------:R-:W-:Y:S02]  /*6fd0*/  FSEL R6, R19, R6, P3 ;  /* 0x0000000613067208 */ /* 0x000fe40001800000 */
[----:B------:R-:W-:Y:S02]  /*6fe0*/  ISETP.EQ.OR P6, PT, R8, R29, P0 ;  /* 0x0000001d0800720c */ /* 0x000fe400007c2670 */
[----:B-1----:R-:W-:Y:S01]  /*6ff0*/  ISETP.NE.AND P1, PT, R26, R24, PT ;  /* 0x000000181a00720c */ /* 0x002fe20003f25270 */
[----:B------:R-:W-:-:S03]  /*7000*/  FADD R6, R17, R6 ;  /* 0x0000000611067221 */ /* 0x000fc60000000000 */
[CC--:B------:R-:W-:Y:S01]  /*7010*/  ISETP.EQ.OR P1, PT, R30.reuse, R29.reuse, P1 ;  /* 0x0000001d1e00720c */ /* 0x0c0fe20000f22670 */
[----:B------:R-:W-:Y:S01]  /*7020*/  VIADD R8, R30, 0x5 ;  /* 0x000000051e087836 */ /* 0x000fe20000000000 */
[----:B------:R-:W-:Y:S02]  /*7030*/  FSEL R6, R17, R6, P6 ;  /* 0x0000000611067208 */ /* 0x000fe40003000000 */
[----:B------:R-:W-:Y:S02]  /*7040*/  SEL R7, RZ, 0x1, !P1 ;  /* 0x00000001ff077807 */ /* 0x000fe40004800000 */
[----:B------:R-:W-:Y:S01]  /*7050*/  ISETP.NE.AND P0, PT, R16, R14, PT ;  /* 0x0000000e1000720c */ /* 0x000fe20003f05270 */
[----:B------:R-:W-:Y:S02]  /*7060*/  IMAD.MOV.U32 R9, RZ, RZ, 0x2 ;  /* 0x00000002ff097424 */ /* 0x000fe400078e00ff */
[----:B------:R-:W-:Y:S01]  /*7070*/  FADD R6, R15, R6 ;  /* 0x000000060f067221 */ /* 0x000fe20000000000 */
[----:B------:R-:W-:-:S03]  /*7080*/  ISETP.EQ.OR P5, PT, R8, R29, P0 ;  /* 0x0000001d0800720c */ /* 0x000fc600007a2670 */
[----:B------:R-:W-:Y:S02]  /*7090*/  @!P1 IMAD.MOV R9, RZ, RZ, 0x1 ;  /* 0x00000001ff099424 */ /* 0x000fe400078e02ff */
[----:B------:R-:W-:Y:S01]  /*70a0*/  @!P4 IMAD.MOV R9, RZ, RZ, R7 ;  /* 0x000000ffff09c224 */ /* 0x000fe200078e0207 */
[----:B------:R-:W-:Y:S01]  /*70b0*/  FSEL R6, R15, R6, P5 ;  /* 0x000000060f067208 */ /* 0x000fe20002800000 */
[----:B------:R-:W-:Y:S01]  /*70c0*/  VIADD R8, R30, 0x6 ;  /* 0x000000061e087836 */ /* 0x000fe20000000000 */
[----:B------:R-:W-:Y:S01]  /*70d0*/  P2R R36, PR, RZ, 0x4 ;  /* 0x00000004ff247803 */ /* 0x000fe20000000000 */
[----:B------:R-:W-:Y:S02]  /*70e0*/  VIADD R7, R9, 0x1 ;  /* 0x0000000109077836 */ /* 0x000fe40000000000 */
[----:B------:R-:W-:Y:S01]  /*70f0*/  @!P2 IMAD.MOV R7, RZ, RZ, R9 ;  /* 0x000000ffff07a224 */ /* 0x000fe200078e0209 */
[----:B------:R-:W-:Y:S01]  /*7100*/  ISETP.NE.AND P2, PT, R14, R12, PT ;  /* 0x0000000c0e00720c */ /* 0x000fe20003f45270 */
[----:B------:R-:W-:Y:S01]  /*7110*/  FADD R6, R13, R6 ;  /* 0x000000060d067221 */ /* 0x000fe20000000000 */
[----:B------:R-:W-:-:S02]  /*7120*/  ISETP.NE.AND P0, PT, R2, R5, PT ;  /* 0x000000050200720c */ /* 0x000fc40003f05270 */
[-C--:B------:R-:W-:Y:S01]  /*7130*/  ISETP.EQ.OR P2, PT, R8, R29.reuse, P2 ;  /* 0x0000001d0800720c */ /* 0x080fe20001742670 */
[C---:B------:R-:W-:Y:S01]  /*7140*/  VIADD R8, R30.reuse, 0x8 ;  /* 0x000000081e087836 */ /* 0x040fe20000000000 */
[----:B------:R-:W-:Y:S01]  /*7150*/  P2R R32, PR, RZ, 0x10 ;  /* 0x00000010ff207803 */ /* 0x000fe20000000000 */
[----:B------:R-:W-:Y:S01]  /*7160*/  VIADD R9, R7, 0x1 ;  /* 0x0000000107097836 */ /* 0x000fe20000000000 */
[----:B------:R-:W-:Y:S01]  /*7170*/  FSEL R6, R13, R6, P2 ;  /* 0x000000060d067208 */ /* 0x000fe20001000000 */
[----:B------:R-:W-:Y:S01]  /*7180*/  @!P3 IMAD.MOV R9, RZ, RZ, R7 ;  /* 0x000000ffff09b224 */ /* 0x000fe200078e0207 */
[----:B------:R-:W-:Y:S01]  /*7190*/  P2R R33, PR, RZ, 0x8 ;  /* 0x00000008ff217803 */ /* 0x000fe20000000000 */
[----:B------:R-:W-:Y:S01]  /*71a0*/  VIADD R30, R30, 0x7 ;  /* 0x000000071e1e7836 */ /* 0x000fe20000000000 */
[----:B------:R-:W-:Y:S02]  /*71b0*/  ISETP.EQ.OR P4, PT, R8, R29, P0 ;  /* 0x0000001d0800720c */ /* 0x000fe40000782670 */
[----:B------:R-:W-:Y:S01]  /*71c0*/  ISETP.NE.AND P3, PT, R12, R2, PT ;  /* 0x000000020c00720c */ /* 0x000fe20003f65270 */
[----:B------:R-:W-:-:S03]  /*71d0*/  FADD R6, R3, R6 ;  /* 0x0000000603067221 */ /* 0x000fc60000000000 */
[----:B------:R-:W-:-:S04]  /*71e0*/  ISETP.EQ.OR P3, PT, R30, R29, P3 ;  /* 0x0000001d1e00720c */ /* 0x000fc80001f62670 */
[----:B------:R-:W-:Y:S01]  /*71f0*/  FSEL R5, R3, R6, P3 ;  /* 0x0000000603057208 */ /* 0x000fe20001800000 */
[----:B------:R-:W-:-:S04]  /*7200*/  VIADD R8, R9, 0x1 ;  /* 0x0000000109087836 */ /* 0x000fc80000000000 */
[----:B------:R-:W-:Y:S01]  /*7210*/  @!P4 FADD R4, R4, R5 ;  /* 0x000000050404c221 */ /* 0x000fe20000000000 */
[----:B------:R-:W-:-:S04]  /*7220*/  @!P6 IMAD.MOV R8, RZ, RZ, R9 ;  /* 0x000000ffff08e224 */ /* 0x000fc800078e0209 */
[----:B------:R-:W0:Y:S01]  /*7230*/  SHFL.UP PT, R7, R4, 0x1, RZ ;  /* 0x0420000004077989 */ /* 0x000e2200000e00ff */
[----:B------:R-:W-:Y:S02]  /*7240*/  VIADD R5, R8, 0x1 ;  /* 0x0000000108057836 */ /* 0x000fe40000000000 */
[----:B------:R-:W-:-:S04]  /*7250*/  @!P5 IMAD.MOV R5, RZ, RZ, R8 ;  /* 0x000000ffff05d224 */ /* 0x000fc800078e0208 */
[----:B------:R-:W-:Y:S02]  /*7260*/  VIADD R6, R5, 0x1 ;  /* 0x0000000105067836 */ /* 0x000fe40000000000 */
[----:B------:R-:W-:Y:S01]  /*7270*/  @!P2 IMAD.MOV R6, RZ, RZ, R5 ;  /* 0x000000ffff06a224 */ /* 0x000fe200078e0205 */
[----:B------:R-:W-:-:S03]  /*7280*/  ISETP.GE.AND P0, PT, R0, 0x1, PT ;  /* 0x000000010000780c */ /* 0x000fc60003f06270 */
[----:B------:R-:W-:Y:S02]  /*7290*/  VIADD R5, R6, 0x1 ;  /* 0x0000000106057836 */ /* 0x000fe40000000000 */
[----:B------:R-:W-:-:S04]  /*72a0*/  @!P3 IMAD.MOV R5, RZ, RZ, R6 ;  /* 0x000000ffff05b224 */ /* 0x000fc800078e0206 */
[----:B------:R-:W-:Y:S02]  /*72b0*/  VIADD R6, R5, 0x1 ;  /* 0x0000000105067836 */ /* 0x000fe40000000000 */
[----:B------:R-:W-:Y:S01]  /*72c0*/  @!P4 IMAD.MOV R6, RZ, RZ, R5 ;  /* 0x000000ffff06c224 */ /* 0x000fe200078e0205 */
[----:B------:R-:W-:Y:S01]  /*72d0*/  P2R R37, PR, RZ, 0x10 ;  /* 0x00000010ff257803 */ /* 0x000fe20000000000 */
[----:B0-----:R-:W-:-:S03]  /*72e0*/  FADD R7, R4, R7 ;  /* 0x0000000704077221 */ /* 0x001fc60000000000 */
[----:B------:R-:W-:Y:S01]  /*72f0*/  ISETP.NE.AND P4, PT, R6, RZ, PT ;  /* 0x000000ff0600720c */ /* 0x000fe20003f85270 */
[----:B------:R-:W0:Y:S03]  /*7300*/  SHFL.UP PT, R5, R6, 0x1, RZ ;  /* 0x0420000006057989 */ /* 0x000e2600000e00ff */
[----:B------:R-:W-:-:S05]  /*7310*/  @P0 FSEL R4, R7, R4, !P4 ;  /* 0x0000000407040208 */ /* 0x000fca0006000000 */
[----:B------:R-:W1:Y:S01]  /*7320*/  SHFL.UP PT, R7, R4, 0x2, RZ ;  /* 0x0440000004077989 */ /* 0x000e6200000e00ff */
[----:B0-----:R-:W-:Y:S02]  /*7330*/  SEL R5, R5, RZ, P0 ;  /* 0x000000ff05057207 */ /* 0x001fe40000000000 */
[----:B------:R-:W-:-:S03]  /*7340*/  ISETP.GE.AND P0, PT, R0, 0x2, PT ;  /* 0x000000020000780c */ /* 0x000fc60003f06270 */
[----:B------:R-:W-:Y:S02]  /*7350*/  IMAD.IADD R5, R5, 0x1, R6 ;  /* 0x0000000105057824 */ /* 0x000fe400078e0206 */
[----:B-1----:R-:W-:-:S03]  /*7360*/  FADD R7, R4, R7 ;  /* 0x0000000704077221 */ /* 0x002fc60000000000 */
[----:B------:R-:W-:-:S05]  /*7370*/  ISETP.NE.AND P4, PT, R5, RZ, PT ;  /* 0x000000ff0500720c */ /* 0x000fca0003f85270 */
        /* <DEDUP_REMOVED lines=32> */
[----:B------:R-:W-:Y:S01]  /*7580*/  BAR.SYNC.DEFER_BLOCKING 0x0 ;  /* 0x0000000000007b1d */ /* 0x000fe20000010000 */
[----:B------:R-:W-:Y:S02]  /*7590*/  P2R R35, PR, RZ, 0x40 ;  /* 0x00000040ff237803 */ /* 0x000fe40000000000 */
[----:B------:R-:W-:-:S03]  /*75a0*/  ISETP.NE.AND P6, PT, R10, RZ, PT ;  /* 0x000000ff0a00720c */ /* 0x000fc60003fc5270 */
[----:B------:R-:W0:Y:S04]  /*75b0*/  LDS.128 R8, [UR4] ;  /* 0x00000004ff087984 */ /* 0x000e280008000c00 */
[----:B------:R-:W1:Y:S04]  /*75c0*/  LDS.128 R4, [UR4+0x10] ;  /* 0x00001004ff047984 */ /* 0x000e680008000c00 */
[----:B------:R-:W2:Y:S01]  /*75d0*/  SHFL.UP PT, R39, R30, 0x1, RZ ;  /* 0x042000001e277989 */ /* 0x000ea200000e00ff */
[----:B0-----:R-:W-:Y:S01]  /*75e0*/  ISETP.NE.AND P0, PT, R10, RZ, PT ;  /* 0x000000ff0a00720c */ /* 0x001fe20003f05270 */
[----:B------:R-:W-:-:S12]  /*75f0*/  IMAD.IADD R41, R8, 0x1, R10 ;  /* 0x0000000108297824 */ /* 0x000fd800078e020a */
[----:B------:R-:W-:Y:S01]  /*7600*/  @!P0 FADD R11, R9, R11 ;  /* 0x0000000b090b8221 */ /* 0x000fe20000000000 */
[----:B------:R-:W-:-:S04]  /*7610*/  ISETP.NE.AND P0, PT, R27, 0x2, PT ;  /* 0x000000021b00780c */ /* 0x000fc80003f05270 */
[----:B------:R-:W-:Y:S02]  /*7620*/  SEL R8, R41, R8, !P0 ;  /* 0x0000000829087207 */ /* 0x000fe40004000000 */
[----:B------:R-:W-:Y:S02]  /*7630*/  FSEL R10, R11, R9, !P0 ;  /* 0x000000090b0a7208 */ /* 0x000fe40004000000 */
[----:B-1----:R-:W-:-:S13]  /*7640*/  ISETP.NE.AND P0, PT, R4, RZ, PT ;  /* 0x000000ff0400720c */ /* 0x002fda0003f05270 */
[----:B------:R-:W-:Y:S01]  /*7650*/  @!P0 FADD R5, R11, R5 ;  /* 0x000000050b058221 */ /* 0x000fe20000000000 */
[----:B------:R-:W-:Y:S02]  /*7660*/  ISETP.GE.U32.AND P0, PT, R28, 0x20, PT ;  /* 0x000000201c00780c */ /* 0x000fe40003f06070 */
[----:B------:R-:W-:Y:S02]  /*7670*/  P2R R34, PR, RZ, 0x20 ;  /* 0x00000020ff227803 */ /* 0x000fe40000000000 */
[----:B------:R-:W-:-:S09]  /*7680*/  PLOP3.LUT P5, PT, PT, PT, PT, 0x80, 0x8 ;  /* 0x000000000008781c */ /* 0x000fd20003faf070 */
[----:B--2---:R-:W-:-:S04]  /*7690*/  @P0 ISETP.NE.AND P4, PT, R39, RZ, PT ;  /* 0x000000ff2700020c */ /* 0x004fc80003f85270 */
[----:B------:R-:W-:Y:S02]  /*76a0*/  @P0 PLOP3.LUT P5, PT, P4, PT, PT, 0x80, 0x8 ;  /* 0x000000000008081c */ /* 0x000fe400027af070 */
[----:B------:R-:W-:Y:S01]  /*76b0*/  ISETP.NE.AND P4, PT, R6, RZ, PT ;  /* 0x000000ff0600720c */ /* 0x000fe20003f85270 */
[----:B------:R-:W-:-:S12]  /*76c0*/  IMAD.IADD R41, R41, 0x1, R4 ;  /* 0x0000000129297824 */ /* 0x000fd800078e0204 */
[----:B------:R-:W-:Y:S01]  /*76d0*/  @!P4 FADD R7, R7, R5 ;  /* 0x000000050707c221 */ /* 0x000fe20000000000 */
[----:B------:R-:W-:-:S04]  /*76e0*/  ISETP.NE.AND P4, PT, R27, 0x3, PT ;  /* 0x000000031b00780c */ /* 0x000fc80003f85270 */
[----:B------:R-:W-:Y:S02]  /*76f0*/  FSEL R42, R5, R10, !P4 ;  /* 0x0000000a052a7208 */ /* 0x000fe40006000000 */
[----:B------:R-:W-:Y:S02]  /*7700*/  SEL R4, R41, R8, !P4 ;  /* 0x0000000829047207 */ /* 0x000fe40006000000 */
[----:B------:R-:W0:Y:S01]  /*7710*/  LDS.128 R8, [UR4+0x20] ;  /* 0x00002004ff087984 */ /* 0x000e220008000c00 */
[----:B------:R-:W-:Y:S01]  /*7720*/  IMAD.IADD R41, R6, 0x1, R41 ;  /* 0x0000000106297824 */ /* 0x000fe200078e0229 */
[----:B0-----:R-:W-:-:S13]  /*7730*/  ISETP.NE.AND P4, PT, R8, RZ, PT ;  /* 0x000000ff0800720c */ /* 0x001fda0003f85270 */
        /* <DEDUP_REMOVED lines=8> */
[----:B------:R-:W-:Y:S02]  /*77c0*/  SEL R8, R41, R4, !P4 ;  /* 0x0000000429087207 */ /* 0x000fe40006000000 */
[----:B------:R-:W0:Y:S01]  /*77d0*/  LDS.128 R4, [UR4+0x30] ;  /* 0x00003004ff047984 */ /* 0x000e220008000c00 */
[----:B------:R-:W-:Y:S01]  /*77e0*/  FSEL R42, R9, R42, !P4 ;  /* 0x0000002a092a7208 */ /* 0x000fe20006000000 */
[----:B------:R-:W-:Y:S01]  /*77f0*/  IMAD.IADD R41, R10, 0x1, R41 ;  /* 0x000000010a297824 */ /* 0x000fe200078e0229 */
[----:B0-----:R-:W-:-:S13]  /*7800*/  ISETP.NE.AND P4, PT, R4, RZ, PT ;  /* 0x000000ff0400720c */ /* 0x001fda0003f85270 */
[----:B------:R-:W-:Y:S01]  /*7810*/  @!P4 FADD R5, R11, R5 ;  /* 0x000000050b05c221 */ /* 0x000fe20000000000 */
[----:B------:R-:W-:-:S04]  /*7820*/  ISETP.NE.AND P4, PT, R27, 0x6, PT ;  /* 0x000000061b00780c */ /* 0x000fc80003f85270 */
[----:B------:R-:W-:Y:S02]  /*7830*/  FSEL R42, R11, R42, !P4 ;  /* 0x0000002a0b2a7208 */ /* 0x000fe40006000000 */
[----:B------:R-:W-:Y:S02]  /*7840*/  SEL R8, R41, R8, !P4 ;  /* 0x0000000829087207 */ /* 0x000fe40006000000 */
[----:B------:R-:W-:Y:S02]  /*7850*/  ISETP.NE.AND P4, PT, R27, 0x7, PT ;  /* 0x000000071b00780c */ /* 0x000fe40003f85270 */
[----:B------:R-:W0:Y:S01]  /*7860*/  SHFL.UP PT, R27, R40, 0x1, RZ ;  /* 0x04200000281b7989 */ /* 0x000e2200000e00ff */
[----:B------:R-:W-:Y:S01]  /*7870*/  IMAD.IADD R41, R41, 0x1, R4 ;  /* 0x0000000129297824 */ /* 0x000fe200078e0204 */
[----:B------:R-:W-:-:S04]  /*7880*/  FSEL R42, R5, R42, !P4 ;  /* 0x0000002a052a7208 */ /* 0x000fc80006000000 */
[----:B------:R-:W-:Y:S02]  /*7890*/  SEL R8, R41, R8, !P4 ;  /* 0x0000000829087207 */ /* 0x000fe40006000000 */
[----:B------:R-:W-:-:S04]  /*78a0*/  @P0 ISETP.NE.AND P4, PT, R0, RZ, PT ;  /* 0x000000ff0000020c */ /* 0x000fc80003f85270 */
[----:B------:R-:W-:Y:S01]  /*78b0*/  @P0 SEL R9, R39, RZ, P4 ;  /* 0x000000ff27090207 */ /* 0x000fe20002000000 */
[----:B0-----:R-:W-:-:S05]  /*78c0*/  @!P5 FADD R27, R27, R42 ;  /* 0x0000002a1b1bd221 */ /* 0x001fca0000000000 */
[----:B------:R-:W-:Y:S02]  /*78d0*/  @P0 FSEL R27, R42, R27, !P4 ;  /* 0x0000001b2a1b0208 */ /* 0x000fe40006000000 */
[C---:B------:R-:W-:Y:S01]  /*78e0*/  ISETP.NE.AND P4, PT, R6.reuse, RZ, PT ;  /* 0x000000ff0600720c */ /* 0x040fe20003f85270 */
[----:B------:R-:W-:Y:S02]  /*78f0*/  IMAD.IADD R43, R6, 0x1, R41 ;  /* 0x00000001062b7824 */ /* 0x000fe400078e0229 */
[----:B------:R-:W-:-:S10]  /*7900*/  @P0 IMAD.IADD R39, R8, 0x1, R9 ;  /* 0x0000000108270824 */ /* 0x000fd400078e0209 */
[----:B------:R-:W-:Y:S01]  /*7910*/  @!P4 FADD R7, R7, R5 ;  /* 0x000000050707c221 */ /* 0x000fe20000000000 */
[----:B------:R-:W-:Y:S06]  /*7920*/  @P0 BRA `(.L_x_1325) ;  /* 0x0000000800f80947 */ /* 0x000fec0003800000 */
[----:B------:R-:W0:Y:S01]  /*7930*/  LDC.64 R30, c[0x0][0x3b0] ;  /* 0x0000ec00ff1e7b82 */ /* 0x000e220000000a00 */
[----:B------:R-:W1:Y:S01]  /*7940*/  LDCU UR5, c[0x0][0x370] ;  /* 0x00006e00ff0577ac */ /* 0x000e620008000800 */
        /* <DEDUP_REMOVED lines=12> */
.L_x_1326:
[----:B------:R-:W-:Y:S05]  /*7a10*/  NANOSLEEP 0x1c2 ;  /* 0x000001c20000795d */ /* 0x000fea0003800000 */
[----:B------:R-:W-:Y:S01]  /*7a20*/  NOP ;  /* 0x0000000000007918 */ /* 0x000fe20000000000 */
.L_x_1327:
[----:B------:R-:W-:-:S03]  /*7a30*/  IMAD.WIDE.U32 R4, R28, 0x10, RZ ;  /* 0x000000101c047825 */ /* 0x000fc600078e00ff */
[----:B------:R-:W-:Y:S02]  /*7a40*/  LOP3.LUT R41, R4, 0xfffffff0, RZ, 0x3c, !PT ;  /* 0xfffffff004297812 */ /* 0x000fe400078e3cff */
[----:B------:R-:W-:Y:S02]  /*7a50*/  LOP3.LUT R5, RZ, R5, RZ, 0x33, !PT ;  /* 0x00000005ff057212 */ /* 0x000fe400078e33ff */
[----:B------:R-:W-:-:S05]  /*7a60*/  IADD3 R40, P0, PT, R30, R41, RZ ;  /* 0x000000291e287210 */ /* 0x000fca0007f1e0ff */
[----:B------:R-:W-:-:S08]  /*7a70*/  IMAD.X R41, R31, 0x1, R5, P0 ;  /* 0x000000011f297824 */ /* 0x000fd000000e0605 */
.L_x_1329:
[----:B--2---:R-:W2:Y:S01]  /*7a80*/  LD.E.128.STRONG.GPU R8, desc[UR8][R40.64+0x200] ;  /* 0x0002000828087980 */ /* 0x004ea2000c10fd00 */
[----:B------:R-:W-:Y:S05]  /*7a90*/  YIELD ;  /* 0x0000000000007946 */ /* 0x000fea0003800000 */
[----:B------:R-:W-:Y:S01]  /*7aa0*/  UMOV UR5, 0xffffffff ;  /* 0xffffffff00057882 */ /* 0x000fe20000000000 */
[----:B--2---:R-:W-:-:S04]  /*7ab0*/  ISETP.NE.U32.AND P0, PT, R10, 0x63, PT ;  /* 0x000000630a00780c */ /* 0x004fc80003f05070 */
[----:B------:R-:W-:Y:S01]  /*7ac0*/  ISETP.NE.AND.EX P0, PT, R11, RZ, PT, P0 ;  /* 0x000000ff0b00720c */ /* 0x000fe20003f05300 */
[----:B------:R-:W-:-:S12]  /*7ad0*/  BRA.DIV UR5, `(.L_x_1328) ;  /* 0x0000002a05487947 */ /* 0x000fd8000b800000 */
[----:B------:R-:W-:-:S13]  /*7ae0*/  VOTE.ANY P0, !P0 ;  /* 0x0000000000ff7806 */ /* 0x000fda0004000100 */
.L_x_1385:
[----:B------:R-:W-:Y:S05]  /*7af0*/  @P0 BRA `(.L_x_1329) ;  /* 0xfffffffc00e00947 */ /* 0x000fea000383ffff */
[----:B------:R-:W-:Y:S01]  /*7b00*/  UMOV UR5, 0xffffffff ;  /* 0xffffffff00057882 */ /* 0x000fe20000000000 */
[----:B------:R-:W-:-:S04]  /*7b10*/  ISETP.NE.U32.AND P0, PT, R10, 0x65, PT ;  /* 0x000000650a00780c */ /* 0x000fc80003f05070 */
[----:B------:R-:W-:Y:S01]  /*7b20*/  ISETP.NE.AND.EX P0, PT, R11, RZ, PT, P0 ;  /* 0x000000ff0b00720c */ /* 0x000fe20003f05300 */
[----:B------:R-:W-:-:S12]  /*7b30*/  BRA.DIV UR5, `(.L_x_1330) ;  /* 0x0000002a05507947 */ /* 0x000fd8000b800000 */
[----:B------:R-:W0:Y:S01]  /*7b40*/  S2R R44, SR_GEMASK ;  /* 0x00000000002c7919 */ /* 0x000e220000003c00 */
[----:B------:R-:W-:Y:S01]  /*7b50*/  VOTE.ANY R4, PT, !P0 ;  /* 0x0000000000047806 */ /* 0x000fe200040e0100 */
[----:B------:R-:W1:Y:S01]  /*7b60*/  LDC.64 R46, c[0x0][0x3b0] ;  /* 0x0000ec00ff2e7b82 */ /* 0x000e620000000a00 */
[----:B------:R-:W-:Y:S01]  /*7b70*/  VIADD R50, R0, 0x10 ;  /* 0x0000001000327836 */ /* 0x000fe20000000000 */
[----:B------:R-:W-:-:S04]  /*7b80*/  ISETP.NE.U32.AND P5, PT, R10, 0x65, PT ;  /* 0x000000650a00780c */ /* 0x000fc80003fa5070 */
[----:B------:R-:W-:Y:S02]  /*7b90*/  ISETP.NE.AND.EX P5, PT, R11, RZ, PT, P5 ;  /* 0x000000ff0b00720c */ /* 0x000fe40003fa5350 */
[----:B-1----:R-:W-:-:S05]  /*7ba0*/  IADD3 R46, P0, PT, R46, 0x200, RZ ;  /* 0x000002002e2e7810 */ /* 0x002fca0007f1e0ff */
[----:B------:R-:W-:Y:S01]  /*7bb0*/  IMAD.X R47, RZ, RZ, R47, P0 ;  /* 0x000000ffff2f7224 */ /* 0x000fe200000e062f */
[----:B0-----:R-:W-:Y:S02]  /*7bc0*/  LOP3.LUT R4, R4, 0x80000000, R44, 0xec, !PT ;  /* 0x8000000004047812 */ /* 0x001fe400078eec2c */
[----:B------:R-:W-:-:S03]  /*7bd0*/  ISETP.NE.AND P0, PT, R8, RZ, PT ;  /* 0x000000ff0800720c */ /* 0x000fc60003f05270 */
[----:B------:R-:W-:-:S05]  /*7be0*/  VIADD R5, R4, 0xffffffff ;  /* 0xffffffff04057836 */ /* 0x000fca0000000000 */
[----:B------:R-:W-:Y:S01]  /*7bf0*/  LOP3.LUT R5, R4, R5, RZ, 0xc, !PT ;  /* 0x0000000504057212 */ /* 0x000fe200078e0cff */
[----:B------:R-:W-:-:S03]  /*7c00*/  VIADD R4, R0, 0x2 ;  /* 0x0000000200047836 */ /* 0x000fc60000000000 */
[----:B------:R-:W0:Y:S02]  /*7c10*/  POPC R41, R5 ;  /* 0x0000000500297309 */ /* 0x000e240000000000 */
[----:B0-----:R-:W0:Y:S04]  /*7c20*/  SHFL.DOWN PT, R42, R9, 0x1, R41 ;  /* 0x08200000092a7989 */ /* 0x001e2800000e0029 */
[----:B------:R-:W1:Y:S01]  /*7c30*/  SHFL.DOWN PT, R40, R8, 0x1, R41 ;  /* 0x0820000008287989 */ /* 0x000e6200000e0029 */
[----:B0-----:R-:W-:-:S05]  /*7c40*/  FADD R45, R9, R42 ;  /* 0x0000002a092d7221 */ /* 0x001fca0000000000 */
[----:B------:R-:W-:Y:S02]  /*7c50*/  FSEL R45, R45, R9, !P0 ;  /* 0x000000092d2d7208 */ /* 0x000fe40004000000 */
[----:B------:R-:W-:-:S04]  /*7c60*/  ISETP.GE.AND P0, PT, R0, R41, PT ;  /* 0x000000290000720c */ /* 0x000fc80003f06270 */
[----:B------:R-:W-:Y:S02]  /*7c70*/  FSEL R48, R45, R9, !P0 ;  /* 0x000000092d307208 */ /* 0x000fe40004000000 */
[----:B-1----:R-:W-:Y:S02]  /*7c80*/  SEL R45, R40, RZ, !P0 ;  /* 0x000000ff282d7207 */ /* 0x002fe40004000000 */
[----:B------:R-:W-:Y:S01]  /*7c90*/  ISETP.GT.AND P0, PT, R4, R41, PT ;  /* 0x000000290400720c */ /* 0x000fe20003f04270 */
[----:B------:R-:W0:Y:S01]  /*7ca0*/  SHFL.DOWN PT, R42, R48, 0x2, R41 ;  /* 0x08400000302a7989 */ /* 0x000e2200000e0029 */
[----:B------:R-:W-:Y:S02]  /*7cb0*/  VIADD R4, R0, 0x4 ;  /* 0x0000000400047836 */ /* 0x000fe40000000000 */
[----:B------:R-:W-:-:S05]  /*7cc0*/  IMAD.IADD R40, R8, 0x1, R45 ;  /* 0x0000000108287824 */ /* 0x000fca00078e022d */
[----:B------:R-:W1:Y:S01]  /*7cd0*/  SHFL.DOWN PT, R8, R40, 0x2, R41 ;  /* 0x0840000028087989 */ /* 0x000e6200000e0029 */
[----:B------:R-:W-:Y:S01]  /*7ce0*/  ISETP.NE.AND P4, PT, R40, RZ, PT ;  /* 0x000000ff2800720c */ /* 0x000fe20003f85270 */
[----:B0-----:R-:W-:-:S05]  /*7cf0*/  FADD R5, R48, R42 ;  /* 0x0000002a30057221 */ /* 0x001fca0000000000 */
[----:B------:R-:W-:Y:S02]  /*7d00*/  @!P0 FSEL R48, R5, R48, !P4 ;  /* 0x0000003005308208 */ /* 0x000fe40006000000 */
[----:B-1----:R-:W-:-:S03]  /*7d10*/  SEL R5, R8, RZ, !P0 ;  /* 0x000000ff08057207 */ /* 0x002fc60004000000 */
[----:B------:R-:W0:Y:S01]  /*7d20*/  SHFL.DOWN PT, R42, R48, 0x4, R41 ;  /* 0x08800000302a7989 */ /* 0x000e2200000e0029 */
[----:B------:R-:W-:Y:S01]  /*7d30*/  ISETP.GT.AND P0, PT, R4, R41, PT ;  /* 0x000000290400720c */ /* 0x000fe20003f04270 */
        /* <DEDUP_REMOVED lines=22> */
[----:B------:R-:W-:Y:S02]  /*7ea0*/  LOP3.LUT R5, RZ, R28, RZ, 0x33, !PT ;  /* 0x0000001cff057212 */ /* 0x000fe400078e33ff */
[----:B-1----:R-:W-:Y:S02]  /*7eb0*/  SEL R9, R9, RZ, !P0 ;  /* 0x000000ff09097207 */ /* 0x002fe40004000000 */
[----:B------:R-:W-:Y:S01]  /*7ec0*/  VOTE.ALL P0, P5 ;  /* 0x0000000000ff7806 */ /* 0x000fe20002800000 */
[----:B------:R-:W-:Y:S02]  /*7ed0*/  IMAD.IADD R38, R5, 0x1, R38 ;  /* 0x0000000105267824 */ /* 0x000fe400078e0226 */
[----:B------:R-:W-:-:S10]  /*7ee0*/  IMAD.IADD R40, R8, 0x1, R9 ;  /* 0x0000000108287824 */ /* 0x000fd400078e0209 */
.L_x_1399:
[----:B------:R-:W-:Y:S05]  /*7ef0*/  @!P0 BRA `(.L_x_1331) ;  /* 0x00000004001c8947 */ /* 0x000fea0003800000 */
.L_x_1335:
[----:B------:R-:W-:Y:S02]  /*7f00*/  IMAD.MOV.U32 R45, RZ, RZ, R48 ;  /* 0x000000ffff2d7224 */ /* 0x000fe400078e0030 */
[----:B------:R-:W-:-:S07]  /*7f10*/  IMAD.WIDE R48, R38, 0x10, R46 ;  /* 0x0000001026307825 */ /* 0x000fce00078e022e */
.L_x_1333:
[----:B------:R-:W2:Y:S01]  /*7f20*/  LD.E.128.STRONG.GPU R8, desc[UR8][R48.64+-0x200] ;  /* 0xfffe000830087980 */ /* 0x000ea2000c10fd00 */
[----:B------:R-:W-:Y:S05]  /*7f30*/  YIELD ;  /* 0x0000000000007946 */ /* 0x000fea0003800000 */
[----:B------:R-:W-:Y:S01]  /*7f40*/  UMOV UR5, 0xffffffff ;  /* 0xffffffff00057882 */ /* 0x000fe20000000000 */
[----:B--2---:R-:W-:-:S04]  /*7f50*/  ISETP.NE.U32.AND P0, PT, R10, 0x63, PT ;  /* 0x000000630a00780c */ /* 0x004fc80003f05070 */
[----:B------:R-:W-:Y:S01]  /*7f60*/  ISETP.NE.AND.EX P0, PT, R11, RZ, PT, P0 ;  /* 0x000000ff0b00720c */ /* 0x000fe20003f05300 */
[----:B------:R-:W-:-:S12]  /*7f70*/  BRA.DIV UR5, `(.L_x_1332) ;  /* 0x0000002a05f87947 */ /* 0x000fd8000b800000 */
[----:B------:R-:W-:-:S13]  /*7f80*/  VOTE.ANY P0, !P0 ;  /* 0x0000000000ff7806 */ /* 0x000fda0004000100 */
.L_x_1402:
        /* <DEDUP_REMOVED lines=8> */
[----:B------:R-:W-:-:S05]  /*8010*/  LOP3.LUT R4, R4, 0x80000000, R44, 0xec, !PT ;  /* 0x8000000004047812 */ /* 0x000fca00078eec2c */
[----:B------:R-:W-:-:S05]  /*8020*/  VIADD R5, R4, 0xffffffff ;  /* 0xffffffff04057836 */ /* 0x000fca0000000000 */
[----:B------:R-:W-:Y:S01]  /*8030*/  LOP3.LUT R5, R4, R5, RZ, 0xc, !PT ;  /* 0x0000000504057212 */ /* 0x000fe200078e0cff */
[----:B------:R-:W-:-:S03]  /*8040*/  VIADD R4, R0, 0x2 ;  /* 0x0000000200047836 */ /* 0x000fc60000000000 */
[----:B------:R-:W0:Y:S02]  /*8050*/  POPC R41, R5 ;  /* 0x0000000500297309 */ /* 0x000e240000000000 */
[----:B0-----:R-:W0:Y:S02]  /*8060*/  SHFL.DOWN PT, R42, R9, 0x1, R41 ;  /* 0x08200000092a7989 */ /* 0x001e2400000e0029 */
[----:B0-----:R-:W-:-:S05]  /*8070*/  FADD R49, R9, R42 ;  /* 0x0000002a09317221 */ /* 0x001fca0000000000 */
[----:B------:R-:W-:Y:S02]  /*8080*/  FSEL R51, R49, R9, !P0 ;  /* 0x0000000931337208 */ /* 0x000fe40004000000 */
[----:B------:R-:W0:Y:S01]  /*8090*/  SHFL.DOWN PT, R49, R8, 0x1, R41 ;  /* 0x0820000008317989 */ /* 0x000e2200000e0029 */
[----:B------:R-:W-:-:S04]  /*80a0*/  ISETP.GE.AND P0, PT, R0, R41, PT ;  /* 0x000000290000720c */ /* 0x000fc80003f06270 */
[----:B------:R-:W-:-:S05]  /*80b0*/  FSEL R48, R51, R9, !P0 ;  /* 0x0000000933307208 */ /* 0x000fca0004000000 */
[----:B------:R-:W1:Y:S01]  /*80c0*/  SHFL.DOWN PT, R42, R48, 0x2, R41 ;  /* 0x08400000302a7989 */ /* 0x000e6200000e0029 */
[----:B0-----:R-:W-:Y:S02]  /*80d0*/  SEL R49, R49, RZ, !P0 ;  /* 0x000000ff31317207 */ /* 0x001fe40004000000 */
[----:B------:R-:W-:Y:S01]  /*80e0*/  ISETP.GT.AND P0, PT, R4, R41, PT ;  /* 0x000000290400720c */ /* 0x000fe20003f04270 */
[----:B------:R-:W-:Y:S02]  /*80f0*/  VIADD R4, R0, 0x4 ;  /* 0x0000000400047836 */ /* 0x000fe40000000000 */
[----:B------:R-:W-:Y:S02]  /*8100*/  IMAD.IADD R52, R8, 0x1, R49 ;  /* 0x0000000108347824 */ /* 0x000fe400078e0231 */
[----:B-1----:R-:W-:-:S03]  /*8110*/  FADD R5, R48, R42 ;  /* 0x0000002a30057221 */ /* 0x002fc60000000000 */
[----:B------:R-:W-:Y:S01]  /*8120*/  ISETP.NE.AND P4, PT, R52, RZ, PT ;  /* 0x000000ff3400720c */ /* 0x000fe20003f85270 */
[----:B------:R-:W0:Y:S04]  /*8130*/  SHFL.DOWN PT, R42, R52, 0x2, R41 ;  /* 0x08400000342a7989 */ /* 0x000e2800000e0029 */
[----:B------:R-:W-:Y:S02]  /*8140*/  @!P0 FSEL R48, R5, R48, !P4 ;  /* 0x0000003005308208 */ /* 0x000fe40006000000 */
[----:B0-----:R-:W-:-:S03]  /*8150*/  SEL R5, R42, RZ, !P0 ;  /* 0x000000ff2a057207 */ /* 0x001fc60004000000 */
[----:B------:R-:W0:Y:S01]  /*8160*/  SHFL.DOWN PT, R42, R48, 0x4, R41 ;  /* 0x08800000302a7989 */ /* 0x000e2200000e0029 */
[----:B------:R-:W-:Y:S01]  /*8170*/  ISETP.GT.AND P0, PT, R4, R41, PT ;  /* 0x000000290400720c */ /* 0x000fe20003f04270 */
[----:B------:R-:W-:Y:S02]  /*8180*/  VIADD R4, R0, 0x8 ;  /* 0x0000000800047836 */ /* 0x000fe40000000000 */
[----:B------:R-:W-:-:S05]  /*8190*/  IMAD.IADD R8, R52, 0x1, R5 ;  /* 0x0000000134087824 */ /* 0x000fca00078e0205 */
[----:B------:R-:W-:Y:S01]  /*81a0*/  ISETP.NE.AND P4, PT, R8, RZ, PT ;  /* 0x000000ff0800720c */ /* 0x000fe20003f85270 */
[----:B0-----:R-:W-:Y:S02]  /*81b0*/  FADD R5, R48, R42 ;  /* 0x0000002a30057221 */ /* 0x001fe40000000000 */
[----:B------:R-:W0:Y:S03]  /*81c0*/  SHFL.DOWN PT, R42, R8, 0x4, R41 ;  /* 0x08800000082a7989 */ /* 0x000e2600000e0029 */
[----:B------:R-:W-:Y:S02]  /*81d0*/  @!P0 FSEL R48, R5, R48, !P4 ;  /* 0x0000003005308208 */ /* 0x000fe40006000000 */
[----:B0-----:R-:W-:-:S03]  /*81e0*/  SEL R5, R42, RZ, !P0 ;  /* 0x000000ff2a057207 */ /* 0x001fc60004000000 */
[----:B------:R-:W0:Y:S01]  /*81f0*/  SHFL.DOWN PT, R42, R48, 0x8, R41 ;  /* 0x09000000302a7989 */ /* 0x000e2200000e0029 */
[----:B------:R-:W-:Y:S01]  /*8200*/  ISETP.GT.AND P0, PT, R4, R41, PT ;  /* 0x000000290400720c */ /* 0x000fe20003f04270 */
[----:B------:R-:W-:-:S05]  /*8210*/  IMAD.IADD R52, R8, 0x1, R5 ;  /* 0x0000000108347824 */ /* 0x000fca00078e0205 */
[----:B------:R-:W-:Y:S01]  /*8220*/  ISETP.NE.AND P4, PT, R52, RZ, PT ;  /* 0x000000ff3400720c */ /* 0x000fe20003f85270 */
[----:B0-----:R-:W-:Y:S02]  /*8230*/  FADD R5, R48, R42 ;  /* 0x0000002a30057221 */ /* 0x001fe40000000000 */
[----:B------:R-:W0:Y:S04]  /*8240*/  SHFL.DOWN PT, R42, R52, 0x8, R41 ;  /* 0x09000000342a7989 */ /* 0x000e2800000e0029 */
[----:B------:R-:W-:Y:S02]  /*8250*/  @!P0 FSEL R48, R5, R48, !P4 ;  /* 0x0000003005308208 */ /* 0x000fe40006000000 */
[----:B0-----:R-:W-:-:S03]  /*8260*/  SEL R5, R42, RZ, !P0 ;  /* 0x000000ff2a057207 */ /* 0x001fc60004000000 */
[----:B------:R-:W0:Y:S01]  /*8270*/  SHFL.DOWN PT, R42, R48, 0x10, R41 ;  /* 0x0a000000302a7989 */ /* 0x000e2200000e0029 */
[----:B------:R-:W-:Y:S01]  /*8280*/  ISETP.GT.AND P0, PT, R50, R41, PT ;  /* 0x000000293200720c */ /* 0x000fe20003f04270 */
[----:B------:R-:W-:-:S05]  /*8290*/  IMAD.IADD R9, R52, 0x1, R5 ;  /* 0x0000000134097824 */ /* 0x000fca00078e0205 */
[----:B------:R-:W1:Y:S01]  /*82a0*/  SHFL.DOWN PT, R8, R9, 0x10, R41 ;  /* 0x0a00000009087989 */ /* 0x000e6200000e0029 */
[----:B------:R-:W-:Y:S01]  /*82b0*/  ISETP.NE.AND P4, PT, R9, RZ, PT ;  /* 0x000000ff0900720c */ /* 0x000fe20003f85270 */
[----:B0-----:R-:W-:-:S05]  /*82c0*/  FADD R5, R48, R42 ;  /* 0x0000002a30057221 */ /* 0x001fca0000000000 */
[----:B------:R-:W-:Y:S02]  /*82d0*/  @!P0 FSEL R48, R5, R48, !P4 ;  /* 0x0000003005308208 */ /* 0x000fe40006000000 */
[----:B------:R-:W-:Y:S02]  /*82e0*/  ISETP.NE.U32.AND P4, PT, R10, 0x65, PT ;  /* 0x000000650a00780c */ /* 0x000fe40003f85070 */
[----:B-1----:R-:W-:Y:S02]  /*82f0*/  SEL R8, R8, RZ, !P0 ;  /* 0x000000ff08087207 */ /* 0x002fe40004000000 */
[----:B------:R-:W-:Y:S02]  /*8300*/  ISETP.NE.AND P0, PT, R40, RZ, PT ;  /* 0x000000ff2800720c */ /* 0x000fe40003f05270 */
[----:B------:R-:W-:Y:S02]  /*8310*/  ISETP.NE.AND.EX P4, PT, R11, RZ, PT, P4 ;  /* 0x000000ff0b00720c */ /* 0x000fe40003f85340 */
[----:B------:R-:W-:-:S09]  /*8320*/  IADD3 R40, PT, PT, R9, R8, R40 ;  /* 0x0000000809287210 */ /* 0x000fd20007ffe028 */
[----:B------:R-:W-:Y:S02]  /*8330*/  @!P0 FADD R45, R48, R45 ;  /* 0x0000002d302d8221 */ /* 0x000fe40000000000 */
[----:B------:R-:W-:Y:S02]  /*8340*/  VOTE.ALL P0, P4 ;  /* 0x0000000000ff7806 */ /* 0x000fe40002000000 */
[----:B------:R-:W-:-:S11]  /*8350*/  IMAD.MOV.U32 R48, RZ, RZ, R45 ;  /* 0x000000ffff307224 */ /* 0x000fd600078e002d */
.L_x_1416:
[----:B------:R-:W-:Y:S05]  /*8360*/  @P0 BRA `(.L_x_1335) ;  /* 0xfffffff800e40947 */ /* 0x000fea000383ffff */
.L_x_1331:
[----:B------:R-:W-:Y:S01]  /*8370*/  ISETP.NE.AND P0, PT, R28, RZ, PT ;  /* 0x000000ff1c00720c */ /* 0x000fe20003f05270 */
[----:B------:R-:W-:-:S12]  /*8380*/  BSSY.RECONVERGENT B0, `(.L_x_1336) ;  /* 0x0000010000007945 */ /* 0x000fd80003800200 */
[----:B------:R-:W-:Y:S05]  /*8390*/  @P0 BRA `(.L_x_1337) ;  /* 0x0000000000380947 */ /* 0x000fea0003800000 */
        /* <DEDUP_REMOVED lines=14> */
.L_x_1337:
[----:B------:R-:W-:Y:S05]  /*8480*/  BSYNC.RECONVERGENT B0 ;  /* 0x0000000000007941 */ /* 0x000fea0003800200 */
.L_x_1336:
[----:B------:R-:W-:Y:S01]  /*8490*/  ISETP.NE.AND P0, PT, R0, RZ, PT ;  /* 0x000000ff0000720c */ /* 0x000fe20003f05270 */
[----:B------:R-:W-:-:S12]  /*84a0*/  IMAD.MOV.U32 R41, RZ, RZ, R48 ;  /* 0x000000ffff297224 */ /* 0x000fd800078e0030 */
[----:B-1----:R-:W0:Y:S01]  /*84b0*/  @!P0 S2R R5, SR_CgaCtaId ;  /* 0x0000000000058919 */ /* 0x002e220000008800 */
[----:B------:R-:W-:Y:S01]  /*84c0*/  @!P0 MOV R0, 0x400 ;  /* 0x0000040000008802 */ /* 0x000fe20000000f00 */
[----:B------:R-:W-:Y:S02]  /*84d0*/  @!P0 IMAD.MOV.U32 R39, RZ, RZ, R40 ;  /* 0x000000ffff278224 */ /* 0x000fe400078e0028 */
[----:B------:R-:W-:Y:S01]  /*84e0*/  @!P0 IMAD.MOV.U32 R27, RZ, RZ, R48 ;  /* 0x000000ffff1b8224 */ /* 0x000fe200078e0030 */
[----:B0-----:R-:W-:-:S05]  /*84f0*/  @!P0 LEA R0, R5, R0, 0x18 ;  /* 0x0000000005008211 */ /* 0x001fca00078ec0ff */
[----:B------:R0:W-:Y:S02]  /*8500*/  @!P0 STS.64 [R0+0x48], R40 ;  /* 0x0000482800008388 */ /* 0x0001e40000000a00 */
.L_x_1325:
[----:B------:R-:W-:Y:S05]  /*8510*/  WARPSYNC.ALL ;  /* 0x0000000000007948 */ /* 0x000fea0003800000 */
[----:B------:R-:W-:Y:S01]  /*8520*/  ISETP.NE.AND P0, PT, R28, RZ, PT ;  /* 0x000000ff1c00720c */ /* 0x000fe20003f05270 */
[----:B------:R-:W1:Y:S08]  /*8530*/  S2UR UR5, SR_CgaCtaId ;  /* 0x00000000000579c3 */ /* 0x000e700000008800 */
[----:B------:R-:W-:Y:S01]  /*8540*/  BAR.SYNC.DEFER_BLOCKING 0x0 ;  /* 0x0000000000007b1d */ /* 0x000fe20000010000 */
[----:B------:R-:W-:-:S02]  /*8550*/  ISETP.NE.OR P4, PT, R39, RZ, !P0 ;  /* 0x000000ff2700720c */ /* 0x000fc40004785670 */
[----:B------:R-:W-:Y:S02]  /*8560*/  P2R R6, PR, RZ, 0x8 ;  /* 0x00000008ff067803 */ /* 0x000fe40000000000 */
[----:B------:R-:W-:Y:S01]  /*8570*/  ISETP.NE.AND P3, PT, R32, RZ, PT ;  /* 0x000000ff2000720c */ /* 0x000fe20003f65270 */
[----:B------:R-:W-:Y:S01]  /*8580*/  UMOV UR4, 0x400 ;  /* 0x0000040000047882 */ /* 0x000fe20000000000 */
[----:B------:R-:W-:Y:S01]  /*8590*/  SEL R30, RZ, 0x1, !P1 ;  /* 0x00000001ff1e7807 */ /* 0x000fe20004800000 */
[----:B------:R-:W-:Y:S01]  /*85a0*/  BSSY.RECONVERGENT B0, `(.L_x_1338) ;  /* 0x00000f0000007945 */ /* 0x000fe20003800200 */
[----:B------:R-:W-:Y:S02]  /*85b0*/  ISETP.NE.AND P5, PT, R33, RZ, PT ;  /* 0x000000ff2100720c */ /* 0x000fe40003fa5270 */
[----:B------:R-:W-:Y:S01]  /*85c0*/  ISETP.NE.AND P6, PT, R34, RZ, PT ;  /* 0x000000ff2200720c */ /* 0x000fe20003fc5270 */
[----:B------:R-:W-:-:S06]  /*85d0*/  VIADD R38, R30, 0x1 ;  /* 0x000000011e267836 */ /* 0x000fcc0000000000 */
[----:B------:R-:W-:Y:S01]  /*85e0*/  @!P3 IMAD.MOV R38, RZ, RZ, R30 ;  /* 0x000000ffff26b224 */ /* 0x000fe200078e021e */
[----:B-1----:R-:W-:-:S09]  /*85f0*/  ULEA UR4, UR5, UR4, 0x18 ;  /* 0x0000000405047291 */ /* 0x002fd2000f8ec0ff */
[----:B------:R-:W1:Y:S04]  /*8600*/  @P0 LDS.64 R4, [UR4+0x48] ;  /* 0x00004804ff040984 */ /* 0x000e680008000a00 */
[----:B0-----:R-:W-:Y:S01]  /*8610*/  LDS R0, [UR4+0x6c] ;  /* 0x00006c04ff007984 */ /* 0x001fe20008000800 */
[----:B-1----:R-:W-:Y:S02]  /*8620*/  @P0 IMAD.IADD R4, R39, 0x1, R4 ;  /* 0x0000000127040824 */ /* 0x002fe400078e0204 */
[----:B------:R-:W-:Y:S01]  /*8630*/  @!P4 FADD R27, R27, R5 ;  /* 0x000000051b1bc221 */ /* 0x000fe20000000000 */
[----:B------:R-:W-:Y:S01]  /*8640*/  ISETP.NE.AND P4, PT, R35, RZ, PT ;  /* 0x000000ff2300720c */ /* 0x000fe20003f85270 */
[----:B------:R-:W-:Y:S01]  /*8650*/  @P0 IMAD.MOV.U32 R39, RZ, RZ, R4 ;  /* 0x000000ffff270224 */ /* 0x000fe200078e0004 */
[----:B------:R-:W-:Y:S01]  /*8660*/  ISETP.NE.AND P0, PT, R36, RZ, PT ;  /* 0x000000ff2400720c */ /* 0x000fe20003f05270 */
[----:B------:R-:W0:Y:S01]  /*8670*/  LDS.64 R4, [UR4+0x70] ;  /* 0x00007004ff047984 */ /* 0x000e220008000a00 */
[----:B------:R-:W-:Y:S01]  /*8680*/  @!P1 FADD R25, R25, R27 ;  /* 0x0000001b19199221 */ /* 0x000fe20000000000 */
[----:B------:R-:W-:-:S02]  /*8690*/  IMAD.IADD R38, R39, 0x1, R38 ;  /* 0x0000000127267824 */ /* 0x000fc400078e0226 */
[----:B------:R-:W-:Y:S02]  /*86a0*/  IMAD.IADD R30, R30, 0x1, R39 ;  /* 0x000000011e1e7824 */ /* 0x000fe400078e0227 */
[----:B------:R-:W-:Y:S01]  /*86b0*/  @!P3 FADD R23, R23, R25 ;  /* 0x000000191717b221 */ /* 0x000fe20000000000 */
[----:B------:R-:W-:Y:S01]  /*86c0*/  VIADD R11, R38, 0x1 ;  /* 0x00000001260b7836 */ /* 0x000fe20000000000 */
[----:B------:R-:W-:-:S04]  /*86d0*/  ISETP.NE.AND P3, PT, R6, RZ, PT ;  /* 0x000000ff0600720c */ /* 0x000fc80003f65270 */
[----:B------:R-:W-:Y:S02]  /*86e0*/  @!P0 IMAD.MOV R11, RZ, RZ, R38 ;  /* 0x000000ffff0b8224 */ /* 0x000fe400078e0226 */
[----:B------:R-:W-:Y:S02]  /*86f0*/  @!P0 FADD R21, R21, R23 ;  /* 0x0000001715158221 */ /* 0x000fe40000000000 */
[----:B------:R-:W-:Y:S02]  /*8700*/  VIADD R10, R11, 0x1 ;  /* 0x000000010b0a7836 */ /* 0x000fe40000000000 */
[----:B------:R-:W-:Y:S01]  /*8710*/  @!P5 FADD R19, R19, R21 ;  /* 0x000000151313d221 */ /* 0x000fe20000000000 */
[----:B------:R-:W-:-:S03]  /*8720*/  @!P5 IMAD.MOV R10, RZ, RZ, R11 ;  /* 0x000000ffff0ad224 */ /* 0x000fc600078e020b */
[----:B------:R-:W-:Y:S01]  /*8730*/  @!P4 FADD R17, R17, R19 ;  /* 0x000000131111c221 */ /* 0x000fe20000000000 */
[----:B------:R-:W-:Y:S02]  /*8740*/  VIADD R9, R10, 0x1 ;  /* 0x000000010a097836 */ /* 0x000fe40000000000 */
[----:B------:R-:W-:Y:S02]  /*8750*/  @!P4 IMAD.MOV R9, RZ, RZ, R10 ;  /* 0x000000ffff09c224 */ /* 0x000fe400078e020a */
[----:B------:R-:W-:Y:S02]  /*8760*/  @!P6 FADD R15, R15, R17 ;  /* 0x000000110f0fe221 */ /* 0x000fe40000000000 */
[----:B------:R-:W-:Y:S02]  /*8770*/  VIADD R8, R9, 0x1 ;  /* 0x0000000109087836 */ /* 0x000fe40000000000 */
[----:B------:R-:W-:Y:S01]  /*8780*/  @!P2 FADD R13, R13, R15 ;  /* 0x0000000f0d0da221 */ /* 0x000fe20000000000 */
[----:B------:R-:W-:-:S03]  /*8790*/  @!P6 IMAD.MOV R8, RZ, RZ, R9 ;  /* 0x000000ffff08e224 */ /* 0x000fc600078e0209 */
[----:B------:R-:W-:Y:S01]  /*87a0*/  @!P3 FADD R3, R3, R13 ;  /* 0x0000000d0303b221 */ /* 0x000fe20000000000 */
[----:B------:R-:W-:Y:S02]  /*87b0*/  VIADD R7, R8, 0x1 ;  /* 0x0000000108077836 */ /* 0x000fe40000000000 */
[----:B------:R-:W-:Y:S01]  /*87c0*/  @!P2 IMAD.MOV R7, RZ, RZ, R8 ;  /* 0x000000ffff07a224 */ /* 0x000fe200078e0208 */
[----:B0-----:R-:W-:-:S03]  /*87d0*/  ISETP.GE.AND P0, PT, R5, 0x101, PT ;  /* 0x000001010500780c */ /* 0x001fc60003f06270 */
[----:B------:R-:W-:Y:S02]  /*87e0*/  VIADD R6, R7, 0x1 ;  /* 0x0000000107067836 */ /* 0x000fe40000000000 */
[----:B------:R-:W-:-:S08]  /*87f0*/  @!P3 IMAD.MOV R6, RZ, RZ, R7 ;  /* 0x000000ffff06b224 */ /* 0x000fd000078e0207 */
[----:B------:R-:W-:Y:S05]  /*8800*/  @!P0 BRA `(.L_x_1339) ;  /* 0x0000000800988947 */ /* 0x000fea0003800000 */
[----:B------:R-:W0:Y:S01]  /*8810*/  LDS R31, [UR4+0x64] ;  /* 0x00006404ff1f7984 */ /* 0x000e220008000800 */
[----:B------:R-:W-:Y:S01]  /*8820*/  P2R R34, PR, RZ, 0x8 ;  /* 0x00000008ff227803 */ /* 0x000fe20000000000 */
[----:B------:R-:W-:Y:S01]  /*8830*/  BAR.SYNC.DEFER_BLOCKING 0x0 ;  /* 0x0000000000007b1d */ /* 0x000fe20000010000 */
[----:B------:R-:W-:Y:S02]  /*8840*/  ISETP.NE.AND P3, PT, R32, RZ, PT ;  /* 0x000000ff2000720c */ /* 0x000fe40003f65270 */
[----:B------:R-:W-:Y:S02]  /*8850*/  ISETP.NE.AND P0, PT, R33, RZ, PT ;  /* 0x000000ff2100720c */ /* 0x000fe40003f05270 */
[----:B------:R-:W-:Y:S01]  /*8860*/  ISETP.NE.AND P5, PT, R37, RZ, PT ;  /* 0x000000ff2500720c */ /* 0x000fe20003fa5270 */
[----:B0-----:R-:W-:-:S08]  /*8870*/  @P1 IMAD.IADD R39, R39, 0x1, -R31 ;  /* 0x0000000127271824 */ /* 0x001fd000078e0a1f */
        /* <DEDUP_REMOVED lines=8> */
[----:B------:R-:W-:Y:S01]  /*8900*/  ISETP.NE.AND P1, PT, R36, RZ, PT ;  /* 0x000000ff2400720c */ /* 0x000fe20003f25270 */
[--C-:B------:R-:W-:Y:S01]  /*8910*/  @P2 IMAD.IADD R8, R8, 0x1, -R31.reuse ;  /* 0x0000000108082824 */ /* 0x100fe200078e0a1f */
[----:B------:R-:W-:Y:S01]  /*8920*/  @P4 LEA R10, R10, UR4, 0x3 ;  /* 0x000000040a0a4c11 */ /* 0x000fe2000f8e18ff */
[----:B------:R0:W-:Y:S01]  /*8930*/  @P3 STS.64 [R30], R24 ;  /* 0x000000181e003388 */ /* 0x0001e20000000a00 */
[----:B------:R-:W-:Y:S01]  /*8940*/  ISETP.NE.AND P3, PT, R34, RZ, PT ;  /* 0x000000ff2200720c */ /* 0x000fe20003f65270 */
[----:B------:R-:W-:Y:S01]  /*8950*/  @P5 IMAD.IADD R6, R6, 0x1, -R31 ;  /* 0x0000000106065824 */ /* 0x000fe200078e0a1f */
[----:B------:R-:W-:-:S02]  /*8960*/  @P6 LEA R9, R9, UR4, 0x3 ;  /* 0x0000000409096c11 */ /* 0x000fc4000f8e18ff */
[----:B------:R-:W-:Y:S02]  /*8970*/  @P2 LEA R8, R8, UR4, 0x3 ;  /* 0x0000000408082c11 */ /* 0x000fe4000f8e18ff */
[----:B------:R-:W-:-:S03]  /*8980*/  @P5 LEA R6, R6, UR4, 0x3 ;  /* 0x0000000406065c11 */ /* 0x000fc6000f8e18ff */
[----:B------:R-:W-:-:S04]  /*8990*/  @P1 IMAD.IADD R38, R38, 0x1, -R31 ;  /* 0x0000000126261824 */ /* 0x000fc800078e0a1f */
[----:B------:R-:W-:Y:S01]  /*89a0*/  @P3 IMAD.IADD R7, R7, 0x1, -R31 ;  /* 0x0000000107073824 */ /* 0x000fe200078e0a1f */
[----:B------:R-:W-:-:S04]  /*89b0*/  @P1 LEA R38, R38, UR4, 0x3 ;  /* 0x0000000426261c11 */ /* 0x000fc8000f8e18ff */
[----:B------:R-:W-:Y:S01]  /*89c0*/  @P3 LEA R7, R7, UR4, 0x3 ;  /* 0x0000000407073c11 */ /* 0x000fe2000f8e18ff */
[----:B------:R0:W-:Y:S04]  /*89d0*/  @P1 STS.64 [R38], R22 ;  /* 0x0000001626001388 */ /* 0x0001e80000000a00 */
[----:B------:R0:W-:Y:S01]  /*89e0*/  @P0 STS.64 [R11], R20 ;  /* 0x000000140b000388 */ /* 0x0001e20000000a00 */
[----:B------:R-:W-:-:S03]  /*89f0*/  ISETP.GE.AND P0, PT, R28, R5, PT ;  /* 0x000000051c00720c */ /* 0x000fc60003f06270 */
[----:B------:R0:W-:Y:S04]  /*8a00*/  @P4 STS.64 [R10], R18 ;  /* 0x000000120a004388 */ /* 0x0001e80000000a00 */
[----:B------:R0:W-:Y:S04]  /*8a10*/  @P6 STS.64 [R9], R16 ;  /* 0x0000001009006388 */ /* 0x0001e80000000a00 */
[----:B------:R0:W-:Y:S04]  /*8a20*/  @P2 STS.64 [R8], R14 ;  /* 0x0000000e08002388 */ /* 0x0001e80000000a00 */
[----:B------:R0:W-:Y:S04]  /*8a30*/  @P3 STS.64 [R7], R12 ;  /* 0x0000000c07003388 */ /* 0x0001e80000000a00 */
[----:B------:R0:W-:Y:S01]  /*8a40*/  @P5 STS.64 [R6], R2 ;  /* 0x0000000206005388 */ /* 0x0001e20000000a00 */
[----:B------:R-:W-:Y:S06]  /*8a50*/  BAR.SYNC.DEFER_BLOCKING 0x0 ;  /* 0x0000000000007b1d */ /* 0x000fec0000010000 */
[----:B------:R-:W-:Y:S05]  /*8a60*/  @P0 BRA `(.L_x_1340) ;  /* 0x00000008008c0947 */ /* 0x000fea0003800000 */
[----:B0-----:R-:W-:Y:S01]  /*8a70*/  LOP3.LUT R2, RZ, R28, RZ, 0x33, !PT ;  /* 0x0000001cff027212 */ /* 0x001fe200078e33ff */
[----:B------:R-:W-:Y:S01]  /*8a80*/  BSSY.RECONVERGENT B1, `(.L_x_1341) ;  /* 0x0000019000017945 */ /* 0x000fe20003800200 */
[----:B------:R-:W-:-:S03]  /*8a90*/  IMAD.MOV.U32 R6, RZ, RZ, R28 ;  /* 0x000000ffff067224 */ /* 0x000fc600078e001c */
[----:B------:R-:W-:-:S05]  /*8aa0*/  IMAD.IADD R2, R2, 0x1, R5 ;  /* 0x0000000102027824 */ /* 0x000fca00078e0205 */
[C---:B------:R-:W-:Y:S02]  /*8ab0*/  LOP3.LUT R3, R2.reuse, 0x300, RZ, 0xc0, !PT ;  /* 0x0000030002037812 */ /* 0x040fe400078ec0ff */
[----:B------:R-:W-:Y:S02]  /*8ac0*/  ISETP.GE.U32.AND P1, PT, R2, 0x300, PT ;  /* 0x000003000200780c */ /* 0x000fe40003f26070 */
[----:B------:R-:W-:-:S13]  /*8ad0*/  ISETP.NE.AND P0, PT, R3, 0x300, PT ;  /* 0x000003000300780c */ /* 0x000fda0003f05270 */
[----:B------:R-:W-:Y:S05]  /*8ae0*/  @!P0 BRA `(.L_x_1342) ;  /* 0x0000000000488947 */ /* 0x000fea0003800000 */
[----:B------:R-:W0:Y:S01]  /*8af0*/  LDC.64 R8, c[0x0][0x3a0] ;  /* 0x0000e800ff087b82 */ /* 0x000e220000000a00 */
[----:B------:R-:W-:Y:S01]  /*8b00*/  LEA.HI R2, R2, 0x1, RZ, 0x18 ;  /* 0x0000000102027811 */ /* 0x000fe200078fc0ff */
[C---:B------:R-:W-:Y:S01]  /*8b10*/  IMAD.IADD R11, R28.reuse, 0x1, R31 ;  /* 0x000000011c0b7824 */ /* 0x040fe200078e021f */
[----:B------:R-:W-:-:S03]  /*8b20*/  LEA R7, R28, UR4, 0x3 ;  /* 0x000000041c077c11 */ /* 0x000fc6000f8e18ff */
[C---:B------:R-:W-:Y:S01]  /*8b30*/  IMAD.SHL.U32 R3, R2.reuse, 0x100, RZ ;  /* 0x0000010002037824 */ /* 0x040fe200078e00ff */
[----:B------:R-:W-:Y:S01]  /*8b40*/  LOP3.LUT R2, R2, 0x3, RZ, 0xc0, !PT ;  /* 0x0000000302027812 */ /* 0x000fe200078ec0ff */
[----:B------:R-:W-:-:S03]  /*8b50*/  VIADD R7, R7, 0x4 ;  /* 0x0000000407077836 */ /* 0x000fc60000000000 */
[----:B------:R-:W-:Y:S01]  /*8b60*/  LOP3.LUT R3, R3, 0x300, RZ, 0xc0, !PT ;  /* 0x0000030003037812 */ /* 0x000fe200078ec0ff */
[----:B------:R-:W-:-:S04]  /*8b70*/  IMAD.MOV R10, RZ, RZ, -R2 ;  /* 0x000000ffff0a7224 */ /* 0x000fc800078e0a02 */
[----:B------:R-:W-:-:S07]  /*8b80*/  IMAD.IADD R6, R3, 0x1, R28 ;  /* 0x0000000103067824 */ /* 0x000fce00078e021c */
.L_x_1343:
        /* <DEDUP_REMOVED lines=8> */
.L_x_1342:
[----:B------:R-:W-:Y:S05]  /*8c10*/  BSYNC.RECONVERGENT B1 ;  /* 0x0000000000017941 */ /* 0x000fea0003800200 */
.L_x_1341:
[----:B------:R-:W-:Y:S05]  /*8c20*/  @!P1 BRA `(.L_x_1340) ;  /* 0x00000008001c9947 */ /* 0x000fea0003800000 */
        /* <DEDUP_REMOVED lines=15> */
.L_x_1346:
        /* <DEDUP_REMOVED lines=44> */
.L_x_1345:
[----:B------:R-:W-:Y:S05]  /*8fe0*/  BSYNC.RECONVERGENT B1 ;  /* 0x0000000000017941 */ /* 0x000fea0003800200 */
.L_x_1344:
        /* <DEDUP_REMOVED lines=27> */
.L_x_1348:
[----:B------:R-:W-:Y:S05]  /*91a0*/  BSYNC.RECONVERGENT B1 ;  /* 0x0000000000017941 */ /* 0x000fea0003800200 */
.L_x_1347:
[----:B------:R-:W-:-:S13]  /*91b0*/  ISETP.LT.OR P0, PT, R6, R5, P0 ;  /* 0x000000050600720c */ /* 0x000fda0000701670 */
[----:B------:R-:W-:Y:S05]  /*91c0*/  @!P0 BRA `(.L_x_1340) ;  /* 0x0000000000b48947 */ /* 0x000fea0003800000 */
[----:B------:R-:W1:Y:S01]  /*91d0*/  LDS R5, [R7+-0x1000] ;  /* 0xfff0000007057984 */ /* 0x000e620000000800 */
[----:B------:R-:W-:-:S03]  /*91e0*/  IMAD.WIDE R2, R31, 0x4, R2 ;  /* 0x000000041f027825 */ /* 0x000fc600078e0202 */
[----:B0-----:R-:W0:Y:S04]  /*91f0*/  LDS R9, [R7+-0x800] ;  /* 0xfff8000007097984 */ /* 0x001e280000000800 */
[----:B------:R-:W2:Y:S04]  /*9200*/  LDS R11, [R7] ;  /* 0x00000000070b7984 */ /* 0x000ea80000000800 */
[----:B------:R-:W3:Y:S04]  /*9210*/  LDS R13, [R7+0x800] ;  /* 0x00080000070d7984 */ /* 0x000ee80000000800 */
[----:B-1----:R4:W-:Y:S04]  /*9220*/  STG.E desc[UR8][R2.64+-0x800], R5 ;  /* 0xfff8000502007986 */ /* 0x0029e8000c101908 */
[----:B0-----:R4:W-:Y:S04]  /*9230*/  STG.E desc[UR8][R2.64+-0x400], R9 ;  /* 0xfffc000902007986 */ /* 0x0019e8000c101908 */
[----:B--2---:R4:W-:Y:S04]  /*9240*/  STG.E desc[UR8][R2.64], R11 ;  /* 0x0000000b02007986 */ /* 0x0049e8000c101908 */
[----:B---3--:R4:W-:Y:S01]  /*9250*/  STG.E desc[UR8][R2.64+0x400], R13 ;  /* 0x0004000d02007986 */ /* 0x0089e2000c101908 */
[----:B------:R-:W-:Y:S05]  /*9260*/  BRA `(.L_x_1340) ;  /* 0x00000000008c7947 */ /* 0x000fea0003800000 */
.L_x_1339:
[----:B------:R-:W-:Y:S01]  /*9270*/  P2R R2, PR, RZ, 0x8 ;  /* 0x00000008ff027803 */ /* 0x000fe20000000000 */
[----:B------:R-:W0:Y:S01]  /*9280*/  @P2 LDC.64 R46, c[0x0][0x3a0] ;  /* 0x0000e800ff2e2b82 */ /* 0x000e220000000a00 */
[----:B------:R-:W-:Y:S02]  /*9290*/  ISETP.NE.AND P3, PT, R32, RZ, PT ;  /* 0x000000ff2000720c */ /* 0x000fe40003f65270 */
[----:B------:R-:W-:Y:S02]  /*92a0*/  ISETP.NE.AND P6, PT, R33, RZ, PT ;  /* 0x000000ff2100720c */ /* 0x000fe40003fc5270 */
[----:B------:R-:W-:Y:S02]  /*92b0*/  ISETP.NE.AND P5, PT, R35, RZ, PT ;  /* 0x000000ff2300720c */ /* 0x000fe40003fa5270 */
[----:B------:R-:W-:Y:S01]  /*92c0*/  ISETP.NE.AND P4, PT, R34, RZ, PT ;  /* 0x000000ff2200720c */ /* 0x000fe20003f85270 */
[----:B------:R-:W1:Y:S01]  /*92d0*/  @P1 LDC.64 R32, c[0x0][0x3a0] ;  /* 0x0000e800ff201b82 */ /* 0x000e620000000a00 */
[----:B------:R-:W-:-:S07]  /*92e0*/  ISETP.NE.AND P0, PT, R37, RZ, PT ;  /* 0x000000ff2500720c */ /* 0x000fce0003f05270 */
[----:B------:R-:W2:Y:S08]  /*92f0*/  @P3 LDC.64 R34, c[0x0][0x3a0] ;  /* 0x0000e800ff223b82 */ /* 0x000eb00000000a00 */
[----:B------:R-:W3:Y:S01]  /*9300*/  @P6 LDC.64 R40, c[0x0][0x3a0] ;  /* 0x0000e800ff286b82 */ /* 0x000ee20000000a00 */
[----:B-1----:R-:W-:-:S07]  /*9310*/  @P1 IMAD.WIDE R32, R39, 0x4, R32 ;  /* 0x0000000427201825 */ /* 0x002fce00078e0220 */
[----:B------:R-:W1:Y:S01]  /*9320*/  @P5 LDC.64 R42, c[0x0][0x3a0] ;  /* 0x0000e800ff2a5b82 */ /* 0x000e620000000a00 */
[----:B------:R3:W-:Y:S01]  /*9330*/  @P1 STG.E desc[UR8][R32.64], R27 ;  /* 0x0000001b20001986 */ /* 0x0007e2000c101908 */
[----:B------:R-:W-:Y:S01]  /*9340*/  ISETP.NE.AND P1, PT, R36, RZ, PT ;  /* 0x000000ff2400720c */ /* 0x000fe20003f25270 */
[----:B--2---:R-:W-:-:S05]  /*9350*/  @P3 IMAD.WIDE R34, R30, 0x4, R34 ;  /* 0x000000041e223825 */ /* 0x004fca00078e0222 */
[----:B------:R-:W2:Y:S01]  /*9360*/  @P4 LDC.64 R44, c[0x0][0x3a0] ;  /* 0x0000e800ff2c4b82 */ /* 0x000ea20000000a00 */
[----:B------:R2:W-:Y:S01]  /*9370*/  @P3 STG.E desc[UR8][R34.64], R25 ;  /* 0x0000001922003986 */ /* 0x0005e2000c101908 */
[----:B------:R-:W-:-:S06]  /*9380*/  ISETP.NE.AND P3, PT, R2, RZ, PT ;  /* 0x000000ff0200720c */ /* 0x000fcc0003f65270 */
[----:B------:R-:W4:Y:S01]  /*9390*/  @P0 LDC.64 R30, c[0x0][0x3a0] ;  /* 0x0000e800ff1e0b82 */ /* 0x000f220000000a00 */
[----:B---3--:R-:W-:-:S07]  /*93a0*/  @P6 IMAD.WIDE R26, R11, 0x4, R40 ;  /* 0x000000040b1a6825 */ /* 0x008fce00078e0228 */
[----:B------:R-:W3:Y:S01]  /*93b0*/  @P1 LDC.64 R36, c[0x0][0x3a0] ;  /* 0x0000e800ff241b82 */ /* 0x000ee20000000a00 */
[----:B-1----:R-:W-:-:S07]  /*93c0*/  @P5 IMAD.WIDE R10, R10, 0x4, R42 ;  /* 0x000000040a0a5825 */ /* 0x002fce00078e022a */
[----:B------:R-:W1:Y:S01]  /*93d0*/  @P3 LDC.64 R48, c[0x0][0x3a0] ;  /* 0x0000e800ff303b82 */ /* 0x000e620000000a00 */
[----:B--2---:R-:W-:-:S04]  /*93e0*/  @P4 IMAD.WIDE R24, R9, 0x4, R44 ;  /* 0x0000000409184825 */ /* 0x004fc800078e022c */
[----:B0-----:R-:W-:-:S04]  /*93f0*/  @P2 IMAD.WIDE R8, R8, 0x4, R46 ;  /* 0x0000000408082825 */ /* 0x001fc800078e022e */
[----:B----4-:R-:W-:-:S04]  /*9400*/  @P0 IMAD.WIDE R30, R6, 0x4, R30 ;  /* 0x00000004061e0825 */ /* 0x010fc800078e021e */
[----:B---3--:R-:W-:-:S05]  /*9410*/  @P1 IMAD.WIDE R38, R38, 0x4, R36 ;  /* 0x0000000426261825 */ /* 0x008fca00078e0224 */
[----:B------:R2:W-:Y:S01]  /*9420*/  @P1 STG.E desc[UR8][R38.64], R23 ;  /* 0x0000001726001986 */ /* 0x0005e2000c101908 */
[----:B-1----:R-:W-:-:S03]  /*9430*/  @P3 IMAD.WIDE R32, R7, 0x4, R48 ;  /* 0x0000000407203825 */ /* 0x002fc600078e0230 */
[----:B------:R2:W-:Y:S04]  /*9440*/  @P6 STG.E desc[UR8][R26.64], R21 ;  /* 0x000000151a006986 */ /* 0x0005e8000c101908 */
[----:B------:R2:W-:Y:S04]  /*9450*/  @P5 STG.E desc[UR8][R10.64], R19 ;  /* 0x000000130a005986 */ /* 0x0005e8000c101908 */
[----:B------:R2:W-:Y:S04]  /*9460*/  @P4 STG.E desc[UR8][R24.64], R17 ;  /* 0x0000001118004986 */ /* 0x0005e8000c101908 */
[----:B------:R2:W-:Y:S04]  /*9470*/  @P2 STG.E desc[UR8][R8.64], R15 ;  /* 0x0000000f08002986 */ /* 0x0005e8000c101908 */
[----:B------:R2:W-:Y:S04]  /*9480*/  @P3 STG.E desc[UR8][R32.64], R13 ;  /* 0x0000000d20003986 */ /* 0x0005e8000c101908 */
[----:B------:R2:W-:Y:S02]  /*9490*/  @P0 STG.E desc[UR8][R30.64], R3 ;  /* 0x000000031e000986 */ /* 0x0005e4000c101908 */
.L_x_1340:
[----:B------:R-:W-:Y:S05]  /*94a0*/  BSYNC.RECONVERGENT B0 ;  /* 0x0000000000007941 */ /* 0x000fea0003800200 */
.L_x_1338:
[----:B------:R-:W-:-:S13]  /*94b0*/  ISETP.NE.AND P0, PT, R28, 0xff, PT ;  /* 0x000000ff1c00780c */ /* 0x000fda0003f05270 */
[----:B------:R-:W-:Y:S05]  /*94c0*/  @P0 EXIT ;  /* 0x000000000000094d */ /* 0x000fea0003800000 */
[----:B------:R-:W-:Y:S01]  /*94d0*/  ISETP.NE.AND P0, PT, R29, 0x900, PT ;  /* 0x000009001d00780c */ /* 0x000fe20003f05270 */
[----:B0-----:R-:W0:-:S12]  /*94e0*/  LDC.64 R6, c[0x0][0x3a8] ;  /* 0x0000ea00ff067b82 */ /* 0x001e180000000a00 */
[----:B-12-4-:R-:W1:Y:S02]  /*94f0*/  @!P0 LDC.64 R2, c[0x0][0x3a0] ;  /* 0x0000e800ff028b82 */ /* 0x016e640000000a00 */
[----:B-1----:R-:W-:-:S04]  /*9500*/  @!P0 IMAD.WIDE R2, R0, 0x4, R2 ;  /* 0x0000000400028825 */ /* 0x002fc800078e0202 */
[----:B------:R-:W-:Y:S01]  /*9510*/  @!P0 VIADD R0, R0, 0x1 ;  /* 0x0000000100008836 */ /* 0x000fe20000000000 */
[----:B------:R-:W-:Y:S04]  /*9520*/  @!P0 STG.E desc[UR8][R2.64], R4 ;  /* 0x0000000402008986 */ /* 0x000fe8000c101908 */
[----:B0-----:R-:W-:Y:S01]  /*9530*/  STG.E desc[UR8][R6.64], R0 ;  /* 0x0000000006007986 */ /* 0x001fe2000c101908 */
[----:B------:R-:W-:Y:S05]  /*9540*/  EXIT ;  /* 0x000000000000794d */ /* 0x000fea0003800000 */
.L_x_1294:
[----:B------:R-:W-:Y:S01]  /*9550*/  BSSY B0, `(.L_x_1349) ;  /* 0x0000006000007945 */ /* 0x000fe20003800000 */
[----:B------:R-:W-:Y:S01]  /*9560*/  PLOP3.LUT P0, PT, P0, PT, PT, 0x8, 0x80 ;  /* 0x000000000080781c */ /* 0x000fe2000070e170 */
[----:B------:R-:W-:-:S12]  /*9570*/  IMAD.MOV.U32 R4, RZ, RZ, -0x1 ;  /* 0xffffffffff047424 */ /* 0x000fd800078e00ff */
[----:B------:R-:W-:Y:S05]  /*9580*/  WARPSYNC.COLLECTIVE R4, `(.L_x_1350) ;  /* 0x0000000004087348 */ /* 0x000fea0003c00000 */
[----:B------:R-:W-:Y:S01]  /*9590*/  VOTE.ANY P0, P0 ;  /* 0x0000000000ff7806 */ /* 0x000fe20000000100 */
[----:B------:R-:W-:-:S12]  /*95a0*/  ENDCOLLECTIVE ;  /* 0x000000000000791b */ /* 0x000fd80003800000 */
.L_x_1350:
[----:B------:R-:W-:Y:S05]  /*95b0*/  BSYNC B0 ;  /* 0x0000000000007941 */ /* 0x000fea0003800000 */
.L_x_1349:
[----:B------:R-:W-:Y:S05]  /*95c0*/  BRA `(.L_x_1351) ;  /* 0xffffff9400b47947 */ /* 0x000fea000383ffff */
.L_x_1296:
[----:B------:R-:W0:Y:S01]  /*95d0*/  S2R R31, SR_GEMASK ;  /* 0x00000000001f7919 */ /* 0x000e220000003c00 */
[----:B------:R-:W-:Y:S01]  /*95e0*/  BSSY B0, `(.L_x_1352) ;  /* 0x0000006000007945 */ /* 0x000fe20003800000 */
[----:B------:R-:W-:Y:S01]  /*95f0*/  PLOP3.LUT P0, PT, P0, PT, PT, 0x8, 0x80 ;  /* 0x000000000080781c */ /* 0x000fe2000070e170 */
[----:B------:R-:W-:-:S12]  /*9600*/  IMAD.MOV.U32 R4, RZ, RZ, -0x1 ;  /* 0xffffffffff047424 */ /* 0x000fd800078e00ff */
[----:B0-----:R-:W-:Y:S05]  /*9610*/  WARPSYNC.COLLECTIVE R4, `(.L_x_1353) ;  /* 0x0000000004087348 */ /* 0x001fea0003c00000 */
[----:B------:R-:W-:Y:S01]  /*9620*/  VOTE.ANY R4, PT, P0 ;  /* 0x0000000000047806 */ /* 0x000fe200000e0100 */
[----:B0-----:R-:W-:Y:S06]  /*9630*/  ENDCOLLECTIVE ;  /* 0x000000000000791b */ /* 0x001fec0003800000 */
.L_x_1353:
[----:B------:R-:W-:Y:S05]  /*9640*/  BSYNC B0 ;  /* 0x0000000000007941 */ /* 0x000fea0003800000 */
.L_x_1352:
[----:B------:R-:W-:Y:S01]  /*9650*/  LOP3.LUT R4, R4, 0x80000000, R31, 0xec, !PT ;  /* 0x8000000004047812 */ /* 0x000fe200078eec1f */
[----:B------:R-:W-:Y:S01]  /*9660*/  IMAD.MOV.U32 R6, RZ, RZ, 0x1 ;  /* 0x00000001ff067424 */ /* 0x000fe200078e00ff */
[----:B------:R-:W-:-:S03]  /*9670*/  ISETP.NE.AND P1, PT, R8, RZ, PT ;  /* 0x000000ff0800720c */ /* 0x000fc60003f25270 */
        /* <DEDUP_REMOVED lines=8> */
.L_x_1354:
[----:B------:R-:W-:Y:S02]  /*9700*/  IMAD.MOV.U32 R5, RZ, RZ, R9 ;  /* 0x000000ffff057224 */ /* 0x000fe400078e0009 */
[----:B------:R-:W-:-:S07]  /*9710*/  IMAD.MOV.U32 R30, RZ, RZ, R42 ;  /* 0x000000ffff1e7224 */ /* 0x000fce00078e002a */
[----:B------:R-:W-:Y:S05]  /*9720*/  WARPSYNC.COLLECTIVE R4, `(.L_x_1355) ;  /* 0x0000000004087348 */ /* 0x000fea0003c00000 */
[----:B------:R0:W1:Y:S02]  /*9730*/  SHFL.DOWN P0, R42, R5, R6, R41 ;  /* 0x08000006052a7389 */ /* 0x0000640000000029 */
[----:B01----:R-:W-:Y:S05]  /*9740*/  ENDCOLLECTIVE ;  /* 0x000000000000791b */ /* 0x003fea0003800000 */
.L_x_1355:
[----:B------:R-:W-:Y:S01]  /*9750*/  IMAD.MOV.U32 R6, RZ, RZ, 0x2 ;  /* 0x00000002ff067424 */ /* 0x000fe200078e00ff */
[----:B------:R-:W-:Y:S01]  /*9760*/  ISETP.GE.AND P0, PT, R36, R41, PT ;  /* 0x000000292400720c */ /* 0x000fe20003f06270 */
[----:B------:R-:W-:-:S03]  /*9770*/  FADD R33, R9, R42 ;  /* 0x0000002a09217221 */ /* 0x000fc60000000000 */
[----:B------:R-:W-:Y:S02]  /*9780*/  SEL R35, R30, RZ, !P0 ;  /* 0x000000ff1e237207 */ /* 0x000fe40004000000 */
[----:B------:R-:W-:-:S03]  /*9790*/  FSEL R33, R33, R9, !P1 ;  /* 0x0000000921217208 */ /* 0x000fc60004800000 */
[----:B------:R-:W-:Y:S01]  /*97a0*/  IMAD.IADD R30, R8, 0x1, R35 ;  /* 0x00000001081e7824 */ /* 0x000fe200078e0223 */
[----:B------:R-:W-:Y:S01]  /*97b0*/  FSEL R33, R33, R9, !P0 ;  /* 0x0000000921217208 */ /* 0x000fe20004000000 */
[----:B------:R-:W-:Y:S02]  /*97c0*/  VIADD R8, R36, 0x2 ;  /* 0x0000000224087836 */ /* 0x000fe40000000000 */
[----:B------:R-:W-:Y:S01]  /*97d0*/  IMAD.MOV.U32 R5, RZ, RZ, R30 ;  /* 0x000000ffff057224 */ /* 0x000fe200078e001e */
[----:B------:R-:W-:Y:S02]  /*97e0*/  ISETP.NE.AND P2, PT, R30, RZ, PT ;  /* 0x000000ff1e00720c */ /* 0x000fe40003f45270 */
[----:B------:R-:W-:-:S13]  /*97f0*/  ISETP.GT.AND P1, PT, R8, R41, PT ;  /* 0x000000290800720c */ /* 0x000fda0003f24270 */
[----:B------:R-:W-:Y:S05]  /*9800*/  WARPSYNC.COLLECTIVE R4, `(.L_x_1356) ;  /* 0x0000000004087348 */ /* 0x000fea0003c00000 */
[----:B------:R0:W1:Y:S02]  /*9810*/  SHFL.DOWN P0, R42, R5, R6, R41 ;  /* 0x08000006052a7389 */ /* 0x0000640000000029 */
[----:B01----:R-:W-:Y:S05]  /*9820*/  ENDCOLLECTIVE ;  /* 0x000000000000791b */ /* 0x003fea0003800000 */
.L_x_1356:
[----:B------:R-:W-:Y:S01]  /*9830*/  IMAD.MOV.U32 R5, RZ, RZ, R33 ;  /* 0x000000ffff057224 */ /* 0x000fe200078e0021 */
[----:B------:R-:W-:-:S07]  /*9840*/  SEL R9, R42, RZ, !P1 ;  /* 0x000000ff2a097207 */ /* 0x000fce0004800000 */
[----:B------:R-:W-:Y:S05]  /*9850*/  WARPSYNC.COLLECTIVE R4, `(.L_x_1357) ;  /* 0x0000000004087348 */ /* 0x000fea0003c00000 */
[----:B------:R0:W1:Y:S02]  /*9860*/  SHFL.DOWN P0, R42, R5, R6, R41 ;  /* 0x08000006052a7389 */ /* 0x0000640000000029 */
[----:B01----:R-:W-:Y:S05]  /*9870*/  ENDCOLLECTIVE ;  /* 0x000000000000791b */ /* 0x003fea0003800000 */
.L_x_1357:
[----:B------:R-:W-:-:S04]  /*9880*/  IMAD.IADD R8, R30, 0x1, R9 ;  /* 0x000000011e087824 */ /* 0x000fc800078e0209 */
[----:B------:R-:W-:Y:S02]  /*9890*/  IMAD.MOV.U32 R5, RZ, RZ, R8 ;  /* 0x000000ffff057224 */ /* 0x000fe400078e0008 */
[----:B------:R-:W-:Y:S02]  /*98a0*/  IMAD.MOV.U32 R6, RZ, RZ, 0x4 ;  /* 0x00000004ff067424 */ /* 0x000fe400078e00ff */
[----:B------:R-:W-:-:S07]  /*98b0*/  IMAD.MOV.U32 R34, RZ, RZ, R42 ;  /* 0x000000ffff227224 */ /* 0x000fce00078e002a */
[----:B------:R-:W-:Y:S05]  /*98c0*/  WARPSYNC.COLLECTIVE R4, `(.L_x_1358) ;  /* 0x0000000004087348 */ /* 0x000fea0003c00000 */
[----:B------:R0:W1:Y:S02]  /*98d0*/  SHFL.DOWN P0, R42, R5, R6, R41 ;  /* 0x08000006052a7389 */ /* 0x0000640000000029 */
[----:B01----:R-:W-:Y:S05]  /*98e0*/  ENDCOLLECTIVE ;  /* 0x000000000000791b */ /* 0x003fea0003800000 */
.L_x_1358:
[----:B------:R-:W-:-:S05]  /*98f0*/  FADD R34, R33, R34 ;  /* 0x0000002221227221 */ /* 0x000fca0000000000 */
[----:B------:R-:W-:Y:S02]  /*9900*/  @!P1 FSEL R33, R34, R33, !P2 ;  /* 0x0000002122219208 */ /* 0x000fe40005000000 */
[----:B------:R-:W-:Y:S01]  /*9910*/  ISETP.NE.U32.AND P1, PT, R10, 0x65, PT ;  /* 0x000000650a00780c */ /* 0x000fe20003f25070 */
[----:B------:R-:W-:Y:S01]  /*9920*/  VIADD R10, R36, 0x4 ;  /* 0x00000004240a7836 */ /* 0x000fe20000000000 */
[----:B------:R-:W0:Y:S02]  /*9930*/  LDC.64 R34, c[0x0][0x3b0] ;  /* 0x0000ec00ff227b82 */ /* 0x000e240000000a00 */
[----:B------:R-:W-:Y:S01]  /*9940*/  ISETP.NE.AND.EX P1, PT, R11, RZ, PT, P1 ;  /* 0x000000ff0b00720c */ /* 0x000fe20003f25310 */
[----:B------:R-:W-:Y:S01]  /*9950*/  IMAD.MOV.U32 R5, RZ, RZ, R33 ;  /* 0x000000ffff057224 */ /* 0x000fe200078e0021 */
[----:B------:R-:W-:Y:S01]  /*9960*/  ISETP.GT.AND P2, PT, R10, R41, PT ;  /* 0x000000290a00720c */ /* 0x000fe20003f44270 */
[----:B------:R-:W-:Y:S02]  /*9970*/  VIADD R10, R36, 0x10 ;  /* 0x00000010240a7836 */ /* 0x000fe40000000000 */
[----:B------:R-:W-:-:S10]  /*9980*/  IMAD.MOV.U32 R9, RZ, RZ, R42 ;  /* 0x000000ffff097224 */ /* 0x000fd400078e002a */
[----:B0-----:R-:W-:Y:S05]  /*9990*/  WARPSYNC.COLLECTIVE R4, `(.L_x_1359) ;  /* 0x0000000004087348 */ /* 0x001fea0003c00000 */
[----:B------:R1:W2:Y:S02]  /*99a0*/  SHFL.DOWN P0, R42, R5, R6, R41 ;  /* 0x08000006052a7389 */ /* 0x0002a40000000029 */
[----:B012---:R-:W-:Y:S05]  /*99b0*/  ENDCOLLECTIVE ;  /* 0x000000000000791b */ /* 0x007fea0003800000 */
.L_x_1359:
[----:B------:R-:W-:-:S05]  /*99c0*/  SEL R9, R9, RZ, !P2 ;  /* 0x000000ff09097207 */ /* 0x000fca0005000000 */
[----:B------:R-:W-:-:S04]  /*99d0*/  IMAD.IADD R30, R8, 0x1, R9 ;  /* 0x00000001081e7824 */ /* 0x000fc800078e0209 */
[----:B------:R-:W-:Y:S02]  /*99e0*/  IMAD.MOV.U32 R5, RZ, RZ, R30 ;  /* 0x000000ffff057224 */ /* 0x000fe400078e001e */
[----:B------:R-:W-:Y:S01]  /*99f0*/  IMAD.MOV.U32 R6, RZ, RZ, 0x8 ;  /* 0x00000008ff067424 */ /* 0x000fe200078e00ff */
[----:B------:R-:W-:Y:S01]  /*9a00*/  ISETP.NE.AND P0, PT, R8, RZ, PT ;  /* 0x000000ff0800720c */ /* 0x000fe20003f05270 */
[----:B------:R-:W-:Y:S01]  /*9a10*/  FADD R42, R33, R42 ;  /* 0x0000002a212a7221 */ /* 0x000fe20000000000 */
[----:B------:R-:W-:-:S04]  /*9a20*/  VIADD R8, R36, 0x8 ;  /* 0x0000000824087836 */ /* 0x000fc80000000000 */
[----:B------:R-:W-:Y:S02]  /*9a30*/  @!P2 FSEL R33, R42, R33, !P0 ;  /* 0x000000212a21a208 */ /* 0x000fe40004000000 */
[----:B------:R-:W-:-:S13]  /*9a40*/  ISETP.GT.AND P2, PT, R8, R41, PT ;  /* 0x000000290800720c */ /* 0x000fda0003f44270 */
[----:B------:R-:W-:Y:S05]  /*9a50*/  WARPSYNC.COLLECTIVE R4, `(.L_x_1360) ;  /* 0x0000000004087348 */ /* 0x000fea0003c00000 */
[----:B------:R0:W1:Y:S02]  /*9a60*/  SHFL.DOWN P0, R42, R5, R6, R41 ;  /* 0x08000006052a7389 */ /* 0x0000640000000029 */
[----:B01----:R-:W-:Y:S05]  /*9a70*/  ENDCOLLECTIVE ;  /* 0x000000000000791b */ /* 0x003fea0003800000 */
.L_x_1360:
[----:B------:R-:W-:Y:S02]  /*9a80*/  IMAD.MOV.U32 R5, RZ, RZ, R33 ;  /* 0x000000ffff057224 */ /* 0x000fe400078e0021 */
[----:B------:R-:W-:-:S07]  /*9a90*/  IMAD.MOV.U32 R9, RZ, RZ, R42 ;  /* 0x000000ffff097224 */ /* 0x000fce00078e002a */
[----:B------:R-:W-:Y:S05]  /*9aa0*/  WARPSYNC.COLLECTIVE R4, `(.L_x_1361) ;  /* 0x0000000004087348 */ /* 0x000fea0003c00000 */
[----:B------:R0:W1:Y:S02]  /*9ab0*/  SHFL.DOWN P0, R42, R5, R6, R41 ;  /* 0x08000006052a7389 */ /* 0x0000640000000029 */
[----:B01----:R-:W-:Y:S05]  /*9ac0*/  ENDCOLLECTIVE ;  /* 0x000000000000791b */ /* 0x003fea0003800000 */
.L_x_1361:
[----:B------:R-:W-:-:S05]  /*9ad0*/  SEL R9, R9, RZ, !P2 ;  /* 0x000000ff09097207 */ /* 0x000fca0005000000 */
[----:B------:R-:W-:-:S04]  /*9ae0*/  IMAD.IADD R8, R30, 0x1, R9 ;  /* 0x000000011e087824 */ /* 0x000fc800078e0209 */
[----:B------:R-:W-:Y:S02]  /*9af0*/  IMAD.MOV.U32 R5, RZ, RZ, R8 ;  /* 0x000000ffff057224 */ /* 0x000fe400078e0008 */
[----:B------:R-:W-:Y:S01]  /*9b00*/  IMAD.MOV.U32 R6, RZ, RZ, 0x10 ;  /* 0x00000010ff067424 */ /* 0x000fe200078e00ff */
[----:B------:R-:W-:Y:S01]  /*9b10*/  ISETP.NE.AND P0, PT, R30, RZ, PT ;  /* 0x000000ff1e00720c */ /* 0x000fe20003f05270 */
[----:B------:R-:W-:-:S05]  /*9b20*/  FADD R42, R33, R42 ;  /* 0x0000002a212a7221 */ /* 0x000fca0000000000 */
[----:B------:R-:W-:Y:S02]  /*9b30*/  @!P2 FSEL R33, R42, R33, !P0 ;  /* 0x000000212a21a208 */ /* 0x000fe40004000000 */
[----:B------:R-:W-:-:S13]  /*9b40*/  ISETP.NE.AND P2, PT, R8, RZ, PT ;  /* 0x000000ff0800720c */ /* 0x000fda0003f45270 */
[----:B------:R-:W-:Y:S05]  /*9b50*/  WARPSYNC.COLLECTIVE R4, `(.L_x_1362) ;  /* 0x0000000004087348 */ /* 0x000fea0003c00000 */
[----:B------:R0:W1:Y:S02]  /*9b60*/  SHFL.DOWN P0, R42, R5, R6, R41 ;  /* 0x08000006052a7389 */ /* 0x0000640000000029 */
[----:B01----:R-:W-:Y:S05]  /*9b70*/  ENDCOLLECTIVE ;  /* 0x000000000000791b */ /* 0x003fea0003800000 */
.L_x_1362:
[----:B------:R-:W-:Y:S02]  /*9b80*/  IMAD.MOV.U32 R5, RZ, RZ, R33 ;  /* 0x000000ffff057224 */ /* 0x000fe400078e0021 */
[----:B------:R-:W-:-:S07]  /*9b90*/  IMAD.MOV.U32 R9, RZ, RZ, R42 ;  /* 0x000000ffff097224 */ /* 0x000fce00078e002a */
[----:B------:R-:W-:Y:S05]  /*9ba0*/  WARPSYNC.COLLECTIVE R4, `(.L_x_1363) ;  /* 0x0000000004087348 */ /* 0x000fea0003c00000 */
[----:B------:R0:W1:Y:S02]  /*9bb0*/  SHFL.DOWN P0, R42, R5, R6, R41 ;  /* 0x08000006052a7389 */ /* 0x0000640000000029 */
[----:B01----:R-:W-:Y:S05]  /*9bc0*/  ENDCOLLECTIVE ;  /* 0x000000000000791b */ /* 0x003fea0003800000 */
.L_x_1363:
[----:B------:R-:W-:-:S05]  /*9bd0*/  LOP3.LUT R5, RZ, R0, RZ, 0x33, !PT ;  /* 0x00000000ff057212 */ /* 0x000fca00078e33ff */
[----:B------:R-:W-:Y:S01]  /*9be0*/  IMAD.IADD R38, R5, 0x1, R38 ;  /* 0x0000000105267824 */ /* 0x000fe200078e0226 */
[----:B------:R-:W-:Y:S01]  /*9bf0*/  ISETP.GT.AND P0, PT, R10, R41, PT ;  /* 0x000000290a00720c */ /* 0x000fe20003f04270 */
[----:B------:R-:W-:-:S03]  /*9c00*/  FADD R42, R33, R42 ;  /* 0x0000002a212a7221 */ /* 0x000fc60000000000 */
[----:B------:R-:W-:-:S05]  /*9c10*/  SEL R9, R9, RZ, !P0 ;  /* 0x000000ff09097207 */ /* 0x000fca0004000000 */
[----:B------:R-:W-:-:S04]  /*9c20*/  IMAD.IADD R30, R8, 0x1, R9 ;  /* 0x00000001081e7824 */ /* 0x000fc800078e0209 */
[----:B------:R-:W-:Y:S02]  /*9c30*/  @!P0 FSEL R33, R42, R33, !P2 ;  /* 0x000000212a218208 */ /* 0x000fe40005000000 */
[----:B------:R-:W-:Y:S02]  /*9c40*/  PLOP3.LUT P0, PT, P1, PT, PT, 0x80, 0x8 ;  /* 0x000000000008781c */ /* 0x000fe40000f0f070 */
[----:B------:R-:W-:Y:S01]  /*9c50*/  IADD3 R34, P2, PT, R34, 0x200, RZ ;  /* 0x0000020022227810 */ /* 0x000fe20007f5e0ff */
[----:B------:R-:W-:-:S04]  /*9c60*/  IMAD.MOV.U32 R8, RZ, RZ, R33 ;  /* 0x000000ffff087224 */ /* 0x000fc800078e0021 */
[----:B------:R-:W-:-:S08]  /*9c70*/  IMAD.X R35, RZ, RZ, R35, P2 ;  /* 0x000000ffff237224 */ /* 0x000fd000010e0623 */
[----:B------:R-:W-:Y:S05]  /*9c80*/  WARPSYNC.COLLECTIVE R4, `(.L_x_1364) ;  /* 0x0000000004087348 */ /* 0x000fea0003c00000 */
[----:B------:R-:W-:Y:S01]  /*9c90*/  VOTE.ALL P0, P0 ;  /* 0x0000000000ff7806 */ /* 0x000fe20000000000 */
[----:B------:R-:W-:-:S12]  /*9ca0*/  ENDCOLLECTIVE ;  /* 0x000000000000791b */ /* 0x000fd80003800000 */
.L_x_1364:
[----:B------:R-:W-:Y:S05]  /*9cb0*/  BRA `(.L_x_1365) ;  /* 0xffffff9000fc7947 */ /* 0x000fea000383ffff */
.L_x_1298:
[----:B------:R-:W-:Y:S01]  /*9cc0*/  BSSY B0, `(.L_x_1366) ;  /* 0x0000006000007945 */ /* 0x000fe20003800000 */
[----:B------:R-:W-:Y:S01]  /*9cd0*/  PLOP3.LUT P0, PT, P0, PT, PT, 0x8, 0x80 ;  /* 0x000000000080781c */ /* 0x000fe2000070e170 */
[----:B------:R-:W-:-:S12]  /*9ce0*/  IMAD.MOV.U32 R4, RZ, RZ, -0x1 ;  /* 0xffffffffff047424 */ /* 0x000fd800078e00ff */
[----:B------:R-:W-:Y:S05]  /*9cf0*/  WARPSYNC.COLLECTIVE R4, `(.L_x_1367) ;  /* 0x0000000004087348 */ /* 0x000fea0003c00000 */
[----:B------:R-:W-:Y:S01]  /*9d00*/  VOTE.ANY P0, P0 ;  /* 0x0000000000ff7806 */ /* 0x000fe20000000100 */
[----:B------:R-:W-:-:S12]  /*9d10*/  ENDCOLLECTIVE ;  /* 0x000000000000791b */ /* 0x000fd80003800000 */
.L_x_1367:
[----:B------:R-:W-:Y:S05]  /*9d20*/  BSYNC B0 ;  /* 0x0000000000007941 */ /* 0x000fea0003800000 */
.L_x_1366:
[----:B------:R-:W-:Y:S05]  /*9d30*/  BRA `(.L_x_1368) ;  /* 0xffffff9400087947 */ /* 0x000fea000383ffff */
.L_x_1300:
[----:B------:R-:W-:Y:S01]  /*9d40*/  BSSY B0, `(.L_x_1369) ;  /* 0x0000006000007945 */ /* 0x000fe20003800000 */
[----:B------:R-:W-:Y:S01]  /*9d50*/  PLOP3.LUT P0, PT, P0, PT, PT, 0x8, 0x80 ;  /* 0x000000000080781c */ /* 0x000fe2000070e170 */
[----:B------:R-:W-:-:S12]  /*9d60*/  IMAD.MOV.U32 R4, RZ, RZ, -0x1 ;  /* 0xffffffffff047424 */ /* 0x000fd800078e00ff */
[----:B------:R-:W-:Y:S05]  /*9d70*/  WARPSYNC.COLLECTIVE R4, `(.L_x_1370) ;  /* 0x0000000004087348 */ /* 0x000fea0003c00000 */
[----:B------:R-:W-:Y:S01]  /*9d80*/  VOTE.ANY R4, PT, P0 ;  /* 0x0000000000047806 */ /* 0x000fe200000e0100 */
[----:B------:R-:W-:Y:S06]  /*9d90*/  ENDCOLLECTIVE ;  /* 0x000000000000791b */ /* 0x000fec0003800000 */
.L_x_1370:
[----:B------:R-:W-:Y:S05]  /*9da0*/  BSYNC B0 ;  /* 0x0000000000007941 */ /* 0x000fea0003800000 */
.L_x_1369:
[----:B------:R-:W-:Y:S01]  /*9db0*/  LOP3.LUT R4, R4, 0x80000000, R31, 0xec, !PT ;  /* 0x8000000004047812 */ /* 0x000fe200078eec1f */
[----:B------:R-:W-:Y:S01]  /*9dc0*/  IMAD.MOV.U32 R6, RZ, RZ, 0x1 ;  /* 0x00000001ff067424 */ /* 0x000fe200078e00ff */
[----:B------:R-:W-:Y:S01]  /*9dd0*/  ISETP.NE.AND P1, PT, R8, RZ, PT ;  /* 0x000000ff0800720c */ /* 0x000fe20003f25270 */
[----:B------:R-:W-:Y:S02]  /*9de0*/  VIADD R33, R33, 0xffffffe0 ;  /* 0xffffffe021217836 */ /* 0x000fe40000000000 */
        /* <DEDUP_REMOVED lines=8> */
.L_x_1371:
[----:B------:R-:W-:Y:S02]  /*9e70*/  IMAD.MOV.U32 R5, RZ, RZ, R9 ;  /* 0x000000ffff057224 */ /* 0x000fe400078e0009 */
[----:B------:R-:W-:-:S07]  /*9e80*/  IMAD.MOV.U32 R40, RZ, RZ, R42 ;  /* 0x000000ffff287224 */ /* 0x000fce00078e002a */
[----:B------:R-:W-:Y:S05]  /*9e90*/  WARPSYNC.COLLECTIVE R4, `(.L_x_1372) ;  /* 0x0000000004087348 */ /* 0x000fea0003c00000 */
[----:B------:R0:W1:Y:S02]  /*9ea0*/  SHFL.DOWN P0, R42, R5, R6, R41 ;  /* 0x08000006052a7389 */ /* 0x0000640000000029 */
[----:B01----:R-:W-:Y:S05]  /*9eb0*/  ENDCOLLECTIVE ;  /* 0x000000000000791b */ /* 0x003fea0003800000 */
.L_x_1372:
        /* <DEDUP_REMOVED lines=14> */
.L_x_1373:
[----:B------:R-:W-:Y:S01]  /*9fa0*/  IMAD.MOV.U32 R5, RZ, RZ, R40 ;  /* 0x000000ffff057224 */ /* 0x000fe200078e0028 */
[----:B------:R-:W-:-:S07]  /*9fb0*/  SEL R9, R42, RZ, !P1 ;  /* 0x000000ff2a097207 */ /* 0x000fce0004800000 */
[----:B------:R-:W-:Y:S05]  /*9fc0*/  WARPSYNC.COLLECTIVE R4, `(.L_x_1374) ;  /* 0x0000000004087348 */ /* 0x000fea0003c00000 */
[----:B------:R0:W1:Y:S02]  /*9fd0*/  SHFL.DOWN P0, R42, R5, R6, R41 ;  /* 0x08000006052a7389 */ /* 0x0000640000000029 */
[----:B01----:R-:W-:Y:S05]  /*9fe0*/  ENDCOLLECTIVE ;  /* 0x000000000000791b */ /* 0x003fea0003800000 */
.L_x_1374:
[----:B------:R-:W-:-:S05]  /*9ff0*/  IMAD.IADD R8, R44, 0x1, R9 ;  /* 0x000000012c087824 */ /* 0x000fca00078e0209 */
[----:B------:R-:W-:Y:S01]  /*a000*/  ISETP.NE.AND P3, PT, R8, RZ, PT ;  /* 0x000000ff0800720c */ /* 0x000fe20003f65270 */
[----:B------:R-:W-:Y:S02]  /*a010*/  IMAD.MOV.U32 R5, RZ, RZ, R8 ;  /* 0x000000ffff057224 */ /* 0x000fe400078e0008 */
[----:B------:R-:W-:Y:S02]  /*a020*/  IMAD.MOV.U32 R6, RZ, RZ, 0x4 ;  /* 0x00000004ff067424 */ /* 0x000fe400078e00ff */
[----:B------:R-:W-:-:S08]  /*a030*/  IMAD.MOV.U32 R43, RZ, RZ, R42 ;  /* 0x000000ffff2b7224 */ /* 0x000fd000078e002a */
[----:B------:R-:W-:Y:S05]  /*a040*/  WARPSYNC.COLLECTIVE R4, `(.L_x_1375) ;  /* 0x0000000004087348 */ /* 0x000fea0003c00000 */
[----:B------:R0:W1:Y:S02]  /*a050*/  SHFL.DOWN P0, R42, R5, R6, R41 ;  /* 0x08000006052a7389 */ /* 0x0000640000000029 */
[----:B01----:R-:W-:Y:S05]  /*a060*/  ENDCOLLECTIVE ;  /* 0x000000000000791b */ /* 0x003fea0003800000 */
.L_x_1375:
[----:B------:R-:W-:-:S05]  /*a070*/  FADD R43, R40, R43 ;  /* 0x0000002b282b7221 */ /* 0x000fca0000000000 */
[----:B------:R-:W-:Y:S02]  /*a080*/  @!P1 FSEL R40, R43, R40, !P2 ;  /* 0x000000282b289208 */ /* 0x000fe40005000000 */
[----:B------:R-:W-:Y:S01]  /*a090*/  ISETP.NE.U32.AND P1, PT, R10, 0x65, PT ;  /* 0x000000650a00780c */ /* 0x000fe20003f25070 */
[----:B------:R-:W-:-:S03]  /*a0a0*/  VIADD R10, R36, 0x4 ;  /* 0x00000004240a7836 */ /* 0x000fc60000000000 */
[----:B------:R-:W-:Y:S01]  /*a0b0*/  ISETP.NE.AND.EX P1, PT, R11, RZ, PT, P1 ;  /* 0x000000ff0b00720c */ /* 0x000fe20003f25310 */
[----:B------:R-:W-:Y:S01]  /*a0c0*/  IMAD.MOV.U32 R5, RZ, RZ, R40 ;  /* 0x000000ffff057224 */ /* 0x000fe200078e0028 */
[----:B------:R-:W-:Y:S01]  /*a0d0*/  ISETP.GT.AND P2, PT, R10, R41, PT ;  /* 0x000000290a00720c */ /* 0x000fe20003f44270 */
[----:B------:R-:W-:-:S03]  /*a0e0*/  VIADD R10, R36, 0x10 ;  /* 0x00000010240a7836 */ /* 0x000fc60000000000 */
[----:B------:R-:W-:-:S09]  /*a0f0*/  SEL R9, R42, RZ, !P2 ;  /* 0x000000ff2a097207 */ /* 0x000fd20005000000 */
[----:B------:R-:W-:Y:S05]  /*a100*/  WARPSYNC.COLLECTIVE R4, `(.L_x_1376) ;  /* 0x0000000004087348 */ /* 0x000fea0003c00000 */
[----:B------:R0:W1:Y:S02]  /*a110*/  SHFL.DOWN P0, R42, R5, R6, R41 ;  /* 0x08000006052a7389 */ /* 0x0000640000000029 */
[----:B01----:R-:W-:Y:S05]  /*a120*/  ENDCOLLECTIVE ;  /* 0x000000000000791b */ /* 0x003fea0003800000 */
.L_x_1376:
[----:B------:R-:W-:Y:S02]  /*a130*/  IMAD.IADD R44, R8, 0x1, R9 ;  /* 0x00000001082c7824 */ /* 0x000fe400078e0209 */
[----:B------:R-:W-:Y:S02]  /*a140*/  VIADD R8, R36, 0x8 ;  /* 0x0000000824087836 */ /* 0x000fe40000000000 */
[----:B------:R-:W-:Y:S02]  /*a150*/  IMAD.MOV.U32 R5, RZ, RZ, R44 ;  /* 0x000000ffff057224 */ /* 0x000fe400078e002c */
[----:B------:R-:W-:Y:S02]  /*a160*/  IMAD.MOV.U32 R6, RZ, RZ, 0x8 ;  /* 0x00000008ff067424 */ /* 0x000fe400078e00ff */
[----:B------:R-:W-:-:S07]  /*a170*/  IMAD.MOV.U32 R9, RZ, RZ, R42 ;  /* 0x000000ffff097224 */ /* 0x000fce00078e002a */
[----:B------:R-:W-:Y:S05]  /*a180*/  WARPSYNC.COLLECTIVE R4, `(.L_x_1377) ;  /* 0x0000000004087348 */ /* 0x000fea0003c00000 */
[----:B------:R0:W1:Y:S02]  /*a190*/  SHFL.DOWN P0, R42, R5, R6, R41 ;  /* 0x08000006052a7389 */ /* 0x0000640000000029 */
[----:B01----:R-:W-:Y:S05]  /*a1a0*/  ENDCOLLECTIVE ;  /* 0x000000000000791b */ /* 0x003fea0003800000 */
.L_x_1377:
[----:B------:R-:W-:-:S05]  /*a1b0*/  FADD R9, R40, R9 ;  /* 0x0000000928097221 */ /* 0x000fca0000000000 */
[----:B------:R-:W-:Y:S02]  /*a1c0*/  @!P2 FSEL R40, R9, R40, !P3 ;  /* 0x000000280928a208 */ /* 0x000fe40005800000 */
[----:B------:R-:W-:Y:S02]  /*a1d0*/  ISETP.GT.AND P2, PT, R8, R41, PT ;  /* 0x000000290800720c */ /* 0x000fe40003f44270 */
[----:B------:R-:W-:Y:S01]  /*a1e0*/  ISETP.NE.AND P3, PT, R44, RZ, PT ;  /* 0x000000ff2c00720c */ /* 0x000fe20003f65270 */
[----:B------:R-:W-:Y:S01]  /*a1f0*/  IMAD.MOV.U32 R5, RZ, RZ, R40 ;  /* 0x000000ffff057224 */ /* 0x000fe200078e0028 */
[----:B------:R-:W-:-:S11]  /*a200*/  SEL R43, R42, RZ, !P2 ;  /* 0x000000ff2a2b7207 */ /* 0x000fd60005000000 */
[----:B------:R-:W-:Y:S05]  /*a210*/  WARPSYNC.COLLECTIVE R4, `(.L_x_1378) ;  /* 0x0000000004087348 */ /* 0x000fea0003c00000 */
[----:B------:R0:W1:Y:S02]  /*a220*/  SHFL.DOWN P0, R42, R5, R6, R41 ;  /* 0x08000006052a7389 */ /* 0x0000640000000029 */
[----:B01----:R-:W-:Y:S05]  /*a230*/  ENDCOLLECTIVE ;  /* 0x000000000000791b */ /* 0x003fea0003800000 */
.L_x_1378:
[----:B------:R-:W-:-:S04]  /*a240*/  IMAD.IADD R43, R44, 0x1, R43 ;  /* 0x000000012c2b7824 */ /* 0x000fc800078e022b */
[----:B------:R-:W-:Y:S02]  /*a250*/  IMAD.MOV.U32 R5, RZ, RZ, R43 ;  /* 0x000000ffff057224 */ /* 0x000fe400078e002b */
[----:B------:R-:W-:Y:S02]  /*a260*/  IMAD.MOV.U32 R6, RZ, RZ, 0x10 ;  /* 0x00000010ff067424 */ /* 0x000fe400078e00ff */
[----:B------:R-:W-:-:S07]  /*a270*/  IMAD.MOV.U32 R9, RZ, RZ, R42 ;  /* 0x000000ffff097224 */ /* 0x000fce00078e002a */
[----:B------:R-:W-:Y:S05]  /*a280*/  WARPSYNC.COLLECTIVE R4, `(.L_x_1379) ;  /* 0x0000000004087348 */ /* 0x000fea0003c00000 */
[----:B------:R0:W1:Y:S02]  /*a290*/  SHFL.DOWN P0, R42, R5, R6, R41 ;  /* 0x08000006052a7389 */ /* 0x0000640000000029 */
[----:B01----:R-:W-:Y:S05]  /*a2a0*/  ENDCOLLECTIVE ;  /* 0x000000000000791b */ /* 0x003fea0003800000 */
.L_x_1379:
[----:B------:R-:W-:-:S05]  /*a2b0*/  FADD R9, R40, R9 ;  /* 0x0000000928097221 */ /* 0x000fca0000000000 */
[----:B------:R-:W-:Y:S02]  /*a2c0*/  @!P2 FSEL R40, R9, R40, !P3 ;  /* 0x000000280928a208 */ /* 0x000fe40005800000 */
[----:B------:R-:W-:-:S03]  /*a2d0*/  ISETP.NE.AND P2, PT, R43, RZ, PT ;  /* 0x000000ff2b00720c */ /* 0x000fc60003f45270 */
[----:B------:R-:W-:Y:S02]  /*a2e0*/  IMAD.MOV.U32 R5, RZ, RZ, R40 ;  /* 0x000000ffff057224 */ /* 0x000fe400078e0028 */
[----:B------:R-:W-:-:S08]  /*a2f0*/  IMAD.MOV.U32 R8, RZ, RZ, R42 ;  /* 0x000000ffff087224 */ /* 0x000fd000078e002a */
[----:B------:R-:W-:Y:S05]  /*a300*/  WARPSYNC.COLLECTIVE R4, `(.L_x_1380) ;  /* 0x0000000004087348 */ /* 0x000fea0003c00000 */
[----:B------:R0:W1:Y:S02]  /*a310*/  SHFL.DOWN P0, R42, R5, R6, R41 ;  /* 0x08000006052a7389 */ /* 0x0000640000000029 */
[----:B01----:R-:W-:Y:S05]  /*a320*/  ENDCOLLECTIVE ;  /* 0x000000000000791b */ /* 0x003fea0003800000 */
.L_x_1380:
[----:B------:R-:W-:Y:S01]  /*a330*/  ISETP.GT.AND P0, PT, R10, R41, PT ;  /* 0x000000290a00720c */ /* 0x000fe20003f04270 */
[----:B------:R-:W-:-:S03]  /*a340*/  FADD R9, R40, R42 ;  /* 0x0000002a28097221 */ /* 0x000fc60000000000 */
[----:B------:R-:W-:-:S09]  /*a350*/  SEL R8, R8, RZ, !P0 ;  /* 0x000000ff08087207 */ /* 0x000fd20004000000 */
[----:B------:R-:W-:Y:S02]  /*a360*/  @!P0 FSEL R40, R9, R40, !P2 ;  /* 0x0000002809288208 */ /* 0x000fe40005000000 */
[----:B------:R-:W-:Y:S02]  /*a370*/  ISETP.NE.AND P2, PT, R30, RZ, PT ;  /* 0x000000ff1e00720c */ /* 0x000fe40003f45270 */
[----:B------:R-:W-:Y:S02]  /*a380*/  PLOP3.LUT P0, PT, P1, PT, PT, 0x80, 0x8 ;  /* 0x000000000008781c */ /* 0x000fe40000f0f070 */
[----:B------:R-:W-:-:S09]  /*a390*/  IADD3 R30, PT, PT, R43, R8, R30 ;  /* 0x000000082b1e7210 */ /* 0x000fd20007ffe01e */
[----:B------:R-:W-:-:S07]  /*a3a0*/  @!P2 FADD R38, R40, R38 ;  /* 0x000000262826a221 */ /* 0x000fce0000000000 */
[----:B------:R-:W-:Y:S05]  /*a3b0*/  WARPSYNC.COLLECTIVE R4, `(.L_x_1381) ;  /* 0x0000000004087348 */ /* 0x000fea0003c00000 */
[----:B------:R-:W-:Y:S01]  /*a3c0*/  VOTE.ALL P0, P0 ;  /* 0x0000000000ff7806 */ /* 0x000fe20000000000 */
[----:B------:R-:W-:-:S12]  /*a3d0*/  ENDCOLLECTIVE ;  /* 0x000000000000791b */ /* 0x000fd80003800000 */
.L_x_1381:
[----:B------:R-:W-:Y:S01]  /*a3e0*/  IMAD.MOV.U32 R8, RZ, RZ, R38 ;  /* 0x000000ffff087224 */ /* 0x000fe200078e0026 */
[----:B------:R-:W-:Y:S06]  /*a3f0*/  BRA `(.L_x_1382) ;  /* 0xffffff9000507947 */ /* 0x000fec000383ffff */
.L_x_1328:
[----:B------:R-:W-:Y:S01]  /*a400*/  BSSY B0, `(.L_x_1383) ;  /* 0x0000006000007945 */ /* 0x000fe20003800000 */
[----:B------:R-:W-:Y:S01]  /*a410*/  PLOP3.LUT P0, PT, P0, PT, PT, 0x8, 0x80 ;  /* 0x000000000080781c */ /* 0x000fe2000070e170 */
[----:B------:R-:W-:-:S12]  /*a420*/  IMAD.MOV.U32 R4, RZ, RZ, -0x1 ;  /* 0xffffffffff047424 */ /* 0x000fd800078e00ff */
[----:B------:R-:W-:Y:S05]  /*a430*/  WARPSYNC.COLLECTIVE R4, `(.L_x_1384) ;  /* 0x0000000004087348 */ /* 0x000fea0003c00000 */
[----:B------:R-:W-:Y:S01]  /*a440*/  VOTE.ANY P0, P0 ;  /* 0x0000000000ff7806 */ /* 0x000fe20000000100 */
[----:B------:R-:W-:-:S12]  /*a450*/  ENDCOLLECTIVE ;  /* 0x000000000000791b */ /* 0x000fd80003800000 */
.L_x_1384:
[----:B------:R-:W-:Y:S05]  /*a460*/  BSYNC B0 ;  /* 0x0000000000007941 */ /* 0x000fea0003800000 */
.L_x_1383:
[----:B------:R-:W-:Y:S05]  /*a470*/  BRA `(.L_x_1385) ;  /* 0xffffffd4009c7947 */ /* 0x000fea000383ffff */
.L_x_1330:
[----:B------:R-:W-:Y:S01]  /*a480*/  BSSY B0, `(.L_x_1386) ;  /* 0x0000006000007945 */ /* 0x000fe20003800000 */
[----:B------:R-:W-:Y:S01]  /*a490*/  PLOP3.LUT P0, PT, P0, PT, PT, 0x8, 0x80 ;  /* 0x000000000080781c */ /* 0x000fe2000070e170 */
[----:B------:R-:W-:-:S12]  /*a4a0*/  IMAD.MOV.U32 R4, RZ, RZ, -0x1 ;  /* 0xffffffffff047424 */ /* 0x000fd800078e00ff */
[----:B------:R-:W-:Y:S05]  /*a4b0*/  WARPSYNC.COLLECTIVE R4, `(.L_x_1387) ;  /* 0x0000000004087348 */ /* 0x000fea0003c00000 */
[----:B------:R-:W-:Y:S01]  /*a4c0*/  VOTE.ANY R4, PT, P0 ;  /* 0x0000000000047806 */ /* 0x000fe200000e0100 */
[----:B------:R-:W-:Y:S06]  /*a4d0*/  ENDCOLLECTIVE ;  /* 0x000000000000791b */ /* 0x000fec0003800000 */
.L_x_1387:
[----:B------:R-:W-:Y:S05]  /*a4e0*/  BSYNC B0 ;  /* 0x0000000000007941 */ /* 0x000fea0003800000 */
.L_x_1386:
[----:B------:R-:W0:Y:S01]  /*a4f0*/  S2R R44, SR_GEMASK ;  /* 0x00000000002c7919 */ /* 0x000e220000003c00 */
[----:B------:R-:W-:Y:S01]  /*a500*/  ISETP.NE.U32.AND P5, PT, R10, 0x65, PT ;  /* 0x000000650a00780c */ /* 0x000fe20003fa5070 */
[----:B------:R-:W-:Y:S01]  /*a510*/  IMAD.MOV.U32 R6, RZ, RZ, 0x1 ;  /* 0x00000001ff067424 */ /* 0x000fe200078e00ff */
[----:B------:R-:W1:Y:S01]  /*a520*/  LDC.64 R46, c[0x0][0x3b0] ;  /* 0x0000ec00ff2e7b82 */ /* 0x000e620000000a00 */
[----:B------:R-:W-:Y:S01]  /*a530*/  VIADD R50, R0, 0x10 ;  /* 0x0000001000327836 */ /* 0x000fe20000000000 */
[----:B------:R-:W-:Y:S02]  /*a540*/  ISETP.NE.AND.EX P5, PT, R11, RZ, PT, P5 ;  /* 0x000000ff0b00720c */ /* 0x000fe40003fa5350 */
[----:B0-----:R-:W-:-:S05]  /*a550*/  LOP3.LUT R4, R4, 0x80000000, R44, 0xec, !PT ;  /* 0x8000000004047812 */ /* 0x001fca00078eec2c */
[----:B------:R-:W-:-:S05]  /*a560*/  VIADD R5, R4, 0xffffffff ;  /* 0xffffffff04057836 */ /* 0x000fca0000000000 */
[----:B------:R-:W-:Y:S01]  /*a570*/  LOP3.LUT R10, R4, R5, RZ, 0xc, !PT ;  /* 0x00000005040a7212 */ /* 0x000fe200078e0cff */
[----:B------:R-:W-:Y:S02]  /*a580*/  IMAD.MOV.U32 R5, RZ, RZ, R8 ;  /* 0x000000ffff057224 */ /* 0x000fe400078e0008 */
[----:B------:R-:W-:Y:S01]  /*a590*/  IMAD.MOV.U32 R4, RZ, RZ, -0x1 ;  /* 0xffffffffff047424 */ /* 0x000fe200078e00ff */
[----:B------:R0:W2:Y:S02]  /*a5a0*/  POPC R41, R10 ;  /* 0x0000000a00297309 */ /* 0x0000a40000000000 */
[----:B01----:R-:W-:-:S07]  /*a5b0*/  VIADD R10, R0, 0x2 ;  /* 0x00000002000a7836 */ /* 0x003fce0000000000 */
[----:B--2---:R-:W-:Y:S05]  /*a5c0*/  WARPSYNC.COLLECTIVE R4, `(.L_x_1388) ;  /* 0x0000000004087348 */ /* 0x004fea0003c00000 */
[----:B--2---:R0:W1:Y:S02]  /*a5d0*/  SHFL.DOWN P0, R42, R5, R6, R41 ;  /* 0x08000006052a7389 */ /* 0x0040640000000029 */
[----:B01----:R-:W-:Y:S05]  /*a5e0*/  ENDCOLLECTIVE ;  /* 0x000000000000791b */ /* 0x003fea0003800000 */
.L_x_1388:
[----:B------:R-:W-:Y:S01]  /*a5f0*/  ISETP.GT.AND P4, PT, R10, R41, PT ;  /* 0x000000290a00720c */ /* 0x000fe20003f84270 */
[----:B------:R-:W-:Y:S02]  /*a600*/  VIADD R10, R0, 0x4 ;  /* 0x00000004000a7836 */ /* 0x000fe40000000000 */
[----:B------:R-:W-:Y:S02]  /*a610*/  IMAD.MOV.U32 R5, RZ, RZ, R9 ;  /* 0x000000ffff057224 */ /* 0x000fe400078e0009 */
[----:B------:R-:W-:-:S08]  /*a620*/  IMAD.MOV.U32 R40, RZ, RZ, R42 ;  /* 0x000000ffff287224 */ /* 0x000fd000078e002a */
[----:B------:R-:W-:Y:S05]  /*a630*/  WARPSYNC.COLLECTIVE R4, `(.L_x_1389) ;  /* 0x0000000004087348 */ /* 0x000fea0003c00000 */
[----:B------:R0:W1:Y:S02]  /*a640*/  SHFL.DOWN P0, R42, R5, R6, R41 ;  /* 0x08000006052a7389 */ /* 0x0000640000000029 */
[----:B01----:R-:W-:Y:S05]  /*a650*/  ENDCOLLECTIVE ;  /* 0x000000000000791b */ /* 0x003fea0003800000 */
.L_x_1389:
[----:B------:R-:W-:Y:S02]  /*a660*/  IMAD.MOV.U32 R6, RZ, RZ, 0x2 ;  /* 0x00000002ff067424 */ /* 0x000fe400078e00ff */
[----:B------:R-:W-:Y:S01]  /*a670*/  FADD R11, R9, R42 ;  /* 0x0000002a090b7221 */ /* 0x000fe20000000000 */
[----:B------:R-:W-:-:S04]  /*a680*/  ISETP.NE.AND P0, PT, R8, RZ, PT ;  /* 0x000000ff0800720c */ /* 0x000fc80003f05270 */
[----:B------:R-:W-:Y:S02]  /*a690*/  FSEL R45, R11, R9, !P0 ;  /* 0x000000090b2d7208 */ /* 0x000fe40004000000 */
[----:B------:R-:W-:-:S04]  /*a6a0*/  ISETP.GE.AND P0, PT, R0, R41, PT ;  /* 0x000000290000720c */ /* 0x000fc80003f06270 */
[----:B------:R-:W-:Y:S02]  /*a6b0*/  SEL R11, R40, RZ, !P0 ;  /* 0x000000ff280b7207 */ /* 0x000fe40004000000 */
[----:B------:R-:W-:-:S03]  /*a6c0*/  FSEL R48, R45, R9, !P0 ;  /* 0x000000092d307208 */ /* 0x000fc60004000000 */
[----:B------:R-:W-:-:S04]  /*a6d0*/  IMAD.IADD R40, R8, 0x1, R11 ;  /* 0x0000000108287824 */ /* 0x000fc800078e020b */
[----:B------:R-:W-:-:S07]  /*a6e0*/  IMAD.MOV.U32 R5, RZ, RZ, R40 ;  /* 0x000000ffff057224 */ /* 0x000fce00078e0028 */
[----:B------:R-:W-:Y:S05]  /*a6f0*/  WARPSYNC.COLLECTIVE R4, `(.L_x_1390) ;  /* 0x0000000004087348 */ /* 0x000fea0003c00000 */
[----:B------:R0:W1:Y:S02]  /*a700*/  SHFL.DOWN P0, R42, R5, R6, R41 ;  /* 0x08000006052a7389 */ /* 0x0000640000000029 */
[----:B01----:R-:W-:Y:S05]  /*a710*/  ENDCOLLECTIVE ;  /* 0x000000000000791b */ /* 0x003fea0003800000 */
.L_x_1390:
[----:B------:R-:W-:Y:S02]  /*a720*/  IMAD.MOV.U32 R5, RZ, RZ, R48 ;  /* 0x000000ffff057224 */ /* 0x000fe400078e0030 */
[----:B------:R-:W-:-:S07]  /*a730*/  IMAD.MOV.U32 R8, RZ, RZ, R42 ;  /* 0x000000ffff087224 */ /* 0x000fce00078e002a */
[----:B------:R-:W-:Y:S05]  /*a740*/  WARPSYNC.COLLECTIVE R4, `(.L_x_1391) ;  /* 0x0000000004087348 */ /* 0x000fea0003c00000 */
[----:B------:R0:W1:Y:S02]  /*a750*/  SHFL.DOWN P0, R42, R5, R6, R41 ;  /* 0x08000006052a7389 */ /* 0x0000640000000029 */
[----:B01----:R-:W-:Y:S05]  /*a760*/  ENDCOLLECTIVE ;  /* 0x000000000000791b */ /* 0x003fea0003800000 */
.L_x_1391:
[----:B------:R-:W-:Y:S02]  /*a770*/  IMAD.MOV.U32 R6, RZ, RZ, 0x4 ;  /* 0x00000004ff067424 */ /* 0x000fe400078e00ff */
[----:B------:R-:W-:Y:S01]  /*a780*/  FADD R9, R48, R42 ;  /* 0x0000002a30097221 */ /* 0x000fe20000000000 */
[----:B------:R-:W-:-:S04]  /*a790*/  ISETP.NE.AND P0, PT, R40, RZ, PT ;  /* 0x000000ff2800720c */ /* 0x000fc80003f05270 */
[----:B------:R-:W-:Y:S02]  /*a7a0*/  @!P4 FSEL R48, R9, R48, !P0 ;  /* 0x000000300930c208 */ /* 0x000fe40004000000 */
[----:B------:R-:W-:Y:S02]  /*a7b0*/  SEL R9, R8, RZ, !P4 ;  /* 0x000000ff08097207 */ /* 0x000fe40006000000 */
[----:B------:R-:W-:-:S03]  /*a7c0*/  ISETP.GT.AND P4, PT, R10, R41, PT ;  /* 0x000000290a00720c */ /* 0x000fc60003f84270 */
[----:B------:R-:W-:-:S04]  /*a7d0*/  IMAD.IADD R8, R40, 0x1, R9 ;  /* 0x0000000128087824 */ /* 0x000fc800078e0209 */
[----:B------:R-:W-:-:S07]  /*a7e0*/  IMAD.MOV.U32 R5, RZ, RZ, R8 ;  /* 0x000000ffff057224 */ /* 0x000fce00078e0008 */
[----:B------:R-:W-:Y:S05]  /*a7f0*/  WARPSYNC.COLLECTIVE R4, `(.L_x_1392) ;  /* 0x0000000004087348 */ /* 0x000fea0003c00000 */
[----:B------:R0:W1:Y:S02]  /*a800*/  SHFL.DOWN P0, R42, R5, R6, R41 ;  /* 0x08000006052a7389 */ /* 0x0000640000000029 */
[----:B01----:R-:W-:Y:S05]  /*a810*/  ENDCOLLECTIVE ;  /* 0x000000000000791b */ /* 0x003fea0003800000 */
.L_x_1392:
[----:B------:R-:W-:Y:S02]  /*a820*/  IMAD.MOV.U32 R5, RZ, RZ, R48 ;  /* 0x000000ffff057224 */ /* 0x000fe400078e0030 */
[----:B------:R-:W-:-:S07]  /*a830*/  IMAD.MOV.U32 R9, RZ, RZ, R42 ;  /* 0x000000ffff097224 */ /* 0x000fce00078e002a */
[----:B------:R-:W-:Y:S05]  /*a840*/  WARPSYNC.COLLECTIVE R4, `(.L_x_1393) ;  /* 0x0000000004087348 */ /* 0x000fea0003c00000 */
[----:B------:R0:W1:Y:S02]  /*a850*/  SHFL.DOWN P0, R42, R5, R6, R41 ;  /* 0x08000006052a7389 */ /* 0x0000640000000029 */
[----:B01----:R-:W-:Y:S05]  /*a860*/  ENDCOLLECTIVE ;  /* 0x000000000000791b */ /* 0x003fea0003800000 */
.L_x_1393:
        /* <DEDUP_REMOVED lines=12> */
.L_x_1394:
[----:B------:R-:W-:Y:S02]  /*a930*/  IMAD.MOV.U32 R5, RZ, RZ, R48 ;  /* 0x000000ffff057224 */ /* 0x000fe400078e0030 */
[----:B------:R-:W-:-:S07]  /*a940*/  IMAD.MOV.U32 R9, RZ, RZ, R42 ;  /* 0x000000ffff097224 */ /* 0x000fce00078e002a */
[----:B------:R-:W-:Y:S05]  /*a950*/  WARPSYNC.COLLECTIVE R4, `(.L_x_1395) ;  /* 0x0000000004087348 */ /* 0x000fea0003c00000 */
[----:B------:R0:W1:Y:S02]  /*a960*/  SHFL.DOWN P0, R42, R5, R6, R41 ;  /* 0x08000006052a7389 */ /* 0x0000640000000029 */
[----:B01----:R-:W-:Y:S05]  /*a970*/  ENDCOLLECTIVE ;  /* 0x000000000000791b */ /* 0x003fea0003800000 */
.L_x_1395:
        /* <DEDUP_REMOVED lines=11> */
.L_x_1396:
[----:B------:R-:W-:Y:S02]  /*aa30*/  IMAD.MOV.U32 R5, RZ, RZ, R48 ;  /* 0x000000ffff057224 */ /* 0x000fe400078e0030 */
[----:B------:R-:W-:-:S07]  /*aa40*/  IMAD.MOV.U32 R9, RZ, RZ, R42 ;  /* 0x000000ffff097224 */ /* 0x000fce00078e002a */
[----:B------:R-:W-:Y:S05]  /*aa50*/  WARPSYNC.COLLECTIVE R4, `(.L_x_1397) ;  /* 0x0000000004087348 */ /* 0x000fea0003c00000 */
[----:B------:R0:W1:Y:S02]  /*aa60*/  SHFL.DOWN P0, R42, R5, R6, R41 ;  /* 0x08000006052a7389 */ /* 0x0000640000000029 */
[----:B01----:R-:W-:Y:S05]  /*aa70*/  ENDCOLLECTIVE ;  /* 0x000000000000791b */ /* 0x003fea0003800000 */
.L_x_1397:
[----:B------:R-:W-:Y:S01]  /*aa80*/  ISETP.GT.AND P0, PT, R50, R41, PT ;  /* 0x000000293200720c */ /* 0x000fe20003f04270 */
[----:B------:R-:W-:-:S03]  /*aa90*/  FADD R11, R48, R42 ;  /* 0x0000002a300b7221 */ /* 0x000fc60000000000 */
[----:B------:R-:W-:-:S05]  /*aaa0*/  SEL R9, R9, RZ, !P0 ;  /* 0x000000ff09097207 */ /* 0x000fca0004000000 */
[----:B------:R-:W-:Y:S01]  /*aab0*/  IMAD.IADD R40, R8, 0x1, R9 ;  /* 0x0000000108287824 */ /* 0x000fe200078e0209 */
[----:B------:R-:W-:-:S03]  /*aac0*/  LOP3.LUT R9, RZ, R28, RZ, 0x33, !PT ;  /* 0x0000001cff097212 */ /* 0x000fc600078e33ff */
[----:B------:R-:W-:Y:S02]  /*aad0*/  @!P0 FSEL R48, R11, R48, !P4 ;  /* 0x000000300b308208 */ /* 0x000fe40006000000 */
[----:B------:R-:W-:Y:S01]  /*aae0*/  IADD3 R46, P0, PT, R46, 0x200, RZ ;  /* 0x000002002e2e7810 */ /* 0x000fe20007f1e0ff */
[----:B------:R-:W-:-:S04]  /*aaf0*/  IMAD.IADD R38, R9, 0x1, R38 ;  /* 0x0000000109267824 */ /* 0x000fc800078e0226 */
[----:B------:R-:W-:Y:S01]  /*ab00*/  IMAD.X R47, RZ, RZ, R47, P0 ;  /* 0x000000ffff2f7224 */ /* 0x000fe200000e062f */
[----:B------:R-:W-:-:S13]  /*ab10*/  PLOP3.LUT P0, PT, P5, PT, PT, 0x80, 0x8 ;  /* 0x000000000008781c */ /* 0x000fda0002f0f070 */
[----:B------:R-:W-:Y:S05]  /*ab20*/  WARPSYNC.COLLECTIVE R4, `(.L_x_1398) ;  /* 0x0000000004087348 */ /* 0x000fea0003c00000 */
[----:B------:R-:W-:Y:S01]  /*ab30*/  VOTE.ALL P0, P0 ;  /* 0x0000000000ff7806 */ /* 0x000fe20000000000 */
[----:B------:R-:W-:-:S12]  /*ab40*/  ENDCOLLECTIVE ;  /* 0x000000000000791b */ /* 0x000fd80003800000 */
.L_x_1398:
[----:B------:R-:W-:Y:S05]  /*ab50*/  BRA `(.L_x_1399) ;  /* 0xffffffd000e47947 */ /* 0x000fea000383ffff */
.L_x_1332:
[----:B------:R-:W-:Y:S01]  /*ab60*/  BSSY B0, `(.L_x_1400) ;  /* 0x0000006000007945 */ /* 0x000fe20003800000 */
[----:B------:R-:W-:Y:S01]  /*ab70*/  PLOP3.LUT P0, PT, P0, PT, PT, 0x8, 0x80 ;  /* 0x000000000080781c */ /* 0x000fe2000070e170 */
[----:B------:R-:W-:-:S12]  /*ab80*/  IMAD.MOV.U32 R4, RZ, RZ, -0x1 ;  /* 0xffffffffff047424 */ /* 0x000fd800078e00ff */
[----:B------:R-:W-:Y:S05]  /*ab90*/  WARPSYNC.COLLECTIVE R4, `(.L_x_1401) ;  /* 0x0000000004087348 */ /* 0x000fea0003c00000 */
[----:B------:R-:W-:Y:S01]  /*aba0*/  VOTE.ANY P0, P0 ;  /* 0x0000000000ff7806 */ /* 0x000fe20000000100 */
[----:B------:R-:W-:-:S12]  /*abb0*/  ENDCOLLECTIVE ;  /* 0x000000000000791b */ /* 0x000fd80003800000 */
.L_x_1401:
[----:B------:R-:W-:Y:S05]  /*abc0*/  BSYNC B0 ;  /* 0x0000000000007941 */ /* 0x000fea0003800000 */
.L_x_1400:
[----:B------:R-:W-:Y:S05]  /*abd0*/  BRA `(.L_x_1402) ;  /* 0xffffffd000ec7947 */ /* 0x000fea000383ffff */
.L_x_1334:
[----:B------:R-:W-:Y:S01]  /*abe0*/  ISETP.NE.U32.AND P4, PT, R10, 0x65, PT ;  /* 0x000000650a00780c */ /* 0x000fe20003f85070 */
[----:B------:R-:W-:Y:S01]  /*abf0*/  BSSY B0, `(.L_x_1403) ;  /* 0x0000007000007945 */ /* 0x000fe20003800000 */
[----:B------:R-:W-:Y:S01]  /*ac00*/  PLOP3.LUT P0, PT, P0, PT, PT, 0x8, 0x80 ;  /* 0x000000000080781c */ /* 0x000fe2000070e170 */
[----:B------:R-:W-:Y:S01]  /*ac10*/  IMAD.MOV.U32 R4, RZ, RZ, -0x1 ;  /* 0xffffffffff047424 */ /* 0x000fe200078e00ff */
[----:B------:R-:W-:-:S13]  /*ac20*/  ISETP.NE.AND.EX P4, PT, R11, RZ, PT, P4 ;  /* 0x000000ff0b00720c */ /* 0x000fda0003f85340 */
[----:B------:R-:W-:Y:S05]  /*ac30*/  WARPSYNC.COLLECTIVE R4, `(.L_x_1404) ;  /* 0x0000000004087348 */ /* 0x000fea0003c00000 */
[----:B------:R-:W-:Y:S01]  /*ac40*/  VOTE.ANY R4, PT, P0 ;  /* 0x0000000000047806 */ /* 0x000fe200000e0100 */
[----:B------:R-:W-:Y:S06]  /*ac50*/  ENDCOLLECTIVE ;  /* 0x000000000000791b */ /* 0x000fec0003800000 */
.L_x_1404:
[----:B------:R-:W-:Y:S05]  /*ac60*/  BSYNC B0 ;  /* 0x0000000000007941 */ /* 0x000fea0003800000 */
.L_x_1403:
[----:B------:R-:W-:Y:S01]  /*ac70*/  LOP3.LUT R4, R4, 0x80000000, R44, 0xec, !PT ;  /* 0x8000000004047812 */ /* 0x000fe200078eec2c */
[----:B------:R-:W-:Y:S02]  /*ac80*/  IMAD.MOV.U32 R6, RZ, RZ, 0x1 ;  /* 0x00000001ff067424 */ /* 0x000fe400078e00ff */
[----:B------:R-:W-:Y:S02]  /*ac90*/  VIADD R38, R38, 0xffffffe0 ;  /* 0xffffffe026267836 */ /* 0x000fe40000000000 */
[----:B------:R-:W-:-:S05]  /*aca0*/  VIADD R5, R4, 0xffffffff ;  /* 0xffffffff04057836 */ /* 0x000fca0000000000 */
[----:B------:R-:W-:Y:S01]  /*acb0*/  LOP3.LUT R10, R4, R5, RZ, 0xc, !PT ;  /* 0x00000005040a7212 */ /* 0x000fe200078e0cff */
[----:B------:R-:W-:Y:S02]  /*acc0*/  IMAD.MOV.U32 R5, RZ, RZ, R8 ;  /* 0x000000ffff057224 */ /* 0x000fe400078e0008 */
[----:B------:R-:W-:Y:S01]  /*acd0*/  IMAD.MOV.U32 R4, RZ, RZ, -0x1 ;  /* 0xffffffffff047424 */ /* 0x000fe200078e00ff */
[----:B------:R0:W1:Y:S02]  /*ace0*/  POPC R41, R10 ;  /* 0x0000000a00297309 */ /* 0x0000640000000000 */
[----:B0-----:R-:W-:-:S07]  /*acf0*/  VIADD R10, R0, 0x4 ;  /* 0x00000004000a7836 */ /* 0x001fce0000000000 */
[----:B-1----:R-:W-:Y:S05]  /*ad00*/  WARPSYNC.COLLECTIVE R4, `(.L_x_1405) ;  /* 0x0000000004087348 */ /* 0x002fea0003c00000 */
[----:B-1----:R0:W1:Y:S02]  /*ad10*/  SHFL.DOWN P0, R42, R5, R6, R41 ;  /* 0x08000006052a7389 */ /* 0x0020640000000029 */
[----:B01----:R-:W-:Y:S05]  /*ad20*/  ENDCOLLECTIVE ;  /* 0x000000000000791b */ /* 0x003fea0003800000 */
.L_x_1405:
[----:B------:R-:W-:Y:S02]  /*ad30*/  IMAD.MOV.U32 R5, RZ, RZ, R9 ;  /* 0x000000ffff057224 */ /* 0x000fe400078e0009 */
[----:B------:R-:W-:-:S07]  /*ad40*/  IMAD.MOV.U32 R49, RZ, RZ, R42 ;  /* 0x000000ffff317224 */ /* 0x000fce00078e002a */
[----:B------:R-:W-:Y:S05]  /*ad50*/  WARPSYNC.COLLECTIVE R4, `(.L_x_1406) ;  /* 0x0000000004087348 */ /* 0x000fea0003c00000 */
[----:B------:R0:W1:Y:S02]  /*ad60*/  SHFL.DOWN P0, R42, R5, R6, R41 ;  /* 0x08000006052a7389 */ /* 0x0000640000000029 */
[----:B01----:R-:W-:Y:S05]  /*ad70*/  ENDCOLLECTIVE ;  /* 0x000000000000791b */ /* 0x003fea0003800000 */
.L_x_1406:
[----:B------:R-:W-:Y:S02]  /*ad80*/  IMAD.MOV.U32 R6, RZ, RZ, 0x2 ;  /* 0x00000002ff067424 */ /* 0x000fe400078e00ff */
[----:B------:R-:W-:Y:S01]  /*ad90*/  FADD R11, R9, R42 ;  /* 0x0000002a090b7221 */ /* 0x000fe20000000000 */
[----:B------:R-:W-:-:S04]  /*ada0*/  ISETP.NE.AND P0, PT, R8, RZ, PT ;  /* 0x000000ff0800720c */ /* 0x000fc80003f05270 */
[----:B------:R-:W-:Y:S02]  /*adb0*/  FSEL R11, R11, R9, !P0 ;  /* 0x000000090b0b7208 */ /* 0x000fe40004000000 */
[----:B------:R-:W-:-:S04]  /*adc0*/  ISETP.GE.AND P0, PT, R0, R41, PT ;  /* 0x000000290000720c */ /* 0x000fc80003f06270 */
[----:B------:R-:W-:Y:S02]  /*add0*/  SEL R49, R49, RZ, !P0 ;  /* 0x000000ff31317207 */ /* 0x000fe40004000000 */
[----:B------:R-:W-:-:S03]  /*ade0*/  FSEL R48, R11, R9, !P0 ;  /* 0x000000090b307208 */ /* 0x000fc60004000000 */
[----:B------:R-:W-:Y:S02]  /*adf0*/  IMAD.IADD R52, R8, 0x1, R49 ;  /* 0x0000000108347824 */ /* 0x000fe400078e0231 */
[----:B------:R-:W-:Y:S02]  /*ae00*/  VIADD R8, R0, 0x2 ;  /* 0x0000000200087836 */ /* 0x000fe40000000000 */
[----:B------:R-:W-:Y:S01]  /*ae10*/  IMAD.MOV.U32 R5, RZ, RZ, R52 ;  /* 0x000000ffff057224 */ /* 0x000fe200078e0034 */
[----:B------:R-:W-:Y:S02]  /*ae20*/  ISETP.NE.AND P6, PT, R52, RZ, PT ;  /* 0x000000ff3400720c */ /* 0x000fe40003fc5270 */
[----:B------:R-:W-:-:S13]  /*ae30*/  ISETP.GT.AND P5, PT, R8, R41, PT ;  /* 0x000000290800720c */ /* 0x000fda0003fa4270 */
[----:B------:R-:W-:Y:S05]  /*ae40*/  WARPSYNC.COLLECTIVE R4, `(.L_x_1407) ;  /* 0x0000000004087348 */ /* 0x000fea0003c00000 */
[----:B------:R0:W1:Y:S02]  /*ae50*/  SHFL.DOWN P0, R42, R5, R6, R41 ;  /* 0x08000006052a7389 */ /* 0x0000640000000029 */
[----:B01----:R-:W-:Y:S05]  /*ae60*/  ENDCOLLECTIVE ;  /* 0x000000000000791b */ /* 0x003fea0003800000 */
.L_x_1407:
[----:B------:R-:W-:Y:S01]  /*ae70*/  IMAD.MOV.U32 R5, RZ, RZ, R48 ;  /* 0x000000ffff057224 */ /* 0x000fe200078e0030 */
[----:B------:R-:W-:-:S07]  /*ae80*/  SEL R9, R42, RZ, !P5 ;  /* 0x000000ff2a097207 */ /* 0x000fce0006800000 */
[----:B------:R-:W-:Y:S05]  /*ae90*/  WARPSYNC.COLLECTIVE R4, `(.L_x_1408) ;  /* 0x0000000004087348 */ /* 0x000fea0003c00000 */
[----:B------:R0:W1:Y:S02]  /*aea0*/  SHFL.DOWN P0, R42, R5, R6, R41 ;  /* 0x08000006052a7389 */ /* 0x0000640000000029 */
[----:B01----:R-:W-:Y:S05]  /*aeb0*/  ENDCOLLECTIVE ;  /* 0x000000000000791b */ /* 0x003fea0003800000 */
.L_x_1408:
[----:B------:R-:W-:-:S04]  /*aec0*/  IMAD.IADD R8, R52, 0x1, R9 ;  /* 0x0000000134087824 */ /* 0x000fc800078e0209 */
[----:B------:R-:W-:Y:S02]  /*aed0*/  IMAD.MOV.U32 R5, RZ, RZ, R8 ;  /* 0x000000ffff057224 */ /* 0x000fe400078e0008 */
[----:B------:R-:W-:Y:S02]  /*aee0*/  IMAD.MOV.U32 R6, RZ, RZ, 0x4 ;  /* 0x00000004ff067424 */ /* 0x000fe400078e00ff */
[----:B------:R-:W-:-:S07]  /*aef0*/  FADD R9, R48, R42 ;  /* 0x0000002a30097221 */ /* 0x000fce0000000000 */
[----:B------:R-:W-:Y:S05]  /*af00*/  WARPSYNC.COLLECTIVE R4, `(.L_x_1409) ;  /* 0x0000000004087348 */ /* 0x000fea0003c00000 */
[----:B------:R0:W1:Y:S02]  /*af10*/  SHFL.DOWN P0, R42, R5, R6, R41 ;  /* 0x08000006052a7389 */ /* 0x0000640000000029 */
[----:B01----:R-:W-:Y:S05]  /*af20*/  ENDCOLLECTIVE ;  /* 0x000000000000791b */ /* 0x003fea0003800000 */
.L_x_1409:
        /* <DEDUP_REMOVED lines=8> */
.L_x_1410:
[----:B------:R-:W-:Y:S02]  /*afb0*/  IMAD.IADD R52, R8, 0x1, R9 ;  /* 0x0000000108347824 */ /* 0x000fe400078e0209 */
[----:B------:R-:W-:Y:S02]  /*afc0*/  VIADD R8, R0, 0x8 ;  /* 0x0000000800087836 */ /* 0x000fe40000000000 */
[----:B------:R-:W-:Y:S02]  /*afd0*/  IMAD.MOV.U32 R5, RZ, RZ, R52 ;  /* 0x000000ffff057224 */ /* 0x000fe400078e0034 */
[----:B------:R-:W-:Y:S02]  /*afe0*/  IMAD.MOV.U32 R6, RZ, RZ, 0x8 ;  /* 0x00000008ff067424 */ /* 0x000fe400078e00ff */
[----:B------:R-:W-:-:S07]  /*aff0*/  FADD R9, R48, R42 ;  /* 0x0000002a30097221 */ /* 0x000fce0000000000 */
[----:B------:R-:W-:Y:S05]  /*b000*/  WARPSYNC.COLLECTIVE R4, `(.L_x_1411) ;  /* 0x0000000004087348 */ /* 0x000fea0003c00000 */
[----:B------:R0:W1:Y:S02]  /*b010*/  SHFL.DOWN P0, R42, R5, R6, R41 ;  /* 0x08000006052a7389 */ /* 0x0000640000000029 */
[----:B01----:R-:W-:Y:S05]  /*b020*/  ENDCOLLECTIVE ;  /* 0x000000000000791b */ /* 0x003fea0003800000 */
.L_x_1411:
        /* <DEDUP_REMOVED lines=8> */
.L_x_1412:
[----:B------:R-:W-:-:S04]  /*b0b0*/  IMAD.IADD R9, R52, 0x1, R9 ;  /* 0x0000000134097824 */ /* 0x000fc800078e0209 */
[----:B------:R-:W-:Y:S02]  /*b0c0*/  IMAD.MOV.U32 R5, RZ, RZ, R9 ;  /* 0x000000ffff057224 */ /* 0x000fe400078e0009 */
[----:B------:R-:W-:Y:S02]  /*b0d0*/  IMAD.MOV.U32 R6, RZ, RZ, 0x10 ;  /* 0x00000010ff067424 */ /* 0x000fe400078e00ff */
[----:B------:R-:W-:-:S07]  /*b0e0*/  FADD R11, R48, R42 ;  /* 0x0000002a300b7221 */ /* 0x000fce0000000000 */
[----:B------:R-:W-:Y:S05]  /*b0f0*/  WARPSYNC.COLLECTIVE R4, `(.L_x_1413) ;  /* 0x0000000004087348 */ /* 0x000fea0003c00000 */
[----:B------:R0:W1:Y:S02]  /*b100*/  SHFL.DOWN P0, R42, R5, R6, R41 ;  /* 0x08000006052a7389 */ /* 0x0000640000000029 */
[----:B01----:R-:W-:Y:S05]  /*b110*/  ENDCOLLECTIVE ;  /* 0x000000000000791b */ /* 0x003fea0003800000 */
.L_x_1413:
[----:B------:R-:W-:Y:S02]  /*b120*/  @!P5 FSEL R48, R11, R48, !P6 ;  /* 0x000000300b30d208 */ /* 0x000fe40007000000 */
[----:B------:R-:W-:-:S03]  /*b130*/  ISETP.NE.AND P5, PT, R9, RZ, PT ;  /* 0x000000ff0900720c */ /* 0x000fc60003fa5270 */
[----:B------:R-:W-:Y:S02]  /*b140*/  IMAD.MOV.U32 R5, RZ, RZ, R48 ;  /* 0x000000ffff057224 */ /* 0x000fe400078e0030 */
[----:B------:R-:W-:-:S08]  /*b150*/  IMAD.MOV.U32 R8, RZ, RZ, R42 ;  /* 0x000000ffff087224 */ /* 0x000fd000078e002a */
[----:B------:R-:W-:Y:S05]  /*b160*/  WARPSYNC.COLLECTIVE R4, `(.L_x_1414) ;  /* 0x0000000004087348 */ /* 0x000fea0003c00000 */
[----:B------:R0:W1:Y:S02]  /*b170*/  SHFL.DOWN P0, R42, R5, R6, R41 ;  /* 0x08000006052a7389 */ /* 0x0000640000000029 */
[----:B01----:R-:W-:Y:S05]  /*b180*/  ENDCOLLECTIVE ;  /* 0x000000000000791b */ /* 0x003fea0003800000 */
.L_x_1414:
[----:B------:R-:W-:Y:S01]  /*b190*/  ISETP.GT.AND P0, PT, R50, R41, PT ;  /* 0x000000293200720c */ /* 0x000fe20003f04270 */
[----:B------:R-:W-:-:S03]  /*b1a0*/  FADD R11, R48, R42 ;  /* 0x0000002a300b7221 */ /* 0x000fc60000000000 */
[----:B------:R-:W-:-:S09]  /*b1b0*/  SEL R8, R8, RZ, !P0 ;  /* 0x000000ff08087207 */ /* 0x000fd20004000000 */
[----:B------:R-:W-:Y:S02]  /*b1c0*/  @!P0 FSEL R48, R11, R48, !P5 ;  /* 0x000000300b308208 */ /* 0x000fe40006800000 */
[----:B------:R-:W-:Y:S02]  /*b1d0*/  ISETP.NE.AND P0, PT, R40, RZ, PT ;  /* 0x000000ff2800720c */ /* 0x000fe40003f05270 */
[----:B------:R-:W-:-:S11]  /*b1e0*/  IADD3 R40, PT, PT, R9, R8, R40 ;  /* 0x0000000809287210 */ /* 0x000fd60007ffe028 */
[----:B------:R-:W-:Y:S01]  /*b1f0*/  @!P0 FADD R45, R48, R45 ;  /* 0x0000002d302d8221 */ /* 0x000fe20000000000 */
[----:B------:R-:W-:-:S03]  /*b200*/  PLOP3.LUT P0, PT, P4, PT, PT, 0x80, 0x8 ;  /* 0x000000000008781c */ /* 0x000fc6000270f070 */
[----:B------:R-:W-:-:S10]  /*b210*/  IMAD.MOV.U32 R48, RZ, RZ, R45 ;  /* 0x000000ffff307224 */ /* 0x000fd400078e002d */
[----:B------:R-:W-:Y:S05]  /*b220*/  WARPSYNC.COLLECTIVE R4, `(.L_x_1415) ;  /* 0x0000000004087348 */ /* 0x000fea0003c00000 */
[----:B------:R-:W-:Y:S01]  /*b230*/  VOTE.ALL P0, P0 ;  /* 0x0000000000ff7806 */ /* 0x000fe20000000000 */
[----:B------:R-:W-:-:S12]  /*b240*/  ENDCOLLECTIVE ;  /* 0x000000000000791b */ /* 0x000fd80003800000 */
.L_x_1415:
[----:B------:R-:W-:Y:S05]  /*b250*/  BRA `(.L_x_1416) ;  /* 0xffffffd000407947 */ /* 0x000fea000383ffff */
.L_x_1417:
        /* <DEDUP_REMOVED lines=10> */
.L_x_2007:


//--------------------- .text._ZN6thrust24THRUST_300001_SM_1000_NS8cuda_cub4core6detail13_kernel_agentINS1_15__reduce_by_key9InitAgentIN3cub18CUB_300001_SM_100024ReduceByKeyScanTileStateIfiLb1EEEiPiEEJSA_iSB_EEEvDpT0_ --------------------------
	.section	.text._ZN6thrust24THRUST_300001_SM_1000_NS8cuda_cub4core6detail13_kernel_agentINS1_15__reduce_by_key9InitAgentIN3cub18CUB_300001_SM_100024ReduceByKeyScanTileStateIfiLb1EEEiPiEEJSA_iSB_EEEvDpT0_,"ax",@progbits
	.align	128
        .global         _ZN6thrust24THRUST_300001_SM_1000_NS8cuda_cub4core6detail13_kernel_agentINS1_15__reduce_by_key9InitAgentIN3cub18CUB_300001_SM_100024ReduceByKeyScanTileStateIfiLb1EEEiPiEEJSA_iSB_EEEvDpT0_
        .type           _ZN6thrust24THRUST_300001_SM_1000_NS8cuda_cub4core6detail13_kernel_agentINS1_15__reduce_by_key9InitAgentIN3cub18CUB_300001_SM_100024ReduceByKeyScanTileStateIfiLb1EEEiPiEEJSA_iSB_EEEvDpT0_,@function
        .size           _ZN6thrust24THRUST_300001_SM_1000_NS8cuda_cub4core6detail13_kernel_agentINS1_15__reduce_by_key9InitAgentIN3cub18CUB_300001_SM_100024ReduceByKeyScanTileStateIfiLb1EEEiPiEEJSA_iSB_EEEvDpT0_,(.L_x_2008 - _ZN6thrust24THRUST_300001_SM_1000_NS8cuda_cub4core6detail13_kernel_agentINS1_15__reduce_by_key9InitAgentIN3cub18CUB_300001_SM_100024ReduceByKeyScanTileStateIfiLb1EEEiPiEEJSA_iSB_EEEvDpT0_)
        .other          _ZN6thrust24THRUST_300001_SM_1000_NS8cuda_cub4core6detail13_kernel_agentINS1_15__reduce_by_key9InitAgentIN3cub18CUB_300001_SM_100024ReduceByKeyScanTileStateIfiLb1EEEiPiEEJSA_iSB_EEEvDpT0_,@"STO_CUDA_ENTRY STV_DEFAULT"
_ZN6thrust24THRUST_300001_SM_1000_NS8cuda_cub4core6detail13_kernel_agentINS1_15__reduce_by_key9InitAgentIN3cub18CUB_300001_SM_100024ReduceByKeyScanTileStateIfiLb1EEEiPiEEJSA_iSB_EEEvDpT0_:
.text._ZN6thrust24THRUST_300001_SM_1000_NS8cuda_cub4core6detail13_kernel_agentINS1_15__reduce_by_key9InitAgentIN3cub18CUB_300001_SM_100024ReduceByKeyScanTileStateIfiLb1EEEiPiEEJSA_iSB_EEEvDpT0_:
        /* <DEDUP_REMOVED lines=22> */
[----:B0-----:R-:W-:Y:S01]  /*0160*/  STG.E desc[UR4][R2.64], RZ ;  /* 0x000000ff02007986 */ /* 0x001fe2000c101904 */
[----:B------:R-:W-:Y:S05]  /*0170*/  EXIT ;  /* 0x000000000000794d */ /* 0x000fea0003800000 */
.L_x_1418:
        /* <DEDUP_REMOVED lines=16> */
.L_x_2008:


//--------------------- .text._ZN6thrust24THRUST_300001_SM_1000_NS8cuda_cub4core6detail13_kernel_agentINS1_15__reduce_by_key16ReduceByKeyAgentIPiNS0_17constant_iteratorIiNS0_11use_defaultES9_EES7_S7_N4cuda3std3__48equal_toIiEENSD_4plusIiEEPllEEJS7_SA_S7_S7_SI_N3cub18CUB_300001_SM_100024ReduceByKeyScanTileStateIilLb1EEESF_SH_llEEEvDpT0_ --------------------------
	.section	.text._ZN6thrust24THRUST_300001_SM_1000_NS8cuda_cub4core6detail13_kernel_agentINS1_15__reduce_by_key16ReduceByKeyAgentIPiNS0_17constant_iteratorIiNS0_11use_defaultES9_EES7_S7_N4cuda3std3__48equal_toIiEENSD_4plusIiEEPllEEJS7_SA_S7_S7_SI_N3cub18CUB_300001_SM_100024ReduceByKeyScanTileStateIilLb1EEESF_SH_llEEEvDpT0_,"ax",@progbits
	.align	128
        .global         _ZN6thrust24THRUST_300001_SM_1000_NS8cuda_cub4core6detail13_kernel_agentINS1_15__reduce_by_key16ReduceByKeyAgentIPiNS0_17constant_iteratorIiNS0_11use_defaultES9_EES7_S7_N4cuda3std3__48equal_toIiEENSD_4plusIiEEPllEEJS7_SA_S7_S7_SI_N3cub18CUB_300001_SM_100024ReduceByKeyScanTileStateIilLb1EEESF_SH_llEEEvDpT0_
        .type           _ZN6thrust24THRUST_300001_SM_1000_NS8cuda_cub4core6detail13_kernel_agentINS1_15__reduce_by_key16ReduceByKeyAgentIPiNS0_17constant_iteratorIiNS0_11use_defaultES9_EES7_S7_N4cuda3std3__48equal_toIiEENSD_4plusIiEEPllEEJS7_SA_S7_S7_SI_N3cub18CUB_300001_SM_100024ReduceByKeyScanTileStateIilLb1EEESF_SH_llEEEvDpT0_,@function
        .size           _ZN6thrust24THRUST_300001_SM_1000_NS8cuda_cub4core6detail13_kernel_agentINS1_15__reduce_by_key16ReduceByKeyAgentIPiNS0_17constant_iteratorIiNS0_11use_defaultES9_EES7_S7_N4cuda3std3__48equal_toIiEENSD_4plusIiEEPllEEJS7_SA_S7_S7_SI_N3cub18CUB_300001_SM_100024ReduceByKeyScanTileStateIilLb1EEESF_SH_llEEEvDpT0_,(.L_x_2009 - _ZN6thrust24THRUST_300001_SM_1000_NS8cuda_cub4core6detail13_kernel_agentINS1_15__reduce_by_key16ReduceByKeyAgentIPiNS0_17constant_iteratorIiNS0_11use_defaultES9_EES7_S7_N4cuda3std3__48equal_toIiEENSD_4plusIiEEPllEEJS7_SA_S7_S7_SI_N3cub18CUB_300001_SM_100024ReduceByKeyScanTileStateIilLb1EEESF_SH_llEEEvDpT0_)
        .other          _ZN6thrust24THRUST_300001_SM_1000_NS8cuda_cub4core6detail13_kernel_agentINS1_15__reduce_by_key16ReduceByKeyAgentIPiNS0_17constant_iteratorIiNS0_11use_defaultES9_EES7_S7_N4cuda3std3__48equal_toIiEENSD_4plusIiEEPllEEJS7_SA_S7_S7_SI_N3cub18CUB_300001_SM_100024ReduceByKeyScanTileStateIilLb1EEESF_SH_llEEEvDpT0_,@"STO_CUDA_ENTRY STV_DEFAULT"
_ZN6thrust24THRUST_300001_SM_1000_NS8cuda_cub4core6detail13_kernel_agentINS1_15__reduce_by_key16ReduceByKeyAgentIPiNS0_17constant_iteratorIiNS0_11use_defaultES9_EES7_S7_N4cuda3std3__48equal_toIiEENSD_4plusIiEEPllEEJS7_SA_S7_S7_SI_N3cub18CUB_300001_SM_100024ReduceByKeyScanTileStateIilLb1EEESF_SH_llEEEvDpT0_:
.text._ZN6thrust24THRUST_300001_SM_1000_NS8cuda_cub4core6detail13_kernel_agentINS1_15__reduce_by_key16ReduceByKeyAgentIPiNS0_17constant_iteratorIiNS0_11use_defaultES9_EES7_S7_N4cuda3std3__48equal_toIiEENSD_4plusIiEEPllEEJS7_SA_S7_S7_SI_N3cub18CUB_300001_SM_100024ReduceByKeyScanTileStateIilLb1EEESF_SH_llEEEvDpT0_:
        /* <DEDUP_REMOVED lines=14> */
[----:B------:R-:W2:Y:S01]  /*00e0*/  LDC R21, c[0x0][0x390] ;  /* 0x0000e400ff157b82 */ /* 0x000ea20000000800 */
[C---:B0-----:R-:W-:Y:S02]  /*00f0*/  LOP3.LUT R4, R0.reuse, 0x1f, RZ, 0xc0, !PT ;  /* 0x0000001f00047812 */ /* 0x041fe400078ec0ff */
[----:B------:R-:W-:-:S05]  /*0100*/  LOP3.LUT R5, R0, 0x3e0, RZ, 0xc0, !PT ;  /* 0x000003e000057812 */ /* 0x000fca00078ec0ff */
[----:B------:R-:W-:-:S05]  /*0110*/  IMAD R5, R5, 0x9, R4 ;  /* 0x0000000905057824 */ /* 0x000fca00078e0204 */
[----:B------:R-:W-:-:S05]  /*0120*/  IADD3 R5, P0, PT, R2, R5, RZ ;  /* 0x0000000502057210 */ /* 0x000fca0007f1e0ff */
[----:B------:R-:W-:Y:S01]  /*0130*/  IMAD.X R2, RZ, RZ, R3, P0 ;  /* 0x000000ffff027224 */ /* 0x000fe200000e0603 */
[----:B-1----:R-:W-:-:S04]  /*0140*/  LEA R4, P0, R5, UR4, 0x2 ;  /* 0x0000000405047c11 */ /* 0x002fc8000f8010ff */
[----:B------:R-:W-:-:S05]  /*0150*/  LEA.HI.X R5, R5, UR5, R2, 0x2, P0 ;  /* 0x0000000505057c11 */ /* 0x000fca00080f1402 */
[----:B------:R-:W3:Y:S04]  /*0160*/  LDG.E.CONSTANT R2, desc[UR8][R4.64] ;  /* 0x0000000804027981 */ /* 0x000ee8000c1e9900 */
[----:B------:R-:W4:Y:S04]  /*0170*/  LDG.E.CONSTANT R6, desc[UR8][R4.64+0x80] ;  /* 0x0000800804067981 */ /* 0x000f28000c1e9900 */
[----:B------:R-:W5:Y:S04]  /*0180*/  LDG.E.CONSTANT R7, desc[UR8][R4.64+0x100] ;  /* 0x0001000804077981 */ /* 0x000f68000c1e9900 */
[----:B------:R-:W2:Y:S04]  /*0190*/  LDG.E.CONSTANT R8, desc[UR8][R4.64+0x180] ;  /* 0x0001800804087981 */ /* 0x000ea8000c1e9900 */
[----:B------:R-:W2:Y:S04]  /*01a0*/  LDG.E.CONSTANT R9, desc[UR8][R4.64+0x200] ;  /* 0x0002000804097981 */ /* 0x000ea8000c1e9900 */
[----:B------:R-:W2:Y:S04]  /*01b0*/  LDG.E.CONSTANT R11, desc[UR8][R4.64+0x280] ;  /* 0x00028008040b7981 */ /* 0x000ea8000c1e9900 */
[----:B------:R-:W2:Y:S04]  /*01c0*/  LDG.E.CONSTANT R13, desc[UR8][R4.64+0x300] ;  /* 0x00030008040d7981 */ /* 0x000ea8000c1e9900 */
[----:B------:R-:W2:Y:S04]  /*01d0*/  LDG.E.CONSTANT R15, desc[UR8][R4.64+0x380] ;  /* 0x00038008040f7981 */ /* 0x000ea8000c1e9900 */
[----:B------:R0:W2:Y:S01]  /*01e0*/  LDG.E.CONSTANT R17, desc[UR8][R4.64+0x400] ;  /* 0x0004000804117981 */ /* 0x0000a2000c1e9900 */
[----:B------:R-:W1:Y:S01]  /*01f0*/  S2UR UR5, SR_CgaCtaId ;  /* 0x00000000000579c3 */ /* 0x000e620000008800 */
[----:B------:R-:W-:Y:S01]  /*0200*/  SHF.R.U32.HI R40, RZ, 0x5, R0 ;  /* 0x00000005ff287819 */ /* 0x000fe20000011600 */
[----:B------:R-:W-:Y:S01]  /*0210*/  UMOV UR4, 0x400 ;  /* 0x0000040000047882 */ /* 0x000fe20000000000 */
[----:B------:R-:W0:Y:S01]  /*0220*/  S2R R3, SR_LANEID ;  /* 0x0000000000037919 */ /* 0x000e220000000000 */
[----:B------:R-:W-:Y:S01]  /*0230*/  ISETP.NE.AND P1, PT, R0, RZ, PT ;  /* 0x000000ff0000720c */ /* 0x000fe20003f25270 */
[----:B------:R-:W-:Y:S01]  /*0240*/  IMAD.MOV.U32 R31, RZ, RZ, RZ ;  /* 0x000000ffff1f7224 */ /* 0x000fe200078e00ff */
[----:B-1----:R-:W-:-:S03]  /*0250*/  ULEA UR5, UR5, UR4, 0x18 ;  /* 0x0000000405057291 */ /* 0x002fc6000f8ec0ff */
[----:B------:R-:W-:Y:S01]  /*0260*/  UMOV UR4, URZ ;  /* 0x000000ff00047c82 */ /* 0x000fe20008000000 */
[----:B0-----:R-:W-:-:S05]  /*0270*/  IMAD R10, R40, 0x120, R3 ;  /* 0x00000120280a7824 */ /* 0x001fca00078e0203 */
[----:B------:R-:W-:-:S05]  /*0280*/  LEA R24, R10, UR5, 0x2 ;  /* 0x000000050a187c11 */ /* 0x000fca000f8e10ff */
[----:B------:R-:W-:Y:S01]  /*0290*/  IMAD R5, R3, 0x20, R24 ;  /* 0x0000002003057824 */ /* 0x000fe200078e0218 */
[----:B---3--:R-:W-:Y:S04]  /*02a0*/  STS [R24], R2 ;  /* 0x0000000218007388 */ /* 0x008fe80000000800 */
[----:B----4-:R0:W-:Y:S04]  /*02b0*/  STS [R24+0x80], R6 ;  /* 0x0000800618007388 */ /* 0x0101e80000000800 */
[----:B-----5:R-:W-:Y:S04]  /*02c0*/  STS [R24+0x100], R7 ;  /* 0x0001000718007388 */ /* 0x020fe80000000800 */
[----:B--2---:R-:W-:Y:S01]  /*02d0*/  STS [R24+0x180], R8 ;  /* 0x0001800818007388 */ /* 0x004fe20000000800 */
[----:B0-----:R-:W-:-:S03]  /*02e0*/  LEA R6, R0, UR5, 0x2 ;  /* 0x0000000500067c11 */ /* 0x001fc6000f8e10ff */
        /* <DEDUP_REMOVED lines=16> */
[----:B0-----:R-:W-:-:S02]  /*03f0*/  ISETP.NE.AND P4, PT, R2, R8, PT ;  /* 0x000000080200720c */ /* 0x001fc40003f85270 */
[----:B-1----:R-:W-:-:S04]  /*0400*/  ISETP.NE.AND P2, PT, R8, R10, PT ;  /* 0x0000000a0800720c */ /* 0x002fc80003f45270 */
[----:B------:R-:W-:Y:S02]  /*0410*/  SEL R32, RZ, 0x1, !P2 ;  /* 0x00000001ff207807 */ /* 0x000fe40005000000 */
[----:B--2---:R-:W-:Y:S01]  /*0420*/  ISETP.NE.AND P5, PT, R10, R12, PT ;  /* 0x0000000c0a00720c */ /* 0x004fe20003fa5270 */
[----:B------:R-:W-:Y:S01]  /*0430*/  STS [R24], R21 ;  /* 0x0000001518007388 */ /* 0x000fe20000000800 */
[----:B---3--:R-:W-:Y:S02]  /*0440*/  ISETP.NE.AND P2, PT, R12, R14, PT ;  /* 0x0000000e0c00720c */ /* 0x008fe40003f45270 */
[----:B------:R-:W-:Y:S01]  /*0450*/  SEL R33, RZ, 0x1, !P5 ;  /* 0x00000001ff217807 */ /* 0x000fe20006800000 */
[----:B------:R-:W-:Y:S01]  /*0460*/  STS [R24+0x80], R21 ;  /* 0x0000801518007388 */ /* 0x000fe20000000800 */
[----:B------:R-:W-:-:S03]  /*0470*/  P2R R44, PR, RZ, 0x20 ;  /* 0x00000020ff2c7803 */ /* 0x000fc60000000000 */
        /* <DEDUP_REMOVED lines=8> */
[----:B------:R-:W-:Y:S01]  /*0500*/  LDS R42, [R5] ;  /* 0x00000000052a7984 */ /* 0x000fe20000000800 */
[----:B0-----:R-:W-:-:S03]  /*0510*/  SEL R24, RZ, 0x1, !P4 ;  /* 0x00000001ff187807 */ /* 0x001fc60006000000 */
        /* <DEDUP_REMOVED lines=9> */
[----:B------:R-:W-:Y:S02]  /*05b0*/  STS [R6+0x4d8], R27 ;  /* 0x0004d81b06007388 */ /* 0x000fe40000000800 */
[----:B------:R-:W-:Y:S06]  /*05c0*/  BAR.SYNC.DEFER_BLOCKING 0x0 ;  /* 0x0000000000007b1d */ /* 0x000fec0000010000 */
[----:B------:R0:W1:Y:S02]  /*05d0*/  @P1 LDS R22, [R6+0x4d4] ;  /* 0x0004d40006161984 */ /* 0x0000640000000800 */
[----:B0-----:R-:W-:-:S02]  /*05e0*/  SEL R6, RZ, 0x1, !P2 ;  /* 0x00000001ff067807 */ /* 0x001fc40005000000 */
[----:B-1----:R-:W-:-:S04]  /*05f0*/  @P1 ISETP.NE.AND P0, PT, R22, R2, PT ;  /* 0x000000021600120c */ /* 0x002fc80003f05270 */
[----:B------:R-:W-:-:S04]  /*0600*/  @P1 SEL R31, RZ, 0x1, !P0 ;  /* 0x00000001ff1f1807 */ /* 0x000fc80004000000 */
[----:B------:R-:W-:-:S04]  /*0610*/  IADD3 R5, P0, PT, R31, R24, RZ ;  /* 0x000000181f057210 */ /* 0x000fc80007f1e0ff */
[----:B------:R-:W-:Y:S01]  /*0620*/  IADD3 R32, P3, PT, R5, R32, RZ ;  /* 0x0000002005207210 */ /* 0x000fe20007f7e0ff */
[----:B------:R-:W-:-:S03]  /*0630*/  IMAD.X R34, RZ, RZ, UR4, P0 ;  /* 0x00000004ff227e24 */ /* 0x000fc600080e06ff */
[----:B------:R-:W-:Y:S01]  /*0640*/  IADD3 R33, P1, PT, R32, R33, RZ ;  /* 0x0000002120217210 */ /* 0x000fe20007f3e0ff */
[----:B------:R-:W-:Y:S01]  /*0650*/  IMAD.X R34, RZ, RZ, R34, P3 ;  /* 0x000000ffff227224 */ /* 0x000fe200018e0622 */
[----:B------:R-:W-:Y:S02]  /*0660*/  ISETP.NE.AND P3, PT, R14, R16, PT ;  /* 0x000000100e00720c */ /* 0x000fe40003f65270 */
[----:B------:R-:W-:Y:S01]  /*0670*/  IADD3 R35, P0, PT, R33, R6, RZ ;  /* 0x0000000621237210 */ /* 0x000fe20007f1e0ff */
[----:B------:R-:W-:Y:S01]  /*0680*/  IMAD.X R36, RZ, RZ, R34, P1 ;  /* 0x000000ffff247224 */ /* 0x000fe200008e0622 */
[----:B------:R-:W-:Y:S02]  /*0690*/  SEL R6, RZ, 0x1, !P3 ;  /* 0x00000001ff067807 */ /* 0x000fe40005800000 */
[----:B------:R-:W-:Y:S01]  /*06a0*/  ISETP.NE.AND P1, PT, R16, R18, PT ;  /* 0x000000121000720c */ /* 0x000fe20003f25270 */
[----:B------:R-:W-:Y:S01]  /*06b0*/  IMAD.X R26, RZ, RZ, R36, P0 ;  /* 0x000000ffff1a7224 */ /* 0x000fe200000e0624 */
[----:B------:R-:W-:-:S02]  /*06c0*/  IADD3 R37, P0, PT, R35, R6, RZ ;  /* 0x0000000623257210 */ /* 0x000fc40007f1e0ff */
[----:B------:R-:W-:Y:S02]  /*06d0*/  SEL R38, RZ, 0x1, !P1 ;  /* 0x00000001ff267807 */ /* 0x000fe40004800000 */
[----:B------:R-:W-:Y:S01]  /*06e0*/  SEL R6, R42, RZ, !P4 ;  /* 0x000000ff2a067207 */ /* 0x000fe20006000000 */
[----:B------:R-:W-:Y:S01]  /*06f0*/  IMAD.X R28, RZ, RZ, R26, P0 ;  /* 0x000000ffff1c7224 */ /* 0x000fe200000e061a */
[----:B------:R-:W-:-:S03]  /*0700*/  IADD3 R38, P0, PT, R37, R38, RZ ;  /* 0x0000002625267210 */ /* 0x000fc60007f1e0ff */
[----:B------:R-:W-:Y:S02]  /*0710*/  IMAD.IADD R6, R9, 0x1, R6 ;  /* 0x0000000109067824 */ /* 0x000fe400078e0206 */
[----:B------:R-:W-:Y:S01]  /*0720*/  IMAD.X R29, RZ, RZ, R28, P0 ;  /* 0x000000ffff1d7224 */ /* 0x000fe200000e061c */
[----:B------:R-:W-:-:S04]  /*0730*/  ISETP.NE.AND P0, PT, R18, R20, PT ;  /* 0x000000141200720c */ /* 0x000fc80003f05270 */
[----:B------:R-:W-:-:S04]  /*0740*/  SEL R39, RZ, 0x1, !P0 ;  /* 0x00000001ff277807 */ /* 0x000fc80004000000 */
[----:B------:R-:W-:-:S05]  /*0750*/  IADD3 R39, P6, PT, R38, R39, RZ ;  /* 0x0000002726277210 */ /* 0x000fca0007fde0ff */
[----:B------:R-:W-:Y:S01]  /*0760*/  IMAD.X R30, RZ, RZ, R29, P6 ;  /* 0x000000ffff1e7224 */ /* 0x000fe200030e061d */
[----:B------:R-:W-:-:S04]  /*0770*/  ISETP.NE.AND P6, PT, R8, R10, PT ;  /* 0x0000000a0800720c */ /* 0x000fc80003fc5270 */
[----:B------:R-:W-:Y:S02]  /*0780*/  SEL R6, R6, RZ, !P6 ;  /* 0x000000ff06067207 */ /* 0x000fe40007000000 */
[----:B------:R-:W-:-:S03]  /*0790*/  ISETP.NE.AND P6, PT, R20, R27, PT ;  /* 0x0000001b1400720c */ /* 0x000fc60003fc5270 */
[----:B------:R-:W-:Y:S01]  /*07a0*/  IMAD.IADD R6, R11, 0x1, R6 ;  /* 0x000000010b067824 */ /* 0x000fe200078e0206 */
[----:B------:R-:W-:-:S04]  /*07b0*/  SEL R24, RZ, 0x1, !P6 ;  /* 0x00000001ff187807 */ /* 0x000fc80007000000 */
[----:B------:R-:W-:Y:S02]  /*07c0*/  SEL R6, R6, RZ, !P5 ;  /* 0x000000ff06067207 */ /* 0x000fe40006800000 */
[----:B------:R-:W-:-:S03]  /*07d0*/  ISETP.GE.AND P5, PT, R3, 0x10, PT ;  /* 0x000000100300780c */ /* 0x000fc60003fa6270 */
[----:B------:R-:W-:-:S05]  /*07e0*/  IMAD.IADD R6, R13, 0x1, R6 ;  /* 0x000000010d067824 */ /* 0x000fca00078e0206 */
[----:B------:R-:W-:-:S05]  /*07f0*/  SEL R6, R6, RZ, !P2 ;  /* 0x000000ff06067207 */ /* 0x000fca0005000000 */
[----:B------:R-:W-:-:S05]  /*0800*/  IMAD.IADD R6, R15, 0x1, R6 ;  /* 0x000000010f067824 */ /* 0x000fca00078e0206 */
[----:B------:R-:W-:-:S05]  /*0810*/  SEL R6, R6, RZ, !P3 ;  /* 0x000000ff06067207 */ /* 0x000fca0005800000 */
[----:B------:R-:W-:-:S05]  /*0820*/  IMAD.IADD R6, R17, 0x1, R6 ;  /* 0x0000000111067824 */ /* 0x000fca00078e0206 */
[----:B------:R-:W-:-:S05]  /*0830*/  SEL R6, R6, RZ, !P1 ;  /* 0x000000ff06067207 */ /* 0x000fca0004800000 */
[----:B------:R-:W-:-:S05]  /*0840*/  IMAD.IADD R6, R19, 0x1, R6 ;  /* 0x0000000113067824 */ /* 0x000fca00078e0206 */
[----:B------:R-:W-:-:S05]  /*0850*/  SEL R6, R6, RZ, !P0 ;  /* 0x000000ff06067207 */ /* 0x000fca0004000000 */
[----:B------:R-:W-:-:S05]  /*0860*/  IMAD.IADD R6, R21, 0x1, R6 ;  /* 0x0000000115067824 */ /* 0x000fca00078e0206 */
[----:B------:R-:W-:Y:S02]  /*0870*/  SEL R5, R6, RZ, !P6 ;  /* 0x000000ff06057207 */ /* 0x000fe40007000000 */
[----:B------:R-:W-:-:S03]  /*0880*/  IADD3 R24, P6, PT, R39, R24, RZ ;  /* 0x0000001827187210 */ /* 0x000fc60007fde0ff */
[----:B------:R-:W-:Y:S02]  /*0890*/  IMAD.IADD R4, R4, 0x1, R5 ;  /* 0x0000000104047824 */ /* 0x000fe400078e0205 */
[----:B------:R-:W-:Y:S01]  /*08a0*/  IMAD.X R25, RZ, RZ, R30, P6 ;  /* 0x000000ffff197224 */ /* 0x000fe200030e061e */
[----:B------:R-:W-:Y:S02]  /*08b0*/  ISETP.NE.U32.AND P6, PT, R24, RZ, PT ;  /* 0x000000ff1800720c */ /* 0x000fe40003fc5070 */
[----:B------:R-:W0:Y:S02]  /*08c0*/  SHFL.UP PT, R5, R4, 0x1, RZ ;  /* 0x0420000004057989 */ /* 0x000e2400000e00ff */
[----:B------:R-:W-:Y:S02]  /*08d0*/  ISETP.NE.AND.EX P6, PT, R25, RZ, PT, P6 ;  /* 0x000000ff1900720c */ /* 0x000fe40003fc5360 */
[----:B------:R-:W1:Y:S02]  /*08e0*/  SHFL.UP PT, R6, R25, 0x1, RZ ;  /* 0x0420000019067989 */ /* 0x000e6400000e00ff */
[----:B0-----:R-:W-:-:S02]  /*08f0*/  SEL R7, R5, RZ, !P6 ;  /* 0x000000ff05077207 */ /* 0x001fc40007000000 */
[----:B------:R-:W0:Y:S01]  /*0900*/  SHFL.UP PT, R5, R24, 0x1, RZ ;  /* 0x0420000018057989 */ /* 0x000e2200000e00ff */
[----:B------:R-:W-:-:S04]  /*0910*/  ISETP.GE.AND P6, PT, R3, 0x1, PT ;  /* 0x000000010300780c */ /* 0x000fc80003fc6270 */
[----:B------:R-:W-:Y:S02]  /*0920*/  SEL R7, R7, RZ, P6 ;  /* 0x000000ff07077207 */ /* 0x000fe40003000000 */
[----:B-1----:R-:W-:-:S03]  /*0930*/  SEL R6, R6, RZ, P6 ;  /* 0x000000ff06067207 */ /* 0x002fc60003000000 */
[----:B------:R-:W-:-:S05]  /*0940*/  IMAD.IADD R7, R4, 0x1, R7 ;  /* 0x0000000104077824 */ /* 0x000fca00078e0207 */
[----:B------:R-:W1:Y:S01]  /*0950*/  SHFL.UP PT, R4, R7, 0x2, RZ ;  /* 0x0440000007047989 */ /* 0x000e6200000e00ff */
[----:B0-----:R-:W-:-:S04]  /*0960*/  SEL R5, R5, RZ, P6 ;  /* 0x000000ff05057207 */ /* 0x001fc80003000000 */
[----:B------:R-:W-:-:S05]  /*0970*/  IADD3 R23, P6, PT, R5, R24, RZ ;  /* 0x0000001805177210 */ /* 0x000fca0007fde0ff */
[----:B------:R-:W-:Y:S01]  /*0980*/  IMAD.X R46, R6, 0x1, R25, P6 ;  /* 0x00000001062e7824 */ /* 0x000fe200030e0619 */
[----:B------:R-:W-:-:S04]  /*0990*/  ISETP.NE.U32.AND P6, PT, R23, RZ, PT ;  /* 0x000000ff1700720c */ /* 0x000fc80003fc5070 */
[----:B------:R-:W-:Y:S01]  /*09a0*/  ISETP.NE.AND.EX P6, PT, R46, RZ, PT, P6 ;  /* 0x000000ff2e00720c */ /* 0x000fe20003fc5360 */
[----:B------:R-:W0:Y:S03]  /*09b0*/  SHFL.UP PT, R5, R46, 0x2, RZ ;  /* 0x044000002e057989 */ /* 0x000e2600000e00ff */
[----:B-1----:R-:W-:Y:S02]  /*09c0*/  SEL R6, R4, RZ, !P6 ;  /* 0x000000ff04067207 */ /* 0x002fe40007000000 */
[----:B------:R-:W1:Y:S01]  /*09d0*/  SHFL.UP PT, R4, R23, 0x2, RZ ;  /* 0x0440000017047989 */ /* 0x000e6200000e00ff */
[----:B------:R-:W-:-:S04]  /*09e0*/  ISETP.GE.AND P6, PT, R3, 0x2, PT ;  /* 0x000000020300780c */ /* 0x000fc80003fc6270 */
[----:B------:R-:W-:-:S05]  /*09f0*/  SEL R6, R6, RZ, P6 ;  /* 0x000000ff06067207 */ /* 0x000fca0003000000 */
[----:B------:R-:W-:Y:S01]  /*0a00*/  IMAD.IADD R6, R7, 0x1, R6 ;  /* 0x0000000107067824 */ /* 0x000fe200078e0206 */
[----:B0-----:R-:W-:Y:S02]  /*0a10*/  SEL R5, R5, RZ, P6 ;  /* 0x000000ff05057207 */ /* 0x001fe40003000000 */
[----:B-1----:R-:W-:-:S04]  /*0a20*/  SEL R4, R4, RZ, P6 ;  /* 0x000000ff04047207 */ /* 0x002fc80003000000 */
[----:B------:R-:W-:Y:S02]  /*0a30*/  IADD3 R25, P6, PT, R4, R23, RZ ;  /* 0x0000001704197210 */ /* 0x000fe40007fde0ff */
[----:B------:R-:W0:Y:S03]  /*0a40*/  SHFL.UP PT, R4, R6, 0x4, RZ ;  /* 0x0480000006047989 */ /* 0x000e2600000e00ff */
[----:B------:R-:W-:Y:S01]  /*0a50*/  IMAD.X R24, R5, 0x1, R46, P6 ;  /* 0x0000000105187824 */ /* 0x000fe200030e062e */
[----:B------:R-:W-:-:S04]  /*0a60*/  ISETP.NE.U32.AND P6, PT, R25, RZ, PT ;  /* 0x000000ff1900720c */ /* 0x000fc80003fc5070 */
[----:B------:R-:W-:Y:S01]  /*0a70*/  ISETP.NE.AND.EX P6, PT, R24, RZ, PT, P6 ;  /* 0x000000ff1800720c */ /* 0x000fe20003fc5360 */
[----:B------:R-:W1:Y:S03]  /*0a80*/  SHFL.UP PT, R5, R24, 0x4, RZ ;  /* 0x0480000018057989 */ /* 0x000e6600000e00ff */
[----:B0-----:R-:W-:Y:S02]  /*0a90*/  SEL R7, R4, RZ, !P6 ;  /* 0x000000ff04077207 */ /* 0x001fe40007000000 */
[----:B------:R-:W0:Y:S01]  /*0aa0*/  SHFL.UP PT, R4, R25, 0x4, RZ ;  /* 0x0480000019047989 */ /* 0x000e2200000e00ff */
[----:B------:R-:W-:-:S04]  /*0ab0*/  ISETP.GE.AND P6, PT, R3, 0x4, PT ;  /* 0x000000040300780c */ /* 0x000fc80003fc6270 */
[----:B------:R-:W-:Y:S02]  /*0ac0*/  SEL R7, R7, RZ, P6 ;  /* 0x000000ff07077207 */ /* 0x000fe40003000000 */
[----:B-1----:R-:W-:-:S03]  /*0ad0*/  SEL R5, R5, RZ, P6 ;  /* 0x000000ff05057207 */ /* 0x002fc60003000000 */
[----:B------:R-:W-:Y:S01]  /*0ae0*/  IMAD.IADD R7, R6, 0x1, R7 ;  /* 0x0000000106077824 */ /* 0x000fe200078e0207 */
[----:B0-----:R-:W-:-:S04]  /*0af0*/  SEL R4, R4, RZ, P6 ;  /* 0x000000ff04047207 */ /* 0x001fc80003000000 */
        /* <DEDUP_REMOVED lines=20> */
[----:B------:R-:W0:Y:S02]  /*0c40*/  SHFL.UP PT, R4, R25, 0x10, RZ ;  /* 0x0600000019047989 */ /* 0x000e2400000e00ff */
[----:B------:R-:W-:Y:S02]  /*0c50*/  SEL R7, R7, RZ, P5 ;  /* 0x000000ff07077207 */ /* 0x000fe40002800000 */
[----:B-1----:R-:W-:-:S03]  /*0c60*/  SEL R5, R5, RZ, P5 ;  /* 0x000000ff05057207 */ /* 0x002fc60002800000 */
[----:B------:R-:W-:Y:S01]  /*0c70*/  IMAD.IADD R43, R6, 0x1, R7 ;  /* 0x00000001062b7824 */ /* 0x000fe200078e0207 */
[----:B0-----:R-:W-:Y:S02]  /*0c80*/  SEL R4, R4, RZ, P5 ;  /* 0x000000ff04047207 */ /* 0x001fe40002800000 */
[----:B------:R-:W-:Y:S02]  /*0c90*/  ISETP.NE.AND P5, PT, R3, RZ, PT ;  /* 0x000000ff0300720c */ /* 0x000fe40003fa5270 */
[----:B------:R-:W-:-:S05]  /*0ca0*/  IADD3 R4, P6, PT, R4, R25, RZ ;  /* 0x0000001904047210 */ /* 0x000fca0007fde0ff */
[----:B------:R-:W-:Y:S01]  /*0cb0*/  IMAD.X R5, R5, 0x1, R24, P6 ;  /* 0x0000000105057824 */ /* 0x000fe200030e0618 */
[----:B------:R-:W-:-:S13]  /*0cc0*/  ISETP.NE.AND P6, PT, R3, 0x1f, PT ;  /* 0x0000001f0300780c */ /* 0x000fda0003fc5270 */
[----:B------:R-:W-:-:S05]  /*0cd0*/  @!P6 LEA R23, R40, UR5, 0x4 ;  /* 0x000000052817ec11 */ /* 0x000fca000f8e20ff */
[----:B------:R-:W-:Y:S04]  /*0ce0*/  @!P6 STS.64 [R23], R4 ;  /* 0x000000041700e388 */ /* 0x000fe80000000a00 */
[----:B------:R-:W-:Y:S01]  /*0cf0*/  @!P6 STS [R23+0x8], R43 ;  /* 0x0000082b1700e388 */ /* 0x000fe20000000800 */
[----:B------:R-:W-:Y:S06]  /*0d00*/  BAR.SYNC.DEFER_BLOCKING 0x0 ;  /* 0x0000000000007b1d */ /* 0x000fec0000010000 */
[----:B------:R-:W-:Y:S04]  /*0d10*/  SHFL.UP PT, R4, R4, 0x1, RZ ;  /* 0x0420000004047989 */ /* 0x000fe800000e00ff */
[----:B------:R-:W-:Y:S04]  /*0d20*/  SHFL.UP PT, R5, R5, 0x1, RZ ;  /* 0x0420000005057989 */ /* 0x000fe800000e00ff */
[----:B------:R-:W-:Y:S04]  /*0d30*/  LDS.64 R24, [UR5+0x10] ;  /* 0x00001005ff187984 */ /* 0x000fe80008000a00 */
[----:B------:R-:W0:Y:S04]  /*0d40*/  LDS.64 R6, [UR5] ;  /* 0x00000005ff067984 */ /* 0x000e280008000a00 */
[----:B------:R-:W1:Y:S04]  /*0d50*/  LDS R41, [UR5+0x8] ;  /* 0x00000805ff297984 */ /* 0x000e680008000800 */
[----:B------:R-:W2:Y:S01]  /*0d60*/  LDS R23, [UR5+0x18] ;  /* 0x00001805ff177984 */ /* 0x000ea20008000800 */
[----:B0-----:R-:W-:-:S05]  /*0d70*/  IADD3 R49, P6, PT, R6, R24, RZ ;  /* 0x0000001806317210 */ /* 0x001fca0007fde0ff */
[----:B------:R-:W-:Y:S01]  /*0d80*/  IMAD.X R51, R7, 0x1, R25, P6 ;  /* 0x0000000107337824 */ /* 0x000fe200030e0619 */
[----:B------:R-:W-:-:S04]  /*0d90*/  ISETP.NE.U32.AND P6, PT, R24, RZ, PT ;  /* 0x000000ff1800720c */ /* 0x000fc80003fc5070 */
[----:B------:R-:W-:Y:S02]  /*0da0*/  ISETP.NE.AND.EX P6, PT, R25, RZ, PT, P6 ;  /* 0x000000ff1900720c */ /* 0x000fe40003fc5360 */
[----:B------:R-:W0:Y:S02]  /*0db0*/  LDS.64 R24, [UR5+0x20] ;  /* 0x00002005ff187984 */ /* 0x000e240008000a00 */
[----:B-1----:R-:W-:-:S05]  /*0dc0*/  SEL R46, R41, RZ, !P6 ;  /* 0x000000ff292e7207 */ /* 0x002fca0007000000 */
[----:B--2---:R-:W-:Y:S02]  /*0dd0*/  IMAD.IADD R46, R23, 0x1, R46 ;  /* 0x00000001172e7824 */ /* 0x004fe400078e022e */
[----:B------:R-:W1:Y:S01]  /*0de0*/  LDS R23, [UR5+0x28] ;  /* 0x00002805ff177984 */ /* 0x000e620008000800 */
[----:B0-----:R-:W-:-:S05]  /*0df0*/  IADD3 R45, P6, PT, R24, R49, RZ ;  /* 0x00000031182d7210 */ /* 0x001fca0007fde0ff */
[----:B------:R-:W-:Y:S01]  /*0e00*/  IMAD.X R47, R25, 0x1, R51, P6 ;  /* 0x00000001192f7824 */ /* 0x000fe200030e0633 */
[----:B------:R-:W-:-:S04]  /*0e10*/  ISETP.NE.AND P6, PT, R40, 0x2, PT ;  /* 0x000000022800780c */ /* 0x000fc80003fc5270 */
[----:B------:R-:W-:Y:S02]  /*0e20*/  SEL R48, R49, R6, !P6 ;  /* 0x0000000631307207 */ /* 0x000fe40007000000 */
[----:B------:R-:W-:Y:S02]  /*0e30*/  SEL R50, R51, R7, !P6 ;  /* 0x0000000733327207 */ /* 0x000fe40007000000 */
[----:B------:R-:W0:Y:S01]  /*0e40*/  LDS.64 R6, [UR5+0x30] ;  /* 0x00003005ff067984 */ /* 0x000e220008000a00 */
[----:B------:R-:W-:Y:S02]  /*0e50*/  SEL R41, R46, R41, !P6 ;  /* 0x000000292e297207 */ /* 0x000fe40007000000 */
[----:B------:R-:W-:-:S04]  /*0e60*/  ISETP.NE.U32.AND P6, PT, R24, RZ, PT ;  /* 0x000000ff1800720c */ /* 0x000fc80003fc5070 */
[----:B------:R-:W-:-:S04]  /*0e70*/  ISETP.NE.AND.EX P6, PT, R25, RZ, PT, P6 ;  /* 0x000000ff1900720c */ /* 0x000fc80003fc5360 */
[----:B------:R-:W-:-:S05]  /*0e80*/  SEL R46, R46, RZ, !P6 ;  /* 0x000000ff2e2e7207 */ /* 0x000fca0007000000 */
[----:B-1----:R-:W-:Y:S02]  /*0e90*/  IMAD.IADD R46, R23, 0x1, R46 ;  /* 0x00000001172e7824 */ /* 0x002fe400078e022e */
[----:B------:R-:W1:Y:S01]  /*0ea0*/  LDS R23, [UR5+0x38] ;  /* 0x00003805ff177984 */ /* 0x000e620008000800 */
[----:B0-----:R-:W-:-:S05]  /*0eb0*/  IADD3 R25, P6, PT, R6, R45, RZ ;  /* 0x0000002d06197210 */ /* 0x001fca0007fde0ff */
[----:B------:R-:W-:Y:S01]  /*0ec0*/  IMAD.X R49, R7, 0x1, R47, P6 ;  /* 0x0000000107317824 */ /* 0x000fe200030e062f */
[----:B------:R-:W-:-:S04]  /*0ed0*/  ISETP.NE.AND P6, PT, R40, 0x3, PT ;  /* 0x000000032800780c */ /* 0x000fc80003fc5270 */
[----:B------:R-:W-:Y:S02]  /*0ee0*/  SEL R48, R45, R48, !P6 ;  /* 0x000000302d307207 */ /* 0x000fe40007000000 */
[----:B------:R-:W-:Y:S02]  /*0ef0*/  SEL R50, R47, R50, !P6 ;  /* 0x000000322f327207 */ /* 0x000fe40007000000 */
[----:B------:R-:W-:Y:S02]  /*0f00*/  SEL R41, R46, R41, !P6 ;  /* 0x000000292e297207 */ /* 0x000fe40007000000 */
[----:B------:R-:W-:-:S04]  /*0f10*/  ISETP.NE.U32.AND P6, PT, R6, RZ, PT ;  /* 0x000000ff0600720c */ /* 0x000fc80003fc5070 */
[----:B------:R-:W-:Y:S02]  /*0f20*/  ISETP.NE.AND.EX P6, PT, R7, RZ, PT, P6 ;  /* 0x000000ff0700720c */ /* 0x000fe40003fc5360 */
[----:B------:R-:W0:Y:S02]  /*0f30*/  LDS.64 R6, [UR5+0x40] ;  /* 0x00004005ff067984 */ /* 0x000e240008000a00 */
        /* <DEDUP_REMOVED lines=25> */
[----:B-1----:R-:W-:Y:S01]  /*10d0*/  IMAD.IADD R46, R23, 0x1, R46 ;  /* 0x00000001172e7824 */ /* 0x002fe200078e022e */
[----:B0-----:R-:W-:-:S05]  /*10e0*/  IADD3 R47, P6, PT, R6, R25, RZ ;  /* 0x00000019062f7210 */ /* 0x001fca0007fde0ff */
[----:B------:R-:W-:Y:S01]  /*10f0*/  IMAD.X R45, R7, 0x1, R49, P6 ;  /* 0x00000001072d7824 */ /* 0x000fe200030e0631 */
[----:B------:R-:W-:-:S04]  /*1100*/  ISETP.NE.AND P6, PT, R40, 0x6, PT ;  /* 0x000000062800780c */ /* 0x000fc80003fc5270 */
[----:B------:R-:W-:Y:S02]  /*1110*/  SEL R48, R25, R48, !P6 ;  /* 0x0000003019307207 */ /* 0x000fe40007000000 */
[----:B------:R-:W-:Y:S02]  /*1120*/  SEL R50, R49, R50, !P6 ;  /* 0x0000003231327207 */ /* 0x000fe40007000000 */
[----:B------:R-:W-:Y:S02]  /*1130*/  SEL R24, R46, R41, !P6 ;  /* 0x000000292e187207 */ /* 0x000fe40007000000 */
[----:B------:R-:W-:Y:S02]  /*1140*/  ISETP.NE.U32.AND P6, PT, R6, RZ, PT ;  /* 0x000000ff0600720c */ /* 0x000fe40003fc5070 */
[----:B------:R-:W-:Y:S02]  /*1150*/  SEL R41, R5, RZ, P5 ;  /* 0x000000ff05297207 */ /* 0x000fe40002800000 */
[----:B------:R-:W-:-:S02]  /*1160*/  ISETP.NE.AND.EX P6, PT, R7, RZ, PT, P6 ;  /* 0x000000ff0700720c */ /* 0x000fc40003fc5360 */
[----:B------:R-:W0:Y:S02]  /*1170*/  LDS R7, [UR5+0x68] ;  /* 0x00006805ff077984 */ /* 0x000e240008000800 */
[----:B------:R-:W-:Y:S02]  /*1180*/  SEL R46, R46, RZ, !P6 ;  /* 0x000000ff2e2e7207 */ /* 0x000fe40007000000 */
[----:B------:R-:W-:Y:S02]  /*1190*/  ISETP.NE.AND P6, PT, R40, 0x7, PT ;  /* 0x000000072800780c */ /* 0x000fe40003fc5270 */
[----:B------:R-:W-:Y:S02]  /*11a0*/  SEL R40, R4, RZ, P5 ;  /* 0x000000ff04287207 */ /* 0x000fe40002800000 */
[----:B------:R-:W-:Y:S02]  /*11b0*/  SEL R6, R47, R48, !P6 ;  /* 0x000000302f067207 */ /* 0x000fe40007000000 */
[----:B------:R-:W-:Y:S01]  /*11c0*/  SEL R23, R45, R50, !P6 ;  /* 0x000000322d177207 */ /* 0x000fe20007000000 */
[----:B0-----:R-:W-:Y:S01]  /*11d0*/  IMAD.IADD R7, R7, 0x1, R46 ;  /* 0x0000000107077824 */ /* 0x001fe200078e022e */
[----:B------:R-:W-:-:S04]  /*11e0*/  SEL R46, RZ, 0x1, !P4 ;  /* 0x00000001ff2e7807 */ /* 0x000fc80006000000 */
[----:B------:R-:W-:Y:S02]  /*11f0*/  SEL R24, R7, R24, !P6 ;  /* 0x0000001807187207 */ /* 0x000fe40007000000 */
[----:B------:R-:W-:-:S04]  /*1200*/  ISETP.GE.U32.AND P6, PT, R0, 0x20, PT ;  /* 0x000000200000780c */ /* 0x000fc80003fc6070 */
[----:B------:R-:W-:Y:S02]  /*1210*/  SEL R3, R6, RZ, P6 ;  /* 0x000000ff06037207 */ /* 0x000fe40003000000 */
[----:B------:R-:W-:Y:S02]  /*1220*/  SEL R6, R23, RZ, P6 ;  /* 0x000000ff17067207 */ /* 0x000fe40003000000 */
[----:B------:R-:W-:-:S05]  /*1230*/  IADD3 R40, P6, PT, R40, R3, RZ ;  /* 0x0000000328287210 */ /* 0x000fca0007fde0ff */
[----:B------:R-:W-:Y:S01]  /*1240*/  IMAD.X R41, R41, 0x1, R6, P6 ;  /* 0x0000000129297824 */ /* 0x000fe200030e0606 */
[----:B------:R-:W-:-:S04]  /*1250*/  ISETP.GE.U32.AND P6, PT, R0, 0x20, PT ;  /* 0x000000200000780c */ /* 0x000fc80003fc6070 */
[----:B------:R-:W-:Y:S02]  /*1260*/  SEL R23, R24, RZ, P6 ;  /* 0x000000ff18177207 */ /* 0x000fe40003000000 */
[----:B------:R-:W-:Y:S02]  /*1270*/  ISETP.NE.U32.AND P6, PT, R4, RZ, PT ;  /* 0x000000ff0400720c */ /* 0x000fe40003fc5070 */
[----:B------:R-:W0:Y:S02]  /*1280*/  SHFL.UP PT, R4, R43, 0x1, RZ ;  /* 0x042000002b047989 */ /* 0x000e2400000e00ff */
[----:B------:R-:W-:-:S04]  /*1290*/  ISETP.NE.AND.EX P6, PT, R5, RZ, PT, P6 ;  /* 0x000000ff0500720c */ /* 0x000fc80003fc5360 */
[----:B------:R-:W-:Y:S02]  /*12a0*/  SEL R3, R23, RZ, !P6 ;  /* 0x000000ff17037207 */ /* 0x000fe40007000000 */
[----:B------:R-:W-:-:S04]  /*12b0*/  ISETP.NE.U32.AND P6, PT, R31, RZ, PT ;  /* 0x000000ff1f00720c */ /* 0x000fc80003fc5070 */
[----:B------:R-:W-:Y:S01]  /*12c0*/  ISETP.NE.AND.EX P6, PT, RZ, UR4, PT, P6 ;  /* 0x00000004ff007c0c */ /* 0x000fe2000bfc5360 */
[----:B0-----:R-:W-:Y:S01]  /*12d0*/  @P5 IMAD.IADD R23, R4, 0x1, R3 ;  /* 0x0000000104175824 */ /* 0x001fe200078e0203 */
[----:B------:R-:W-:-:S04]  /*12e0*/  ISETP.NE.AND P5, PT, R8, R10, PT ;  /* 0x0000000a0800720c */ /* 0x000fc80003fa5270 */
[----:B------:R-:W-:-:S05]  /*12f0*/  SEL R3, R23, RZ, !P6 ;  /* 0x000000ff17037207 */ /* 0x000fca0007000000 */
[----:B------:R-:W-:Y:S02]  /*1300*/  IMAD.IADD R3, R42, 0x1, R3 ;  /* 0x000000012a037824 */ /* 0x000fe400078e0203 */
[----:B------:R-:W-:Y:S03]  /*1310*/  LDS R42, [UR5+0x78] ;  /* 0x00007805ff2a7984 */ /* 0x000fe60008000800 */
[----:B------:R-:W-:Y:S02]  /*1320*/  SEL R4, R3, RZ, !P4 ;  /* 0x000000ff03047207 */ /* 0x000fe40006000000 */
[----:B------:R-:W-:-:S03]  /*1330*/  IADD3 R32, P4, PT, R40, R32, RZ ;  /* 0x0000002028207210 */ /* 0x000fc60007f9e0ff */
[----:B------:R-:W-:Y:S02]  /*1340*/  IMAD.IADD R9, R9, 0x1, R4 ;  /* 0x0000000109097824 */ /* 0x000fe400078e0204 */
[----:B------:R-:W0:Y:S03]  /*1350*/  LDS.64 R4, [UR5+0x70] ;  /* 0x00007005ff047984 */ /* 0x000e260008000a00 */
[----:B------:R-:W-:Y:S02]  /*1360*/  SEL R6, R9, RZ, !P5 ;  /* 0x000000ff09067207 */ /* 0x000fe40006800000 */
[----:B------:R-:W-:-:S03]  /*1370*/  ISETP.NE.AND P5, PT, R44, RZ, PT ;  /* 0x000000ff2c00720c */ /* 0x000fc60003fa5270 */
[----:B------:R-:W-:-:S05]  /*1380*/  IMAD.IADD R11, R11, 0x1, R6 ;  /* 0x000000010b0b7824 */ /* 0x000fca00078e0206 */
[----:B------:R-:W-:Y:S02]  /*1390*/  SEL R6, R11, RZ, !P5 ;  /* 0x000000ff0b067207 */ /* 0x000fe40006800000 */
[----:B------:R-:W-:-:S03]  /*13a0*/  ISETP.NE.AND P5, PT, R0, RZ, PT ;  /* 0x000000ff0000720c */ /* 0x000fc60003fa5270 */
[----:B------:R-:W-:-:S05]  /*13b0*/  IMAD.IADD R13, R13, 0x1, R6 ;  /* 0x000000010d0d7824 */ /* 0x000fca00078e0206 */
[----:B------:R-:W-:-:S05]  /*13c0*/  SEL R6, R13, RZ, !P2 ;  /* 0x000000ff0d067207 */ /* 0x000fca0005000000 */
[----:B------:R-:W1:Y:S01]  /*13d0*/  @!P5 LDC.64 R24, c[0x0][0x3b0] ;  /* 0x0000ec00ff18db82 */ /* 0x000e620000000a00 */
[----:B------:R-:W-:-:S05]  /*13e0*/  IMAD.IADD R15, R15, 0x1, R6 ;  /* 0x000000010f0f7824 */ /* 0x000fca00078e0206 */
[----:B------:R-:W-:-:S05]  /*13f0*/  SEL R44, R15, RZ, !P3 ;  /* 0x000000ff0f2c7207 */ /* 0x000fca0005800000 */
[----:B------:R-:W-:Y:S01]  /*1400*/  IMAD.IADD R17, R17, 0x1, R44 ;  /* 0x0000000111117824 */ /* 0x000fe200078e022c */
[C---:B0-----:R-:W-:Y:S02]  /*1410*/  ISETP.NE.U32.AND P2, PT, R4.reuse, RZ, PT ;  /* 0x000000ff0400720c */ /* 0x041fe40003f45070 */
[----:B------:R-:W-:Y:S02]  /*1420*/  IADD3 R6, P3, PT, R4, R47, RZ ;  /* 0x0000002f04067210 */ /* 0x000fe40007f7e0ff */
[----:B------:R-:W-:-:S04]  /*1430*/  ISETP.NE.AND.EX P2, PT, R5, RZ, PT, P2 ;  /* 0x000000ff0500720c */ /* 0x000fc80003f45320 */
[----:B------:R-:W-:Y:S01]  /*1440*/  SEL R43, R7, RZ, !P2 ;  /* 0x000000ff072b7207 */ /* 0x000fe20005000000 */
[----:B------:R-:W-:Y:S01]  /*1450*/  IMAD.X R7, R5, 0x1, R45, P3 ;  /* 0x0000000105077824 */ /* 0x000fe200018e062d */
[----:B------:R-:W-:Y:S01]  /*1460*/  ISETP.GE.U32.AND P2, PT, R6, 0x101, PT ;  /* 0x000001010600780c */ /* 0x000fe20003f46070 */
[----:B------:R-:W-:Y:S01]  /*1470*/  @!P5 IMAD.MOV.U32 R5, RZ, RZ, 0x65 ;  /* 0x00000065ff05d424 */ /* 0x000fe200078e00ff */
[----:B------:R-:W-:Y:S01]  /*1480*/  IADD3 R45, P3, PT, R31, R46, RZ ;  /* 0x0000002e1f2d7210 */ /* 0x000fe20007f7e0ff */
[----:B------:R-:W-:Y:S01]  /*1490*/  IMAD.IADD R4, R42, 0x1, R43 ;  /* 0x000000012a047824 */ /* 0x000fe200078e022b */
[----:B------:R-:W-:Y:S02]  /*14a0*/  SEL R42, R17, RZ, !P1 ;  /* 0x000000ff112a7207 */ /* 0x000fe40004800000 */
[----:B------:R-:W-:Y:S02]  /*14b0*/  ISETP.GE.AND.EX P1, PT, R7, RZ, PT, P2 ;  /* 0x000000ff0700720c */ /* 0x000fe40003f26320 */
[----:B-1----:R0:W-:Y:S01]  /*14c0*/  @!P5 ST.E.128.STRONG.GPU desc[UR8][R24.64+0x200], R4 ;  /* 0x000200041800d985 */ /* 0x0021e2000c10fd08 */
[----:B------:R-:W-:Y:S01]  /*14d0*/  IMAD.IADD R19, R19, 0x1, R42 ;  /* 0x0000000113137824 */ /* 0x000fe200078e022a */
[----:B------:R-:W-:Y:S01]  /*14e0*/  IADD3 R43, P2, PT, R31, R40, RZ ;  /* 0x000000281f2b7210 */ /* 0x000fe20007f5e0ff */
[----:B------:R-:W-:Y:S01]  /*14f0*/  IMAD.X R42, RZ, RZ, UR4, P3 ;  /* 0x00000004ff2a7e24 */ /* 0x000fe200098e06ff */
[----:B------:R-:W-:-:S02]  /*1500*/  IADD3 R31, P3, PT, R40, R45, RZ ;  /* 0x0000002d281f7210 */ /* 0x000fc40007f7e0ff */
[C---:B------:R-:W-:Y:S02]  /*1510*/  IADD3 R33, P5, PT, R40.reuse, R33, RZ ;  /* 0x0000002128217210 */ /* 0x040fe40007fbe0ff */
[----:B------:R-:W-:Y:S01]  /*1520*/  SEL R44, R19, RZ, !P0 ;  /* 0x000000ff132c7207 */ /* 0x000fe20004000000 */
[C---:B------:R-:W-:Y:S01]  /*1530*/  IMAD.X R42, R41.reuse, 0x1, R42, P3 ;  /* 0x00000001292a7824 */ /* 0x040fe200018e062a */
[C---:B------:R-:W-:Y:S01]  /*1540*/  IADD3 R35, P0, PT, R40.reuse, R35, RZ ;  /* 0x0000002328237210 */ /* 0x040fe20007f1e0ff */
[----:B------:R-:W-:Y:S01]  /*1550*/  IMAD.X R36, R41, 0x1, R36, P5 ;  /* 0x0000000129247824 */ /* 0x000fe200028e0624 */
[C---:B------:R-:W-:Y:S01]  /*1560*/  IADD3 R37, P3, PT, R40.reuse, R37, RZ ;  /* 0x0000002528257210 */ /* 0x040fe20007f7e0ff */
[----:B------:R-:W-:Y:S01]  /*1570*/  IMAD.IADD R21, R21, 0x1, R44 ;  /* 0x0000000115157824 */ /* 0x000fe200078e022c */
[C---:B------:R-:W-:Y:S01]  /*1580*/  IADD3 R39, P5, PT, R40.reuse, R39, RZ ;  /* 0x0000002728277210 */ /* 0x040fe20007fbe0ff */
[C---:B------:R-:W-:Y:S02]  /*1590*/  IMAD.X R26, R41.reuse, 0x1, R26, P0 ;  /* 0x00000001291a7824 */ /* 0x040fe400000e061a */
[C---:B------:R-:W-:Y:S01]  /*15a0*/  IMAD.X R28, R41.reuse, 0x1, R28, P3 ;  /* 0x00000001291c7824 */ /* 0x040fe200018e061c */
[C---:B0-----:R-:W-:Y:S01]  /*15b0*/  IADD3.X R4, PT, PT, R41.reuse, UR4, RZ, P2, !PT ;  /* 0x0000000429047c10 */ /* 0x041fe200097fe4ff */
[C---:B------:R-:W-:Y:S01]  /*15c0*/  IMAD.X R5, R41.reuse, 0x1, R34, P4 ;  /* 0x0000000129057824 */ /* 0x040fe200020e0622 */
[----:B------:R-:W-:Y:S01]  /*15d0*/  IADD3 R38, P4, PT, R40, R38, RZ ;  /* 0x0000002628267210 */ /* 0x000fe20007f9e0ff */
[----:B------:R-:W-:-:S04]  /*15e0*/  IMAD.X R30, R41, 0x1, R30, P5 ;  /* 0x00000001291e7824 */ /* 0x000fc800028e061e */
[----:B------:R-:W-:Y:S01]  /*15f0*/  IMAD.X R29, R41, 0x1, R29, P4 ;  /* 0x00000001291d7824 */ /* 0x000fe200020e061d */
[----:B------:R-:W-:Y:S07]  /*1600*/  @!P1 BRA `(.L_x_1421) ;  /* 0x0000000400bc9947 */ /* 0x000fee0003800000 */
        /* <DEDUP_REMOVED lines=35> */
[----:B------:R-:W-:Y:S01]  /*1840*/  LOP3.LUT R3, RZ, R21, RZ, 0x33, !PT ;  /* 0x00000015ff037212 */ /* 0x000fe200078e33ff */
[----:B------:R-:W1:Y:S01]  /*1850*/  LDCU.64 UR14, c[0x0][0x3a0] ;  /* 0x00007400ff0e77ac */ /* 0x000e620008000a00 */
        /* <DEDUP_REMOVED lines=8> */
[----:B01----:R-:W-:Y:S05]  /*18e0*/  @!P1 BRA `(.L_x_1423) ;  /* 0x0000000000809947 */ /* 0x003fea0003800000 */
[----:B------:R-:W0:Y:S01]  /*18f0*/  LDCU.64 UR6, c[0x0][0x3a0] ;  /* 0x00007400ff0677ac */ /* 0x000e220008000a00 */
[----:B------:R-:W-:Y:S01]  /*1900*/  SHF.R.U64 R14, R3, 0x8, R2 ;  /* 0x00000008030e7819 */ /* 0x000fe20000001202 */
[C---:B------:R-:W-:Y:S01]  /*1910*/  IMAD.SHL.U32 R10, R21.reuse, 0x4, RZ ;  /* 0x00000004150a7824 */ /* 0x040fe200078e00ff */
[----:B------:R-:W-:Y:S01]  /*1920*/  SHF.L.U64.HI R11, R21, 0x2, R20 ;  /* 0x00000002150b7819 */ /* 0x000fe20000010214 */
[----:B------:R-:W1:Y:S01]  /*1930*/  LDCU.64 UR10, c[0x0][0x398] ;  /* 0x00007300ff0a77ac */ /* 0x000e620008000a00 */
[----:B------:R-:W-:Y:S01]  /*1940*/  IMAD.MOV.U32 R15, RZ, RZ, RZ ;  /* 0x000000ffff0f7224 */ /* 0x000fe200078e00ff */
[----:B------:R-:W-:Y:S01]  /*1950*/  LEA R0, R0, UR5, 0x3 ;  /* 0x0000000500007c11 */ /* 0x000fe2000f8e18ff */
[----:B------:R-:W-:-:S05]  /*1960*/  VIADD R14, R14, 0x1 ;  /* 0x000000010e0e7836 */ /* 0x000fca0000000000 */
[----:B------:R-:W-:-:S04]  /*1970*/  LOP3.LUT R14, R14, 0x3, RZ, 0xc0, !PT ;  /* 0x000000030e0e7812 */ /* 0x000fc800078ec0ff */
[----:B------:R-:W-:Y:S02]  /*1980*/  LEA R21, P3, R14, R21, 0x8 ;  /* 0x000000150e157211 */ /* 0x000fe400078640ff */
[----:B0-----:R-:W-:Y:S02]  /*1990*/  IADD3 R12, P1, PT, R10, UR6, RZ ;  /* 0x000000060a0c7c10 */ /* 0x001fe4000ff3e0ff */
[----:B------:R-:W-:Y:S02]  /*19a0*/  LEA.HI.X R20, R14, R20, R15, 0x8, P3 ;  /* 0x000000140e147211 */ /* 0x000fe400018f440f */
[----:B-1----:R-:W-:Y:S02]  /*19b0*/  IADD3 R10, P2, PT, R10, UR10, RZ ;  /* 0x0000000a0a0a7c10 */ /* 0x002fe4000ff5e0ff */
[C---:B------:R-:W-:Y:S02]  /*19c0*/  IADD3.X R13, PT, PT, R11.reuse, UR7, RZ, P1, !PT ;  /* 0x000000070b0d7c10 */ /* 0x040fe40008ffe4ff */
[----:B------:R-:W-:-:S09]  /*19d0*/  IADD3.X R11, PT, PT, R11, UR11, RZ, P2, !PT ;  /* 0x0000000b0b0b7c10 */ /* 0x000fd200097fe4ff */
.L_x_1424:
[----:B0-----:R0:W1:Y:S01]  /*19e0*/  LDS.64 R8, [R0] ;  /* 0x0000000000087984 */ /* 0x0010620000000a00 */
[----:B------:R-:W-:Y:S01]  /*19f0*/  IMAD.MOV.U32 R2, RZ, RZ, R10 ;  /* 0x000000ffff027224 */ /* 0x000fe200078e000a */
[----:B------:R-:W-:Y:S01]  /*1a00*/  IADD3 R14, P1, PT, R14, -0x1, RZ ;  /* 0xffffffff0e0e7810 */ /* 0x000fe20007f3e0ff */
[----:B------:R-:W-:Y:S01]  /*1a10*/  IMAD.MOV.U32 R3, RZ, RZ, R11 ;  /* 0x000000ffff037224 */ /* 0x000fe200078e000b */
[----:B------:R-:W-:Y:S01]  /*1a20*/  IADD3 R10, P3, PT, R10, 0x400, RZ ;  /* 0x000004000a0a7810 */ /* 0x000fe20007f7e0ff */
[----:B------:R-:W-:Y:S01]  /*1a30*/  IMAD.MOV.U32 R4, RZ, RZ, R12 ;  /* 0x000000ffff047224 */ /* 0x000fe200078e000c */
[----:B------:R-:W-:Y:S01]  /*1a40*/  IADD3.X R15, PT, PT, R15, -0x1, RZ, P1, !PT ;  /* 0xffffffff0f0f7810 */ /* 0x000fe20000ffe4ff */
[----:B------:R-:W-:Y:S01]  /*1a50*/  IMAD.MOV.U32 R5, RZ, RZ, R13 ;  /* 0x000000ffff057224 */ /* 0x000fe200078e000d */
[----:B------:R-:W-:Y:S01]  /*1a60*/  ISETP.NE.U32.AND P1, PT, R14, RZ, PT ;  /* 0x000000ff0e00720c */ /* 0x000fe20003f25070 */
[----:B0-----:R-:W-:Y:S01]  /*1a70*/  VIADD R0, R0, 0x800 ;  /* 0x0000080000007836 */ /* 0x001fe20000000000 */
[----:B------:R-:W-:Y:S01]  /*1a80*/  IADD3 R12, P2, PT, R12, 0x400, RZ ;  /* 0x000004000c0c7810 */ /* 0x000fe20007f5e0ff */
[----:B------:R-:W-:Y:S01]  /*1a90*/  IMAD.X R11, RZ, RZ, R11, P3 ;  /* 0x000000ffff0b7224 */ /* 0x000fe200018e060b */
[----:B------:R-:W-:-:S03]  /*1aa0*/  ISETP.NE.AND.EX P1, PT, R15, RZ, PT, P1 ;  /* 0x000000ff0f00720c */ /* 0x000fc60003f25310 */
[----:B------:R-:W-:Y:S01]  /*1ab0*/  IMAD.X R13, RZ, RZ, R13, P2 ;  /* 0x000000ffff0d7224 */ /* 0x000fe200010e060d */
[----:B-1----:R0:W-:Y:S04]  /*1ac0*/  STG.E desc[UR8][R2.64], R8 ;  /* 0x0000000802007986 */ /* 0x0021e8000c101908 */
[----:B------:R0:W-:Y:S05]  /*1ad0*/  STG.E desc[UR8][R4.64], R9 ;  /* 0x0000000904007986 */ /* 0x0001ea000c101908 */
[----:B------:R-:W-:Y:S05]  /*1ae0*/  @P1 BRA `(.L_x_1424) ;  /* 0xfffffffc00bc1947 */ /* 0x000fea000383ffff */
.L_x_1423:
[----:B------:R-:W-:Y:S05]  /*1af0*/  BSYNC.RECONVERGENT B0 ;  /* 0x0000000000007941 */ /* 0x000fea0003800200 */
.L_x_1422:
[----:B------:R-:W-:Y:S05]  /*1b00*/  @!P0 EXIT ;  /* 0x000000000000894d */ /* 0x000fea0003800000 */
.L_x_1425:
[C---:B------:R-:W-:Y:S01]  /*1b10*/  LEA R0, R21.reuse, UR5, 0x3 ;  /* 0x0000000515007c11 */ /* 0x040fe2000f8e18ff */
[C---:B----4-:R-:W-:Y:S01]  /*1b20*/  IMAD.SHL.U32 R10, R21.reuse, 0x4, RZ ;  /* 0x00000004150a7824 */ /* 0x050fe200078e00ff */
[C---:B0-----:R-:W-:Y:S01]  /*1b30*/  SHF.L.U64.HI R3, R21.reuse, 0x2, R20 ;  /* 0x0000000215037819 */ /* 0x041fe20000010214 */
[----:B------:R-:W-:Y:S02]  /*1b40*/  VIADD R21, R21, 0x400 ;  /* 0x0000040015157836 */ /* 0x000fe40000000000 */
[----:B------:R-:W0:Y:S01]  /*1b50*/  LDS.64 R12, [R0] ;  /* 0x00000000000c7984 */ /* 0x000e220000000a00 */
[C---:B------:R-:W-:Y:S01]  /*1b60*/  IADD3 R8, P0, PT, R10.reuse, UR12, RZ ;  /* 0x0000000c0a087c10 */ /* 0x040fe2000ff1e0ff */
[----:B------:R-:W-:Y:S01]  /*1b70*/  IMAD.MOV.U32 R20, RZ, RZ, RZ ;  /* 0x000000ffff147224 */ /* 0x000fe200078e00ff */
[C---:B------:R-:W-:Y:S01]  /*1b80*/  LOP3.LUT R4, R10.reuse, 0xfffffffc, RZ, 0xc0, !PT ;  /* 0xfffffffc0a047812 */ /* 0x040fe200078ec0ff */
[----:B------:R-:W1:Y:S01]  /*1b90*/  LDS.64 R14, [R0+0x800] ;  /* 0x00080000000e7984 */ /* 0x000e620000000a00 */
[----:B------:R-:W-:-:S02]  /*1ba0*/  IADD3 R10, P1, PT, R10, UR14, RZ ;  /* 0x0000000e0a0a7c10 */ /* 0x000fc4000ff3e0ff */
[C---:B------:R-:W-:Y:S01]  /*1bb0*/  IADD3.X R9, PT, PT, R3.reuse, UR13, RZ, P0, !PT ;  /* 0x0000000d03097c10 */ /* 0x040fe200087fe4ff */
[----:B------:R-:W2:Y:S01]  /*1bc0*/  LDS.64 R16, [R0+0x1000] ;  /* 0x0010000000107984 */ /* 0x000ea20000000a00 */
[C---:B------:R-:W-:Y:S02]  /*1bd0*/  LOP3.LUT R5, R3.reuse, 0x3, RZ, 0xc0, !PT ;  /* 0x0000000303057812 */ /* 0x040fe400078ec0ff */
[C---:B------:R-:W-:Y:S01]  /*1be0*/  IADD3 R2, P0, PT, R4.reuse, UR12, RZ ;  /* 0x0000000c04027c10 */ /* 0x040fe2000ff1e0ff */
[----:B------:R-:W3:Y:S01]  /*1bf0*/  LDS.64 R18, [R0+0x1800] ;  /* 0x0018000000127984 */ /* 0x000ee20000000a00 */
[----:B------:R-:W-:Y:S02]  /*1c00*/  IADD3.X R11, PT, PT, R3, UR15, RZ, P1, !PT ;  /* 0x0000000f030b7c10 */ /* 0x000fe40008ffe4ff */
[----:B------:R-:W-:Y:S02]  /*1c10*/  IADD3 R4, P1, PT, R4, UR14, RZ ;  /* 0x0000000e04047c10 */ /* 0x000fe4000ff3e0ff */
[----:B------:R-:W-:-:S02]  /*1c20*/  IADD3.X R3, PT, PT, R5, UR13, RZ, P0, !PT ;  /* 0x0000000d05037c10 */ /* 0x000fc400087fe4ff */
[----:B------:R-:W-:Y:S02]  /*1c30*/  IADD3.X R5, PT, PT, R5, UR15, RZ, P1, !PT ;  /* 0x0000000f05057c10 */ /* 0x000fe40008ffe4ff */
[----:B------:R-:W-:-:S04]  /*1c40*/  ISETP.GT.U32.AND P0, PT, R6, R21, PT ;  /* 0x000000150600720c */ /* 0x000fc80003f04070 */
[----:B------:R-:W-:Y:S01]  /*1c50*/  ISETP.GT.U32.AND.EX P0, PT, R7, RZ, PT, P0 ;  /* 0x000000ff0700720c */ /* 0x000fe20003f04100 */
[----:B0-----:R4:W-:Y:S04]  /*1c60*/  STG.E desc[UR8][R8.64], R12 ;  /* 0x0000000c08007986 */ /* 0x0019e8000c101908 */
[----:B------:R4:W-:Y:S04]  /*1c70*/  STG.E desc[UR8][R10.64], R13 ;  /* 0x0000000d0a007986 */ /* 0x0009e8000c101908 */
[----:B-1----:R4:W-:Y:S04]  /*1c80*/  STG.E desc[UR8][R2.64+0x400], R14 ;  /* 0x0004000e02007986 */ /* 0x0029e8000c101908 */
[----:B------:R4:W-:Y:S04]  /*1c90*/  STG.E desc[UR8][R4.64+0x400], R15 ;  /* 0x0004000f04007986 */ /* 0x0009e8000c101908 */
[----:B--2---:R4:W-:Y:S04]  /*1ca0*/  STG.E desc[UR8][R2.64+0x800], R16 ;  /* 0x0008001002007986 */ /* 0x0049e8000c101908 */
[----:B------:R4:W-:Y:S04]  /*1cb0*/  STG.E desc[UR8][R4.64+0x800], R17 ;  /* 0x0008001104007986 */ /* 0x0009e8000c101908 */
[----:B---3--:R4:W-:Y:S04]  /*1cc0*/  STG.E desc[UR8][R2.64+0xc00], R18 ;  /* 0x000c001202007986 */ /* 0x0089e8000c101908 */
[----:B------:R4:W-:Y:S01]  /*1cd0*/  STG.E desc[UR8][R4.64+0xc00], R19 ;  /* 0x000c001304007986 */ /* 0x0009e2000c101908 */
[----:B------:R-:W-:Y:S05]  /*1ce0*/  @P0 BRA `(.L_x_1425) ;  /* 0xfffffffc00880947 */ /* 0x000fea000383ffff */
[----:B------:R-:W-:Y:S05]  /*1cf0*/  EXIT ;  /* 0x000000000000794d */ /* 0x000fea0003800000 */
.L_x_1421:
[----:B------:R-:W-:Y:S01]  /*1d00*/  BSSY.RECONVERGENT B0, `(.L_x_1426) ;  /* 0x000000f000007945 */ /* 0x000fe20003800200 */
[----:B------:R-:W-:Y:S02]  /*1d10*/  ISETP.NE.AND P1, PT, R20, R27, PT ;  /* 0x0000001b1400720c */ /* 0x000fe40003f25270 */
[----:B------:R-:W-:Y:S02]  /*1d20*/  ISETP.NE.AND P4, PT, R2, R8, PT ;  /* 0x000000080200720c */ /* 0x000fe40003f85270 */
[----:B------:R-:W-:Y:S01]  /*1d30*/  ISETP.NE.AND P0, PT, R8, R10, PT ;  /* 0x0000000a0800720c */ /* 0x000fe20003f05270 */
[----:B------:R-:W-:-:S12]  /*1d40*/  @!P6 BRA `(.L_x_1427) ;  /* 0x000000000028e947 */ /* 0x000fd80003800000 */
[----:B------:R-:W0:Y:S01]  /*1d50*/  LDCU.64 UR4, c[0x0][0x398] ;  /* 0x00007300ff0477ac */ /* 0x000e220008000a00 */
[C---:B------:R-:W-:Y:S01]  /*1d60*/  IMAD.SHL.U32 R24, R40.reuse, 0x4, RZ ;  /* 0x0000000428187824 */ /* 0x040fe200078e00ff */
[----:B------:R-:W-:Y:S01]  /*1d70*/  SHF.L.U64.HI R40, R40, 0x2, R41 ;  /* 0x0000000228287819 */ /* 0x000fe20000010229 */
[----:B------:R-:W1:Y:S03]  /*1d80*/  LDCU.64 UR6, c[0x0][0x3a0] ;  /* 0x00007400ff0677ac */ /* 0x000e660008000a00 */
[C---:B0-----:R-:W-:Y:S02]  /*1d90*/  IADD3 R6, P2, PT, R24.reuse, UR4, RZ ;  /* 0x0000000418067c10 */ /* 0x041fe4000ff5e0ff */
[----:B-1----:R-:W-:Y:S02]  /*1da0*/  IADD3 R24, P3, PT, R24, UR6, RZ ;  /* 0x0000000618187c10 */ /* 0x002fe4000ff7e0ff */
[----:B------:R-:W-:-:S02]  /*1db0*/  IADD3.X R7, PT, PT, R40, UR5, RZ, P2, !PT ;  /* 0x0000000528077c10 */ /* 0x000fc400097fe4ff */
[----:B------:R-:W-:-:S03]  /*1dc0*/  IADD3.X R25, PT, PT, R40, UR7, RZ, P3, !PT ;  /* 0x0000000728197c10 */ /* 0x000fc60009ffe4ff */
[----:B------:R0:W-:Y:S04]  /*1dd0*/  STG.E desc[UR8][R6.64], R22 ;  /* 0x0000001606007986 */ /* 0x0001e8000c101908 */
[----:B------:R0:W-:Y:S02]  /*1de0*/  STG.E desc[UR8][R24.64], R23 ;  /* 0x0000001718007986 */ /* 0x0001e4000c101908 */
.L_x_1427:
[----:B------:R-:W-:Y:S05]  /*1df0*/  BSYNC.RECONVERGENT B0 ;  /* 0x0000000000007941 */ /* 0x000fea0003800200 */
.L_x_1426:
[----:B------:R-:W-:Y:S04]  /*1e00*/  BSSY.RECONVERGENT B0, `(.L_x_1428) ;  /* 0x000000c000007945 */ /* 0x000fe80003800200 */
[----:B------:R-:W-:Y:S05]  /*1e10*/  @!P4 BRA `(.L_x_1429) ;  /* 0x000000000028c947 */ /* 0x000fea0003800000 */
[----:B------:R-:W1:Y:S01]  /*1e20*/  LDCU.64 UR4, c[0x0][0x398] ;  /* 0x00007300ff0477ac */ /* 0x000e620008000a00 */
[C---:B0-----:R-:W-:Y:S01]  /*1e30*/  IMAD.SHL.U32 R22, R43.reuse, 0x4, RZ ;  /* 0x000000042b167824 */ /* 0x041fe200078e00ff */
[----:B------:R-:W-:Y:S01]  /*1e40*/  SHF.L.U64.HI R43, R43, 0x2, R4 ;  /* 0x000000022b2b7819 */ /* 0x000fe20000010204 */
[----:B------:R-:W0:Y:S03]  /*1e50*/  LDCU.64 UR6, c[0x0][0x3a0] ;  /* 0x00007400ff0677ac */ /* 0x000e260008000a00 */
[C---:B-1----:R-:W-:Y:S02]  /*1e60*/  IADD3 R6, P2, PT, R22.reuse, UR4, RZ ;  /* 0x0000000416067c10 */ /* 0x042fe4000ff5e0ff */
[----:B0-----:R-:W-:Y:S02]  /*1e70*/  IADD3 R22, P3, PT, R22, UR6, RZ ;  /* 0x0000000616167c10 */ /* 0x001fe4000ff7e0ff */
[----:B------:R-:W-:-:S02]  /*1e80*/  IADD3.X R7, PT, PT, R43, UR5, RZ, P2, !PT ;  /* 0x000000052b077c10 */ /* 0x000fc400097fe4ff */
[----:B------:R-:W-:-:S03]  /*1e90*/  IADD3.X R23, PT, PT, R43, UR7, RZ, P3, !PT ;  /* 0x000000072b177c10 */ /* 0x000fc60009ffe4ff */
[----:B------:R1:W-:Y:S04]  /*1ea0*/  STG.E desc[UR8][R6.64], R2 ;  /* 0x0000000206007986 */ /* 0x0003e8000c101908 */
[----:B------:R1:W-:Y:S02]  /*1eb0*/  STG.E desc[UR8][R22.64], R3 ;  /* 0x0000000316007986 */ /* 0x0003e4000c101908 */
.L_x_1429:
[----:B------:R-:W-:Y:S05]  /*1ec0*/  BSYNC.RECONVERGENT B0 ;  /* 0x0000000000007941 */ /* 0x000fea0003800200 */
.L_x_1428:
[----:B------:R-:W-:Y:S01]  /*1ed0*/  BSSY.RECONVERGENT B0, `(.L_x_1430) ;  /* 0x0000011000007945 */ /* 0x000fe20003800200 */
[----:B------:R-:W-:Y:S02]  /*1ee0*/  ISETP.NE.AND P2, PT, R10, R12, PT ;  /* 0x0000000c0a00720c */ /* 0x000fe40003f45270 */
[----:B------:R-:W-:Y:S02]  /*1ef0*/  ISETP.NE.AND P3, PT, R12, R14, PT ;  /* 0x0000000e0c00720c */ /* 0x000fe40003f65270 */
[----:B------:R-:W-:Y:S02]  /*1f00*/  ISETP.NE.AND P4, PT, R14, R16, PT ;  /* 0x000000100e00720c */ /* 0x000fe40003f85270 */
[----:B------:R-:W-:Y:S02]  /*1f10*/  ISETP.NE.AND P5, PT, R16, R18, PT ;  /* 0x000000121000720c */ /* 0x000fe40003fa5270 */
[----:B------:R-:W-:Y:S01]  /*1f20*/  ISETP.NE.AND P6, PT, R18, R20, PT ;  /* 0x000000141200720c */ /* 0x000fe20003fc5270 */
[----:B------:R-:W-:-:S12]  /*1f30*/  @!P0 BRA `(.L_x_1431) ;  /* 0x0000000000288947 */ /* 0x000fd80003800000 */
[----:B------:R-:W2:Y:S01]  /*1f40*/  LDCU.64 UR4, c[0x0][0x398] ;  /* 0x00007300ff0477ac */ /* 0x000ea20008000a00 */
[C---:B01----:R-:W-:Y:S01]  /*1f50*/  IMAD.SHL.U32 R6, R31.reuse, 0x4, RZ ;  /* 0x000000041f067824 */ /* 0x043fe200078e00ff */
[----:B------:R-:W-:Y:S01]  /*1f60*/  SHF.L.U64.HI R42, R31, 0x2, R42 ;  /* 0x000000021f2a7819 */ /* 0x000fe2000001022a */
[----:B------:R-:W0:Y:S03]  /*1f70*/  LDCU.64 UR6, c[0x0][0x3a0] ;  /* 0x00007400ff0677ac */ /* 0x000e260008000a00 */
[----:B--2---:R-:W-:-:S04]  /*1f80*/  IADD3 R2, P0, PT, R6, UR4, RZ ;  /* 0x0000000406027c10 */ /* 0x004fc8000ff1e0ff */
[----:B------:R-:W-:Y:S02]  /*1f90*/  IADD3.X R3, PT, PT, R42, UR5, RZ, P0, !PT ;  /* 0x000000052a037c10 */ /* 0x000fe400087fe4ff */
[----:B0-----:R-:W-:-:S03]  /*1fa0*/  IADD3 R6, P0, PT, R6, UR6, RZ ;  /* 0x0000000606067c10 */ /* 0x001fc6000ff1e0ff */
[----:B------:R2:W-:Y:S01]  /*1fb0*/  STG.E desc[UR8][R2.64], R8 ;  /* 0x0000000802007986 */ /* 0x0005e2000c101908 */
[----:B------:R-:W-:-:S05]  /*1fc0*/  IADD3.X R7, PT, PT, R42, UR7, RZ, P0, !PT ;  /* 0x000000072a077c10 */ /* 0x000fca00087fe4ff */
[----:B------:R2:W-:Y:S04]  /*1fd0*/  STG.E desc[UR8][R6.64], R9 ;  /* 0x0000000906007986 */ /* 0x0005e8000c101908 */
.L_x_1431:
[----:B------:R-:W-:Y:S05]  /*1fe0*/  BSYNC.RECONVERGENT B0 ;  /* 0x0000000000007941 */ /* 0x000fea0003800200 */
.L_x_1430:
[----:B------:R-:W-:Y:S04]  /*1ff0*/  BSSY.RECONVERGENT B0, `(.L_x_1432) ;  /* 0x000000c000007945 */ /* 0x000fe80003800200 */
[----:B------:R-:W-:Y:S05]  /*2000*/  @!P2 BRA `(.L_x_1433) ;  /* 0x000000000028a947 */ /* 0x000fea0003800000 */
[----:B------:R-:W1:Y:S01]  /*2010*/  LDCU.64 UR4, c[0x0][0x398] ;  /* 0x00007300ff0477ac */ /* 0x000e620008000a00 */
[C---:B------:R-:W-:Y:S01]  /*2020*/  IMAD.SHL.U32 R4, R32.reuse, 0x4, RZ ;  /* 0x0000000420047824 */ /* 0x040fe200078e00ff */
[----:B------:R-:W-:Y:S01]  /*2030*/  SHF.L.U64.HI R5, R32, 0x2, R5 ;  /* 0x0000000220057819 */ /* 0x000fe20000010205 */
[----:B------:R-:W3:Y:S03]  /*2040*/  LDCU.64 UR6, c[0x0][0x3a0] ;  /* 0x00007400ff0677ac */ /* 0x000ee60008000a00 */
[C---:B-12---:R-:W-:Y:S02]  /*2050*/  IADD3 R2, P0, PT, R4.reuse, UR4, RZ ;  /* 0x0000000404027c10 */ /* 0x046fe4000ff1e0ff */
[----:B---3--:R-:W-:Y:S02]  /*2060*/  IADD3 R4, P2, PT, R4, UR6, RZ ;  /* 0x0000000604047c10 */ /* 0x008fe4000ff5e0ff */
[----:B------:R-:W-:-:S02]  /*2070*/  IADD3.X R3, PT, PT, R5, UR5, RZ, P0, !PT ;  /* 0x0000000505037c10 */ /* 0x000fc400087fe4ff */
[----:B------:R-:W-:-:S03]  /*2080*/  IADD3.X R5, PT, PT, R5, UR7, RZ, P2, !PT ;  /* 0x0000000705057c10 */ /* 0x000fc600097fe4ff */
[----:B------:R3:W-:Y:S04]  /*2090*/  STG.E desc[UR8][R2.64], R10 ;  /* 0x0000000a02007986 */ /* 0x0007e8000c101908 */
[----:B------:R3:W-:Y:S02]  /*20a0*/  STG.E desc[UR8][R4.64], R11 ;  /* 0x0000000b04007986 */ /* 0x0007e4000c101908 */
.L_x_1433:
[----:B------:R-:W-:Y:S05]  /*20b0*/  BSYNC.RECONVERGENT B0 ;  /* 0x0000000000007941 */ /* 0x000fea0003800200 */
.L_x_1432:
[----:B------:R-:W-:Y:S04]  /*20c0*/  BSSY.RECONVERGENT B0, `(.L_x_1434) ;  /* 0x000000c000007945 */ /* 0x000fe80003800200 */
[----:B------:R-:W-:Y:S05]  /*20d0*/  @!P3 BRA `(.L_x_1435) ;  /* 0x000000000028b947 */ /* 0x000fea0003800000 */
[----:B------:R-:W1:Y:S01]  /*20e0*/  LDCU.64 UR4, c[0x0][0x398] ;  /* 0x00007300ff0477ac */ /* 0x000e620008000a00 */
[C---:B---3--:R-:W-:Y:S01]  /*20f0*/  IMAD.SHL.U32 R4, R33.reuse, 0x4, RZ ;  /* 0x0000000421047824 */ /* 0x048fe200078e00ff */
        /* <DEDUP_REMOVED lines=8> */
.L_x_1435:
[----:B------:R-:W-:Y:S05]  /*2180*/  BSYNC.RECONVERGENT B0 ;  /* 0x0000000000007941 */ /* 0x000fea0003800200 */
.L_x_1434:
[----:B------:R-:W-:Y:S04]  /*2190*/  BSSY.RECONVERGENT B0, `(.L_x_1436) ;  /* 0x000000c000007945 */ /* 0x000fe80003800200 */
[----:B------:R-:W-:Y:S05]  /*21a0*/  @!P4 BRA `(.L_x_1437) ;  /* 0x000000000028c947 */ /* 0x000fea0003800000 */
[----:B------:R-:W1:Y:S01]  /*21b0*/  LDCU.64 UR4, c[0x0][0x398] ;  /* 0x00007300ff0477ac */ /* 0x000e620008000a00 */
[C---:B---34-:R-:W-:Y:S01]  /*21c0*/  IMAD.SHL.U32 R4, R35.reuse, 0x4, RZ ;  /* 0x0000000423047824 */ /* 0x058fe200078e00ff */
        /* <DEDUP_REMOVED lines=8> */
.L_x_1437:
[----:B------:R-:W-:Y:S05]  /*2250*/  BSYNC.RECONVERGENT B0 ;  /* 0x0000000000007941 */ /* 0x000fea0003800200 */
.L_x_1436:
[----:B------:R-:W-:Y:S04]  /*2260*/  BSSY.RECONVERGENT B0, `(.L_x_1438) ;  /* 0x000000c000007945 */ /* 0x000fe80003800200 */
[----:B------:R-:W-:Y:S05]  /*2270*/  @!P5 BRA `(.L_x_1439) ;  /* 0x000000000028d947 */ /* 0x000fea0003800000 */
[----:B------:R-:W2:Y:S01]  /*2280*/  LDCU.64 UR4, c[0x0][0x398] ;  /* 0x00007300ff0477ac */ /* 0x000ea20008000a00 */
[C---:B-1-34-:R-:W-:Y:S01]  /*2290*/  IMAD.SHL.U32 R4, R37.reuse, 0x4, RZ ;  /* 0x0000000425047824 */ /* 0x05afe200078e00ff */
[----:B------:R-:W-:Y:S01]  /*22a0*/  SHF.L.U64.HI R28, R37, 0x2, R28 ;  /* 0x00000002251c7819 */ /* 0x000fe2000001021c */
[----:B------:R-:W1:Y:S03]  /*22b0*/  LDCU.64 UR6, c[0x0][0x3a0] ;  /* 0x00007400ff0677ac */ /* 0x000e660008000a00 */
[C---:B--2---:R-:W-:Y:S02]  /*22c0*/  IADD3 R2, P0, PT, R4.reuse, UR4, RZ ;  /* 0x0000000404027c10 */ /* 0x044fe4000ff1e0ff */
[----:B-1----:R-:W-:Y:S02]  /*22d0*/  IADD3 R4, P2, PT, R4, UR6, RZ ;  /* 0x0000000604047c10 */ /* 0x002fe4000ff5e0ff */
[----:B------:R-:W-:-:S02]  /*22e0*/  IADD3.X R3, PT, PT, R28, UR5, RZ, P0, !PT ;  /* 0x000000051c037c10 */ /* 0x000fc400087fe4ff */
[----:B------:R-:W-:-:S03]  /*22f0*/  IADD3.X R5, PT, PT, R28, UR7, RZ, P2, !PT ;  /* 0x000000071c057c10 */ /* 0x000fc600097fe4ff */
[----:B------:R1:W-:Y:S04]  /*2300*/  STG.E desc[UR8][R2.64], R16 ;  /* 0x0000001002007986 */ /* 0x0003e8000c101908 */
[----:B------:R1:W-:Y:S02]  /*2310*/  STG.E desc[UR8][R4.64], R17 ;  /* 0x0000001104007986 */ /* 0x0003e4000c101908 */
.L_x_1439:
[----:B------:R-:W-:Y:S05]  /*2320*/  BSYNC.RECONVERGENT B0 ;  /* 0x0000000000007941 */ /* 0x000fea0003800200 */
.L_x_1438:
        /* <DEDUP_REMOVED lines=12> */
.L_x_1441:
[----:B------:R-:W-:Y:S05]  /*23f0*/  BSYNC.RECONVERGENT B0 ;  /* 0x0000000000007941 */ /* 0x000fea0003800200 */
.L_x_1440:
[----:B------:R-:W-:Y:S05]  /*2400*/  @!P1 EXIT ;  /* 0x000000000000994d */ /* 0x000fea0003800000 */
        /* <DEDUP_REMOVED lines=8> */
[----:B------:R-:W-:Y:S04]  /*2490*/  STG.E desc[UR8][R2.64], R20 ;  /* 0x0000001402007986 */ /* 0x000fe8000c101908 */
[----:B------:R-:W-:Y:S01]  /*24a0*/  STG.E desc[UR8][R4.64], R21 ;  /* 0x0000001504007986 */ /* 0x000fe2000c101908 */
[----:B------:R-:W-:Y:S05]  /*24b0*/  EXIT ;  /* 0x000000000000794d */ /* 0x000fea0003800000 */
.L_x_1420:
[----:B------:R-:W0:Y:S01]  /*24c0*/  S2R R40, SR_TID.X ;  /* 0x0000000000287919 */ /* 0x000e220000002100 */
        /* <DEDUP_REMOVED lines=17> */
[----:B------:R-:W-:Y:S01]  /*25e0*/  ISETP.NE.AND P1, PT, R40, RZ, PT ;  /* 0x000000ff2800720c */ /* 0x000fe20003f25270 */
[----:B------:R-:W-:Y:S01]  /*25f0*/  IMAD.MOV.U32 R2, RZ, RZ, RZ ;  /* 0x000000ffff027224 */ /* 0x000fe200078e00ff */
[----:B------:R-:W1:Y:S01]  /*2600*/  S2R R38, SR_LANEID ;  /* 0x0000000000267919 */ /* 0x000e620000000000 */
[----:B------:R-:W1:Y:S01]  /*2610*/  S2UR UR5, SR_CgaCtaId ;  /* 0x00000000000579c3 */ /* 0x000e620000008800 */
[----:B------:R-:W-:Y:S01]  /*2620*/  SHF.R.U32.HI R3, RZ, 0x5, R40 ;  /* 0x00000005ff037819 */ /* 0x000fe20000011628 */
[----:B------:R-:W-:-:S06]  /*2630*/  UMOV UR4, 0x400 ;  /* 0x0000040000047882 */ /* 0x000fcc0000000000 */
[----:B0-----:R-:W0:Y:S08]  /*2640*/  LDC R7, c[0x0][0x390] ;  /* 0x0000e400ff077b82 */ /* 0x001e300000000800 */
[----:B------:R-:W1:Y:S02]  /*2650*/  @!P1 LDC.64 R4, c[0x0][0x380] ;  /* 0x0000e000ff049b82 */ /* 0x000e640000000a00 */
[----:B-1----:R-:W-:-:S05]  /*2660*/  @!P1 IMAD.WIDE.U32 R4, R39, 0x2400, R4 ;  /* 0x0000240027049825 */ /* 0x002fca00078e0004 */
[----:B------:R1:W5:Y:S01]  /*2670*/  @!P1 LDG.E.CONSTANT R2, desc[UR8][R4.64+-0x4] ;  /* 0xfffffc0804029981 */ /* 0x000362000c1e9900 */
[----:B------:R-:W-:Y:S01]  /*2680*/  ULEA UR4, UR5, UR4, 0x18 ;  /* 0x0000000405047291 */ /* 0x000fe2000f8ec0ff */
[----:B------:R-:W-:Y:S01]  /*2690*/  IMAD R6, R3, 0x120, R38 ;  /* 0x0000012003067824 */ /* 0x000fe200078e0226 */
[----:B------:R-:W-:-:S04]  /*26a0*/  ISETP.NE.AND P0, PT, R40, RZ, PT ;  /* 0x000000ff2800720c */ /* 0x000fc80003f05270 */
[----:B------:R-:W-:Y:S02]  /*26b0*/  LEA R6, R6, UR4, 0x2 ;  /* 0x0000000406067c11 */ /* 0x000fe4000f8e10ff */
[----:B------:R-:W-:-:S03]  /*26c0*/  LEA R24, R40, UR4, 0x2 ;  /* 0x0000000428187c11 */ /* 0x000fc6000f8e10ff */
[----:B-1----:R-:W-:Y:S01]  /*26d0*/  IMAD R5, R38, 0x20, R6 ;  /* 0x0000002026057824 */ /* 0x002fe200078e0206 */
        /* <DEDUP_REMOVED lines=12> */
[----:B------:R-:W1:Y:S04]  /*27a0*/  LDS R10, [R5+0x4] ;  /* 0x00000400050a7984 */ /* 0x000e680000000800 */
[----:B------:R-:W2:Y:S04]  /*27b0*/  LDS R12, [R5+0x8] ;  /* 0x00000800050c7984 */ /* 0x000ea80000000800 */
[----:B------:R-:W3:Y:S04]  /*27c0*/  LDS R14, [R5+0xc] ;  /* 0x00000c00050e7984 */ /* 0x000ee80000000800 */
[----:B------:R-:W4:Y:S04]  /*27d0*/  LDS R16, [R5+0x10] ;  /* 0x0000100005107984 */ /* 0x000f280000000800 */
[----:B------:R-:W5:Y:S04]  /*27e0*/  LDS R18, [R5+0x14] ;  /* 0x0000140005127984 */ /* 0x000f680000000800 */
[----:B------:R-:W-:Y:S04]  /*27f0*/  LDS R20, [R5+0x18] ;  /* 0x0000180005147984 */ /* 0x000fe80000000800 */
[----:B------:R-:W-:Y:S01]  /*2800*/  LDS R22, [R5+0x1c] ;  /* 0x00001c0005167984 */ /* 0x000fe20000000800 */
[----:B------:R-:W-:Y:S01]  /*2810*/  BAR.SYNC.DEFER_BLOCKING 0x0 ;  /* 0x0000000000007b1d */ /* 0x000fe20000010000 */
[----:B-1----:R-:W-:-:S02]  /*2820*/  ISETP.NE.AND P2, PT, R8, R10, PT ;  /* 0x0000000a0800720c */ /* 0x002fc40003f45270 */
[----:B--2---:R-:W-:Y:S02]  /*2830*/  ISETP.NE.AND P3, PT, R10, R12, PT ;  /* 0x0000000c0a00720c */ /* 0x004fe40003f65270 */
[----:B---3--:R-:W-:Y:S01]  /*2840*/  ISETP.NE.AND P4, PT, R12, R14, PT ;  /* 0x0000000e0c00720c */ /* 0x008fe20003f85270 */
[----:B0-----:R-:W-:Y:S01]  /*2850*/  STS [R6], R7 ;  /* 0x0000000706007388 */ /* 0x001fe20000000800 */
[----:B----4-:R-:W-:-:S03]  /*2860*/  ISETP.NE.AND P6, PT, R14, R16, PT ;  /* 0x000000100e00720c */ /* 0x010fc60003fc5270 */
[----:B------:R-:W-:Y:S01]  /*2870*/  STS [R6+0x80], R7 ;  /* 0x0000800706007388 */ /* 0x000fe20000000800 */
[----:B-----5:R-:W-:-:S03]  /*2880*/  ISETP.NE.AND P5, PT, R16, R18, PT ;  /* 0x000000121000720c */ /* 0x020fc60003fa5270 */
        /* <DEDUP_REMOVED lines=8> */
[----:B------:R-:W1:Y:S01]  /*2910*/  LDS R9, [R5] ;  /* 0x0000000005097984 */ /* 0x000e620000000800 */
[----:B0-----:R-:W-:-:S03]  /*2920*/  SEL R6, RZ, 0x1, !P4 ;  /* 0x00000001ff067807 */ /* 0x001fc60006000000 */
[----:B------:R-:W0:Y:S04]  /*2930*/  LDS R11, [R5+0x4] ;  /* 0x00000400050b7984 */ /* 0x000e280000000800 */
[----:B------:R-:W2:Y:S04]  /*2940*/  LDS R13, [R5+0x8] ;  /* 0x00000800050d7984 */ /* 0x000ea80000000800 */
[----:B------:R-:W3:Y:S04]  /*2950*/  LDS R15, [R5+0xc] ;  /* 0x00000c00050f7984 */ /* 0x000ee80000000800 */
[----:B------:R-:W4:Y:S04]  /*2960*/  LDS R17, [R5+0x10] ;  /* 0x0000100005117984 */ /* 0x000f280000000800 */
[----:B------:R-:W5:Y:S04]  /*2970*/  LDS R19, [R5+0x14] ;  /* 0x0000140005137984 */ /* 0x000f680000000800 */
[----:B------:R-:W5:Y:S04]  /*2980*/  LDS R21, [R5+0x18] ;  /* 0x0000180005157984 */ /* 0x000f680000000800 */
[----:B------:R-:W-:Y:S04]  /*2990*/  LDS R23, [R5+0x1c] ;  /* 0x00001c0005177984 */ /* 0x000fe80000000800 */
[----:B------:R0:W-:Y:S01]  /*29a0*/  LDS R4, [R5+0x20] ;  /* 0x0000200005047984 */ /* 0x0001e20000000800 */
[----:B------:R-:W-:Y:S01]  /*29b0*/  BAR.SYNC.DEFER_BLOCKING 0x0 ;  /* 0x0000000000007b1d */ /* 0x000fe20000010000 */
[----:B-1----:R-:W-:-:S02]  /*29c0*/  SEL R0, R9, RZ, !P2 ;  /* 0x000000ff09007207 */ /* 0x002fc40005000000 */
[----:B0-----:R-:W-:-:S03]  /*29d0*/  SEL R5, RZ, 0x1, !P3 ;  /* 0x00000001ff057807 */ /* 0x001fc60005800000 */
[----:B------:R-:W-:-:S05]  /*29e0*/  IMAD.IADD R0, R11, 0x1, R0 ;  /* 0x000000010b007824 */ /* 0x000fca00078e0200 */
[----:B------:R-:W-:Y:S02]  /*29f0*/  SEL R0, R0, RZ, !P3 ;  /* 0x000000ff00007207 */ /* 0x000fe40005800000 */
[----:B------:R-:W-:-:S03]  /*2a00*/  ISETP.NE.AND P3, PT, R18, R20, PT ;  /* 0x000000141200720c */ /* 0x000fc60003f65270 */
[----:B--2---:R-:W-:Y:S01]  /*2a10*/  IMAD.IADD R0, R13, 0x1, R0 ;  /* 0x000000010d007824 */ /* 0x004fe200078e0200 */
[----:B------:R-:W-:Y:S04]  /*2a20*/  STS [R24+0x4d8], R25 ;  /* 0x0004d81918007388 */ /* 0x000fe80000000800 */
[----:B------:R-:W-:Y:S01]  /*2a30*/  SEL R0, R0, RZ, !P4 ;  /* 0x000000ff00007207 */ /* 0x000fe20006000000 */
[----:B------:R-:W-:Y:S04]  /*2a40*/  BAR.SYNC.DEFER_BLOCKING 0x0 ;  /* 0x0000000000007b1d */ /* 0x000fe80000010000 */
[----:B---3--:R-:W-:-:S05]  /*2a50*/  IMAD.IADD R0, R15, 0x1, R0 ;  /* 0x000000010f007824 */ /* 0x008fca00078e0200 */
[----:B------:R-:W-:-:S05]  /*2a60*/  SEL R0, R0, RZ, !P6 ;  /* 0x000000ff00007207 */ /* 0x000fca0007000000 */
[----:B----4-:R-:W-:-:S05]  /*2a70*/  IMAD.IADD R0, R17, 0x1, R0 ;  /* 0x0000000111007824 */ /* 0x010fca00078e0200 */
[----:B------:R-:W-:-:S05]  /*2a80*/  SEL R0, R0, RZ, !P5 ;  /* 0x000000ff00007207 */ /* 0x000fca0006800000 */
[----:B-----5:R-:W-:Y:S01]  /*2a90*/  IMAD.IADD R0, R19, 0x1, R0 ;  /* 0x0000000113007824 */ /* 0x020fe200078e0200 */
[----:B------:R0:W1:Y:S04]  /*2aa0*/  @P0 LDS R2, [R24+0x4d4] ;  /* 0x0004d40018020984 */ /* 0x0000680000000800 */
[----:B------:R-:W-:Y:S02]  /*2ab0*/  SEL R0, R0, RZ, !P3 ;  /* 0x000000ff00007207 */ /* 0x000fe40005800000 */
[----:B0-----:R-:W-:-:S03]  /*2ac0*/  SEL R24, RZ, 0x1, !P2 ;  /* 0x00000001ff187807 */ /* 0x001fc60005000000 */
[----:B------:R-:W-:Y:S01]  /*2ad0*/  IMAD.IADD R0, R21, 0x1, R0 ;  /* 0x0000000115007824 */ /* 0x000fe200078e0200 */
[----:B-1----:R-:W-:-:S04]  /*2ae0*/  ISETP.NE.AND P0, PT, R2, R8, PT ;  /* 0x000000080200720c */ /* 0x002fc80003f05270 */
[----:B------:R-:W-:-:S04]  /*2af0*/  SEL R7, RZ, 0x1, !P0 ;  /* 0x00000001ff077807 */ /* 0x000fc80004000000 */
[----:B------:R-:W-:-:S04]  /*2b00*/  IADD3 R5, P0, P2, R5, R24, R7 ;  /* 0x0000001805057210 */ /* 0x000fc80007a1e007 */
[----:B------:R-:W-:Y:S02]  /*2b10*/  IADD3 R24, P4, PT, R5, R6, RZ ;  /* 0x0000000605187210 */ /* 0x000fe40007f9e0ff */
[----:B------:R-:W-:Y:S02]  /*2b20*/  SEL R5, RZ, 0x1, !P6 ;  /* 0x00000001ff057807 */ /* 0x000fe40007000000 */
[----:B------:R-:W-:Y:S02]  /*2b30*/  ISETP.NE.AND P6, PT, R20, R22, PT ;  /* 0x000000161400720c */ /* 0x000fe40003fc5270 */
[----:B------:R-:W-:Y:S02]  /*2b40*/  SEL R6, RZ, 0x1, !P5 ;  /* 0x00000001ff067807 */ /* 0x000fe40006800000 */
[----:B------:R-:W-:Y:S02]  /*2b50*/  IADD3 R7, P5, PT, R24, R5, RZ ;  /* 0x0000000518077210 */ /* 0x000fe40007fbe0ff */
[----:B------:R-:W-:-:S02]  /*2b60*/  IADD3.X R5, PT, PT, RZ, RZ, RZ, P0, P2 ;  /* 0x000000ffff057210 */ /* 0x000fc400007e44ff */
[----:B------:R-:W-:Y:S02]  /*2b70*/  SEL R0, R0, RZ, !P6 ;  /* 0x000000ff00007207 */ /* 0x000fe40007000000 */
[----:B------:R-:W-:Y:S01]  /*2b80*/  IADD3 R7, P2, PT, R7, R6, RZ ;  /* 0x0000000607077210 */ /* 0x000fe20007f5e0ff */
[----:B------:R-:W-:Y:S01]  /*2b90*/  IMAD.X R5, RZ, RZ, R5, P4 ;  /* 0x000000ffff057224 */ /* 0x000fe200020e0605 */
[----:B------:R-:W-:Y:S01]  /*2ba0*/  SEL R6, RZ, 0x1, !P3 ;  /* 0x00000001ff067807 */ /* 0x000fe20005800000 */
[----:B------:R-:W-:Y:S01]  /*2bb0*/  IMAD.IADD R0, R23, 0x1, R0 ;  /* 0x0000000117007824 */ /* 0x000fe200078e0200 */
[----:B------:R-:W-:Y:S02]  /*2bc0*/  ISETP.NE.AND P0, PT, R22, R25, PT ;  /* 0x000000191600720c */ /* 0x000fe40003f05270 */
[----:B------:R-:W-:Y:S01]  /*2bd0*/  IADD3 R7, P3, PT, R7, R6, RZ ;  /* 0x0000000607077210 */ /* 0x000fe20007f7e0ff */
[----:B------:R-:W-:Y:S01]  /*2be0*/  IMAD.X R6, RZ, RZ, R5, P5 ;  /* 0x000000ffff067224 */ /* 0x000fe200028e0605 */
[----:B------:R-:W-:-:S02]  /*2bf0*/  SEL R5, R0, RZ, !P0 ;  /* 0x000000ff00057207 */ /* 0x000fc40004000000 */
[----:B------:R-:W-:Y:S01]  /*2c00*/  SEL R24, RZ, 0x1, !P6 ;  /* 0x00000001ff187807 */ /* 0x000fe20007000000 */
[----:B------:R-:W-:Y:S01]  /*2c10*/  IMAD.X R0, RZ, RZ, R6, P2 ;  /* 0x000000ffff007224 */ /* 0x000fe200010e0606 */
[----:B------:R-:W-:Y:S01]  /*2c20*/  ISETP.NE.AND P5, PT, R3, 0x4, PT ;  /* 0x000000040300780c */ /* 0x000fe20003fa5270 */
[----:B------:R-:W-:Y:S01]  /*2c30*/  IMAD.IADD R4, R4, 0x1, R5 ;  /* 0x0000000104047824 */ /* 0x000fe200078e0205 */
[----:B------:R-:W-:Y:S01]  /*2c40*/  IADD3 R24, P2, PT, R7, R24, RZ ;  /* 0x0000001807187210 */ /* 0x000fe20007f5e0ff */
[----:B------:R-:W-:Y:S01]  /*2c50*/  IMAD.X R26, RZ, RZ, R0, P3 ;  /* 0x000000ffff1a7224 */ /* 0x000fe200018e0600 */
[----:B------:R-:W-:Y:S02]  /*2c60*/  SEL R5, RZ, 0x1, !P0 ;  /* 0x00000001ff057807 */ /* 0x000fe40004000000 */
[----:B------:R-:W0:Y:S01]  /*2c70*/  SHFL.UP PT, R7, R4, 0x1, RZ ;  /* 0x0420000004077989 */ /* 0x000e2200000e00ff */
[----:B------:R-:W-:Y:S01]  /*2c80*/  IMAD.X R27, RZ, RZ, R26, P2 ;  /* 0x000000ffff1b7224 */ /* 0x000fe200010e061a */
[----:B------:R-:W-:-:S02]  /*2c90*/  IADD3 R30, P0, PT, R24, R5, RZ ;  /* 0x00000005181e7210 */ /* 0x000fc40007f1e0ff */
[C---:B------:R-:W-:Y:S02]  /*2ca0*/  ISETP.GE.AND P2, PT, R38.reuse, 0x1, PT ;  /* 0x000000012600780c */ /* 0x040fe40003f46270 */
[----:B------:R-:W-:Y:S01]  /*2cb0*/  ISETP.NE.AND P3, PT, R38, 0x1f, PT ;  /* 0x0000001f2600780c */ /* 0x000fe20003f65270 */
[----:B------:R-:W-:Y:S01]  /*2cc0*/  IMAD.X R29, RZ, RZ, R27, P0 ;  /* 0x000000ffff1d7224 */ /* 0x000fe200000e061b */
[----:B------:R-:W1:Y:S01]  /*2cd0*/  SHFL.UP PT, R5, R30, 0x1, RZ ;  /* 0x042000001e057989 */ /* 0x000e6200000e00ff */
[----:B------:R-:W-:Y:S02]  /*2ce0*/  ISETP.NE.U32.AND P0, PT, R30, RZ, PT ;  /* 0x000000ff1e00720c */ /* 0x000fe40003f05070 */
[----:B------:R-:W-:Y:S01]  /*2cf0*/  ISETP.NE.AND P4, PT, R3, 0x5, PT ;  /* 0x000000050300780c */ /* 0x000fe20003f85270 */
[----:B------:R-:W2:Y:S01]  /*2d00*/  SHFL.UP PT, R6, R29, 0x1, RZ ;  /* 0x042000001d067989 */ /* 0x000ea200000e00ff */
[----:B------:R-:W-:-:S04]  /*2d10*/  ISETP.NE.AND.EX P0, PT, R29, RZ, PT, P0 ;  /* 0x000000ff1d00720c */ /* 0x000fc80003f05300 */
[----:B0-----:R-:W-:-:S04]  /*2d20*/  SEL R7, R7, RZ, !P0 ;  /* 0x000000ff07077207 */ /* 0x001fc80004000000 */
[----:B------:R-:W-:Y:S02]  /*2d30*/  SEL R7, R7, RZ, P2 ;  /* 0x000000ff07077207 */ /* 0x000fe40001000000 */
[----:B-1----:R-:W-:-:S03]  /*2d40*/  SEL R5, R5, RZ, P2 ;  /* 0x000000ff05057207 */ /* 0x002fc60001000000 */
[----:B------:R-:W-:Y:S01]  /*2d50*/  IMAD.IADD R7, R4, 0x1, R7 ;  /* 0x0000000104077824 */ /* 0x000fe200078e0207 */
[----:B--2---:R-:W-:-:S04]  /*2d60*/  SEL R28, R6, RZ, P2 ;  /* 0x000000ff061c7207 */ /* 0x004fc80001000000 */
[----:B------:R-:W0:Y:S01]  /*2d70*/  SHFL.UP PT, R6, R7, 0x2, RZ ;  /* 0x0440000007067989 */ /* 0x000e2200000e00ff */
[----:B------:R-:W-:Y:S02]  /*2d80*/  IADD3 R31, P0, PT, R5, R30, RZ ;  /* 0x0000001e051f7210 */ /* 0x000fe40007f1e0ff */
[----:B------:R-:W-:-:S03]  /*2d90*/  ISETP.GE.AND P2, PT, R38, 0x2, PT ;  /* 0x000000022600780c */ /* 0x000fc60003f46270 */
[----:B------:R-:W-:Y:S01]  /*2da0*/  IMAD.X R28, R28, 0x1, R29, P0 ;  /* 0x000000011c1c7824 */ /* 0x000fe200000e061d */
[----:B------:R-:W1:Y:S01]  /*2db0*/  SHFL.UP PT, R4, R31, 0x2, RZ ;  /* 0x044000001f047989 */ /* 0x000e6200000e00ff */
[----:B------:R-:W-:-:S03]  /*2dc0*/  ISETP.NE.U32.AND P0, PT, R31, RZ, PT ;  /* 0x000000ff1f00720c */ /* 0x000fc60003f05070 */
[----:B------:R-:W2:Y:S01]  /*2dd0*/  SHFL.UP PT, R5, R28, 0x2, RZ ;  /* 0x044000001c057989 */ /* 0x000ea200000e00ff */
[----:B------:R-:W-:-:S04]  /*2de0*/  ISETP.NE.AND.EX P0, PT, R28, RZ, PT, P0 ;  /* 0x000000ff1c00720c */ /* 0x000fc80003f05300 */
[----:B0-----:R-:W-:-:S04]  /*2df0*/  SEL R6, R6, RZ, !P0 ;  /* 0x000000ff06067207 */ /* 0x001fc80004000000 */
[----:B------:R-:W-:Y:S02]  /*2e00*/  SEL R6, R6, RZ, P2 ;  /* 0x000000ff06067207 */ /* 0x000fe40001000000 */
[----:B-1----:R-:W-:-:S03]  /*2e10*/  SEL R4, R4, RZ, P2 ;  /* 0x000000ff04047207 */ /* 0x002fc60001000000 */
[----:B------:R-:W-:Y:S01]  /*2e20*/  IMAD.IADD R6, R7, 0x1, R6 ;  /* 0x0000000107067824 */ /* 0x000fe200078e0206 */
[----:B------:R-:W-:Y:S02]  /*2e30*/  IADD3 R29, P0, PT, R4, R31, RZ ;  /* 0x0000001f041d7210 */ /* 0x000fe40007f1e0ff */
[----:B--2---:R-:W-:Y:S02]  /*2e40*/  SEL R5, R5, RZ, P2 ;  /* 0x000000ff05057207 */ /* 0x004fe40001000000 */
[----:B------:R-:W0:Y:S01]  /*2e50*/  SHFL.UP PT, R7, R6, 0x4, RZ ;  /* 0x0480000006077989 */ /* 0x000e2200000e00ff */
[----:B------:R-:W-:Y:S02]  /*2e60*/  ISETP.GE.AND P2, PT, R38, 0x4, PT ;  /* 0x000000042600780c */ /* 0x000fe40003f46270 */
        /* <DEDUP_REMOVED lines=18> */
[----:B0-----:R-:W-:Y:S02]  /*2f90*/  SEL R6, R6, RZ, !P0 ;  /* 0x000000ff06067207 */ /* 0x001fe40004000000 */
[----:B-1----:R-:W-:Y:S02]  /*2fa0*/  SEL R4, R4, RZ, P2 ;  /* 0x000000ff04047207 */ /* 0x002fe40001000000 */
[----:B------:R-:W-:Y:S02]  /*2fb0*/  SEL R6, R6, RZ, P2 ;  /* 0x000000ff06067207 */ /* 0x000fe40001000000 */
[----:B------:R-:W-:Y:S02]  /*2fc0*/  IADD3 R29, P0, PT, R4, R31, RZ ;  /* 0x0000001f041d7210 */ /* 0x000fe40007f1e0ff */
[----:B--2---:R-:W-:Y:S01]  /*2fd0*/  SEL R5, R5, RZ, P2 ;  /* 0x000000ff05057207 */ /* 0x004fe20001000000 */
[----:B------:R-:W-:Y:S01]  /*2fe0*/  IMAD.IADD R6, R7, 0x1, R6 ;  /* 0x0000000107067824 */ /* 0x000fe200078e0206 */
[----:B------:R-:W-:Y:S01]  /*2ff0*/  ISETP.GE.AND P2, PT, R38, 0x10, PT ;  /* 0x000000102600780c */ /* 0x000fe20003f46270 */
[----:B------:R-:W0:Y:S02]  /*3000*/  SHFL.UP PT, R4, R29, 0x10, RZ ;  /* 0x060000001d047989 */ /* 0x000e2400000e00ff */
[----:B------:R-:W-:Y:S01]  /*3010*/  IMAD.X R28, R5, 0x1, R30, P0 ;  /* 0x00000001051c7824 */ /* 0x000fe200000e061e */
[----:B------:R-:W-:Y:S01]  /*3020*/  ISETP.NE.U32.AND P0, PT, R29, RZ, PT ;  /* 0x000000ff1d00720c */ /* 0x000fe20003f05070 */
[----:B------:R-:W1:Y:S03]  /*3030*/  SHFL.UP PT, R7, R6, 0x10, RZ ;  /* 0x0600000006077989 */ /* 0x000e6600000e00ff */
[----:B------:R-:W-:Y:S01]  /*3040*/  ISETP.NE.AND.EX P0, PT, R28, RZ, PT, P0 ;  /* 0x000000ff1c00720c */ /* 0x000fe20003f05300 */
[----:B------:R-:W2:Y:S01]  /*3050*/  SHFL.UP PT, R5, R28, 0x10, RZ ;  /* 0x060000001c057989 */ /* 0x000ea200000e00ff */
[----:B0-----:R-:W-:-:S02]  /*3060*/  SEL R4, R4, RZ, P2 ;  /* 0x000000ff04047207 */ /* 0x001fc40001000000 */
[----:B-1----:R-:W-:Y:S02]  /*3070*/  SEL R7, R7, RZ, !P0 ;  /* 0x000000ff07077207 */ /* 0x002fe40004000000 */
[----:B------:R-:W-:Y:S02]  /*3080*/  IADD3 R4, P0, PT, R4, R29, RZ ;  /* 0x0000001d04047210 */ /* 0x000fe40007f1e0ff */
[----:B--2---:R-:W-:Y:S02]  /*3090*/  SEL R5, R5, RZ, P2 ;  /* 0x000000ff05057207 */ /* 0x004fe40001000000 */
[----:B------:R-:W-:-:S03]  /*30a0*/  SEL R7, R7, RZ, P2 ;  /* 0x000000ff07077207 */ /* 0x000fc60001000000 */
[----:B------:R-:W-:Y:S01]  /*30b0*/  IMAD.X R5, R5, 0x1, R28, P0 ;  /* 0x0000000105057824 */ /* 0x000fe200000e061c */
[----:B------:R-:W-:Y:S01]  /*30c0*/  @!P3 LEA R28, R3, UR4, 0x4 ;  /* 0x00000004031cbc11 */ /* 0x000fe2000f8e20ff */
[----:B------:R-:W-:-:S04]  /*30d0*/  IMAD.IADD R41, R6, 0x1, R7 ;  /* 0x0000000106297824 */ /* 0x000fc800078e0207 */
[----:B------:R-:W-:Y:S04]  /*30e0*/  @!P3 STS.64 [R28], R4 ;  /* 0x000000041c00b388 */ /* 0x000fe80000000a00 */
[----:B------:R-:W-:Y:S01]  /*30f0*/  @!P3 STS [R28+0x8], R41 ;  /* 0x000008291c00b388 */ /* 0x000fe20000000800 */
[----:B------:R-:W-:Y:S01]  /*3100*/  BAR.SYNC.DEFER_BLOCKING 0x0 ;  /* 0x0000000000007b1d */ /* 0x000fe20000010000 */
[----:B------:R-:W-:-:S05]  /*3110*/  ISETP.NE.AND P3, PT, R3, 0x2, PT ;  /* 0x000000020300780c */ /* 0x000fca0003f65270 */
[----:B------:R-:W0:Y:S04]  /*3120*/  LDS.64 R32, [UR4+0x10] ;  /* 0x00001004ff207984 */ /* 0x000e280008000a00 */
[----:B------:R-:W1:Y:S04]  /*3130*/  LDS.64 R34, [UR4] ;  /* 0x00000004ff227984 */ /* 0x000e680008000a00 */
[----:B------:R-:W2:Y:S04]  /*3140*/  LDS R44, [UR4+0x8] ;  /* 0x00000804ff2c7984 */ /* 0x000ea80008000800 */
[----:B------:R-:W3:Y:S04]  /*3150*/  LDS.64 R36, [UR4+0x20] ;  /* 0x00002004ff247984 */ /* 0x000ee80008000a00 */
[----:B------:R-:W4:Y:S04]  /*3160*/  LDS R45, [UR4+0x18] ;  /* 0x00001804ff2d7984 */ /* 0x000f280008000800 */
[----:B------:R-:W5:Y:S04]  /*3170*/  LDS.64 R30, [UR4+0x30] ;  /* 0x00003004ff1e7984 */ /* 0x000f680008000a00 */
[----:B------:R-:W5:Y:S04]  /*3180*/  LDS R46, [UR4+0x28] ;  /* 0x00002804ff2e7984 */ /* 0x000f680008000800 */
[----:B------:R-:W5:Y:S04]  /*3190*/  LDS.64 R6, [UR4+0x40] ;  /* 0x00004004ff067984 */ /* 0x000f680008000a00 */
[----:B------:R-:W5:Y:S04]  /*31a0*/  LDS R43, [UR4+0x38] ;  /* 0x00003804ff2b7984 */ /* 0x000f680008000800 */
[----:B------:R-:W5:Y:S01]  /*31b0*/  LDS.64 R28, [UR4+0x50] ;  /* 0x00005004ff1c7984 */ /* 0x000f620008000a00 */
[----:B0-----:R-:W-:-:S03]  /*31c0*/  ISETP.NE.U32.AND P0, PT, R32, RZ, PT ;  /* 0x000000ff2000720c */ /* 0x001fc60003f05070 */
[----:B------:R-:W0:Y:S01]  /*31d0*/  LDS R42, [UR4+0x48] ;  /* 0x00004804ff2a7984 */ /* 0x000e220008000800 */
[----:B-1----:R-:W-:Y:S02]  /*31e0*/  IADD3 R47, P2, PT, R34, R32, RZ ;  /* 0x00000020222f7210 */ /* 0x002fe40007f5e0ff */
[----:B------:R-:W-:Y:S02]  /*31f0*/  ISETP.NE.AND.EX P0, PT, R33, RZ, PT, P0 ;  /* 0x000000ff2100720c */ /* 0x000fe40003f05300 */
[----:B------:R-:W-:Y:S01]  /*3200*/  SEL R48, R47, R34, !P3 ;  /* 0x000000222f307207 */ /* 0x000fe20005800000 */
[----:B------:R-:W-:Y:S01]  /*3210*/  IMAD.X R49, R35, 0x1, R33, P2 ;  /* 0x0000000123317824 */ /* 0x000fe200010e0621 */
[----:B--2---:R-:W-:Y:S02]  /*3220*/  SEL R32, R44, RZ, !P0 ;  /* 0x000000ff2c207207 */ /* 0x004fe40004000000 */
[C---:B---3--:R-:W-:Y:S02]  /*3230*/  ISETP.NE.U32.AND P0, PT, R36.reuse, RZ, PT ;  /* 0x000000ff2400720c */ /* 0x048fe40003f05070 */
[----:B------:R-:W-:-:S02]  /*3240*/  IADD3 R47, P2, PT, R36, R47, RZ ;  /* 0x0000002f242f7210 */ /* 0x000fc40007f5e0ff */
[----:B------:R-:W-:Y:S01]  /*3250*/  ISETP.NE.AND.EX P0, PT, R37, RZ, PT, P0 ;  /* 0x000000ff2500720c */ /* 0x000fe20003f05300 */
[----:B----4-:R-:W-:Y:S01]  /*3260*/  IMAD.IADD R45, R45, 0x1, R32 ;  /* 0x000000012d2d7824 */ /* 0x010fe200078e0220 */
[----:B------:R-:W-:Y:S01]  /*3270*/  SEL R34, R49, R35, !P3 ;  /* 0x0000002331227207 */ /* 0x000fe20005800000 */
[----:B------:R-:W-:Y:S01]  /*3280*/  IMAD.X R37, R37, 0x1, R49, P2 ;  /* 0x0000000125257824 */ /* 0x000fe200010e0631 */
[----:B------:R-:W-:Y:S01]  /*3290*/  ISETP.NE.AND P2, PT, R3, 0x3, PT ;  /* 0x000000030300780c */ /* 0x000fe20003f45270 */
[----:B------:R-:W1:Y:S01]  /*32a0*/  LDS.64 R32, [UR4+0x60] ;  /* 0x00006004ff207984 */ /* 0x000e620008000a00 */
[----:B------:R-:W-:Y:S02]  /*32b0*/  SEL R44, R45, R44, !P3 ;  /* 0x0000002c2d2c7207 */ /* 0x000fe40005800000 */
[----:B------:R-:W-:Y:S01]  /*32c0*/  SEL R48, R47, R48, !P2 ;  /* 0x000000302f307207 */ /* 0x000fe20005000000 */
[----:B------:R-:W2:Y:S01]  /*32d0*/  LDS R35, [UR4+0x58] ;  /* 0x00005804ff237984 */ /* 0x000ea20008000800 */
[----:B------:R-:W-:-:S02]  /*32e0*/  SEL R45, R45, RZ, !P0 ;  /* 0x000000ff2d2d7207 */ /* 0x000fc40004000000 */
[C---:B-----5:R-:W-:Y:S02]  /*32f0*/  IADD3 R47, P3, PT, R30.reuse, R47, RZ ;  /* 0x0000002f1e2f7210 */ /* 0x060fe40007f7e0ff */
[----:B------:R-:W-:Y:S01]  /*3300*/  ISETP.NE.U32.AND P0, PT, R30, RZ, PT ;  /* 0x000000ff1e00720c */ /* 0x000fe20003f05070 */
[----:B------:R-:W-:Y:S01]  /*3310*/  IMAD.IADD R45, R46, 0x1, R45 ;  /* 0x000000012e2d7824 */ /* 0x000fe200078e022d */
[----:B------:R-:W-:Y:S01]  /*3320*/  SEL R46, R37, R34, !P2 ;  /* 0x00000022252e7207 */ /* 0x000fe20005000000 */
[C---:B------:R-:W-:Y:S01]  /*3330*/  IMAD.X R49, R31.reuse, 0x1, R37, P3 ;  /* 0x000000011f317824 */ /* 0x040fe200018e0625 */
[----:B------:R-:W-:Y:S01]  /*3340*/  ISETP.NE.AND.EX P0, PT, R31, RZ, PT, P0 ;  /* 0x000000ff1f00720c */ /* 0x000fe20003f05300 */
[----:B------:R-:W-:Y:S01]  /*3350*/  LDS R34, [UR4+0x68] ;  /* 0x00006804ff227984 */ /* 0x000fe20008000800 */
[----:B------:R-:W-:Y:S02]  /*3360*/  ISETP.NE.U32.AND P6, PT, R6, RZ, PT ;  /* 0x000000ff0600720c */ /* 0x000fe40003fc5070 */
[C---:B------:R-:W-:Y:S01]  /*3370*/  SEL R36, R45.reuse, RZ, !P0 ;  /* 0x000000ff2d247207 */ /* 0x040fe20004000000 */
[----:B------:R-:W3:Y:S01]  /*3380*/  LDS.64 R30, [UR4+0x70] ;  /* 0x00007004ff1e7984 */ /* 0x000ee20008000a00 */
[----:B------:R-:W-:-:S02]  /*3390*/  SEL R44, R45, R44, !P2 ;  /* 0x0000002c2d2c7207 */ /* 0x000fc40005000000 */
[----:B------:R-:W-:Y:S01]  /*33a0*/  ISETP.NE.AND.EX P6, PT, R7, RZ, PT, P6 ;  /* 0x000000ff0700720c */ /* 0x000fe20003fc5360 */
[----:B------:R-:W-:Y:S01]  /*33b0*/  IMAD.IADD R43, R43, 0x1, R36 ;  /* 0x000000012b2b7824 */ /* 0x000fe200078e0224 */
[----:B------:R-:W4:Y:S01]  /*33c0*/  LDS R37, [UR4+0x78] ;  /* 0x00007804ff257984 */ /* 0x000f220008000800 */
[----:B------:R-:W-:Y:S02]  /*33d0*/  ISETP.NE.U32.AND P0, PT, R28, RZ, PT ;  /* 0x000000ff1c00720c */ /* 0x000fe40003f05070 */
[----:B------:R-:W-:Y:S02]  /*33e0*/  ISETP.NE.AND P3, PT, R3, 0x6, PT ;  /* 0x000000060300780c */ /* 0x000fe40003f65270 */
[C---:B------:R-:W-:Y:S02]  /*33f0*/  SEL R44, R43.reuse, R44, !P5 ;  /* 0x0000002c2b2c7207 */ /* 0x040fe40006800000 */
[----:B------:R-:W-:Y:S02]  /*3400*/  SEL R43, R43, RZ, !P6 ;  /* 0x000000ff2b2b7207 */ /* 0x000fe40007000000 */
[----:B------:R-:W-:-:S02]  /*3410*/  ISETP.NE.AND P2, PT, R3, 0x7, PT ;  /* 0x000000070300780c */ /* 0x000fc40003f45270 */
[----:B------:R-:W-:Y:S01]  /*3420*/  SEL R36, R47, R48, !P5 ;  /* 0x000000302f247207 */ /* 0x000fe20006800000 */
[----:B0-----:R-:W-:Y:S01]  /*3430*/  IMAD.IADD R43, R42, 0x1, R43 ;  /* 0x000000012a2b7824 */ /* 0x001fe200078e022b */
[----:B------:R-:W-:Y:S02]  /*3440*/  SEL R46, R49, R46, !P5 ;  /* 0x0000002e312e7207 */ /* 0x000fe40006800000 */
[----:B------:R-:W-:Y:S02]  /*3450*/  IADD3 R3, P5, PT, R6, R47, RZ ;  /* 0x0000002f06037210 */ /* 0x000fe40007fbe0ff */
[----:B------:R-:W-:Y:S02]  /*3460*/  ISETP.NE.AND.EX P0, PT, R29, RZ, PT, P0 ;  /* 0x000000ff1d00720c */ /* 0x000fe40003f05300 */
[----:B------:R-:W-:Y:S01]  /*3470*/  SEL R36, R3, R36, !P4 ;  /* 0x0000002403247207 */ /* 0x000fe20006000000 */
[----:B------:R-:W-:Y:S01]  /*3480*/  IMAD.X R45, R7, 0x1, R49, P5 ;  /* 0x00000001072d7824 */ /* 0x000fe200028e0631 */
[----:B------:R-:W-:-:S02]  /*3490*/  SEL R6, R43, RZ, !P0 ;  /* 0x000000ff2b067207 */ /* 0x000fc40004000000 */
[----:B------:R-:W-:Y:S02]  /*34a0*/  IADD3 R7, P5, PT, R28, R3, RZ ;  /* 0x000000031c077210 */ /* 0x000fe40007fbe0ff */
[C---:B-1----:R-:W-:Y:S01]  /*34b0*/  ISETP.NE.U32.AND P0, PT, R32.reuse, RZ, PT ;  /* 0x000000ff2000720c */ /* 0x042fe20003f05070 */
[----:B--2---:R-:W-:Y:S01]  /*34c0*/  IMAD.IADD R35, R35, 0x1, R6 ;  /* 0x0000000123237824 */ /* 0x004fe200078e0206 */
[----:B------:R-:W-:Y:S01]  /*34d0*/  SEL R44, R43, R44, !P4 ;  /* 0x0000002c2b2c7207 */ /* 0x000fe20006000000 */
[----:B------:R-:W0:Y:S01]  /*34e0*/  SHFL.UP PT, R28, R5, 0x1, RZ ;  /* 0x04200000051c7989 */ /* 0x000e2200000e00ff */
[----:B------:R-:W-:Y:S01]  /*34f0*/  SEL R42, R45, R46, !P4 ;  /* 0x0000002e2d2a7207 */ /* 0x000fe20006000000 */
[----:B------:R-:W-:Y:S01]  /*3500*/  IMAD.X R45, R29, 0x1, R45, P5 ;  /* 0x000000011d2d7824 */ /* 0x000fe200028e062d */
[----:B------:R-:W-:Y:S01]  /*3510*/  IADD3 R43, P4, PT, R32, R7, RZ ;  /* 0x00000007202b7210 */ /* 0x000fe20007f9e0ff */
[----:B------:R1:W2:Y:S01]  /*3520*/  SHFL.UP PT, R29, R4, 0x1, RZ ;  /* 0x04200000041d7989 */ /* 0x0002a200000e00ff */
[----:B------:R-:W-:-:S02]  /*3530*/  ISETP.NE.AND.EX P0, PT, R33, RZ, PT, P0 ;  /* 0x000000ff2100720c */ /* 0x000fc40003f05300 */
[----:B------:R-:W-:Y:S01]  /*3540*/  SEL R44, R35, R44, !P3 ;  /* 0x0000002c232c7207 */ /* 0x000fe20005800000 */
[----:B------:R-:W-:Y:S01]  /*3550*/  IMAD.X R33, R33, 0x1, R45, P4 ;  /* 0x0000000121217824 */ /* 0x000fe200020e062d */
[----:B------:R-:W-:Y:S01]  /*3560*/  SEL R35, R35, RZ, !P0 ;  /* 0x000000ff23237207 */ /* 0x000fe20004000000 */
[----:B------:R0:W0:Y:S01]  /*3570*/  SHFL.UP PT, R3, R41, 0x1, RZ ;  /* 0x0420000029037989 */ /* 0x00002200000e00ff */
[----:B------:R-:W-:Y:S02]  /*3580*/  ISETP.GE.U32.AND P4, PT, R40, 0x20, PT ;  /* 0x000000202800780c */ /* 0x000fe40003f86070 */
[----:B---3--:R-:W-:Y:S02]  /*3590*/  ISETP.NE.U32.AND P0, PT, R30, RZ, PT ;  /* 0x000000ff1e00720c */ /* 0x008fe40003f05070 */
[----:B------:R-:W-:Y:S01]  /*35a0*/  SEL R6, R7, R36, !P3 ;  /* 0x0000002407067207 */ /* 0x000fe20005800000 */
[----:B------:R-:W-:Y:S01]  /*35b0*/  IMAD.IADD R7, R34, 0x1, R35 ;  /* 0x0000000122077824 */ /* 0x000fe200078e0223 */
[----:B------:R-:W-:-:S02]  /*35c0*/  ISETP.NE.AND.EX P0, PT, R31, RZ, PT, P0 ;  /* 0x000000ff1f00720c */ /* 0x000fc40003f05300 */
[----:B------:R-:W-:Y:S02]  /*35d0*/  SEL R32, R45, R42, !P3 ;  /* 0x0000002a2d207207 */ /* 0x000fe40005800000 */
[----:B------:R-:W-:Y:S02]  /*35e0*/  IADD3 R35, P3, PT, R30, R43, RZ ;  /* 0x0000002b1e237210 */ /* 0x000fe40007f7e0ff */
[----:B-1----:R-:W-:Y:S02]  /*35f0*/  SEL R4, R7, RZ, !P0 ;  /* 0x000000ff07047207 */ /* 0x002fe40004000000 */
[----:B------:R-:W-:Y:S01]  /*3600*/  SEL R6, R43, R6, !P2 ;  /* 0x000000062b067207 */ /* 0x000fe20005000000 */
[----:B------:R-:W-:Y:S01]  /*3610*/  IMAD.X R36, R31, 0x1, R33, P3 ;  /* 0x000000011f247824 */ /* 0x000fe200018e0621 */
[----:B------:R-:W-:Y:S01]  /*3620*/  SEL R7, R7, R44, !P2 ;  /* 0x0000002c07077207 */ /* 0x000fe20005000000 */
[----:B----4-:R-:W-:Y:S01]  /*3630*/  IMAD.IADD R37, R37, 0x1, R4 ;  /* 0x0000000125257824 */ /* 0x010fe200078e0204 */
[----:B------:R-:W-:Y:S01]  /*3640*/  SEL R5, R33, R32, !P2 ;  /* 0x0000002021057207 */ /* 0x000fe20005000000 */
[----:B--2---:R-:W-:Y:S06]  /*3650*/  @!P4 BRA `(.L_x_1442) ;  /* 0x00000000002cc947 */ /* 0x004fec0003800000 */
[----:B------:R-:W-:Y:S02]  /*3660*/  ISETP.NE.AND P1, PT, R38, RZ, PT ;  /* 0x000000ff2600720c */ /* 0x000fe40003f25270 */
[C---:B------:R-:W-:Y:S02]  /*3670*/  ISETP.NE.U32.AND P0, PT, R29.reuse, RZ, PT ;  /* 0x000000ff1d00720c */ /* 0x040fe40003f05070 */
[----:B------:R-:W-:Y:S02]  /*3680*/  SEL R29, R29, RZ, P1 ;  /* 0x000000ff1d1d7207 */ /* 0x000fe40000800000 */
[C---:B0-----:R-:W-:Y:S02]  /*3690*/  ISETP.NE.AND.EX P0, PT, R28.reuse, RZ, PT, P0 ;  /* 0x000000ff1c00720c */ /* 0x041fe40003f05300 */
[----:B------:R-:W-:Y:S02]  /*36a0*/  SEL R28, R28, RZ, P1 ;  /* 0x000000ff1c1c7207 */ /* 0x000fe40000800000 */
[----:B------:R-:W-:-:S02]  /*36b0*/  SEL R4, R7, RZ, !P0 ;  /* 0x000000ff07047207 */ /* 0x000fc40004000000 */
[----:B------:R-:W-:-:S03]  /*36c0*/  IADD3 R29, P0, PT, R29, R6, RZ ;  /* 0x000000061d1d7210 */ /* 0x000fc60007f1e0ff */
[----:B------:R-:W-:Y:S02]  /*36d0*/  @P1 IMAD.IADD R7, R3, 0x1, R4 ;  /* 0x0000000103071824 */ /* 0x000fe400078e0204 */
[----:B------:R-:W-:Y:S02]  /*36e0*/  IMAD.X R28, R28, 0x1, R5, P0 ;  /* 0x000000011c1c7824 */ /* 0x000fe400000e0605 */
[----:B------:R-:W-:Y:S01]  /*36f0*/  IMAD.MOV.U32 R3, RZ, RZ, R7 ;  /* 0x000000ffff037224 */ /* 0x000fe200078e0007 */
[----:B------:R-:W-:Y:S06]  /*3700*/  BRA `(.L_x_1443) ;  /* 0x0000001000387947 */ /* 0x000fec0003800000 */
.L_x_1442:
[----:B------:R-:W1:Y:S01]  /*3710*/  LDC.64 R30, c[0x0][0x3b0] ;  /* 0x0000ec00ff1e7b82 */ /* 0x000e620000000a00 */
[----:B------:R-:W2:Y:S01]  /*3720*/  LDCU UR5, c[0x0][0x370] ;  /* 0x00006e00ff0577ac */ /* 0x000ea20008000800 */
[----:B------:R-:W-:Y:S01]  /*3730*/  @!P1 IMAD.MOV.U32 R6, RZ, RZ, R35 ;  /* 0x000000ffff069224 */ /* 0x000fe200078e0023 */
[----:B------:R3:W-:Y:S01]  /*3740*/  @!P1 STS [UR4+0xd0], R37 ;  /* 0x0000d025ff009988 */ /* 0x0007e20008000804 */
[----:B------:R-:W-:Y:S01]  /*3750*/  @!P1 IMAD.MOV.U32 R7, RZ, RZ, R36 ;  /* 0x000000ffff079224 */ /* 0x000fe200078e0024 */
[----:B------:R-:W-:Y:S01]  /*3760*/  LOP3.LUT R32, RZ, R40, RZ, 0x33, !PT ;  /* 0x00000028ff207212 */ /* 0x000fe200078e33ff */
[----:B------:R-:W-:Y:S02]  /*3770*/  @!P1 IMAD.MOV.U32 R4, RZ, RZ, R37 ;  /* 0x000000ffff049224 */ /* 0x000fe400078e0025 */
[----:B------:R-:W-:Y:S01]  /*3780*/  @!P1 IMAD.MOV.U32 R5, RZ, RZ, 0x64 ;  /* 0x00000064ff059424 */ /* 0x000fe200078e00ff */
[----:B------:R3:W-:Y:S01]  /*3790*/  @!P1 STS.64 [UR4+0xc8], R6 ;  /* 0x0000c806ff009988 */ /* 0x0007e20008000a04 */
[----:B--2---:R-:W-:Y:S01]  /*37a0*/  UISETP.GT.U32.AND UP0, UPT, UR5, 0x1f3, UPT ;  /* 0x000001f30500788c */ /* 0x004fe2000bf04070 */
[----:B-1----:R-:W-:-:S05]  /*37b0*/  IMAD.WIDE.U32 R30, R39, 0x10, R30 ;  /* 0x00000010271e7825 */ /* 0x002fca00078e001e */
[----:B------:R3:W-:Y:S03]  /*37c0*/  @!P1 ST.E.128.STRONG.GPU desc[UR8][R30.64+0x200], R4 ;  /* 0x000200041e009985 */ /* 0x0007e6000c10fd08 */
[----:B------:R-:W-:Y:S05]  /*37d0*/  BRA.U UP0, `(.L_x_1444) ;  /* 0x0000000100087547 */ /* 0x000fea000b800000 */
[----:B------:R1:W-:Y:S06]  /*37e0*/  MEMBAR.SC.CTA ;  /* 0x0000000000007992 */ /* 0x0003ec0000000000 */
[----:B-1----:R-:W-:Y:S05]  /*37f0*/  BRA `(.L_x_1445) ;  /* 0x0000000000087947 */ /* 0x002fea0003800000 */
.L_x_1444:
[----:B------:R-:W-:Y:S05]  /*3800*/  NANOSLEEP 0x1c2 ;  /* 0x000001c20000795d */ /* 0x000fea0003800000 */
[----:B------:R-:W-:Y:S01]  /*3810*/  NOP ;  /* 0x0000000000007918 */ /* 0x000fe20000000000 */
.L_x_1445:
[----:B---3--:R-:W-:-:S07]  /*3820*/  IMAD.WIDE R30, R32, 0x10, R30 ;  /* 0x00000010201e7825 */ /* 0x008fce00078e021e */
.L_x_1447:
[----:B------:R-:W2:Y:S01]  /*3830*/  LD.E.128.STRONG.GPU R4, desc[UR8][R30.64+0x200] ;  /* 0x000200081e047980 */ /* 0x000ea2000c10fd00 */
[----:B------:R-:W-:Y:S05]  /*3840*/  YIELD ;  /* 0x0000000000007946 */ /* 0x000fea0003800000 */
[----:B------:R-:W-:Y:S01]  /*3850*/  UMOV UR5, 0xffffffff ;  /* 0xffffffff00057882 */ /* 0x000fe20000000000 */
[----:B--2---:R-:W-:Y:S02]  /*3860*/  ISETP.NE.AND P0, PT, R5, 0x63, PT ;  /* 0x000000630500780c */ /* 0x004fe40003f05270 */
[----:B------:R-:W-:Y:S11]  /*3870*/  BRA.DIV UR5, `(.L_x_1446) ;  /* 0x0000008e05447947 */ /* 0x000ff6000b800000 */
[----:B------:R-:W-:-:S13]  /*3880*/  VOTE.ANY P0, !P0 ;  /* 0x0000000000ff7806 */ /* 0x000fda0004000100 */
.L_x_1590:
[----:B------:R-:W-:Y:S05]  /*3890*/  @P0 BRA `(.L_x_1447) ;  /* 0xfffffffc00e40947 */ /* 0x000fea000383ffff */
[----:B------:R-:W-:Y:S01]  /*38a0*/  UMOV UR5, 0xffffffff ;  /* 0xffffffff00057882 */ /* 0x000fe20000000000 */
[----:B------:R-:W-:Y:S01]  /*38b0*/  ISETP.NE.AND P0, PT, R5, 0x65, PT ;  /* 0x000000650500780c */ /* 0x000fe20003f05270 */
[----:B0-----:R-:W-:Y:S02]  /*38c0*/  IMAD.MOV.U32 R41, RZ, RZ, R6 ;  /* 0x000000ffff297224 */ /* 0x001fe400078e0006 */
[----:B------:R-:W-:Y:S02]  /*38d0*/  IMAD.MOV.U32 R42, RZ, RZ, R7 ;  /* 0x000000ffff2a7224 */ /* 0x000fe400078e0007 */
[----:B------:R-:W-:Y:S01]  /*38e0*/  IMAD.MOV.U32 R40, RZ, RZ, R4 ;  /* 0x000000ffff287224 */ /* 0x000fe200078e0004 */
[----:B------:R-:W-:Y:S07]  /*38f0*/  BRA.DIV UR5, `(.L_x_1448) ;  /* 0x0000008e05487947 */ /* 0x000fee000b800000 */
[----:B------:R-:W0:Y:S01]  /*3900*/  S2R R47, SR_GEMASK ;  /* 0x00000000002f7919 */ /* 0x000e220000003c00 */
[----:B------:R-:W-:-:S04]  /*3910*/  VOTE.ANY R34, PT, !P0 ;  /* 0x0000000000227806 */ /* 0x000fc800040e0100 */
[----:B0-----:R-:W-:-:S05]  /*3920*/  LOP3.LUT R34, R34, 0x80000000, R47, 0xec, !PT ;  /* 0x8000000022227812 */ /* 0x001fca00078eec2f */
[----:B------:R-:W-:-:S05]  /*3930*/  VIADD R7, R34, 0xffffffff ;  /* 0xffffffff22077836 */ /* 0x000fca0000000000 */
[----:B------:R-:W-:-:S04]  /*3940*/  LOP3.LUT R7, R34, R7, RZ, 0xc, !PT ;  /* 0x0000000722077212 */ /* 0x000fc800078e0cff */
[----:B------:R-:W0:Y:S02]  /*3950*/  POPC R33, R7 ;  /* 0x0000000700217309 */ /* 0x000e240000000000 */
[----:B0-----:R0:W1:Y:S04]  /*3960*/  SHFL.DOWN PT, R30, R41, 0x1, R33 ;  /* 0x08200000291e7989 */ /* 0x00106800000e0021 */
[----:B------:R0:W2:Y:S04]  /*3970*/  SHFL.DOWN PT, R31, R42, 0x1, R33 ;  /* 0x082000002a1f7989 */ /* 0x0000a800000e0021 */
[----:B------:R0:W3:Y:S02]  /*3980*/  SHFL.DOWN PT, R6, R40, 0x1, R33 ;  /* 0x0820000028067989 */ /* 0x0000e400000e0021 */
.L_x_1596:
[----:B------:R-:W-:Y:S01]  /*3990*/  ISETP.GE.AND P2, PT, R38, R33, PT ;  /* 0x000000212600720c */ /* 0x000fe20003f46270 */
[----:B------:R-:W-:-:S12]  /*39a0*/  UMOV UR5, 0xffffffff ;  /* 0xffffffff00057882 */ /* 0x000fd80000000000 */
[----:B------:R-:W-:Y:S02]  /*39b0*/  @!P2 ISETP.NE.U32.AND P0, PT, R41, RZ, PT ;  /* 0x000000ff2900a20c */ /* 0x000fe40003f05070 */
[----:B-1----:R-:W-:Y:S02]  /*39c0*/  @!P2 IADD3 R30, P3, PT, R30, R41, RZ ;  /* 0x000000291e1ea210 */ /* 0x002fe40007f7e0ff */
[----:B------:R-:W-:-:S03]  /*39d0*/  @!P2 ISETP.NE.AND.EX P0, PT, R42, RZ, PT, P0 ;  /* 0x000000ff2a00a20c */ /* 0x000fc60003f05300 */
[----:B0-----:R-:W-:Y:S02]  /*39e0*/  @!P2 IMAD.MOV.U32 R41, RZ, RZ, R30 ;  /* 0x000000ffff29a224 */ /* 0x001fe400078e001e */
[----:B--2---:R-:W-:Y:S01]  /*39f0*/  @!P2 IMAD.X R30, R31, 0x1, R42, P3 ;  /* 0x000000011f1ea824 */ /* 0x004fe200018e062a */
[----:B---3--:R-:W-:Y:S01]  /*3a00*/  @!P2 SEL R31, R6, RZ, !P0 ;  /* 0x000000ff061fa207 */ /* 0x008fe20004000000 */
[----:B------:R-:W-:Y:S06]  /*3a10*/  BRA.DIV UR5, `(.L_x_1449) ;  /* 0x0000008e05747947 */ /* 0x000fec000b800000 */
.L_x_1599:
[----:B------:R-:W-:Y:S01]  /*3a20*/  UMOV UR5, 0xffffffff ;  /* 0xffffffff00057882 */ /* 0x000fe20000000000 */
[----:B------:R-:W-:Y:S02]  /*3a30*/  @!P2 IMAD.MOV.U32 R42, RZ, RZ, R30 ;  /* 0x000000ffff2aa224 */ /* 0x000fe400078e001e */
[----:B------:R-:W-:Y:S01]  /*3a40*/  @!P2 IMAD.IADD R40, R40, 0x1, R31 ;  /* 0x000000012828a824 */ /* 0x000fe200078e021f */
[----:B------:R-:W-:Y:S06]  /*3a50*/  BRA.DIV UR5, `(.L_x_1450) ;  /* 0x0000008e05847947 */ /* 0x000fec000b800000 */
[----:B------:R0:W1:Y:S04]  /*3a60*/  SHFL.DOWN PT, R30, R41, 0x2, R33 ;  /* 0x08400000291e7989 */ /* 0x00006800000e0021 */
[----:B------:R0:W2:Y:S04]  /*3a70*/  SHFL.DOWN PT, R31, R42, 0x2, R33 ;  /* 0x084000002a1f7989 */ /* 0x0000a800000e0021 */
[----:B------:R0:W3:Y:S02]  /*3a80*/  SHFL.DOWN PT, R6, R40, 0x2, R33 ;  /* 0x0840000028067989 */ /* 0x0000e400000e0021 */
.L_x_1604:
[----:B------:R-:W-:Y:S01]  /*3a90*/  VIADD R46, R38, 0x2 ;  /* 0x00000002262e7836 */ /* 0x000fe20000000000 */
[----:B------:R-:W-:-:S04]  /*3aa0*/  UMOV UR5, 0xffffffff ;  /* 0xffffffff00057882 */ /* 0x000fc80000000000 */
[----:B------:R-:W-:-:S13]  /*3ab0*/  ISETP.GT.AND P2, PT, R46, R33, PT ;  /* 0x000000212e00720c */ /* 0x000fda0003f44270 */
[----:B------:R-:W-:Y:S02]  /*3ac0*/  @!P2 ISETP.NE.U32.AND P0, PT, R41, RZ, PT ;  /* 0x000000ff2900a20c */ /* 0x000fe40003f05070 */
[----:B-1----:R-:W-:Y:S02]  /*3ad0*/  @!P2 IADD3 R30, P3, PT, R30, R41, RZ ;  /* 0x000000291e1ea210 */ /* 0x002fe40007f7e0ff */
[----:B------:R-:W-:-:S03]  /*3ae0*/  @!P2 ISETP.NE.AND.EX P0, PT, R42, RZ, PT, P0 ;  /* 0x000000ff2a00a20c */ /* 0x000fc60003f05300 */
[----:B--2---:R-:W-:Y:S01]  /*3af0*/  @!P2 IMAD.X R43, R31, 0x1, R42, P3 ;  /* 0x000000011f2ba824 */ /* 0x004fe200018e062a */
[----:B---3--:R-:W-:Y:S01]  /*3b00*/  @!P2 SEL R31, R6, RZ, !P0 ;  /* 0x000000ff061fa207 */ /* 0x008fe20004000000 */
[----:B------:R-:W-:Y:S08]  /*3b10*/  BRA.DIV UR5, `(.L_x_1451) ;  /* 0x0000008e05a87947 */ /* 0x000ff0000b800000 */
.L_x_1607:
[----:B------:R-:W-:Y:S01]  /*3b20*/  UMOV UR5, 0xffffffff ;  /* 0xffffffff00057882 */ /* 0x000fe20000000000 */
[----:B0-----:R-:W-:Y:S02]  /*3b30*/  @!P2 IMAD.MOV.U32 R41, RZ, RZ, R30 ;  /* 0x000000ffff29a224 */ /* 0x001fe400078e001e */
[----:B------:R-:W-:Y:S02]  /*3b40*/  @!P2 IMAD.MOV.U32 R42, RZ, RZ, R43 ;  /* 0x000000ffff2aa224 */ /* 0x000fe400078e002b */
[----:B------:R-:W-:Y:S01]  /*3b50*/  @!P2 IMAD.IADD R40, R40, 0x1, R31 ;  /* 0x000000012828a824 */ /* 0x000fe200078e021f */
[----:B------:R-:W-:Y:S06]  /*3b60*/  BRA.DIV UR5, `(.L_x_1452) ;  /* 0x0000008e05b47947 */ /* 0x000fec000b800000 */
[----:B------:R0:W1:Y:S04]  /*3b70*/  SHFL.DOWN PT, R30, R41, 0x4, R33 ;  /* 0x08800000291e7989 */ /* 0x00006800000e0021 */
[----:B------:R0:W2:Y:S04]  /*3b80*/  SHFL.DOWN PT, R31, R42, 0x4, R33 ;  /* 0x088000002a1f7989 */ /* 0x0000a800000e0021 */
[----:B------:R0:W3:Y:S02]  /*3b90*/  SHFL.DOWN PT, R6, R40, 0x4, R33 ;  /* 0x0880000028067989 */ /* 0x0000e400000e0021 */
.L_x_1612:
        /* <DEDUP_REMOVED lines=9> */
.L_x_1615:
        /* <DEDUP_REMOVED lines=8> */
.L_x_1620:
        /* <DEDUP_REMOVED lines=9> */
.L_x_1623:
        /* <DEDUP_REMOVED lines=8> */
.L_x_1628:
[----:B------:R-:W-:Y:S01]  /*3dc0*/  VIADD R43, R38, 0x10 ;  /* 0x00000010262b7836 */ /* 0x000fe20000000000 */
[----:B------:R-:W4:Y:S01]  /*3dd0*/  LDC.64 R30, c[0x0][0x3b0] ;  /* 0x0000ec00ff1e7b82 */ /* 0x000f220000000a00 */
[----:B------:R-:W-:Y:S01]  /*3de0*/  UMOV UR5, 0xffffffff ;  /* 0xffffffff00057882 */ /* 0x000fe20000000000 */
[----:B------:R-:W-:Y:S02]  /*3df0*/  ISETP.NE.AND P0, PT, R5, 0x65, PT ;  /* 0x000000650500780c */ /* 0x000fe40003f05270 */
[----:B------:R-:W-:-:S13]  /*3e00*/  ISETP.GT.AND P3, PT, R43, R33, PT ;  /* 0x000000212b00720c */ /* 0x000fda0003f64270 */
[----:B------:R-:W-:Y:S02]  /*3e10*/  @!P3 ISETP.NE.U32.AND P2, PT, R41, RZ, PT ;  /* 0x000000ff2900b20c */ /* 0x000fe40003f45070 */
[----:B-1----:R-:W-:Y:S02]  /*3e20*/  @!P3 IADD3 R48, P4, PT, R48, R41, RZ ;  /* 0x000000293030b210 */ /* 0x002fe40007f9e0ff */
[----:B------:R-:W-:Y:S02]  /*3e30*/  @!P3 ISETP.NE.AND.EX P2, PT, R42, RZ, PT, P2 ;  /* 0x000000ff2a00b20c */ /* 0x000fe40003f45320 */
[----:B----4-:R-:W-:Y:S01]  /*3e40*/  IADD3 R30, P5, PT, R30, 0x200, RZ ;  /* 0x000002001e1e7810 */ /* 0x010fe20007fbe0ff */
[----:B--2---:R-:W-:Y:S01]  /*3e50*/  @!P3 IMAD.X R49, R49, 0x1, R42, P4 ;  /* 0x000000013131b824 */ /* 0x004fe200020e062a */
[----:B---3--:R-:W-:Y:S01]  /*3e60*/  @!P3 SEL R5, R6, RZ, !P2 ;  /* 0x000000ff0605b207 */ /* 0x008fe20005000000 */
[----:B------:R-:W-:Y:S10]  /*3e70*/  BRA.DIV UR5, `(.L_x_1457) ;  /* 0x00000092052c7947 */ /* 0x000ff4000b800000 */
.L_x_1631:
[----:B------:R-:W-:Y:S01]  /*3e80*/  UMOV UR5, 0xffffffff ;  /* 0xffffffff00057882 */ /* 0x000fe20000000000 */
[----:B0-----:R-:W-:Y:S02]  /*3e90*/  @!P3 IMAD.MOV.U32 R42, RZ, RZ, R49 ;  /* 0x000000ffff2ab224 */ /* 0x001fe400078e0031 */
[----:B------:R-:W-:Y:S02]  /*3ea0*/  @!P3 IMAD.MOV.U32 R41, RZ, RZ, R48 ;  /* 0x000000ffff29b224 */ /* 0x000fe400078e0030 */
[----:B------:R-:W-:Y:S02]  /*3eb0*/  @!P3 IMAD.IADD R40, R40, 0x1, R5 ;  /* 0x000000012828b824 */ /* 0x000fe400078e0205 */
[----:B------:R-:W-:Y:S02]  /*3ec0*/  IMAD.X R31, RZ, RZ, R31, P5 ;  /* 0x000000ffff1f7224 */ /* 0x000fe400028e061f */
[----:B------:R-:W-:Y:S01]  /*3ed0*/  IMAD.IADD R49, R32, 0x1, R39 ;  /* 0x0000000120317824 */ /* 0x000fe200078e0227 */
[----:B------:R-:W-:Y:S06]  /*3ee0*/  BRA.DIV UR5, `(.L_x_1458) ;  /* 0x0000009205307947 */ /* 0x000fec000b800000 */
[----:B------:R-:W-:-:S13]  /*3ef0*/  VOTE.ALL P0, P0 ;  /* 0x0000000000ff7806 */ /* 0x000fda0000000000 */
.L_x_1634:
[----:B------:R-:W-:Y:S05]  /*3f00*/  @!P0 BRA `(.L_x_1459) ;  /* 0x0000000400b48947 */ /* 0x000fea0003800000 */
.L_x_1473:
[----:B------:R-:W-:-:S07]  /*3f10*/  IMAD.WIDE R32, R49, 0x10, R30 ;  /* 0x0000001031207825 */ /* 0x000fce00078e021e */
.L_x_1461:
[----:B------:R-:W2:Y:S01]  /*3f20*/  LD.E.128.STRONG.GPU R4, desc[UR8][R32.64+-0x200] ;  /* 0xfffe000820047980 */ /* 0x000ea2000c10fd00 */
[----:B------:R-:W-:Y:S05]  /*3f30*/  YIELD ;  /* 0x0000000000007946 */ /* 0x000fea0003800000 */
[----:B------:R-:W-:Y:S01]  /*3f40*/  UMOV UR5, 0xffffffff ;  /* 0xffffffff00057882 */ /* 0x000fe20000000000 */
[----:B--2---:R-:W-:Y:S02]  /*3f50*/  ISETP.NE.AND P0, PT, R5, 0x63, PT ;  /* 0x000000630500780c */ /* 0x004fe40003f05270 */
[----:B------:R-:W-:Y:S11]  /*3f60*/  BRA.DIV UR5, `(.L_x_1460) ;  /* 0x0000009205347947 */ /* 0x000ff6000b800000 */
[----:B------:R-:W-:-:S13]  /*3f70*/  VOTE.ANY P0, !P0 ;  /* 0x0000000000ff7806 */ /* 0x000fda0004000100 */
.L_x_1637:
[----:B------:R-:W-:Y:S05]  /*3f80*/  @P0 BRA `(.L_x_1461) ;  /* 0xfffffffc00e40947 */ /* 0x000fea000383ffff */
[----:B------:R-:W-:Y:S01]  /*3f90*/  UMOV UR5, 0xffffffff ;  /* 0xffffffff00057882 */ /* 0x000fe20000000000 */
[----:B------:R-:W-:Y:S01]  /*3fa0*/  ISETP.NE.AND P0, PT, R5, 0x65, PT ;  /* 0x000000650500780c */ /* 0x000fe20003f05270 */
[----:B------:R-:W-:Y:S02]  /*3fb0*/  IMAD.MOV.U32 R32, RZ, RZ, R6 ;  /* 0x000000ffff207224 */ /* 0x000fe400078e0006 */
[----:B------:R-:W-:Y:S02]  /*3fc0*/  IMAD.MOV.U32 R51, RZ, RZ, R7 ;  /* 0x000000ffff337224 */ /* 0x000fe400078e0007 */
[----:B------:R-:W-:Y:S01]  /*3fd0*/  IMAD.MOV.U32 R48, RZ, RZ, R4 ;  /* 0x000000ffff307224 */ /* 0x000fe200078e0004 */
[----:B------:R-:W-:Y:S07]  /*3fe0*/  BRA.DIV UR5, `(.L_x_1462) ;  /* 0x0000009205387947 */ /* 0x000fee000b800000 */
        /* <DEDUP_REMOVED lines=8> */
.L_x_1643:
[----:B------:R-:W-:Y:S01]  /*4070*/  ISETP.GE.AND P2, PT, R38, R33, PT ;  /* 0x000000212600720c */ /* 0x000fe20003f46270 */
[----:B------:R-:W-:-:S12]  /*4080*/  UMOV UR5, 0xffffffff ;  /* 0xffffffff00057882 */ /* 0x000fd80000000000 */
[----:B-1----:R-:W-:Y:S02]  /*4090*/  @!P2 IADD3 R53, P3, PT, R53, R32, RZ ;  /* 0x000000203535a210 */ /* 0x002fe40007f7e0ff */
[----:B------:R-:W-:-:S03]  /*40a0*/  @!P2 ISETP.NE.U32.AND P0, PT, R32, RZ, PT ;  /* 0x000000ff2000a20c */ /* 0x000fc60003f05070 */
[----:B0-----:R-:W-:Y:S01]  /*40b0*/  @!P2 IMAD.MOV.U32 R32, RZ, RZ, R53 ;  /* 0x000000ffff20a224 */ /* 0x001fe200078e0035 */
[----:B------:R-:W-:Y:S09]  /*40c0*/  BRA.DIV UR5, `(.L_x_1463) ;  /* 0x0000009205747947 */ /* 0x000ff2000b800000 */
.L_x_1646:
[----:B------:R-:W-:Y:S01]  /*40d0*/  @!P2 ISETP.NE.AND.EX P0, PT, R51, RZ, PT, P0 ;  /* 0x000000ff3300a20c */ /* 0x000fe20003f05300 */
[----:B------:R-:W-:Y:S01]  /*40e0*/  UMOV UR5, 0xffffffff ;  /* 0xffffffff00057882 */ /* 0x000fe20000000000 */
[----:B--2---:R-:W-:Y:S02]  /*40f0*/  @!P2 IMAD.X R50, R50, 0x1, R51, P3 ;  /* 0x000000013232a824 */ /* 0x004fe400018e0633 */
[----:B---3--:R-:W-:Y:S02]  /*4100*/  @!P2 SEL R7, R52, RZ, !P0 ;  /* 0x000000ff3407a207 */ /* 0x008fe40004000000 */
[----:B------:R-:W-:-:S03]  /*4110*/  @!P2 IMAD.MOV.U32 R51, RZ, RZ, R50 ;  /* 0x000000ffff33a224 */ /* 0x000fc600078e0032 */
[----:B------:R-:W-:Y:S01]  /*4120*/  @!P2 IMAD.IADD R48, R48, 0x1, R7 ;  /* 0x000000013030a824 */ /* 0x000fe200078e0207 */
[----:B------:R-:W-:Y:S06]  /*4130*/  BRA.DIV UR5, `(.L_x_1464) ;  /* 0x0000009205787947 */ /* 0x000fec000b800000 */
[----:B------:R0:W1:Y:S04]  /*4140*/  SHFL.DOWN PT, R53, R32, 0x2, R33 ;  /* 0x0840000020357989 */ /* 0x00006800000e0021 */
[----:B------:R0:W2:Y:S04]  /*4150*/  SHFL.DOWN PT, R50, R51, 0x2, R33 ;  /* 0x0840000033327989 */ /* 0x0000a800000e0021 */
[----:B------:R0:W3:Y:S02]  /*4160*/  SHFL.DOWN PT, R52, R48, 0x2, R33 ;  /* 0x0840000030347989 */ /* 0x0000e400000e0021 */
.L_x_1651:
[----:B------:R-:W-:Y:S01]  /*4170*/  ISETP.GT.AND P2, PT, R46, R33, PT ;  /* 0x000000212e00720c */ /* 0x000fe20003f44270 */
[----:B------:R-:W-:-:S12]  /*4180*/  UMOV UR5, 0xffffffff ;  /* 0xffffffff00057882 */ /* 0x000fd80000000000 */
[----:B-1----:R-:W-:Y:S02]  /*4190*/  @!P2 IADD3 R53, P3, PT, R53, R32, RZ ;  /* 0x000000203535a210 */ /* 0x002fe40007f7e0ff */
[----:B------:R-:W-:-:S03]  /*41a0*/  @!P2 ISETP.NE.U32.AND P0, PT, R32, RZ, PT ;  /* 0x000000ff2000a20c */ /* 0x000fc60003f05070 */
[----:B0-----:R-:W-:Y:S01]  /*41b0*/  @!P2 IMAD.MOV.U32 R32, RZ, RZ, R53 ;  /* 0x000000ffff20a224 */ /* 0x001fe200078e0035 */
[----:B------:R-:W-:Y:S09]  /*41c0*/  BRA.DIV UR5, `(.L_x_1465) ;  /* 0x0000009205ac7947 */ /* 0x000ff2000b800000 */
.L_x_1654:
        /* <DEDUP_REMOVED lines=10> */
.L_x_1659:
[----:B------:R-:W-:Y:S01]  /*4270*/  ISETP.GT.AND P2, PT, R45, R33, PT ;  /* 0x000000212d00720c */ /* 0x000fe20003f44270 */
[----:B------:R-:W-:-:S12]  /*4280*/  UMOV UR5, 0xffffffff ;  /* 0xffffffff00057882 */ /* 0x000fd80000000000 */
[----:B-1----:R-:W-:Y:S02]  /*4290*/  @!P2 IADD3 R53, P3, PT, R53, R32, RZ ;  /* 0x000000203535a210 */ /* 0x002fe40007f7e0ff */
[----:B------:R-:W-:-:S03]  /*42a0*/  @!P2 ISETP.NE.U32.AND P0, PT, R32, RZ, PT ;  /* 0x000000ff2000a20c */ /* 0x000fc60003f05070 */
[----:B0-----:R-:W-:Y:S01]  /*42b0*/  @!P2 IMAD.MOV.U32 R32, RZ, RZ, R53 ;  /* 0x000000ffff20a224 */ /* 0x001fe200078e0035 */
[----:B------:R-:W-:Y:S09]  /*42c0*/  BRA.DIV UR5, `(.L_x_1467) ;  /* 0x0000009205e47947 */ /* 0x000ff2000b800000 */
.L_x_1662:
        /* <DEDUP_REMOVED lines=10> */
.L_x_1667:
[----:B------:R-:W-:Y:S01]  /*4370*/  ISETP.GT.AND P2, PT, R44, R33, PT ;  /* 0x000000212c00720c */ /* 0x000fe20003f44270 */
[----:B------:R-:W-:-:S12]  /*4380*/  UMOV UR5, 0xffffffff ;  /* 0xffffffff00057882 */ /* 0x000fd80000000000 */
[----:B-1----:R-:W-:Y:S02]  /*4390*/  @!P2 IADD3 R53, P3, PT, R53, R32, RZ ;  /* 0x000000203535a210 */ /* 0x002fe40007f7e0ff */
[----:B------:R-:W-:-:S03]  /*43a0*/  @!P2 ISETP.NE.U32.AND P0, PT, R32, RZ, PT ;  /* 0x000000ff2000a20c */ /* 0x000fc60003f05070 */
[----:B0-----:R-:W-:Y:S01]  /*43b0*/  @!P2 IMAD.MOV.U32 R32, RZ, RZ, R53 ;  /* 0x000000ffff20a224 */ /* 0x001fe200078e0035 */
[----:B------:R-:W-:Y:S09]  /*43c0*/  BRA.DIV UR5, `(.L_x_1469) ;  /* 0x00000096051c7947 */ /* 0x000ff2000b800000 */
.L_x_1670:
        /* <DEDUP_REMOVED lines=10> */
.L_x_1675:
[----:B------:R-:W-:Y:S01]  /*4470*/  ISETP.GT.AND P4, PT, R43, R33, PT ;  /* 0x000000212b00720c */ /* 0x000fe20003f84270 */
[----:B------:R-:W-:Y:S01]  /*4480*/  UMOV UR5, 0xffffffff ;  /* 0xffffffff00057882 */ /* 0x000fe20000000000 */
[----:B------:R-:W-:-:S11]  /*4490*/  ISETP.NE.AND P0, PT, R5, 0x65, PT ;  /* 0x000000650500780c */ /* 0x000fd60003f05270 */
[----:B------:R-:W-:Y:S02]  /*44a0*/  @!P4 ISETP.NE.U32.AND P2, PT, R32, RZ, PT ;  /* 0x000000ff2000c20c */ /* 0x000fe40003f45070 */
[----:B-1----:R-:W-:Y:S02]  /*44b0*/  @!P4 IADD3 R53, P5, PT, R53, R32, RZ ;  /* 0x000000203535c210 */ /* 0x002fe40007fbe0ff */
[----:B------:R-:W-:-:S03]  /*44c0*/  @!P4 ISETP.NE.AND.EX P2, PT, R51, RZ, PT, P2 ;  /* 0x000000ff3300c20c */ /* 0x000fc60003f45320 */
[----:B0-----:R-:W-:Y:S01]  /*44d0*/  @!P4 IMAD.MOV.U32 R32, RZ, RZ, R53 ;  /* 0x000000ffff20c224 */ /* 0x001fe200078e0035 */
[----:B---3--:R-:W-:Y:S01]  /*44e0*/  @!P4 SEL R5, R6, RZ, !P2 ;  /* 0x000000ff0605c207 */ /* 0x008fe20005000000 */
[----:B--2---:R-:W-:Y:S01]  /*44f0*/  @!P4 IMAD.X R50, R50, 0x1, R51, P5 ;  /* 0x000000013232c824 */ /* 0x004fe200028e0633 */
[C---:B------:R-:W-:Y:S02]  /*4500*/  ISETP.NE.U32.AND P2, PT, R41.reuse, RZ, PT ;  /* 0x000000ff2900720c */ /* 0x040fe40003f45070 */
[----:B------:R-:W-:Y:S01]  /*4510*/  IADD3 R41, P3, PT, R41, R32, RZ ;  /* 0x0000002029297210 */ /* 0x000fe20007f7e0ff */
[----:B------:R-:W-:Y:S01]  /*4520*/  @!P4 IMAD.IADD R48, R48, 0x1, R5 ;  /* 0x000000013030c824 */ /* 0x000fe200078e0205 */
[----:B------:R-:W-:Y:S01]  /*4530*/  ISETP.NE.AND.EX P2, PT, R42, RZ, PT, P2 ;  /* 0x000000ff2a00720c */ /* 0x000fe20003f45320 */
[----:B------:R-:W-:-:S03]  /*4540*/  @!P4 IMAD.MOV.U32 R51, RZ, RZ, R50 ;  /* 0x000000ffff33c224 */ /* 0x000fc600078e0032 */
[----:B------:R-:W-:Y:S01]  /*4550*/  SEL R5, R48, RZ, !P2 ;  /* 0x000000ff30057207 */ /* 0x000fe20005000000 */
[----:B------:R-:W-:Y:S08]  /*4560*/  BRA.DIV UR5, `(.L_x_1471) ;  /* 0x0000009605287947 */ /* 0x000ff0000b800000 */
.L_x_1678:
[----:B------:R-:W-:Y:S01]  /*4570*/  UMOV UR5, 0xffffffff ;  /* 0xffffffff00057882 */ /* 0x000fe20000000000 */
[----:B------:R-:W-:Y:S02]  /*4580*/  IMAD.X R42, R42, 0x1, R51, P3 ;  /* 0x000000012a2a7824 */ /* 0x000fe400018e0633 */
[----:B------:R-:W-:Y:S02]  /*4590*/  IMAD.IADD R40, R5, 0x1, R40 ;  /* 0x0000000105287824 */ /* 0x000fe400078e0228 */
[----:B------:R-:W-:Y:S01]  /*45a0*/  VIADD R49, R49, 0xffffffe0 ;  /* 0xffffffe031317836 */ /* 0x000fe20000000000 */
[----:B------:R-:W-:Y:S06]  /*45b0*/  BRA.DIV UR5, `(.L_x_1472) ;  /* 0x0000009605347947 */ /* 0x000fec000b800000 */
[----:B------:R-:W-:-:S13]  /*45c0*/  VOTE.ALL P0, P0 ;  /* 0x0000000000ff7806 */ /* 0x000fda0000000000 */
.L_x_1681:
[----:B------:R-:W-:Y:S05]  /*45d0*/  @P0 BRA `(.L_x_1473) ;  /* 0xfffffff8004c0947 */ /* 0x000fea000383ffff */
.L_x_1459:
[----:B------:R-:W-:Y:S01]  /*45e0*/  ISETP.NE.AND P2, PT, R38, RZ, PT ;  /* 0x000000ff2600720c */ /* 0x000fe20003f45270 */
[----:B------:R-:W-:Y:S01]  /*45f0*/  BSSY.RECONVERGENT B0, `(.L_x_1474) ;  /* 0x000001a000007945 */ /* 0x000fe20003800200 */
[----:B------:R-:W-:Y:S02]  /*4600*/  IMAD.MOV.U32 R30, RZ, RZ, R41 ;  /* 0x000000ffff1e7224 */ /* 0x000fe400078e0029 */
[----:B------:R-:W-:-:S09]  /*4610*/  IMAD.MOV.U32 R31, RZ, RZ, R42 ;  /* 0x000000ffff1f7224 */ /* 0x000fd200078e002a */
[----:B------:R-:W0:Y:S01]  /*4620*/  @!P2 S2R R5, SR_CgaCtaId ;  /* 0x000000000005a919 */ /* 0x000e220000008800 */
[----:B------:R-:W-:-:S04]  /*4630*/  @!P2 MOV R4, 0x400 ;  /* 0x000004000004a802 */ /* 0x000fc80000000f00 */
[----:B0-----:R-:W-:Y:S01]  /*4640*/  @!P2 LEA R43, R5, R4, 0x18 ;  /* 0x00000004052ba211 */ /* 0x001fe200078ec0ff */
[----:B------:R-:W-:Y:S06]  /*4650*/  @P1 BRA `(.L_x_1475) ;  /* 0x00000000004c1947 */ /* 0x000fec0003800000 */
[----:B------:R-:W0:Y:S01]  /*4660*/  S2UR UR6, SR_CgaCtaId ;  /* 0x00000000000679c3 */ /* 0x000e220000008800 */
[----:B------:R-:W-:Y:S01]  /*4670*/  ISETP.NE.U32.AND P0, PT, R35, RZ, PT ;  /* 0x000000ff2300720c */ /* 0x000fe20003f05070 */
[----:B------:R-:W-:Y:S01]  /*4680*/  UMOV UR5, 0x400 ;  /* 0x0000040000057882 */ /* 0x000fe20000000000 */
[----:B------:R-:W-:Y:S02]  /*4690*/  IADD3 R35, P1, PT, R30, R35, RZ ;  /* 0x000000231e237210 */ /* 0x000fe40007f3e0ff */
[----:B------:R-:W-:-:S03]  /*46a0*/  ISETP.NE.AND.EX P0, PT, R36, RZ, PT, P0 ;  /* 0x000000ff2400720c */ /* 0x000fc60003f05300 */
[----:B------:R-:W1:Y:S01]  /*46b0*/  LDC.64 R4, c[0x0][0x3b0] ;  /* 0x0000ec00ff047b82 */ /* 0x000e620000000a00 */
[----:B------:R-:W-:Y:S01]  /*46c0*/  SEL R6, R40, RZ, !P0 ;  /* 0x000000ff28067207 */ /* 0x000fe20004000000 */
[----:B------:R-:W-:-:S04]  /*46d0*/  IMAD.X R7, R31, 0x1, R36, P1 ;  /* 0x000000011f077824 */ /* 0x000fc800008e0624 */
[----:B------:R-:W-:Y:S02]  /*46e0*/  IMAD.IADD R37, R37, 0x1, R6 ;  /* 0x0000000125257824 */ /* 0x000fe400078e0206 */
[----:B------:R-:W-:Y:S01]  /*46f0*/  IMAD.MOV.U32 R6, RZ, RZ, R35 ;  /* 0x000000ffff067224 */ /* 0x000fe200078e0023 */
[----:B0-----:R-:W-:Y:S01]  /*4700*/  ULEA UR5, UR6, UR5, 0x18 ;  /* 0x0000000506057291 */ /* 0x001fe2000f8ec0ff */
[----:B-1----:R-:W-:-:S04]  /*4710*/  IMAD.WIDE.U32 R32, R39, 0x10, R4 ;  /* 0x0000001027207825 */ /* 0x002fc800078e0004 */
[----:B------:R-:W-:Y:S02]  /*4720*/  IMAD.MOV.U32 R4, RZ, RZ, R37 ;  /* 0x000000ffff047224 */ /* 0x000fe400078e0025 */
[----:B------:R-:W-:-:S05]  /*4730*/  IMAD.MOV.U32 R5, RZ, RZ, 0x65 ;  /* 0x00000065ff057424 */ /* 0x000fca00078e00ff */
[----:B------:R0:W-:Y:S04]  /*4740*/  ST.E.128.STRONG.GPU desc[UR8][R32.64+0x200], R4 ;  /* 0x0002000420007985 */ /* 0x0001e8000c10fd08 */
[----:B------:R0:W-:Y:S04]  /*4750*/  STS.64 [UR5+0xb8], R6 ;  /* 0x0000b806ff007988 */ /* 0x0001e80008000a05 */
[----:B------:R0:W-:Y:S04]  /*4760*/  STS [UR5+0xc0], R37 ;  /* 0x0000c025ff007988 */ /* 0x0001e80008000805 */
[----:B------:R0:W-:Y:S04]  /*4770*/  STS.64 [UR5+0xa8], R30 ;  /* 0x0000a81eff007988 */ /* 0x0001e80008000a05 */
[----:B------:R0:W-:Y:S02]  /*4780*/  STS [UR5+0xb0], R40 ;  /* 0x0000b028ff007988 */ /* 0x0001e40008000805 */
.L_x_1475:
[----:B------:R-:W-:Y:S05]  /*4790*/  BSYNC.RECONVERGENT B0 ;  /* 0x0000000000007941 */ /* 0x000fea0003800200 */
.L_x_1474:
[----:B------:R1:W-:Y:S01]  /*47a0*/  @!P2 STS.64 [R43+0x88], R30 ;  /* 0x0000881e2b00a388 */ /* 0x0003e20000000a00 */
[----:B------:R-:W-:Y:S02]  /*47b0*/  @!P2 IMAD.MOV.U32 R29, RZ, RZ, R30 ;  /* 0x000000ffff1da224 */ /* 0x000fe400078e001e */
[----:B------:R-:W-:Y:S01]  /*47c0*/  @!P2 IMAD.MOV.U32 R28, RZ, RZ, R31 ;  /* 0x000000ffff1ca224 */ /* 0x000fe200078e001f */
[----:B------:R1:W-:Y:S01]  /*47d0*/  @!P2 STS [R43+0x90], R40 ;  /* 0x000090282b00a388 */ /* 0x0003e20000000800 */
[----:B------:R-:W-:-:S07]  /*47e0*/  @!P2 IMAD.MOV.U32 R3, RZ, RZ, R40 ;  /* 0x000000ffff03a224 */ /* 0x000fce00078e0028 */
.L_x_1443:
[----:B0-----:R-:W0:Y:S01]  /*47f0*/  S2R R33, SR_TID.X ;  /* 0x0000000000217919 */ /* 0x001e220000002100 */
[----:B------:R-:W-:Y:S05]  /*4800*/  WARPSYNC.ALL ;  /* 0x0000000000007948 */ /* 0x000fea0003800000 */
[----:B------:R-:W-:Y:S01]  /*4810*/  BAR.SYNC.DEFER_BLOCKING 0x0 ;  /* 0x0000000000007b1d */ /* 0x000fe20000010000 */
[----:B------:R-:W-:-:S05]  /*4820*/  ISETP.NE.AND P1, PT, R2, R8, PT ;  /* 0x000000080200720c */ /* 0x000fca0003f25270 */
[----:B------:R-:W-:Y:S01]  /*4830*/  BSSY.RECONVERGENT B0, `(.L_x_1476) ;  /* 0x000000e000007945 */ /* 0x000fe20003800200 */
[----:B0-----:R-:W-:-:S13]  /*4840*/  ISETP.NE.AND P0, PT, R33, RZ, PT ;  /* 0x000000ff2100720c */ /* 0x001fda0003f05270 */
[----:B------:R-:W-:Y:S05]  /*4850*/  @!P0 BRA `(.L_x_1477) ;  /* 0x00000000002c8947 */ /* 0x000fea0003800000 */
[----:B------:R-:W0:Y:S01]  /*4860*/  S2UR UR6, SR_CgaCtaId ;  /* 0x00000000000679c3 */ /* 0x000e220000008800 */
[----:B------:R-:W-:Y:S01]  /*4870*/  UMOV UR5, 0x400 ;  /* 0x0000040000057882 */ /* 0x000fe20000000000 */
[----:B------:R-:W-:-:S04]  /*4880*/  ISETP.NE.U32.AND P0, PT, R29, RZ, PT ;  /* 0x000000ff1d00720c */ /* 0x000fc80003f05070 */
[----:B------:R-:W-:Y:S01]  /*4890*/  ISETP.NE.AND.EX P0, PT, R28, RZ, PT, P0 ;  /* 0x000000ff1c00720c */ /* 0x000fe20003f05300 */
[----:B0-----:R-:W-:-:S09]  /*48a0*/  ULEA UR5, UR6, UR5, 0x18 ;  /* 0x0000000506057291 */ /* 0x001fd2000f8ec0ff */
[----:B------:R-:W0:Y:S04]  /*48b0*/  LDS.64 R4, [UR5+0x88] ;  /* 0x00008805ff047984 */ /* 0x000e280008000a00 */
[----:B------:R-:W2:Y:S01]  /*48c0*/  LDS R6, [UR5+0x90] ;  /* 0x00009005ff067984 */ /* 0x000ea20008000800 */
[----:B0-----:R-:W-:Y:S02]  /*48d0*/  IADD3 R29, P2, PT, R4, R29, RZ ;  /* 0x0000001d041d7210 */ /* 0x001fe40007f5e0ff */
[----:B--2---:R-:W-:-:S03]  /*48e0*/  SEL R6, R6, RZ, !P0 ;  /* 0x000000ff06067207 */ /* 0x004fc60004000000 */
[----:B------:R-:W-:Y:S02]  /*48f0*/  IMAD.X R28, R5, 0x1, R28, P2 ;  /* 0x00000001051c7824 */ /* 0x000fe400010e061c */
[----:B------:R-:W-:-:S07]  /*4900*/  IMAD.IADD R3, R3, 0x1, R6 ;  /* 0x0000000103037824 */ /* 0x000fce00078e0206 */
.L_x_1477:
[----:B------:R-:W-:Y:S05]  /*4910*/  BSYNC.RECONVERGENT B0 ;  /* 0x0000000000007941 */ /* 0x000fea0003800200 */
.L_x_1476:
[----:B------:R-:W-:Y:S01]  /*4920*/  SEL R4, R3, RZ, !P1 ;  /* 0x000000ff03047207 */ /* 0x000fe20004800000 */
[----:B------:R-:W0:Y:S01]  /*4930*/  S2UR UR5, SR_CgaCtaId ;  /* 0x00000000000579c3 */ /* 0x000e220000008800 */
[----:B------:R-:W-:Y:S01]  /*4940*/  ISETP.NE.AND P6, PT, R8, R10, PT ;  /* 0x0000000a0800720c */ /* 0x000fe20003fc5270 */
[----:B------:R-:W-:Y:S01]  /*4950*/  UMOV UR4, 0x400 ;  /* 0x0000040000047882 */ /* 0x000fe20000000000 */
[----:B------:R-:W-:Y:S01]  /*4960*/  ISETP.NE.AND P2, PT, R10, R12, PT ;  /* 0x0000000c0a00720c */ /* 0x000fe20003f45270 */
[----:B------:R-:W-:Y:S01]  /*4970*/  IMAD.IADD R9, R9, 0x1, R4 ;  /* 0x0000000109097824 */ /* 0x000fe200078e0204 */
[----:B------:R-:W-:Y:S02]  /*4980*/  ISETP.NE.AND P0, PT, R12, R14, PT ;  /* 0x0000000e0c00720c */ /* 0x000fe40003f05270 */
[----:B------:R-:W-:Y:S02]  /*4990*/  ISETP.NE.AND P3, PT, R8, R10, PT ;  /* 0x0000000a0800720c */ /* 0x000fe40003f65270 */
[----:B------:R-:W-:-:S02]  /*49a0*/  SEL R4, R9, RZ, !P6 ;  /* 0x000000ff09047207 */ /* 0x000fc40007000000 */
[----:B------:R-:W-:Y:S02]  /*49b0*/  ISETP.NE.AND P4, PT, R10, R12, PT ;  /* 0x0000000c0a00720c */ /* 0x000fe40003f85270 */
[----:B------:R-:W-:Y:S01]  /*49c0*/  SEL R7, RZ, 0x1, !P3 ;  /* 0x00000001ff077807 */ /* 0x000fe20005800000 */
[----:B------:R-:W-:Y:S01]  /*49d0*/  IMAD.IADD R11, R11, 0x1, R4 ;  /* 0x000000010b0b7824 */ /* 0x000fe200078e0204 */
[----:B-1----:R-:W-:Y:S02]  /*49e0*/  SEL R30, RZ, 0x1, !P4 ;  /* 0x00000001ff1e7807 */ /* 0x002fe40006000000 */
[----:B------:R-:W-:Y:S02]  /*49f0*/  ISETP.NE.AND P3, PT, R12, R14, PT ;  /* 0x0000000e0c00720c */ /* 0x000fe40003f65270 */
[----:B------:R-:W-:Y:S02]  /*4a00*/  SEL R4, R11, RZ, !P2 ;  /* 0x000000ff0b047207 */ /* 0x000fe40005000000 */
[----:B------:R-:W-:-:S02]  /*4a10*/  SEL R41, RZ, 0x1, !P6 ;  /* 0x00000001ff297807 */ /* 0x000fc40007000000 */
[----:B------:R-:W-:Y:S01]  /*4a20*/  ISETP.NE.AND P6, PT, R18, R20, PT ;  /* 0x000000141200720c */ /* 0x000fe20003fc5270 */
[----:B------:R-:W-:Y:S01]  /*4a30*/  IMAD.IADD R13, R13, 0x1, R4 ;  /* 0x000000010d0d7824 */ /* 0x000fe200078e0204 */
[----:B0-----:R-:W-:Y:S02]  /*4a40*/  ULEA UR4, UR5, UR4, 0x18 ;  /* 0x0000000405047291 */ /* 0x001fe4000f8ec0ff */
[----:B------:R-:W-:Y:S02]  /*4a50*/  SEL R34, RZ, 0x1, !P6 ;  /* 0x00000001ff227807 */ /* 0x000fe40007000000 */
[----:B------:R-:W-:Y:S02]  /*4a60*/  SEL R4, R13, RZ, !P0 ;  /* 0x000000ff0d047207 */ /* 0x000fe40004000000 */
[----:B------:R-:W-:-:S03]  /*4a70*/  ISETP.NE.AND P0, PT, R14, R16, PT ;  /* 0x000000100e00720c */ /* 0x000fc60003f05270 */
[----:B------:R-:W-:-:S05]  /*4a80*/  IMAD.IADD R15, R15, 0x1, R4 ;  /* 0x000000010f0f7824 */ /* 0x000fca00078e0204 */
[----:B------:R-:W-:Y:S02]  /*4a90*/  SEL R4, R15, RZ, !P0 ;  /* 0x000000ff0f047207 */ /* 0x000fe40004000000 */
[----:B------:R-:W-:-:S03]  /*4aa0*/  ISETP.NE.AND P0, PT, R16, R18, PT ;  /* 0x000000121000720c */ /* 0x000fc60003f05270 */
[----:B------:R-:W-:-:S05]  /*4ab0*/  IMAD.IADD R17, R17, 0x1, R4 ;  /* 0x0000000111117824 */ /* 0x000fca00078e0204 */
[----:B------:R-:W-:Y:S02]  /*4ac0*/  SEL R4, R17, RZ, !P0 ;  /* 0x000000ff11047207 */ /* 0x000fe40004000000 */
[----:B------:R-:W-:-:S03]  /*4ad0*/  ISETP.NE.AND P0, PT, R18, R20, PT ;  /* 0x000000141200720c */ /* 0x000fc60003f05270 */
[----:B------:R-:W-:Y:S02]  /*4ae0*/  IMAD.IADD R19, R19, 0x1, R4 ;  /* 0x0000000113137824 */ /* 0x000fe400078e0204 */
[----:B------:R-:W0:Y:S03]  /*4af0*/  LDS.64 R4, [UR4+0xc8] ;  /* 0x0000c804ff047984 */ /* 0x000e260008000a00 */
[----:B------:R-:W-:Y:S02]  /*4b00*/  SEL R6, R19, RZ, !P0 ;  /* 0x000000ff13067207 */ /* 0x000fe40004000000 */
[----:B------:R-:W-:-:S03]  /*4b10*/  ISETP.NE.AND P0, PT, R2, R8, PT ;  /* 0x000000080200720c */ /* 0x000fc60003f05270 */
[----:B------:R-:W-:Y:S01]  /*4b20*/  IMAD.IADD R21, R21, 0x1, R6 ;  /* 0x0000000115157824 */ /* 0x000fe200078e0206 */
[----:B------:R-:W-:Y:S02]  /*4b30*/  SEL R6, RZ, 0x1, !P0 ;  /* 0x00000001ff067807 */ /* 0x000fe40004000000 */
[----:B------:R-:W-:Y:S02]  /*4b40*/  ISETP.NE.AND P0, PT, R20, R22, PT ;  /* 0x000000161400720c */ /* 0x000fe40003f05270 */
[----:B------:R-:W-:Y:S02]  /*4b50*/  IADD3 R30, P4, P5, R30, R7, R6 ;  /* 0x000000071e1e7210 */ /* 0x000fe40007d9e006 */
[----:B------:R-:W-:Y:S02]  /*4b60*/  SEL R7, RZ, 0x1, !P3 ;  /* 0x00000001ff077807 */ /* 0x000fe40005800000 */
[----:B------:R-:W-:Y:S02]  /*4b70*/  SEL R6, R21, RZ, !P0 ;  /* 0x000000ff15067207 */ /* 0x000fe40004000000 */
[----:B------:R-:W-:-:S02]  /*4b80*/  IADD3 R32, P0, PT, R30, R7, RZ ;  /* 0x000000071e207210 */ /* 0x000fc40007f1e0ff */
[----:B------:R-:W-:Y:S01]  /*4b90*/  IADD3.X R35, PT, PT, RZ, RZ, RZ, P4, P5 ;  /* 0x000000ffff237210 */ /* 0x000fe200027ea4ff */
[----:B------:R-:W-:Y:S01]  /*4ba0*/  IMAD.IADD R23, R23, 0x1, R6 ;  /* 0x0000000117177824 */ /* 0x000fe200078e0206 */
[----:B------:R-:W-:Y:S02]  /*4bb0*/  ISETP.NE.AND P3, PT, R14, R16, PT ;  /* 0x000000100e00720c */ /* 0x000fe40003f65270 */
[----:B------:R-:W-:Y:S01]  /*4bc0*/  SEL R6, RZ, 0x1, !P1 ;  /* 0x00000001ff067807 */ /* 0x000fe20004800000 */
[----:B------:R-:W-:Y:S01]  /*4bd0*/  IMAD.X R37, RZ, RZ, R35, P0 ;  /* 0x000000ffff257224 */ /* 0x000fe200000e0623 */
[----:B------:R-:W-:Y:S02]  /*4be0*/  SEL R7, RZ, 0x1, !P3 ;  /* 0x00000001ff077807 */ /* 0x000fe40005800000 */
[----:B------:R-:W-:Y:S02]  /*4bf0*/  IADD3 R35, P0, PT, R29, R32, RZ ;  /* 0x000000201d237210 */ /* 0x000fe40007f1e0ff */
[----:B------:R-:W-:-:S02]  /*4c00*/  ISETP.NE.AND P1, PT, R16, R18, PT ;  /* 0x000000121000720c */ /* 0x000fc40003f25270 */
[----:B------:R-:W-:Y:S02]  /*4c10*/  SEL R30, RZ, 0x1, !P2 ;  /* 0x00000001ff1e7807 */ /* 0x000fe40005000000 */
[----:B------:R-:W-:Y:S01]  /*4c20*/  IADD3 R36, P2, PT, R32, R7, RZ ;  /* 0x0000000720247210 */ /* 0x000fe20007f5e0ff */
[--C-:B------:R-:W-:Y:S01]  /*4c30*/  IMAD.X R32, R28, 0x1, R37.reuse, P0 ;  /* 0x000000011c207824 */ /* 0x100fe200000e0625 */
[----:B------:R-:W-:Y:S02]  /*4c40*/  SEL R31, RZ, 0x1, !P1 ;  /* 0x00000001ff1f7807 */ /* 0x000fe40004800000 */
[----:B------:R-:W-:Y:S01]  /*4c50*/  IADD3 R41, P3, P1, R29, R41, R6 ;  /* 0x000000291d297210 */ /* 0x000fe2000797e006 */
[----:B------:R-:W-:Y:S01]  /*4c60*/  IMAD.X R45, RZ, RZ, R37, P2 ;  /* 0x000000ffff2d7224 */ /* 0x000fe200010e0625 */
[----:B0-----:R-:W-:Y:S01]  /*4c70*/  ISETP.GE.U32.AND P0, PT, R4, 0x101, PT ;  /* 0x000001010400780c */ /* 0x001fe20003f06070 */
[----:B------:R-:W-:Y:S01]  /*4c80*/  IMAD.IADD R31, R36, 0x1, R31 ;  /* 0x00000001241f7824 */ /* 0x000fe200078e021f */
[----:B------:R-:W-:-:S02]  /*4c90*/  IADD3 R39, P2, PT, R41, R30, RZ ;  /* 0x0000001e29277210 */ /* 0x000fc40007f5e0ff */
[----:B------:R-:W-:Y:S01]  /*4ca0*/  ISETP.GE.AND.EX P0, PT, R5, RZ, PT, P0 ;  /* 0x000000ff0500720c */ /* 0x000fe20003f06300 */
[----:B------:R-:W-:Y:S01]  /*4cb0*/  IMAD.IADD R30, R31, 0x1, R34 ;  /* 0x000000011f1e7824 */ /* 0x000fe200078e0222 */
[C---:B------:R-:W-:Y:S02]  /*4cc0*/  IADD3 R43, P4, PT, R29.reuse, R6, RZ ;  /* 0x000000061d2b7210 */ /* 0x040fe40007f9e0ff */
[C---:B------:R-:W-:Y:S02]  /*4cd0*/  IADD3 R6, P6, PT, R29.reuse, R36, RZ ;  /* 0x000000241d067210 */ /* 0x040fe40007fde0ff */
[C---:B------:R-:W-:Y:S01]  /*4ce0*/  IADD3.X R36, PT, PT, R28.reuse, RZ, RZ, P3, P1 ;  /* 0x000000ff1c247210 */ /* 0x040fe20001fe24ff */
[----:B------:R-:W-:Y:S01]  /*4cf0*/  IMAD.X R34, RZ, RZ, R28, P4 ;  /* 0x000000ffff227224 */ /* 0x000fe200020e061c */
[C---:B------:R-:W-:Y:S01]  /*4d00*/  IADD3 R24, P5, PT, R29.reuse, R24, RZ ;  /* 0x000000181d187210 */ /* 0x040fe20007fbe0ff */
[C---:B------:R-:W-:Y:S01]  /*4d10*/  IMAD.X R37, R28.reuse, 0x1, R45, P6 ;  /* 0x000000011c257824 */ /* 0x040fe200030e062d */
[C---:B------:R-:W-:Y:S01]  /*4d20*/  IADD3 R7, P3, PT, R29.reuse, R31, RZ ;  /* 0x0000001f1d077210 */ /* 0x040fe20007f7e0ff */
[----:B------:R-:W-:Y:S01]  /*4d30*/  IMAD.X R38, RZ, RZ, R36, P2 ;  /* 0x000000ffff267224 */ /* 0x000fe200010e0624 */
[----:B------:R-:W-:Y:S01]  /*4d40*/  IADD3 R30, P1, PT, R29, R30, RZ ;  /* 0x0000001e1d1e7210 */ /* 0x000fe20007f3e0ff */
[----:B------:R-:W-:-:S02]  /*4d50*/  IMAD.X R27, R28, 0x1, R27, P5 ;  /* 0x000000011c1b7824 */ /* 0x000fc400028e061b */
[C---:B------:R-:W-:Y:S02]  /*4d60*/  IMAD.X R0, R28.reuse, 0x1, R0, P3 ;  /* 0x000000011c007824 */ /* 0x040fe400018e0600 */
[----:B------:R-:W-:Y:S01]  /*4d70*/  IMAD.X R31, R28, 0x1, R26, P1 ;  /* 0x000000011c1f7824 */ /* 0x000fe200008e061a */
[----:B------:R-:W-:Y:S07]  /*4d80*/  @!P0 BRA `(.L_x_1478) ;  /* 0x0000000400f88947 */ /* 0x000fee0003800000 */
        /* <DEDUP_REMOVED lines=47> */
[----:B------:R-:W1:Y:S03]  /*5080*/  LDCU.64 UR14, c[0x0][0x3a0] ;  /* 0x00007400ff0e77ac */ /* 0x000e660008000a00 */
[----:B------:R-:W-:Y:S02]  /*5090*/  IADD3 R14, P0, PT, R4, R3, RZ ;  /* 0x00000003040e7210 */ /* 0x000fe40007f1e0ff */
[----:B------:R-:W-:-:S02]  /*50a0*/  LOP3.LUT R3, RZ, R23, RZ, 0x33, !PT ;  /* 0x00000017ff037212 */ /* 0x000fc400078e33ff */
[----:B------:R-:W-:-:S03]  /*50b0*/  LOP3.LUT R0, R14, 0x300, RZ, 0xc0, !PT ;  /* 0x000003000e007812 */ /* 0x000fc600078ec0ff */
[----:B------:R-:W-:Y:S01]  /*50c0*/  IMAD.X R3, R5, 0x1, R3, P0 ;  /* 0x0000000105037824 */ /* 0x000fe200000e0603 */
[----:B------:R-:W-:Y:S02]  /*50d0*/  ISETP.NE.U32.AND P1, PT, R0, 0x300, PT ;  /* 0x000003000000780c */ /* 0x000fe40003f25070 */
[----:B------:R-:W-:Y:S02]  /*50e0*/  ISETP.GE.U32.AND P0, PT, R14, 0x300, PT ;  /* 0x000003000e00780c */ /* 0x000fe40003f06070 */
[----:B------:R-:W-:Y:S02]  /*50f0*/  ISETP.NE.AND.EX P1, PT, RZ, RZ, PT, P1 ;  /* 0x000000ffff00720c */ /* 0x000fe40003f25310 */
[----:B------:R-:W-:-:S11]  /*5100*/  ISETP.GE.U32.AND.EX P0, PT, R3, RZ, PT, P0 ;  /* 0x000000ff0300720c */ /* 0x000fd60003f06100 */
[----:B01----:R-:W-:Y:S05]  /*5110*/  @!P1 BRA `(.L_x_1480) ;  /* 0x0000000000889947 */ /* 0x003fea0003800000 */
[----:B------:R-:W0:Y:S01]  /*5120*/  LDCU.64 UR6, c[0x0][0x3a0] ;  /* 0x00007400ff0677ac */ /* 0x000e220008000a00 */
[----:B------:R-:W-:Y:S01]  /*5130*/  SHF.R.U64 R14, R14, 0x8, R3 ;  /* 0x000000080e0e7819 */ /* 0x000fe20000001203 */
[----:B------:R-:W-:Y:S01]  /*5140*/  IMAD.MOV.U32 R15, RZ, RZ, RZ ;  /* 0x000000ffff0f7224 */ /* 0x000fe200078e00ff */
[----:B------:R-:W-:Y:S01]  /*5150*/  IADD3 R11, P1, PT, R26, R21, RZ ;  /* 0x000000151a0b7210 */ /* 0x000fe20007f3e0ff */
[----:B------:R-:W1:Y:S02]  /*5160*/  LDCU.64 UR10, c[0x0][0x398] ;  /* 0x00007300ff0a77ac */ /* 0x000e640008000a00 */
[----:B------:R-:W-:Y:S02]  /*5170*/  VIADD R14, R14, 0x1 ;  /* 0x000000010e0e7836 */ /* 0x000fe40000000000 */
[----:B------:R-:W-:Y:S02]  /*5180*/  IMAD.X R0, R27, 0x1, R23, P1 ;  /* 0x000000011b007824 */ /* 0x000fe400008e0617 */
[----:B------:R-:W-:Y:S01]  /*5190*/  IMAD.SHL.U32 R10, R11, 0x4, RZ ;  /* 0x000000040b0a7824 */ /* 0x000fe200078e00ff */
[----:B------:R-:W-:-:S02]  /*51a0*/  LOP3.LUT R14, R14, 0x3, RZ, 0xc0, !PT ;  /* 0x000000030e0e7812 */ /* 0x000fc400078ec0ff */
[----:B------:R-:W-:Y:S02]  /*51b0*/  SHF.L.U64.HI R11, R11, 0x2, R0 ;  /* 0x000000020b0b7819 */ /* 0x000fe40000010200 */
[----:B------:R-:W-:Y:S02]  /*51c0*/  LEA R21, P3, R14, R21, 0x8 ;  /* 0x000000150e157211 */ /* 0x000fe400078640ff */
[----:B------:R-:W-:Y:S02]  /*51d0*/  LEA R0, R33, UR4, 0x3 ;  /* 0x0000000421007c11 */ /* 0x000fe4000f8e18ff */
[----:B0-----:R-:W-:Y:S02]  /*51e0*/  IADD3 R12, P1, PT, R10, UR6, RZ ;  /* 0x000000060a0c7c10 */ /* 0x001fe4000ff3e0ff */
[----:B------:R-:W-:Y:S02]  /*51f0*/  LEA.HI.X R23, R14, R23, R15, 0x8, P3 ;  /* 0x000000170e177211 */ /* 0x000fe400018f440f */
[----:B-1----:R-:W-:-:S02]  /*5200*/  IADD3 R10, P2, PT, R10, UR10, RZ ;  /* 0x0000000a0a0a7c10 */ /* 0x002fc4000ff5e0ff */
[C---:B------:R-:W-:Y:S02]  /*5210*/  IADD3.X R13, PT, PT, R11.reuse, UR7, RZ, P1, !PT ;  /* 0x000000070b0d7c10 */ /* 0x040fe40008ffe4ff */
[----:B------:R-:W-:-:S09]  /*5220*/  IADD3.X R11, PT, PT, R11, UR11, RZ, P2, !PT ;  /* 0x0000000b0b0b7c10 */ /* 0x000fd200097fe4ff */
.L_x_1481:
        /* <DEDUP_REMOVED lines=17> */
.L_x_1480:
[----:B------:R-:W-:Y:S05]  /*5340*/  BSYNC.RECONVERGENT B0 ;  /* 0x0000000000007941 */ /* 0x000fea0003800200 */
.L_x_1479:
[----:B------:R-:W-:Y:S05]  /*5350*/  @!P0 EXIT ;  /* 0x000000000000894d */ /* 0x000fea0003800000 */
.L_x_1482:
[C---:B------:R-:W-:Y:S02]  /*5360*/  LEA R0, R21.reuse, UR4, 0x3 ;  /* 0x0000000415007c11 */ /* 0x040fe4000f8e18ff */
[----:B0---4-:R-:W-:Y:S01]  /*5370*/  IADD3 R3, P0, PT, R26, R21, RZ ;  /* 0x000000151a037210 */ /* 0x011fe20007f1e0ff */
[----:B------:R-:W-:Y:S02]  /*5380*/  VIADD R21, R21, 0x400 ;  /* 0x0000040015157836 */ /* 0x000fe40000000000 */
[----:B------:R-:W0:Y:S02]  /*5390*/  LDS.64 R12, [R0] ;  /* 0x00000000000c7984 */ /* 0x000e240000000a00 */
[----:B------:R-:W-:Y:S02]  /*53a0*/  IMAD.X R2, R27, 0x1, R23, P0 ;  /* 0x000000011b027824 */ /* 0x000fe400000e0617 */
[----:B------:R-:W1:Y:S01]  /*53b0*/  LDS.64 R14, [R0+0x800] ;  /* 0x00080000000e7984 */ /* 0x000e620000000a00 */
[----:B------:R-:W-:-:S02]  /*53c0*/  IMAD.SHL.U32 R10, R3, 0x4, RZ ;  /* 0x00000004030a7824 */ /* 0x000fc400078e00ff */
[----:B------:R-:W-:Y:S01]  /*53d0*/  IMAD.X R6, RZ, RZ, R27, P0 ;  /* 0x000000ffff067224 */ /* 0x000fe200000e061b */
[----:B------:R-:W2:Y:S01]  /*53e0*/  LDS.64 R16, [R0+0x1000] ;  /* 0x0010000000107984 */ /* 0x000ea20000000a00 */
[C---:B------:R-:W-:Y:S01]  /*53f0*/  SHF.L.U64.HI R2, R3.reuse, 0x2, R2 ;  /* 0x0000000203027819 */ /* 0x040fe20000010202 */
[----:B------:R-:W-:Y:S01]  /*5400*/  IMAD.MOV.U32 R23, RZ, RZ, RZ ;  /* 0x000000ffff177224 */ /* 0x000fe200078e00ff */
[C---:B------:R-:W-:Y:S01]  /*5410*/  IADD3 R8, P0, PT, R10.reuse, UR12, RZ ;  /* 0x0000000c0a087c10 */ /* 0x040fe2000ff1e0ff */
[----:B------:R-:W3:Y:S01]  /*5420*/  LDS.64 R18, [R0+0x1800] ;  /* 0x0018000000127984 */ /* 0x000ee20000000a00 */
[----:B------:R-:W-:Y:S02]  /*5430*/  IADD3 R10, P1, PT, R10, UR14, RZ ;  /* 0x0000000e0a0a7c10 */ /* 0x000fe4000ff3e0ff */
[----:B------:R-:W-:Y:S02]  /*5440*/  SHF.L.U64.HI R6, R3, 0x2, R6 ;  /* 0x0000000203067819 */ /* 0x000fe40000010206 */
[----:B------:R-:W-:-:S02]  /*5450*/  IADD3.X R9, PT, PT, R2, UR13, RZ, P0, !PT ;  /* 0x0000000d02097c10 */ /* 0x000fc400087fe4ff */
[----:B------:R-:W-:Y:S01]  /*5460*/  IADD3.X R11, PT, PT, R2, UR15, RZ, P1, !PT ;  /* 0x0000000f020b7c10 */ /* 0x000fe20008ffe4ff */
[----:B------:R-:W-:Y:S01]  /*5470*/  IMAD.MOV.U32 R2, RZ, RZ, R8 ;  /* 0x000000ffff027224 */ /* 0x000fe200078e0008 */
[C---:B------:R-:W-:Y:S02]  /*5480*/  IADD3.X R3, PT, PT, R6.reuse, UR13, RZ, P0, !PT ;  /* 0x0000000d06037c10 */ /* 0x040fe400087fe4ff */
[----:B------:R-:W-:Y:S01]  /*5490*/  IADD3.X R7, PT, PT, R6, UR15, RZ, P1, !PT ;  /* 0x0000000f06077c10 */ /* 0x000fe20008ffe4ff */
[----:B------:R-:W-:Y:S01]  /*54a0*/  IMAD.MOV.U32 R6, RZ, RZ, R10 ;  /* 0x000000ffff067224 */ /* 0x000fe200078e000a */
        /* <DEDUP_REMOVED lines=12> */
.L_x_1478:
[----:B------:R-:W-:Y:S01]  /*5570*/  ISETP.NE.AND P2, PT, R2, R8, PT ;  /* 0x000000080200720c */ /* 0x000fe20003f45270 */
[----:B------:R-:W-:Y:S01]  /*5580*/  BSSY.RECONVERGENT B0, `(.L_x_1483) ;  /* 0x000000f000007945 */ /* 0x000fe20003800200 */
[----:B------:R-:W-:Y:S02]  /*5590*/  ISETP.NE.AND P0, PT, R22, R25, PT ;  /* 0x000000191600720c */ /* 0x000fe40003f05270 */
[----:B------:R-:W-:Y:S02]  /*55a0*/  ISETP.NE.AND P4, PT, R8, R10, PT ;  /* 0x0000000a0800720c */ /* 0x000fe40003f85270 */
[----:B------:R-:W-:-:S07]  /*55b0*/  ISETP.NE.AND P1, PT, R10, R12, PT ;  /* 0x0000000c0a00720c */ /* 0x000fce0003f25270 */
[----:B------:R-:W-:Y:S06]  /*55c0*/  @!P2 BRA `(.L_x_1484) ;  /* 0x000000000028a947 */ /* 0x000fec0003800000 */
        /* <DEDUP_REMOVED lines=10> */
.L_x_1484:
[----:B------:R-:W-:Y:S05]  /*5670*/  BSYNC.RECONVERGENT B0 ;  /* 0x0000000000007941 */ /* 0x000fea0003800200 */
.L_x_1483:
        /* <DEDUP_REMOVED lines=12> */
.L_x_1486:
[----:B------:R-:W-:Y:S05]  /*5740*/  BSYNC.RECONVERGENT B0 ;  /* 0x0000000000007941 */ /* 0x000fea0003800200 */
.L_x_1485:
        /* <DEDUP_REMOVED lines=17> */
.L_x_1488:
[----:B------:R-:W-:Y:S05]  /*5860*/  BSYNC.RECONVERGENT B0 ;  /* 0x0000000000007941 */ /* 0x000fea0003800200 */
.L_x_1487:
[----:B------:R-:W-:Y:S04]  /*5870*/  BSSY.RECONVERGENT B0, `(.L_x_1489) ;  /* 0x000000c000007945 */ /* 0x000fe80003800200 */
[----:B------:R-:W-:Y:S05]  /*5880*/  @!P2 BRA `(.L_x_1490) ;  /* 0x000000000028a947 */ /* 0x000fea0003800000 */
[----:B------:R-:W3:Y:S01]  /*5890*/  LDCU.64 UR4, c[0x0][0x398] ;  /* 0x00007300ff0477ac */ /* 0x000ee20008000a00 */
[C---:B012---:R-:W-:Y:S01]  /*58a0*/  IMAD.SHL.U32 R4, R39.reuse, 0x4, RZ ;  /* 0x0000000427047824 */ /* 0x047fe200078e00ff */
[----:B------:R-:W-:Y:S01]  /*58b0*/  SHF.L.U64.HI R39, R39, 0x2, R38 ;  /* 0x0000000227277819 */ /* 0x000fe20000010226 */
[----:B------:R-:W0:Y:S03]  /*58c0*/  LDCU.64 UR6, c[0x0][0x3a0] ;  /* 0x00007400ff0677ac */ /* 0x000e260008000a00 */
[C---:B---3--:R-:W-:Y:S02]  /*58d0*/  IADD3 R2, P1, PT, R4.reuse, UR4, RZ ;  /* 0x0000000404027c10 */ /* 0x048fe4000ff3e0ff */
[----:B0-----:R-:W-:Y:S02]  /*58e0*/  IADD3 R4, P2, PT, R4, UR6, RZ ;  /* 0x0000000604047c10 */ /* 0x001fe4000ff5e0ff */
[----:B------:R-:W-:-:S02]  /*58f0*/  IADD3.X R3, PT, PT, R39, UR5, RZ, P1, !PT ;  /* 0x0000000527037c10 */ /* 0x000fc40008ffe4ff */
[----:B------:R-:W-:-:S03]  /*5900*/  IADD3.X R5, PT, PT, R39, UR7, RZ, P2, !PT ;  /* 0x0000000727057c10 */ /* 0x000fc600097fe4ff */
[----:B------:R3:W-:Y:S04]  /*5910*/  STG.E desc[UR8][R2.64], R12 ;  /* 0x0000000c02007986 */ /* 0x0007e8000c101908 */
[----:B------:R3:W-:Y:S02]  /*5920*/  STG.E desc[UR8][R4.64], R13 ;  /* 0x0000000d04007986 */ /* 0x0007e4000c101908 */
.L_x_1490:
[----:B------:R-:W-:Y:S05]  /*5930*/  BSYNC.RECONVERGENT B0 ;  /* 0x0000000000007941 */ /* 0x000fea0003800200 */
.L_x_1489:
[----:B------:R-:W-:Y:S04]  /*5940*/  BSSY.RECONVERGENT B0, `(.L_x_1491) ;  /* 0x000000c000007945 */ /* 0x000fe80003800200 */
[----:B------:R-:W-:Y:S05]  /*5950*/  @!P3 BRA `(.L_x_1492) ;  /* 0x000000000028b947 */ /* 0x000fea0003800000 */
[----:B------:R-:W4:Y:S01]  /*5960*/  LDCU.64 UR4, c[0x0][0x398] ;  /* 0x00007300ff0477ac */ /* 0x000f220008000a00 */
[C---:B0123--:R-:W-:Y:S01]  /*5970*/  IMAD.SHL.U32 R4, R35.reuse, 0x4, RZ ;  /* 0x0000000423047824 */ /* 0x04ffe200078e00ff */
[----:B------:R-:W-:Y:S01]  /*5980*/  SHF.L.U64.HI R32, R35, 0x2, R32 ;  /* 0x0000000223207819 */ /* 0x000fe20000010220 */
[----:B------:R-:W0:Y:S03]  /*5990*/  LDCU.64 UR6, c[0x0][0x3a0] ;  /* 0x00007400ff0677ac */ /* 0x000e260008000a00 */
[C---:B----4-:R-:W-:Y:S02]  /*59a0*/  IADD3 R2, P1, PT, R4.reuse, UR4, RZ ;  /* 0x0000000404027c10 */ /* 0x050fe4000ff3e0ff */
[----:B0-----:R-:W-:Y:S02]  /*59b0*/  IADD3 R4, P2, PT, R4, UR6, RZ ;  /* 0x0000000604047c10 */ /* 0x001fe4000ff5e0ff */
[----:B------:R-:W-:-:S02]  /*59c0*/  IADD3.X R3, PT, PT, R32, UR5, RZ, P1, !PT ;  /* 0x0000000520037c10 */ /* 0x000fc40008ffe4ff */
[----:B------:R-:W-:-:S03]  /*59d0*/  IADD3.X R5, PT, PT, R32, UR7, RZ, P2, !PT ;  /* 0x0000000720057c10 */ /* 0x000fc600097fe4ff */
[----:B------:R4:W-:Y:S04]  /*59e0*/  STG.E desc[UR8][R2.64], R14 ;  /* 0x0000000e02007986 */ /* 0x0009e8000c101908 */
[----:B------:R4:W-:Y:S02]  /*59f0*/  STG.E desc[UR8][R4.64], R15 ;  /* 0x0000000f04007986 */ /* 0x0009e4000c101908 */
.L_x_1492:
[----:B------:R-:W-:Y:S05]  /*5a00*/  BSYNC.RECONVERGENT B0 ;  /* 0x0000000000007941 */ /* 0x000fea0003800200 */
.L_x_1491:
[----:B------:R-:W-:Y:S04]  /*5a10*/  BSSY.RECONVERGENT B0, `(.L_x_1493) ;  /* 0x000000c000007945 */ /* 0x000fe80003800200 */
[----:B------:R-:W-:Y:S05]  /*5a20*/  @!P4 BRA `(.L_x_1494) ;  /* 0x000000000028c947 */ /* 0x000fea0003800000 */
[----:B------:R-:W5:Y:S01]  /*5a30*/  LDCU.64 UR4, c[0x0][0x398] ;  /* 0x00007300ff0477ac */ /* 0x000f620008000a00 */
[C---:B01234-:R-:W-:Y:S01]  /*5a40*/  IMAD.SHL.U32 R4, R6.reuse, 0x4, RZ ;  /* 0x0000000406047824 */ /* 0x05ffe200078e00ff */
[----:B------:R-:W-:Y:S01]  /*5a50*/  SHF.L.U64.HI R37, R6, 0x2, R37 ;  /* 0x0000000206257819 */ /* 0x000fe20000010225 */
[----:B------:R-:W0:Y:S03]  /*5a60*/  LDCU.64 UR6, c[0x0][0x3a0] ;  /* 0x00007400ff0677ac */ /* 0x000e260008000a00 */
[C---:B-----5:R-:W-:Y:S02]  /*5a70*/  IADD3 R2, P1, PT, R4.reuse, UR4, RZ ;  /* 0x0000000404027c10 */ /* 0x060fe4000ff3e0ff */
[----:B0-----:R-:W-:Y:S02]  /*5a80*/  IADD3 R4, P2, PT, R4, UR6, RZ ;  /* 0x0000000604047c10 */ /* 0x001fe4000ff5e0ff */
[----:B------:R-:W-:-:S02]  /*5a90*/  IADD3.X R3, PT, PT, R37, UR5, RZ, P1, !PT ;  /* 0x0000000525037c10 */ /* 0x000fc40008ffe4ff */
[----:B------:R-:W-:-:S03]  /*5aa0*/  IADD3.X R5, PT, PT, R37, UR7, RZ, P2, !PT ;  /* 0x0000000725057c10 */ /* 0x000fc600097fe4ff */
[----:B------:R0:W-:Y:S04]  /*5ab0*/  STG.E desc[UR8][R2.64], R16 ;  /* 0x0000001002007986 */ /* 0x0001e8000c101908 */
[----:B------:R0:W-:Y:S02]  /*5ac0*/  STG.E desc[UR8][R4.64], R17 ;  /* 0x0000001104007986 */ /* 0x0001e4000c101908 */
.L_x_1494:
[----:B------:R-:W-:Y:S05]  /*5ad0*/  BSYNC.RECONVERGENT B0 ;  /* 0x0000000000007941 */ /* 0x000fea0003800200 */
.L_x_1493:
        /* <DEDUP_REMOVED lines=12> */
.L_x_1496:
[----:B------:R-:W-:Y:S05]  /*5ba0*/  BSYNC.RECONVERGENT B0 ;  /* 0x0000000000007941 */ /* 0x000fea0003800200 */
.L_x_1495:
        /* <DEDUP_REMOVED lines=12> */
.L_x_1498:
[----:B------:R-:W-:Y:S05]  /*5c70*/  BSYNC.RECONVERGENT B0 ;  /* 0x0000000000007941 */ /* 0x000fea0003800200 */
.L_x_1497:
[----:B------:R-:W-:Y:S05]  /*5c80*/  @!P0 EXIT ;  /* 0x000000000000894d */ /* 0x000fea0003800000 */
        /* <DEDUP_REMOVED lines=8> */
[----:B------:R-:W-:Y:S04]  /*5d10*/  STG.E desc[UR8][R2.64], R22 ;  /* 0x0000001602007986 */ /* 0x000fe8000c101908 */
[----:B------:R-:W-:Y:S01]  /*5d20*/  STG.E desc[UR8][R4.64], R23 ;  /* 0x0000001704007986 */ /* 0x000fe2000c101908 */
[----:B------:R-:W-:Y:S05]  /*5d30*/  EXIT ;  /* 0x000000000000794d */ /* 0x000fea0003800000 */
.L_x_1419:
[----:B------:R-:W-:-:S04]  /*5d40*/  ISETP.GE.U32.AND P0, PT, R26, 0x1, PT ;  /* 0x000000011a00780c */ /* 0x000fc80003f06070 */
[----:B------:R-:W-:-:S13]  /*5d50*/  ISETP.GE.AND.EX P0, PT, R30, RZ, PT, P0 ;  /* 0x000000ff1e00720c */ /* 0x000fda0003f06300 */
[----:B------:R-:W-:Y:S05]  /*5d60*/  @!P0 EXIT ;  /* 0x000000000000894d */ /* 0x000fea0003800000 */
[----:B------:R-:W-:-:S13]  /*5d70*/  ISETP.NE.AND P0, PT, R39, RZ, PT ;  /* 0x000000ff2700720c */ /* 0x000fda0003f05270 */
[----:B------:R-:W-:Y:S05]  /*5d80*/  @P0 BRA `(.L_x_1499) ;  /* 0x00000028008c0947 */ /* 0x000fea0003800000 */
[----:B------:R-:W0:Y:S01]  /*5d90*/  LDC.64 R2, c[0x0][0x380] ;  /* 0x0000e000ff027b82 */ /* 0x000e220000000a00 */
[----:B------:R-:W1:Y:S01]  /*5da0*/  S2R R21, SR_TID.X ;  /* 0x0000000000157919 */ /* 0x000e620000002100 */
[----:B------:R-:W2:Y:S06]  /*5db0*/  S2R R10, SR_LANEID ;  /* 0x00000000000a7919 */ /* 0x000eac0000000000 */
[----:B------:R-:W3:Y:S08]  /*5dc0*/  S2UR UR5, SR_CgaCtaId ;  /* 0x00000000000579c3 */ /* 0x000ef00000008800 */
[----:B------:R-:W4:Y:S01]  /*5dd0*/  LDC R22, c[0x0][0x390] ;  /* 0x0000e400ff167b82 */ /* 0x000f220000000800 */
[----:B0-----:R-:W-:-:S05]  /*5de0*/  IMAD.WIDE.U32 R2, RZ, 0x2400, R2 ;  /* 0x00002400ff027825 */ /* 0x001fca00078e0002 */
[----:B------:R0:W5:Y:S01]  /*5df0*/  LDG.E.CONSTANT R4, desc[UR8][R2.64] ;  /* 0x0000000802047981 */ /* 0x000162000c1e9900 */
[C---:B-1----:R-:W-:Y:S02]  /*5e00*/  LOP3.LUT R0, R21.reuse, 0x1f, RZ, 0xc0, !PT ;  /* 0x0000001f15007812 */ /* 0x042fe400078ec0ff */
[----:B------:R-:W-:-:S05]  /*5e10*/  LOP3.LUT R5, R21, 0x3e0, RZ, 0xc0, !PT ;  /* 0x000003e015057812 */ /* 0x000fca00078ec0ff */
[----:B------:R-:W-:-:S04]  /*5e20*/  IMAD R7, R5, 0x9, R0 ;  /* 0x0000000905077824 */ /* 0x000fc800078e0200 */
[C---:B------:R-:W-:Y:S01]  /*5e30*/  VIADD R0, R7.reuse, 0x20 ;  /* 0x0000002007007836 */ /* 0x040fe20000000000 */
[C---:B------:R-:W-:Y:S01]  /*5e40*/  ISETP.GE.AND P6, PT, R7.reuse, UR4, PT ;  /* 0x0000000407007c0c */ /* 0x040fe2000bfc6270 */
[C---:B------:R-:W-:Y:S01]  /*5e50*/  VIADD R5, R7.reuse, 0x40 ;  /* 0x0000004007057836 */ /* 0x040fe20000000000 */
[C---:B0-----:R-:W-:Y:S01]  /*5e60*/  LEA R2, P5, R7.reuse, R2, 0x2 ;  /* 0x0000000207027211 */ /* 0x041fe200078a10ff */
[C---:B------:R-:W-:Y:S01]  /*5e70*/  VIADD R6, R7.reuse, 0x60 ;  /* 0x0000006007067836 */ /* 0x040fe20000000000 */
[----:B------:R-:W-:Y:S01]  /*5e80*/  ISETP.GE.AND P1, PT, R0, UR4, PT ;  /* 0x0000000400007c0c */ /* 0x000fe2000bf26270 */
[----:B------:R-:W-:Y:S01]  /*5e90*/  VIADD R0, R7, 0x80 ;  /* 0x0000008007007836 */ /* 0x000fe20000000000 */
[----:B------:R-:W-:Y:S01]  /*5ea0*/  ISETP.GE.AND P0, PT, R5, UR4, PT ;  /* 0x0000000405007c0c */ /* 0x000fe2000bf06270 */
[C---:B------:R-:W-:Y:S01]  /*5eb0*/  VIADD R5, R7.reuse, 0xa0 ;  /* 0x000000a007057836 */ /* 0x040fe20000000000 */
[----:B------:R-:W-:Y:S01]  /*5ec0*/  ISETP.GE.AND P2, PT, R6, UR4, PT ;  /* 0x0000000406007c0c */ /* 0x000fe2000bf46270 */
[----:B------:R-:W-:Y:S01]  /*5ed0*/  VIADD R6, R7, 0xc0 ;  /* 0x000000c007067836 */ /* 0x000fe20000000000 */
[----:B------:R-:W-:Y:S01]  /*5ee0*/  ISETP.GE.AND P3, PT, R0, UR4, PT ;  /* 0x0000000400007c0c */ /* 0x000fe2000bf66270 */
[----:B------:R-:W-:Y:S01]  /*5ef0*/  IMAD.X R3, RZ, RZ, R3, P5 ;  /* 0x000000ffff037224 */ /* 0x000fe200028e0603 */
[----:B------:R-:W-:Y:S01]  /*5f00*/  ISETP.GE.AND P4, PT, R5, UR4, PT ;  /* 0x0000000405007c0c */ /* 0x000fe2000bf86270 */
[C---:B------:R-:W-:Y:S01]  /*5f10*/  VIADD R8, R7.reuse, 0xe0 ;  /* 0x000000e007087836 */ /* 0x040fe20000000000 */
[----:B------:R-:W-:Y:S01]  /*5f20*/  ISETP.GE.AND P5, PT, R6, UR4, PT ;  /* 0x0000000406007c0c */ /* 0x000fe2000bfa6270 */
[----:B------:R-:W-:-:S02]  /*5f30*/  VIADD R6, R7, 0x100 ;  /* 0x0000010007067836 */ /* 0x000fc40000000000 */
[----:B-----5:R-:W-:Y:S02]  /*5f40*/  IMAD.MOV.U32 R0, RZ, RZ, R4 ;  /* 0x000000ffff007224 */ /* 0x020fe400078e0004 */
[----:B------:R-:W5:Y:S02]  /*5f50*/  @!P6 LDG.E.CONSTANT R4, desc[UR8][R2.64] ;  /* 0x000000080204e981 */ /* 0x000f64000c1e9900 */
[----:B------:R-:W-:Y:S01]  /*5f60*/  IMAD.MOV.U32 R5, RZ, RZ, R0 ;  /* 0x000000ffff057224 */ /* 0x000fe200078e0000 */
[----:B------:R-:W-:-:S05]  /*5f70*/  ISETP.GE.AND P6, PT, R8, UR4, PT ;  /* 0x0000000408007c0c */ /* 0x000fca000bfc6270 */
[----:B------:R-:W4:Y:S01]  /*5f80*/  @!P1 LDG.E.CONSTANT R5, desc[UR8][R2.64+0x80] ;  /* 0x0000800802059981 */ /* 0x000f22000c1e9900 */
[----:B------:R-:W-:Y:S01]  /*5f90*/  ISETP.GE.AND P1, PT, R6, UR4, PT ;  /* 0x0000000406007c0c */ /* 0x000fe2000bf26270 */
[--C-:B------:R-:W-:Y:S02]  /*5fa0*/  IMAD.MOV.U32 R6, RZ, RZ, R0.reuse ;  /* 0x000000ffff067224 */ /* 0x100fe400078e0000 */
[--C-:B------:R-:W-:Y:S02]  /*5fb0*/  IMAD.MOV.U32 R7, RZ, RZ, R0.reuse ;  /* 0x000000ffff077224 */ /* 0x100fe400078e0000 */
[--C-:B------:R-:W-:Y:S02]  /*5fc0*/  IMAD.MOV.U32 R8, RZ, RZ, R0.reuse ;  /* 0x000000ffff087224 */ /* 0x100fe400078e0000 */
[--C-:B------:R-:W-:Y:S01]  /*5fd0*/  IMAD.MOV.U32 R9, RZ, RZ, R0.reuse ;  /* 0x000000ffff097224 */ /* 0x100fe200078e0000 */
[----:B------:R-:W4:Y:S01]  /*5fe0*/  @!P0 LDG.E.CONSTANT R6, desc[UR8][R2.64+0x100] ;  /* 0x0001000802068981 */ /* 0x000f22000c1e9900 */
[----:B------:R-:W-:-:S02]  /*5ff0*/  IMAD.MOV.U32 R11, RZ, RZ, R0 ;  /* 0x000000ffff0b7224 */ /* 0x000fc400078e0000 */
[----:B------:R-:W-:Y:S01]  /*6000*/  IMAD.MOV.U32 R13, RZ, RZ, R0 ;  /* 0x000000ffff0d7224 */ /* 0x000fe200078e0000 */
[----:B------:R-:W4:Y:S04]  /*6010*/  @!P2 LDG.E.CONSTANT R7, desc[UR8][R2.64+0x180] ;  /* 0x000180080207a981 */ /* 0x000f28000c1e9900 */
[----:B------:R-:W4:Y:S04]  /*6020*/  @!P3 LDG.E.CONSTANT R8, desc[UR8][R2.64+0x200] ;  /* 0x000200080208b981 */ /* 0x000f28000c1e9900 */
[----:B------:R-:W4:Y:S04]  /*6030*/  @!P4 LDG.E.CONSTANT R9, desc[UR8][R2.64+0x280] ;  /* 0x000280080209c981 */ /* 0x000f28000c1e9900 */
[----:B------:R-:W4:Y:S04]  /*6040*/  @!P5 LDG.E.CONSTANT R11, desc[UR8][R2.64+0x300] ;  /* 0x00030008020bd981 */ /* 0x000f28000c1e9900 */
[----:B------:R-:W4:Y:S04]  /*6050*/  @!P6 LDG.E.CONSTANT R13, desc[UR8][R2.64+0x380] ;  /* 0x00038008020de981 */ /* 0x000f28000c1e9900 */
[----:B------:R-:W4:Y:S01]  /*6060*/  @!P1 LDG.E.CONSTANT R0, desc[UR8][R2.64+0x400] ;  /* 0x0004000802009981 */ /* 0x000f22000c1e9900 */
[----:B------:R-:W-:Y:S01]  /*6070*/  SHF.R.U32.HI R15, RZ, 0x5, R21 ;  /* 0x00000005ff0f7819 */ /* 0x000fe20000011615 */
[----:B------:R-:W-:-:S02]  /*6080*/  UMOV UR4, 0x400 ;  /* 0x0000040000047882 */ /* 0x000fc40000000000 */
[----:B---3--:R-:W-:Y:S02]  /*6090*/  ULEA UR4, UR5, UR4, 0x18 ;  /* 0x0000000405047291 */ /* 0x008fe4000f8ec0ff */
[----:B--2---:R-:W-:-:S05]  /*60a0*/  IMAD R15, R15, 0x120, R10 ;  /* 0x000001200f0f7824 */ /* 0x004fca00078e020a */
[----:B------:R-:W-:-:S05]  /*60b0*/  LEA R17, R15, UR4, 0x2 ;  /* 0x000000040f117c11 */ /* 0x000fca000f8e10ff */
[----:B------:R-:W-:Y:S01]  /*60c0*/  IMAD R20, R10, 0x20, R17 ;  /* 0x000000200a147824 */ /* 0x000fe200078e0211 */
[----:B------:R-:W-:Y:S01]  /*60d0*/  ISETP.NE.AND P5, PT, R21, RZ, PT ;  /* 0x000000ff1500720c */ /* 0x000fe20003fa5270 */
[----:B------:R-:W-:Y:S01]  /*60e0*/  IMAD.MOV.U32 R47, RZ, RZ, RZ ;  /* 0x000000ffff2f7224 */ /* 0x000fe200078e00ff */
[----:B-----5:R-:W-:Y:S04]  /*60f0*/  STS [R17], R4 ;  /* 0x0000000411007388 */ /* 0x020fe80000000800 */
[----:B----4-:R-:W-:Y:S04]  /*6100*/  STS [R17+0x80], R5 ;  /* 0x0000800511007388 */ /* 0x010fe80000000800 */
        /* <DEDUP_REMOVED lines=29> */
[----:B------:R-:W0:Y:S04]  /*62e0*/  LDS R3, [R20] ;  /* 0x0000000014037984 */ /* 0x000e280000000800 */
[----:B------:R-:W3:Y:S04]  /*62f0*/  LDS R5, [R20+0x4] ;  /* 0x0000040014057984 */ /* 0x000ee80000000800 */
[----:B------:R-:W4:Y:S04]  /*6300*/  LDS R7, [R20+0x8] ;  /* 0x0000080014077984 */ /* 0x000f280000000800 */
[----:B------:R-:W-:Y:S04]  /*6310*/  LDS R9, [R20+0xc] ;  /* 0x00000c0014097984 */ /* 0x000fe80000000800 */
[----:B------:R-:W-:Y:S04]  /*6320*/  LDS R11, [R20+0x10] ;  /* 0x00001000140b7984 */ /* 0x000fe80000000800 */
[----:B------:R-:W-:Y:S04]  /*6330*/  LDS R13, [R20+0x14] ;  /* 0x00001400140d7984 */ /* 0x000fe80000000800 */
[----:B------:R-:W-:Y:S04]  /*6340*/  LDS R15, [R20+0x18] ;  /* 0x00001800140f7984 */ /* 0x000fe80000000800 */
[----:B------:R-:W-:Y:S04]  /*6350*/  LDS R17, [R20+0x1c] ;  /* 0x00001c0014117984 */ /* 0x000fe80000000800 */
[----:B------:R0:W-:Y:S01]  /*6360*/  LDS R19, [R20+0x20] ;  /* 0x0000200014137984 */ /* 0x0001e20000000800 */
[----:B------:R-:W-:Y:S06]  /*6370*/  BAR.SYNC.DEFER_BLOCKING 0x0 ;  /* 0x0000000000007b1d */ /* 0x000fec0000010000 */
[----:B-1----:R-:W-:Y:S02]  /*6380*/  STS [R0+0x4d8], R27 ;  /* 0x0004d81b00007388 */ /* 0x002fe40000000800 */
[----:B------:R-:W-:Y:S01]  /*6390*/  BAR.SYNC.DEFER_BLOCKING 0x0 ;  /* 0x0000000000007b1d */ /* 0x000fe20000010000 */
[----:B------:R-:W-:-:S04]  /*63a0*/  IMAD R21, R21, 0x9, RZ ;  /* 0x0000000915157824 */ /* 0x000fc800078e02ff */
[C---:B------:R-:W-:Y:S01]  /*63b0*/  VIADD R23, R21.reuse, 0x1 ;  /* 0x0000000115177836 */ /* 0x040fe20000000000 */
[----:B------:R1:W5:Y:S04]  /*63c0*/  @P5 LDS R18, [R0+0x4d4] ;  /* 0x0004d40000125984 */ /* 0x0003680000000800 */
[----:B------:R-:W-:Y:S02]  /*63d0*/  ISETP.EQ.U32.AND P0, PT, R26, R23, PT ;  /* 0x000000171a00720c */ /* 0x000fe40003f02070 */
[----:B--2---:R-:W-:Y:S01]  /*63e0*/  ISETP.NE.AND P6, PT, R2, R4, PT ;  /* 0x000000040200720c */ /* 0x004fe20003fc5270 */
[----:B------:R-:W-:-:S03]  /*63f0*/  VIADD R25, R21, 0x2 ;  /* 0x0000000215197836 */ /* 0x000fc60000000000 */
[----:B------:R-:W-:Y:S02]  /*6400*/  ISETP.EQ.OR.EX P0, PT, R30, RZ, P6, P0 ;  /* 0x000000ff1e00720c */ /* 0x000fe40003702700 */
[----:B------:R-:W-:Y:S02]  /*6410*/  ISETP.EQ.U32.AND P1, PT, R26, R25, PT ;  /* 0x000000191a00720c */ /* 0x000fe40003f22070 */
[----:B0-----:R-:W-:Y:S02]  /*6420*/  SEL R20, R3, RZ, !P0 ;  /* 0x000000ff03147207 */ /* 0x001fe40004000000 */
[----:B------:R-:W-:Y:S01]  /*6430*/  ISETP.NE.AND P6, PT, R4, R6, PT ;  /* 0x000000060400720c */ /* 0x000fe20003fc5270 */
[----:B------:R-:W-:Y:S02]  /*6440*/  VIADD R29, R21, 0x3 ;  /* 0x00000003151d7836 */ /* 0x000fe40000000000 */
[----:B---3--:R-:W-:Y:S01]  /*6450*/  IMAD.IADD R20, R5, 0x1, R20 ;  /* 0x0000000105147824 */ /* 0x008fe200078e0214 */
[----:B------:R-:W-:-:S02]  /*6460*/  ISETP.EQ.OR.EX P1, PT, R30, RZ, P6, P1 ;  /* 0x000000ff1e00720c */ /* 0x000fc40003722710 */
[----:B------:R-:W-:Y:S01]  /*6470*/  ISETP.NE.U32.AND P4, PT, R26, R21, PT ;  /* 0x000000151a00720c */ /* 0x000fe20003f85070 */
[----:B------:R-:W-:Y:S01]  /*6480*/  VIADD R23, R21, 0x4 ;  /* 0x0000000415177836 */ /* 0x000fe20000000000 */
[----:B------:R-:W-:Y:S01]  /*6490*/  SEL R20, R20, RZ, !P1 ;  /* 0x000000ff14147207 */ /* 0x000fe20004800000 */
[----:B------:R-:W-:Y:S01]  /*64a0*/  IMAD.MOV.U32 R25, RZ, RZ, 0x1 ;  /* 0x00000001ff197424 */ /* 0x000fe200078e00ff */
[----:B------:R-:W-:Y:S02]  /*64b0*/  ISETP.NE.AND.EX P4, PT, R30, RZ, PT, P4 ;  /* 0x000000ff1e00720c */ /* 0x000fe40003f85340 */
[----:B------:R-:W-:Y:S02]  /*64c0*/  ISETP.EQ.U32.AND P2, PT, R26, R29, PT ;  /* 0x0000001d1a00720c */ /* 0x000fe40003f42070 */
[----:B------:R-:W-:Y:S01]  /*64d0*/  ISETP.NE.AND P6, PT, R6, R8, PT ;  /* 0x000000080600720c */ /* 0x000fe20003fc5270 */
[----:B----4-:R-:W-:Y:S01]  /*64e0*/  IMAD.IADD R20, R7, 0x1, R20 ;  /* 0x0000000107147824 */ /* 0x010fe200078e0214 */
[----:B-1----:R-:W-:-:S02]  /*64f0*/  SEL R0, RZ, 0x1, P4 ;  /* 0x00000001ff007807 */ /* 0x002fc40002000000 */
[----:B------:R-:W-:Y:S02]  /*6500*/  SEL R47, R47, RZ, P4 ;  /* 0x000000ff2f2f7207 */ /* 0x000fe40002000000 */
[----:B------:R-:W-:Y:S02]  /*6510*/  ISETP.EQ.OR.EX P2, PT, R30, RZ, P6, P2 ;  /* 0x000000ff1e00720c */ /* 0x000fe40003742720 */
[----:B-----5:R-:W-:-:S04]  /*6520*/  @P5 ISETP.NE.AND P3, PT, R18, R2, PT ;  /* 0x000000021200520c */ /* 0x020fc80003f65270 */
[----:B------:R-:W-:Y:S02]  /*6530*/  @P5 SEL R25, RZ, 0x1, !P3 ;  /* 0x00000001ff195807 */ /* 0x000fe40005800000 */
[----:B------:R-:W-:Y:S01]  /*6540*/  ISETP.EQ.U32.AND P3, PT, R26, R23, PT ;  /* 0x000000171a00720c */ /* 0x000fe20003f62070 */
[----:B------:R-:W-:Y:S01]  /*6550*/  VIADD R23, R21, 0x7 ;  /* 0x0000000715177836 */ /* 0x000fe20000000000 */
[----:B------:R-:W-:Y:S02]  /*6560*/  @P5 SEL R0, R0, R25, !P4 ;  /* 0x0000001900005207 */ /* 0x000fe40006000000 */
[----:B------:R-:W-:Y:S02]  /*6570*/  SEL R47, R47, RZ, P5 ;  /* 0x000000ff2f2f7207 */ /* 0x000fe40002800000 */
[----:B------:R-:W-:Y:S01]  /*6580*/  ISETP.EQ.U32.AND P4, PT, R26, R23, PT ;  /* 0x000000171a00720c */ /* 0x000fe20003f82070 */
[----:B------:R-:W-:Y:S01]  /*6590*/  VIADD R23, R21, 0x8 ;  /* 0x0000000815177836 */ /* 0x000fe20000000000 */
[----:B------:R-:W-:-:S02]  /*65a0*/  SEL R20, R20, RZ, !P2 ;  /* 0x000000ff14147207 */ /* 0x000fc40005000000 */
[----:B------:R-:W-:Y:S02]  /*65b0*/  ISETP.NE.AND P5, PT, R8, R10, PT ;  /* 0x0000000a0800720c */ /* 0x000fe40003fa5270 */
[----:B------:R-:W-:Y:S01]  /*65c0*/  ISETP.NE.AND P6, PT, R14, R16, PT ;  /* 0x000000100e00720c */ /* 0x000fe20003fc5270 */
[----:B------:R-:W-:Y:S01]  /*65d0*/  IMAD.IADD R20, R9, 0x1, R20 ;  /* 0x0000000109147824 */ /* 0x000fe200078e0214 */
[----:B------:R-:W-:Y:S02]  /*65e0*/  ISETP.EQ.OR.EX P3, PT, R30, RZ, P5, P3 ;  /* 0x000000ff1e00720c */ /* 0x000fe40002f62730 */
[----:B------:R-:W-:Y:S01]  /*65f0*/  ISETP.EQ.U32.AND P5, PT, R26, R23, PT ;  /* 0x000000171a00720c */ /* 0x000fe20003fa2070 */
[----:B------:R-:W-:Y:S01]  /*6600*/  VIADD R23, R21, 0x5 ;  /* 0x0000000515177836 */ /* 0x000fe20000000000 */
[----:B------:R-:W-:Y:S02]  /*6610*/  ISETP.EQ.OR.EX P4, PT, R30, RZ, P6, P4 ;  /* 0x000000ff1e00720c */ /* 0x000fe40003782740 */
[----:B------:R-:W-:-:S02]  /*6620*/  ISETP.NE.AND P6, PT, R16, R27, PT ;  /* 0x0000001b1000720c */ /* 0x000fc40003fc5270 */
[----:B------:R-:W-:Y:S02]  /*6630*/  SEL R20, R20, RZ, !P3 ;  /* 0x000000ff14147207 */ /* 0x000fe40005800000 */
[----:B------:R-:W-:Y:S02]  /*6640*/  P2R R22, PR, RZ, 0x4 ;  /* 0x00000004ff167803 */ /* 0x000fe40000000000 */
[----:B------:R-:W-:Y:S02]  /*6650*/  ISETP.EQ.OR.EX P5, PT, R30, RZ, P6, P5 ;  /* 0x000000ff1e00720c */ /* 0x000fe400037a2750 */
[----:B------:R-:W-:Y:S02]  /*6660*/  ISETP.EQ.U32.AND P6, PT, R26, R23, PT ;  /* 0x000000171a00720c */ /* 0x000fe40003fc2070 */
[----:B------:R-:W-:Y:S01]  /*6670*/  ISETP.NE.AND P2, PT, R10, R12, PT ;  /* 0x0000000c0a00720c */ /* 0x000fe20003f45270 */
[----:B------:R-:W-:Y:S01]  /*6680*/  IMAD.IADD R20, R11, 0x1, R20 ;  /* 0x000000010b147824 */ /* 0x000fe200078e0214 */
[----:B------:R-:W-:-:S02]  /*6690*/  SEL R25, RZ, 0x1, !P0 ;  /* 0x00000001ff197807 */ /* 0x000fc40004000000 */
[----:B------:R-:W-:-:S04]  /*66a0*/  ISETP.EQ.OR.EX P6, PT, R30, RZ, P2, P6 ;  /* 0x000000ff1e00720c */ /* 0x000fc800017c2760 */
[----:B------:R-:W-:Y:S02]  /*66b0*/  SEL R23, RZ, 0x1, !P6 ;  /* 0x00000001ff177807 */ /* 0x000fe40007000000 */
[----:B------:R-:W-:Y:S02]  /*66c0*/  SEL R20, R20, RZ, !P6 ;  /* 0x000000ff14147207 */ /* 0x000fe40007000000 */
[----:B------:R-:W-:Y:S02]  /*66d0*/  IADD3 R25, P6, PT, R25, R0, RZ ;  /* 0x0000000019197210 */ /* 0x000fe40007fde0ff */
[----:B------:R-:W-:Y:S01]  /*66e0*/  SEL R32, RZ, 0x1, !P1 ;  /* 0x00000001ff207807 */ /* 0x000fe20004800000 */
[----:B------:R-:W-:Y:S02]  /*66f0*/  VIADD R21, R21, 0x6 ;  /* 0x0000000615157836 */ /* 0x000fe40000000000 */
[----:B------:R-:W-:Y:S01]  /*6700*/  IMAD.X R31, RZ, RZ, R47, P6 ;  /* 0x000000ffff1f7224 */ /* 0x000fe200030e062f */
[----:B------:R-:W-:-:S02]  /*6710*/  IADD3 R32, P6, PT, R25, R32, RZ ;  /* 0x0000002019207210 */ /* 0x000fc40007fde0ff */
[----:B------:R-:W-:-:S03]  /*6720*/  ISETP.NE.AND P2, PT, R12, R14, PT ;  /* 0x0000000e0c00720c */ /* 0x000fc60003f45270 */
[----:B------:R-:W-:Y:S01]  /*6730*/  IMAD.X R33, RZ, RZ, R31, P6 ;  /* 0x000000ffff217224 */ /* 0x000fe200030e061f */
[----:B------:R-:W-:Y:S01]  /*6740*/  ISETP.EQ.U32.AND P6, PT, R26, R21, PT ;  /* 0x000000151a00720c */ /* 0x000fe20003fc2070 */
[----:B------:R-:W-:-:S03]  /*6750*/  IMAD.IADD R20, R13, 0x1, R20 ;  /* 0x000000010d147824 */ /* 0x000fc600078e0214 */
[----:B------:R-:W-:-:S04]  /*6760*/  ISETP.EQ.OR.EX P6, PT, R30, RZ, P2, P6 ;  /* 0x000000ff1e00720c */ /* 0x000fc800017c2760 */
[----:B------:R-:W-:Y:S02]  /*6770*/  SEL R20, R20, RZ, !P6 ;  /* 0x000000ff14147207 */ /* 0x000fe40007000000 */
[----:B------:R-:W-:-:S03]  /*6780*/  ISETP.NE.AND P2, PT, R22, RZ, PT ;  /* 0x000000ff1600720c */ /* 0x000fc60003f45270 */
[----:B------:R-:W-:Y:S01]  /*6790*/  IMAD.IADD R20, R15, 0x1, R20 ;  /* 0x000000010f147824 */ /* 0x000fe200078e0214 */
[----:B------:R-:W-:Y:S02]  /*67a0*/  SEL R25, RZ, 0x1, !P2 ;  /* 0x00000001ff197807 */ /* 0x000fe40005000000 */
[----:B------:R-:W-:Y:S02]  /*67b0*/  SEL R21, RZ, 0x1, !P6 ;  /* 0x00000001ff157807 */ /* 0x000fe40007000000 */
[----:B------:R-:W-:Y:S02]  /*67c0*/  SEL R20, R20, RZ, !P4 ;  /* 0x000000ff14147207 */ /* 0x000fe40006000000 */
[----:B------:R-:W-:Y:S02]  /*67d0*/  IADD3 R34, P6, PT, R32, R25, RZ ;  /* 0x0000001920227210 */ /* 0x000fe40007fde0ff */
[----:B------:R-:W-:Y:S01]  /*67e0*/  SEL R25, RZ, 0x1, !P3 ;  /* 0x00000001ff197807 */ /* 0x000fe20005800000 */
[----:B------:R-:W-:-:S02]  /*67f0*/  IMAD.IADD R20, R17, 0x1, R20 ;  /* 0x0000000111147824 */ /* 0x000fc400078e0214 */
[----:B------:R-:W-:Y:S01]  /*6800*/  IMAD.X R35, RZ, RZ, R33, P6 ;  /* 0x000000ffff237224 */ /* 0x000fe200030e0621 */
[----:B------:R-:W-:Y:S02]  /*6810*/  IADD3 R36, P6, PT, R34, R25, RZ ;  /* 0x0000001922247210 */ /* 0x000fe40007fde0ff */
[----:B------:R-:W-:-:S03]  /*6820*/  SEL R20, R20, RZ, !P5 ;  /* 0x000000ff14147207 */ /* 0x000fc60006800000 */
[----:B------:R-:W-:Y:S01]  /*6830*/  IMAD.X R37, RZ, RZ, R35, P6 ;  /* 0x000000ffff257224 */ /* 0x000fe200030e0623 */
[----:B------:R-:W-:Y:S01]  /*6840*/  IADD3 R38, P6, PT, R36, R23, RZ ;  /* 0x0000001724267210 */ /* 0x000fe20007fde0ff */
[----:B------:R-:W-:Y:S01]  /*6850*/  IMAD.IADD R20, R19, 0x1, R20 ;  /* 0x0000000113147824 */ /* 0x000fe200078e0214 */
[----:B------:R-:W-:-:S03]  /*6860*/  SEL R23, RZ, 0x1, !P4 ;  /* 0x00000001ff177807 */ /* 0x000fc60006000000 */
[----:B------:R-:W-:Y:S01]  /*6870*/  IMAD.X R39, RZ, RZ, R37, P6 ;  /* 0x000000ffff277224 */ /* 0x000fe200030e0625 */
[----:B------:R-:W-:Y:S01]  /*6880*/  IADD3 R40, P6, PT, R38, R21, RZ ;  /* 0x0000001526287210 */ /* 0x000fe20007fde0ff */
[----:B------:R-:W0:Y:S01]  /*6890*/  SHFL.UP PT, R19, R20, 0x1, RZ ;  /* 0x0420000014137989 */ /* 0x000e2200000e00ff */
[----:B------:R-:W-:Y:S02]  /*68a0*/  SEL R21, RZ, 0x1, !P5 ;  /* 0x00000001ff157807 */ /* 0x000fe40006800000 */
[----:B------:R-:W-:Y:S01]  /*68b0*/  IADD3 R42, P5, PT, R40, R23, RZ ;  /* 0x00000017282a7210 */ /* 0x000fe20007fbe0ff */
[----:B------:R-:W-:-:S04]  /*68c0*/  IMAD.X R41, RZ, RZ, R39, P6 ;  /* 0x000000ffff297224 */ /* 0x000fc800030e0627 */
[----:B------:R-:W-:Y:S01]  /*68d0*/  IMAD.X R43, RZ, RZ, R41, P5 ;  /* 0x000000ffff2b7224 */ /* 0x000fe200028e0629 */
[----:B------:R-:W-:-:S05]  /*68e0*/  IADD3 R24, P5, PT, R42, R21, RZ ;  /* 0x000000152a187210 */ /* 0x000fca0007fbe0ff */
[----:B------:R-:W-:Y:S01]  /*68f0*/  IMAD.X R25, RZ, RZ, R43, P5 ;  /* 0x000000ffff197224 */ /* 0x000fe200028e062b */
[----:B------:R-:W-:-:S04]  /*6900*/  ISETP.NE.U32.AND P5, PT, R24, RZ, PT ;  /* 0x000000ff1800720c */ /* 0x000fc80003fa5070 */
[----:B------:R-:W-:-:S04]  /*6910*/  ISETP.NE.AND.EX P5, PT, R25, RZ, PT, P5 ;  /* 0x000000ff1900720c */ /* 0x000fc80003fa5350 */
[----:B0-----:R-:W-:Y:S02]  /*6920*/  SEL R23, R19, RZ, !P5 ;  /* 0x000000ff13177207 */ /* 0x001fe40006800000 */
[----:B------:R-:W0:Y:S01]  /*6930*/  S2R R19, SR_LANEID ;  /* 0x0000000000137919 */ /* 0x000e220000000000 */
[----:B------:R-:W1:Y:S04]  /*6940*/  SHFL.UP PT, R21, R24, 0x1, RZ ;  /* 0x0420000018157989 */ /* 0x000e6800000e00ff */
[----:B------:R-:W2:Y:S01]  /*6950*/  SHFL.UP PT, R22, R25, 0x1, RZ ;  /* 0x0420000019167989 */ /* 0x000ea200000e00ff */
[----:B0-----:R-:W-:-:S04]  /*6960*/  ISETP.GE.AND P5, PT, R19, 0x1, PT ;  /* 0x000000011300780c */ /* 0x001fc80003fa6270 */
[----:B------:R-:W-:-:S05]  /*6970*/  SEL R23, R23, RZ, P5 ;  /* 0x000000ff17177207 */ /* 0x000fca0002800000 */
[----:B------:R-:W-:-:S05]  /*6980*/  IMAD.IADD R23, R20, 0x1, R23 ;  /* 0x0000000114177824 */ /* 0x000fca00078e0217 */
[----:B------:R-:W0:Y:S01]  /*6990*/  SHFL.UP PT, R20, R23, 0x2, RZ ;  /* 0x0440000017147989 */ /* 0x000e2200000e00ff */
[----:B-1----:R-:W-:Y:S02]  /*69a0*/  SEL R21, R21, RZ, P5 ;  /* 0x000000ff15157207 */ /* 0x002fe40002800000 */
[----:B--2---:R-:W-:Y:S02]  /*69b0*/  SEL R22, R22, RZ, P5 ;  /* 0x000000ff16167207 */ /* 0x004fe40002800000 */
[----:B------:R-:W-:-:S05]  /*69c0*/  IADD3 R29, P5, PT, R21, R24, RZ ;  /* 0x00000018151d7210 */ /* 0x000fca0007fbe0ff */
[----:B------:R-:W-:Y:S01]  /*69d0*/  IMAD.X R28, R22, 0x1, R25, P5 ;  /* 0x00000001161c7824 */ /* 0x000fe200028e0619 */
[----:B------:R-:W-:-:S04]  /*69e0*/  ISETP.NE.U32.AND P5, PT, R29, RZ, PT ;  /* 0x000000ff1d00720c */ /* 0x000fc80003fa5070 */
[----:B------:R-:W-:Y:S01]  /*69f0*/  ISETP.NE.AND.EX P5, PT, R28, RZ, PT, P5 ;  /* 0x000000ff1c00720c */ /* 0x000fe20003fa5350 */
[----:B------:R-:W1:Y:S03]  /*6a00*/  SHFL.UP PT, R21, R28, 0x2, RZ ;  /* 0x044000001c157989 */ /* 0x000e6600000e00ff */
[----:B0-----:R-:W-:Y:S02]  /*6a10*/  SEL R22, R20, RZ, !P5 ;  /* 0x000000ff14167207 */ /* 0x001fe40006800000 */
[----:B------:R-:W0:Y:S01]  /*6a20*/  SHFL.UP PT, R20, R29, 0x2, RZ ;  /* 0x044000001d147989 */ /* 0x000e2200000e00ff */
[----:B------:R-:W-:-:S04]  /*6a30*/  ISETP.GE.AND P5, PT, R19, 0x2, PT ;  /* 0x000000021300780c */ /* 0x000fc80003fa6270 */
[----:B------:R-:W-:-:S05]  /*6a40*/  SEL R22, R22, RZ, P5 ;  /* 0x000000ff16167207 */ /* 0x000fca0002800000 */
[----:B------:R-:W-:Y:S01]  /*6a50*/  IMAD.IADD R22, R23, 0x1, R22 ;  /* 0x0000000117167824 */ /* 0x000fe200078e0216 */
[----:B-1----:R-:W-:Y:S02]  /*6a60*/  SEL R21, R21, RZ, P5 ;  /* 0x000000ff15157207 */ /* 0x002fe40002800000 */
        /* <DEDUP_REMOVED lines=32> */
[----:B------:R-:W1:Y:S01]  /*6c70*/  SHFL.UP PT, R21, R24, 0x10, RZ ;  /* 0x0600000018157989 */ /* 0x000e6200000e00ff */
[----:B------:R-:W2:Y:S02]  /*6c80*/  S2R R44, SR_TID.X ;  /* 0x00000000002c7919 */ /* 0x000ea40000002100 */
[----:B0-----:R-:W-:Y:S02]  /*6c90*/  SEL R23, R20, RZ, !P5 ;  /* 0x000000ff14177207 */ /* 0x001fe40006800000 */
[----:B------:R-:W0:Y:S01]  /*6ca0*/  SHFL.UP PT, R20, R25, 0x10, RZ ;  /* 0x0600000019147989 */ /* 0x000e2200000e00ff */
[----:B------:R-:W-:-:S04]  /*6cb0*/  ISETP.GE.AND P5, PT, R19, 0x10, PT ;  /* 0x000000101300780c */ /* 0x000fc80003fa6270 */
[----:B------:R-:W-:Y:S02]  /*6cc0*/  SEL R23, R23, RZ, P5 ;  /* 0x000000ff17177207 */ /* 0x000fe40002800000 */
[----:B-1----:R-:W-:-:S03]  /*6cd0*/  SEL R21, R21, RZ, P5 ;  /* 0x000000ff15157207 */ /* 0x002fc60002800000 */
[----:B------:R-:W-:Y:S01]  /*6ce0*/  IMAD.IADD R45, R22, 0x1, R23 ;  /* 0x00000001162d7824 */ /* 0x000fe200078e0217 */
[----:B0-----:R-:W-:Y:S02]  /*6cf0*/  SEL R20, R20, RZ, P5 ;  /* 0x000000ff14147207 */ /* 0x001fe40002800000 */
[----:B------:R-:W-:Y:S02]  /*6d00*/  ISETP.NE.AND P5, PT, R19, 0x1f, PT ;  /* 0x0000001f1300780c */ /* 0x000fe40003fa5270 */
[----:B------:R-:W-:Y:S02]  /*6d10*/  IADD3 R20, P6, PT, R20, R25, RZ ;  /* 0x0000001914147210 */ /* 0x000fe40007fde0ff */
[----:B--2---:R-:W-:-:S03]  /*6d20*/  SHF.R.U32.HI R46, RZ, 0x5, R44 ;  /* 0x00000005ff2e7819 */ /* 0x004fc6000001162c */
[----:B------:R-:W-:-:S06]  /*6d30*/  IMAD.X R21, R21, 0x1, R24, P6 ;  /* 0x0000000115157824 */ /* 0x000fcc00030e0618 */
[----:B------:R-:W-:-:S05]  /*6d40*/  @!P5 LEA R48, R46, UR4, 0x4 ;  /* 0x000000042e30dc11 */ /* 0x000fca000f8e20ff */
[----:B------:R-:W-:Y:S04]  /*6d50*/  @!P5 STS.64 [R48], R20 ;  /* 0x000000143000d388 */ /* 0x000fe80000000a00 */
[----:B------:R-:W-:Y:S01]  /*6d60*/  @!P5 STS [R48+0x8], R45 ;  /* 0x0000082d3000d388 */ /* 0x000fe20000000800 */
[----:B------:R-:W-:Y:S06]  /*6d70*/  BAR.SYNC.DEFER_BLOCKING 0x0 ;  /* 0x0000000000007b1d */ /* 0x000fec0000010000 */
[----:B------:R-:W-:Y:S04]  /*6d80*/  LDS.64 R22, [UR4+0x10] ;  /* 0x00001004ff167984 */ /* 0x000fe80008000a00 */
[----:B------:R-:W0:Y:S04]  /*6d90*/  LDS.64 R24, [UR4] ;  /* 0x00000004ff187984 */ /* 0x000e280008000a00 */
[----:B------:R-:W1:Y:S01]  /*6da0*/  LDS.64 R28, [UR4+0x20] ;  /* 0x00002004ff1c7984 */ /* 0x000e620008000a00 */
[----:B0-----:R-:W-:-:S05]  /*6db0*/  IADD3 R53, P5, PT, R24, R22, RZ ;  /* 0x0000001618357210 */ /* 0x001fca0007fbe0ff */
[----:B------:R-:W-:Y:S01]  /*6dc0*/  IMAD.X R55, R25, 0x1, R23, P5 ;  /* 0x0000000119377824 */ /* 0x000fe200028e0617 */
[----:B------:R-:W-:Y:S02]  /*6dd0*/  ISETP.NE.U32.AND P5, PT, R22, RZ, PT ;  /* 0x000000ff1600720c */ /* 0x000fe40003fa5070 */
[----:B------:R-:W0:Y:S02]  /*6de0*/  LDS R22, [UR4+0x8] ;  /* 0x00000804ff167984 */ /* 0x000e240008000800 */
[----:B------:R-:W-:Y:S02]  /*6df0*/  ISETP.NE.AND.EX P5, PT, R23, RZ, PT, P5 ;  /* 0x000000ff1700720c */ /* 0x000fe40003fa5350 */
[----:B------:R-:W2:Y:S01]  /*6e00*/  LDS R23, [UR4+0x18] ;  /* 0x00001804ff177984 */ /* 0x000ea20008000800 */
[----:B-1----:R-:W-:-:S05]  /*6e10*/  IADD3 R51, P6, PT, R28, R53, RZ ;  /* 0x000000351c337210 */ /* 0x002fca0007fde0ff */
[----:B------:R-:W-:Y:S01]  /*6e20*/  IMAD.X R49, R29, 0x1, R55, P6 ;  /* 0x000000011d317824 */ /* 0x000fe200030e0637 */
[----:B------:R-:W-:-:S04]  /*6e30*/  ISETP.NE.AND P6, PT, R46, 0x2, PT ;  /* 0x000000022e00780c */ /* 0x000fc80003fc5270 */
[----:B------:R-:W-:Y:S02]  /*6e40*/  SEL R48, R53, R24, !P6 ;  /* 0x0000001835307207 */ /* 0x000fe40007000000 */
[----:B------:R-:W-:Y:S02]  /*6e50*/  SEL R50, R55, R25, !P6 ;  /* 0x0000001937327207 */ /* 0x000fe40007000000 */
[----:B------:R-:W1:Y:S01]  /*6e60*/  LDS R25, [UR4+0x28] ;  /* 0x00002804ff197984 */ /* 0x000e620008000800 */
[----:B0-----:R-:W-:Y:S02]  /*6e70*/  SEL R24, R22, RZ, !P5 ;  /* 0x000000ff16187207 */ /* 0x001fe40006800000 */
[----:B------:R-:W-:-:S03]  /*6e80*/  ISETP.NE.U32.AND P5, PT, R28, RZ, PT ;  /* 0x000000ff1c00720c */ /* 0x000fc60003fa5070 */
[----:B--2---:R-:W-:Y:S01]  /*6e90*/  IMAD.IADD R23, R23, 0x1, R24 ;  /* 0x0000000117177824 */ /* 0x004fe200078e0218 */
[----:B------:R-:W-:-:S04]  /*6ea0*/  ISETP.NE.AND.EX P5, PT, R29, RZ, PT, P5 ;  /* 0x000000ff1d00720c */ /* 0x000fc80003fa5350 */
[C---:B------:R-:W-:Y:S02]  /*6eb0*/  SEL R24, R23.reuse, R22, !P6 ;  /* 0x0000001617187207 */ /* 0x040fe40007000000 */
[----:B------:R-:W-:Y:S02]  /*6ec0*/  SEL R28, R23, RZ, !P5 ;  /* 0x000000ff171c7207 */ /* 0x000fe40006800000 */
[----:B------:R-:W0:Y:S01]  /*6ed0*/  LDS.64 R22, [UR4+0x30] ;  /* 0x00003004ff167984 */ /* 0x000e220008000a00 */
[----:B------:R-:W-:Y:S02]  /*6ee0*/  ISETP.NE.AND P5, PT, R46, 0x3, PT ;  /* 0x000000032e00780c */ /* 0x000fe40003fa5270 */
[----:B-1----:R-:W-:Y:S02]  /*6ef0*/  IMAD.IADD R25, R25, 0x1, R28 ;  /* 0x0000000119197824 */ /* 0x002fe400078e021c */
[----:B------:R-:W-:Y:S02]  /*6f00*/  SEL R48, R51, R48, !P5 ;  /* 0x0000003033307207 */ /* 0x000fe40006800000 */
[----:B------:R-:W-:-:S02]  /*6f10*/  SEL R50, R49, R50, !P5 ;  /* 0x0000003231327207 */ /* 0x000fc40006800000 */
[----:B------:R-:W-:Y:S02]  /*6f20*/  SEL R24, R25, R24, !P5 ;  /* 0x0000001819187207 */ /* 0x000fe40006800000 */
[----:B0-----:R-:W-:-:S04]  /*6f30*/  ISETP.NE.U32.AND P5, PT, R22, RZ, PT ;  /* 0x000000ff1600720c */ /* 0x001fc80003fa5070 */
[----:B------:R-:W-:Y:S02]  /*6f40*/  ISETP.NE.AND.EX P5, PT, R23, RZ, PT, P5 ;  /* 0x000000ff1700720c */ /* 0x000fe40003fa5350 */
[----:B------:R-:W-:Y:S02]  /*6f50*/  IADD3 R51, P6, PT, R22, R51, RZ ;  /* 0x0000003316337210 */ /* 0x000fe40007fde0ff */
[----:B------:R-:W-:Y:S02]  /*6f60*/  SEL R28, R25, RZ, !P5 ;  /* 0x000000ff191c7207 */ /* 0x000fe40006800000 */
[----:B------:R-:W0:Y:S01]  /*6f70*/  LDS R25, [UR4+0x38] ;  /* 0x00003804ff197984 */ /* 0x000e220008000800 */
[----:B------:R-:W-:-:S03]  /*6f80*/  IMAD.X R53, R23, 0x1, R49, P6 ;  /* 0x0000000117357824 */ /* 0x000fc600030e0631 */
[----:B------:R-:W1:Y:S01]  /*6f90*/  LDS.64 R22, [UR4+0x40] ;  /* 0x00004004ff167984 */ /* 0x000e620008000a00 */
[----:B------:R-:W-:-:S04]  /*6fa0*/  ISETP.NE.AND P5, PT, R46, 0x4, PT ;  /* 0x000000042e00780c */ /* 0x000fc80003fa5270 */
[----:B------:R-:W-:Y:S02]  /*6fb0*/  SEL R48, R51, R48, !P5 ;  /* 0x0000003033307207 */ /* 0x000fe40006800000 */
[----:B------:R-:W-:Y:S01]  /*6fc0*/  SEL R50, R53, R50, !P5 ;  /* 0x0000003235327207 */ /* 0x000fe20006800000 */
[----:B0-----:R-:W-:-:S05]  /*6fd0*/  IMAD.IADD R25, R25, 0x1, R28 ;  /* 0x0000000119197824 */ /* 0x001fca00078e021c */
[----:B------:R-:W-:Y:S02]  /*6fe0*/  SEL R24, R25, R24, !P5 ;  /* 0x0000001819187207 */ /* 0x000fe40006800000 */
[----:B-1----:R-:W-:-:S04]  /*6ff0*/  ISETP.NE.U32.AND P5, PT, R22, RZ, PT ;  /* 0x000000ff1600720c */ /* 0x002fc80003fa5070 */
        /* <DEDUP_REMOVED lines=12> */
[----:B------:R-:W-:-:S04]  /*70c0*/  ISETP.NE.AND.EX P5, PT, R23, RZ, PT, P5 ;  /* 0x000000ff1700720c */ /* 0x000fc80003fa5350 */
[----:B------:R-:W-:Y:S02]  /*70d0*/  SEL R28, R25, RZ, !P5 ;  /* 0x000000ff191c7207 */ /* 0x000fe40006800000 */
[----:B------:R-:W0:Y:S01]  /*70e0*/  LDS R25, [UR4+0x58] ;  /* 0x00005804ff197984 */ /* 0x000e220008000800 */
[----:B------:R-:W-:-:S05]  /*70f0*/  IADD3 R49, P6, PT, R22, R49, RZ ;  /* 0x0000003116317210 */ /* 0x000fca0007fde0ff */
[----:B------:R-:W-:Y:S02]  /*7100*/  IMAD.X R51, R23, 0x1, R29, P6 ;  /* 0x0000000117337824 */ /* 0x000fe400030e061d */
[----:B------:R-:W1:Y:S01]  /*7110*/  LDS.64 R22, [UR4+0x60] ;  /* 0x00006004ff167984 */ /* 0x000e620008000a00 */
[----:B------:R-:W-:-:S03]  /*7120*/  ISETP.NE.AND P5, PT, R46, 0x6, PT ;  /* 0x000000062e00780c */ /* 0x000fc60003fa5270 */
[----:B------:R-:W-:Y:S01]  /*7130*/  SHFL.UP PT, R20, R20, 0x1, RZ ;  /* 0x0420000014147989 */ /* 0x000fe200000e00ff */
[----:B------:R-:W-:Y:S01]  /*7140*/  SEL R50, R51, R50, !P5 ;  /* 0x0000003233327207 */ /* 0x000fe20006800000 */
[----:B0-----:R-:W-:Y:S01]  /*7150*/  IMAD.IADD R25, R25, 0x1, R28 ;  /* 0x0000000119197824 */ /* 0x001fe200078e021c */
[----:B------:R-:W-:Y:S02]  /*7160*/  SEL R28, R49, R48, !P5 ;  /* 0x00000030311c7207 */ /* 0x000fe40006800000 */
[----:B------:R-:W0:Y:S01]  /*7170*/  LDS R48, [UR4+0x68] ;  /* 0x00006804ff307984 */ /* 0x000e220008000800 */
[----:B-1----:R-:W-:-:S05]  /*7180*/  IADD3 R49, P6, PT, R22, R49, RZ ;  /* 0x0000003116317210 */ /* 0x002fca0007fde0ff */
[----:B------:R-:W-:Y:S01]  /*7190*/  IMAD.X R29, R23, 0x1, R51, P6 ;  /* 0x00000001171d7824 */ /* 0x000fe200030e0633 */
[----:B------:R-:W-:Y:S02]  /*71a0*/  SEL R51, R25, R24, !P5 ;  /* 0x0000001819337207 */ /* 0x000fe40006800000 */
[----:B------:R-:W-:Y:S01]  /*71b0*/  ISETP.NE.U32.AND P5, PT, R22, RZ, PT ;  /* 0x000000ff1600720c */ /* 0x000fe20003fa5070 */
[----:B------:R-:W1:Y:S03]  /*71c0*/  SHFL.UP PT, R21, R21, 0x1, RZ ;  /* 0x0420000015157989 */ /* 0x000e6600000e00ff */
[----:B------:R-:W-:-:S04]  /*71d0*/  ISETP.NE.AND.EX P5, PT, R23, RZ, PT, P5 ;  /* 0x000000ff1700720c */ /* 0x000fc80003fa5350 */
[----:B------:R-:W-:Y:S02]  /*71e0*/  SEL R25, R25, RZ, !P5 ;  /* 0x000000ff19197207 */ /* 0x000fe40006800000 */
[----:B------:R-:W-:Y:S02]  /*71f0*/  ISETP.NE.AND P5, PT, R46, 0x7, PT ;  /* 0x000000072e00780c */ /* 0x000fe40003fa5270 */
[----:B------:R-:W-:Y:S02]  /*7200*/  ISETP.GE.U32.AND P6, PT, R44, 0x20, PT ;  /* 0x000000202c00780c */ /* 0x000fe40003fc6070 */
[----:B------:R-:W-:Y:S02]  /*7210*/  SEL R22, R49, R28, !P5 ;  /* 0x0000001c31167207 */ /* 0x000fe40006800000 */
[----:B------:R-:W-:Y:S01]  /*7220*/  SEL R23, R29, R50, !P5 ;  /* 0x000000321d177207 */ /* 0x000fe20006800000 */
[----:B0-----:R-:W-:-:S05]  /*7230*/  IMAD.IADD R48, R48, 0x1, R25 ;  /* 0x0000000130307824 */ /* 0x001fca00078e0219 */
[----:B------:R-:W-:Y:S02]  /*7240*/  SEL R51, R48, R51, !P5 ;  /* 0x0000003330337207 */ /* 0x000fe40006800000 */
[----:B------:R-:W-:Y:S02]  /*7250*/  ISETP.NE.AND P5, PT, R19, RZ, PT ;  /* 0x000000ff1300720c */ /* 0x000fe40003fa5270 */
[----:B------:R-:W-:Y:S02]  /*7260*/  SEL R22, R22, RZ, P6 ;  /* 0x000000ff16167207 */ /* 0x000fe40003000000 */
[----:B------:R-:W-:Y:S02]  /*7270*/  SEL R25, R20, RZ, P5 ;  /* 0x000000ff14197207 */ /* 0x000fe40002800000 */
[----:B------:R-:W-:Y:S02]  /*7280*/  SEL R19, R23, RZ, P6 ;  /* 0x000000ff17137207 */ /* 0x000fe40003000000 */
[----:B-1----:R-:W-:-:S02]  /*7290*/  SEL R28, R21, RZ, P5 ;  /* 0x000000ff151c7207 */ /* 0x002fc40002800000 */
[----:B------:R-:W-:Y:S01]  /*72a0*/  IADD3 R25, P6, PT, R25, R22, RZ ;  /* 0x0000001619197210 */ /* 0x000fe20007fde0ff */
[----:B------:R-:W0:Y:S04]  /*72b0*/  SHFL.UP PT, R45, R45, 0x1, RZ ;  /* 0x042000002d2d7989 */ /* 0x000e2800000e00ff */
[----:B------:R-:W-:Y:S01]  /*72c0*/  IMAD.X R28, R28, 0x1, R19, P6 ;  /* 0x000000011c1c7824 */ /* 0x000fe200030e0613 */
[----:B------:R-:W-:-:S04]  /*72d0*/  ISETP.GE.U32.AND P6, PT, R44, 0x20, PT ;  /* 0x000000202c00780c */ /* 0x000fc80003fc6070 */
[----:B------:R-:W-:Y:S02]  /*72e0*/  SEL R19, R51, RZ, P6 ;  /* 0x000000ff33137207 */ /* 0x000fe40003000000 */
[----:B------:R-:W-:-:S05]  /*72f0*/  IADD3 R23, P6, PT, R25, R0, RZ ;  /* 0x0000000019177210 */ /* 0x000fca0007fde0ff */
[----:B------:R-:W-:Y:S01]  /*7300*/  IMAD.X R22, R28, 0x1, R47, P6 ;  /* 0x000000011c167824 */ /* 0x000fe200030e062f */
[----:B------:R-:W-:-:S04]  /*7310*/  ISETP.NE.U32.AND P6, PT, R20, RZ, PT ;  /* 0x000000ff1400720c */ /* 0x000fc80003fc5070 */
[----:B------:R-:W-:-:S04]  /*7320*/  ISETP.NE.AND.EX P6, PT, R21, RZ, PT, P6 ;  /* 0x000000ff1500720c */ /* 0x000fc80003fc5360 */
[----:B------:R-:W-:-:S05]  /*7330*/  SEL R20, R19, RZ, !P6 ;  /* 0x000000ff13147207 */ /* 0x000fca0007000000 */
[----:B0-----:R-:W-:Y:S01]  /*7340*/  @P5 IMAD.IADD R19, R45, 0x1, R20 ;  /* 0x000000012d135824 */ /* 0x001fe200078e0214 */
[----:B------:R-:W-:-:S04]  /*7350*/  ISETP.NE.U32.AND P5, PT, R0, RZ, PT ;  /* 0x000000ff0000720c */ /* 0x000fc80003fa5070 */
[----:B------:R-:W-:-:S04]  /*7360*/  ISETP.NE.AND.EX P5, PT, R47, RZ, PT, P5 ;  /* 0x000000ff2f00720c */ /* 0x000fc80003fa5350 */
[----:B------:R-:W-:-:S05]  /*7370*/  SEL R20, R19, RZ, !P5 ;  /* 0x000000ff13147207 */ /* 0x000fca0006800000 */
[----:B------:R-:W-:-:S05]  /*7380*/  IMAD.IADD R3, R3, 0x1, R20 ;  /* 0x0000000103037824 */ /* 0x000fca00078e0214 */
[----:B------:R-:W-:-:S05]  /*7390*/  SEL R20, R3, RZ, !P0 ;  /* 0x000000ff03147207 */ /* 0x000fca0004000000 */
[----:B------:R-:W-:-:S05]  /*73a0*/  IMAD.IADD R5, R5, 0x1, R20 ;  /* 0x0000000105057824 */ /* 0x000fca00078e0214 */
[----:B------:R-:W-:-:S05]  /*73b0*/  SEL R20, R5, RZ, !P1 ;  /* 0x000000ff05147207 */ /* 0x000fca0004800000 */
[----:B------:R-:W-:-:S05]  /*73c0*/  IMAD.IADD R7, R7, 0x1, R20 ;  /* 0x0000000107077824 */ /* 0x000fca00078e0214 */
[----:B------:R-:W-:-:S05]  /*73d0*/  SEL R20, R7, RZ, !P2 ;  /* 0x000000ff07147207 */ /* 0x000fca0005000000 */
[----:B------:R-:W-:Y:S02]  /*73e0*/  IMAD.IADD R9, R9, 0x1, R20 ;  /* 0x0000000109097824 */ /* 0x000fe400078e0214 */
[----:B------:R-:W-:-:S03]  /*73f0*/  IMAD R44, R44, 0x9, RZ ;  /* 0x000000092c2c7824 */ /* 0x000fc600078e02ff */
[----:B------:R-:W-:Y:S01]  /*7400*/  SEL R20, R9, RZ, !P3 ;  /* 0x000000ff09147207 */ /* 0x000fe20005800000 */
[----:B------:R-:W-:Y:S01]  /*7410*/  VIADD R21, R44, 0x5 ;  /* 0x000000052c157836 */ /* 0x000fe20000000000 */
[----:B------:R-:W-:-:S03]  /*7420*/  ISETP.NE.AND P6, PT, R10, R12, PT ;  /* 0x0000000c0a00720c */ /* 0x000fc60003fc5270 */
[----:B------:R-:W-:-:S05]  /*7430*/  IMAD.IADD R11, R11, 0x1, R20 ;  /* 0x000000010b0b7824 */ /* 0x000fca00078e0214 */
[----:B------:R-:W-:Y:S02]  /*7440*/  SEL R20, R11, RZ, !P6 ;  /* 0x000000ff0b147207 */ /* 0x000fe40007000000 */
[----:B------:R-:W-:-:S04]  /*7450*/  ISETP.NE.U32.AND P6, PT, R26, R21, PT ;  /* 0x000000151a00720c */ /* 0x000fc80003fc5070 */
[----:B------:R-:W-:-:S04]  /*7460*/  ISETP.NE.AND.EX P6, PT, R30, RZ, PT, P6 ;  /* 0x000000ff1e00720c */ /* 0x000fc80003fc5360 */
[----:B------:R-:W-:Y:S02]  /*7470*/  SEL R44, R20, RZ, P6 ;  /* 0x000000ff142c7207 */ /* 0x000fe40003000000 */
[----:B------:R-:W0:Y:S01]  /*7480*/  LDS.64 R20, [UR4+0x70] ;  /* 0x00007004ff147984 */ /* 0x000e220008000a00 */
[----:B------:R-:W1:Y:S02]  /*7490*/  S2R R24, SR_TID.X ;  /* 0x0000000000187919 */ /* 0x000e640000002100 */
[----:B------:R-:W-:Y:S01]  /*74a0*/  IMAD.IADD R13, R13, 0x1, R44 ;  /* 0x000000010d0d7824 */ /* 0x000fe200078e022c */
[----:B------:R-:W-:-:S04]  /*74b0*/  ISETP.NE.AND P6, PT, R12, R14, PT ;  /* 0x0000000e0c00720c */ /* 0x000fc80003fc5270 */
[----:B------:R-:W-:Y:S02]  /*74c0*/  SEL R45, R13, RZ, !P6 ;  /* 0x000000ff0d2d7207 */ /* 0x000fe40007000000 */
[----:B0-----:R-:W-:-:S05]  /*74d0*/  IADD3 R44, P6, PT, R20, R49, RZ ;  /* 0x00000031142c7210 */ /* 0x001fca0007fde0ff */
[----:B------:R-:W-:Y:S01]  /*74e0*/  IMAD.X R29, R21, 0x1, R29, P6 ;  /* 0x00000001151d7824 */ /* 0x000fe200030e061d */
[----:B------:R-:W-:Y:S01]  /*74f0*/  ISETP.NE.U32.AND P6, PT, R20, RZ, PT ;  /* 0x000000ff1400720c */ /* 0x000fe20003fc5070 */
[----:B-1----:R-:W-:-:S03]  /*7500*/  IMAD R20, R24, 0x9, RZ ;  /* 0x0000000918147824 */ /* 0x002fc600078e02ff */
[----:B------:R-:W-:Y:S01]  /*7510*/  ISETP.NE.AND.EX P6, PT, R21, RZ, PT, P6 ;  /* 0x000000ff1500720c */ /* 0x000fe20003fc5360 */
[----:B------:R-:W-:-:S03]  /*7520*/  VIADD R21, R20, 0x6 ;  /* 0x0000000614157836 */ /* 0x000fc60000000000 */
[----:B------:R-:W-:Y:S02]  /*7530*/  SEL R20, R48, RZ, !P6 ;  /* 0x000000ff30147207 */ /* 0x000fe40007000000 */
[----:B------:R-:W-:Y:S02]  /*7540*/  ISETP.NE.U32.AND P6, PT, R26, R21, PT ;  /* 0x000000151a00720c */ /* 0x000fe40003fc5070 */
[----:B------:R-:W-:Y:S02]  /*7550*/  SEL R21, RZ, 0x1, !P0 ;  /* 0x00000001ff157807 */ /* 0x000fe40004000000 */
[----:B------:R-:W-:-:S03]  /*7560*/  ISETP.NE.AND.EX P6, PT, R30, RZ, PT, P6 ;  /* 0x000000ff1e00720c */ /* 0x000fc60003fc5360 */
[----:B------:R-:W-:Y:S01]  /*7570*/  IMAD.IADD R0, R21, 0x1, R0 ;  /* 0x0000000115007824 */ /* 0x000fe200078e0200 */
[----:B------:R-:W-:Y:S01]  /*7580*/  SEL R50, R45, RZ, P6 ;  /* 0x000000ff2d327207 */ /* 0x000fe20003000000 */
[----:B------:R-:W0:Y:S03]  /*7590*/  LDS R21, [UR4+0x78] ;  /* 0x00007804ff157984 */ /* 0x000e260008000800 */
        /* <DEDUP_REMOVED lines=14> */
[----:B------:R-:W-:-:S04]  /*7680*/  ISETP.GE.U32.AND P6, PT, R44, 0x101, PT ;  /* 0x000001012c00780c */ /* 0x000fc80003fc6070 */
[----:B------:R-:W-:Y:S01]  /*7690*/  ISETP.GE.AND.EX P6, PT, R29, RZ, PT, P6 ;  /* 0x000000ff1d00720c */ /* 0x000fe20003fc6360 */
[----:B------:R-:W-:Y:S01]  /*76a0*/  IMAD.IADD R15, R15, 0x1, R50 ;  /* 0x000000010f0f7824 */ /* 0x000fe200078e0232 */
[----:B------:R-:W-:Y:S04]  /*76b0*/  BSSY.RECONVERGENT B0, `(.L_x_1500) ;  /* 0x00000fb000007945 */ /* 0x000fe80003800200 */
[----:B------:R-:W-:Y:S01]  /*76c0*/  SEL R32, R15, RZ, !P4 ;  /* 0x000000ff0f207207 */ /* 0x000fe20006000000 */
[----:B0-----:R-:W-:-:S04]  /*76d0*/  IMAD.IADD R36, R21, 0x1, R20 ;  /* 0x0000000115247824 */ /* 0x001fc800078e0214 */
[----:B------:R-:W-:Y:S02]  /*76e0*/  IMAD.IADD R17, R17, 0x1, R32 ;  /* 0x0000000111117824 */ /* 0x000fe400078e0220 */
[----:B------:R-:W-:Y:S05]  /*76f0*/  @!P6 BRA `(.L_x_1501) ;  /* 0x0000000400d8e947 */ /* 0x000fea0003800000 */
[----:B------:R-:W-:Y:S01]  /*7700*/  BAR.SYNC.DEFER_BLOCKING 0x0 ;  /* 0x0000000000007b1d */ /* 0x000fe20000010000 */
[----:B------:R-:W-:Y:S01]  /*7710*/  IMAD.MOV.U32 R33, RZ, RZ, 0x9 ;  /* 0x00000009ff217424 */ /* 0x000fe200078e00ff */
[----:B------:R-:W-:Y:S02]  /*7720*/  @P5 LEA R25, R25, UR4, 0x3 ;  /* 0x0000000419195c11 */ /* 0x000fe4000f8e18ff */
[----:B------:R-:W-:Y:S01]  /*7730*/  @P0 LEA R23, R23, UR4, 0x3 ;  /* 0x0000000417170c11 */ /* 0x000fe2000f8e18ff */
[-C--:B------:R-:W-:Y:S01]  /*7740*/  IMAD R21, R24, R33.reuse, 0x5 ;  /* 0x0000000518157424 */ /* 0x080fe200078e0221 */
[----:B------:R-:W-:Y:S01]  /*7750*/  @P1 LEA R0, R0, UR4, 0x3 ;  /* 0x0000000400001c11 */ /* 0x000fe2000f8e18ff */
[----:B------:R-:W-:Y:S01]  /*7760*/  IMAD R31, R24, R33, 0x6 ;  /* 0x00000006181f7424 */ /* 0x000fe200078e0221 */
[----:B------:R-:W-:Y:S01]  /*7770*/  @P2 LEA R45, R45, UR4, 0x3 ;  /* 0x000000042d2d2c11 */ /* 0x000fe2000f8e18ff */
[----:B------:R-:W0:Y:S01]  /*7780*/  LDCU.64 UR12, c[0x0][0x398] ;  /* 0x00007300ff0c77ac */ /* 0x000e220008000a00 */
[----:B------:R-:W-:Y:S01]  /*7790*/  ISETP.NE.U32.AND P6, PT, R26, R21, PT ;  /* 0x000000151a00720c */ /* 0x000fe20003fc5070 */
[----:B------:R-:W-:Y:S01]  /*77a0*/  IMAD R21, R24, R33, 0x8 ;  /* 0x0000000818157424 */ /* 0x000fe200078e0221 */
[----:B------:R-:W-:Y:S01]  /*77b0*/  @P3 LEA R34, R34, UR4, 0x3 ;  /* 0x0000000422223c11 */ /* 0x000fe2000f8e18ff */
[----:B------:R-:W1:Y:S01]  /*77c0*/  LDCU.64 UR14, c[0x0][0x3a0] ;  /* 0x00007400ff0e77ac */ /* 0x000e620008000a00 */
[----:B------:R-:W-:Y:S01]  /*77d0*/  @P4 LEA R40, R40, UR4, 0x3 ;  /* 0x0000000428284c11 */ /* 0x000fe2000f8e18ff */
[----:B------:R-:W-:Y:S01]  /*77e0*/  BSSY.RECONVERGENT B1, `(.L_x_1502) ;  /* 0x0000066000017945 */ /* 0x000fe20003800200 */
[----:B------:R2:W-:Y:S01]  /*77f0*/  @P5 STS.64 [R25], R18 ;  /* 0x0000001219005388 */ /* 0x0005e20000000a00 */
[----:B------:R-:W-:-:S03]  /*7800*/  ISETP.NE.AND P5, PT, R10, R12, PT ;  /* 0x0000000c0a00720c */ /* 0x000fc60003fa5270 */
[----:B------:R2:W-:Y:S01]  /*7810*/  @P0 STS.64 [R23], R2 ;  /* 0x0000000217000388 */ /* 0x0005e20000000a00 */
[----:B------:R-:W-:Y:S02]  /*7820*/  ISETP.NE.U32.AND P0, PT, R26, R31, PT ;  /* 0x0000001f1a00720c */ /* 0x000fe40003f05070 */
[----:B------:R-:W-:Y:S01]  /*7830*/  ISETP.NE.AND.EX P5, PT, R30, RZ, !P5, P6 ;  /* 0x000000ff1e00720c */ /* 0x000fe20006fa5360 */
[----:B------:R2:W-:Y:S01]  /*7840*/  @P1 STS.64 [R0], R4 ;  /* 0x0000000400001388 */ /* 0x0005e20000000a00 */
[----:B------:R-:W-:Y:S02]  /*7850*/  ISETP.NE.AND P1, PT, R12, R14, PT ;  /* 0x0000000e0c00720c */ /* 0x000fe40003f25270 */
[----:B------:R-:W-:Y:S01]  /*7860*/  ISETP.NE.U32.AND P6, PT, R26, R21, PT ;  /* 0x000000151a00720c */ /* 0x000fe20003fc5070 */
[----:B------:R2:W-:Y:S01]  /*7870*/  @P2 STS.64 [R45], R6 ;  /* 0x000000062d002388 */ /* 0x0005e20000000a00 */
[----:B------:R-:W-:Y:S02]  /*7880*/  ISETP.NE.AND.EX P0, PT, R30, RZ, !P1, P0 ;  /* 0x000000ff1e00720c */ /* 0x000fe40004f05300 */
[----:B------:R-:W-:Y:S01]  /*7890*/  ISETP.NE.AND P1, PT, R16, R27, PT ;  /* 0x0000001b1000720c */ /* 0x000fe20003f25270 */
[----:B------:R2:W-:Y:S03]  /*78a0*/  @P3 STS.64 [R34], R8 ;  /* 0x0000000822003388 */ /* 0x0005e60000000a00 */
[----:B------:R-:W-:-:S02]  /*78b0*/  ISETP.NE.AND.EX P6, PT, R30, RZ, !P1, P6 ;  /* 0x000000ff1e00720c */ /* 0x000fc40004fc5360 */
[----:B------:R-:W-:-:S05]  /*78c0*/  @!P5 LEA R47, R47, UR4, 0x3 ;  /* 0x000000042f2fdc11 */ /* 0x000fca000f8e18ff */
[----:B------:R-:W-:Y:S01]  /*78d0*/  @!P0 LEA R38, R38, UR4, 0x3 ;  /* 0x0000000426268c11 */ /* 0x000fe2000f8e18ff */
[----:B------:R2:W-:Y:S04]  /*78e0*/  @!P5 STS.64 [R47], R10 ;  /* 0x0000000a2f00d388 */ /* 0x0005e80000000a00 */
[----:B------:R2:W-:Y:S01]  /*78f0*/  @!P0 STS.64 [R38], R12 ;  /* 0x0000000c26008388 */ /* 0x0005e20000000a00 */
[----:B------:R-:W-:Y:S02]  /*7900*/  ISETP.GT.U32.AND P0, PT, R44, R24, PT ;  /* 0x000000182c00720c */ /* 0x000fe40003f04070 */
[----:B------:R-:W-:Y:S01]  /*7910*/  @!P6 LEA R42, R42, UR4, 0x3 ;  /* 0x000000042a2aec11 */ /* 0x000fe2000f8e18ff */
[----:B------:R2:W-:Y:S01]  /*7920*/  @P4 STS.64 [R40], R14 ;  /* 0x0000000e28004388 */ /* 0x0005e20000000a00 */
[----:B------:R-:W-:-:S03]  /*7930*/  ISETP.GT.U32.AND.EX P0, PT, R29, RZ, PT, P0 ;  /* 0x000000ff1d00720c */ /* 0x000fc60003f04100 */
[----:B------:R2:W-:Y:S01]  /*7940*/  @!P6 STS.64 [R42], R16 ;  /* 0x000000102a00e388 */ /* 0x0005e20000000a00 */
[----:B------:R-:W-:Y:S09]  /*7950*/  BAR.SYNC.DEFER_BLOCKING 0x0 ;  /* 0x0000000000007b1d */ /* 0x000ff20000010000 */
[----:B01----:R-:W-:Y:S05]  /*7960*/  @!P0 BRA `(.L_x_1503) ;  /* 0x0000000400348947 */ /* 0x003fea0003800000 */
[----:B--2---:R-:W-:Y:S01]  /*7970*/  IMAD.MOV.U32 R19, RZ, RZ, R24 ;  /* 0x000000ffff137224 */ /* 0x004fe200078e0018 */
        /* <DEDUP_REMOVED lines=27> */
.L_x_1506:
        /* <DEDUP_REMOVED lines=17> */
.L_x_1505:
[----:B------:R-:W-:Y:S05]  /*7c40*/  BSYNC.RECONVERGENT B2 ;  /* 0x0000000000027941 */ /* 0x000fea0003800200 */
.L_x_1504:
[----:B------:R-:W-:Y:S05]  /*7c50*/  @!P0 BRA `(.L_x_1503) ;  /* 0x0000000000788947 */ /* 0x000fea0003800000 */
.L_x_1507:
        /* <DEDUP_REMOVED lines=30> */
.L_x_1503:
[----:B------:R-:W-:Y:S05]  /*7e40*/  BSYNC.RECONVERGENT B1 ;  /* 0x0000000000017941 */ /* 0x000fea0003800200 */
.L_x_1502:
[----:B------:R-:W-:Y:S05]  /*7e50*/  BRA `(.L_x_1508) ;  /* 0x0000000800007947 */ /* 0x000fea0003800000 */
.L_x_1501:
[----:B------:R-:W-:Y:S01]  /*7e60*/  IMAD.MOV.U32 R37, RZ, RZ, 0x9 ;  /* 0x00000009ff257424 */ /* 0x000fe200078e00ff */
[----:B------:R-:W-:Y:S03]  /*7e70*/  BSSY.RECONVERGENT B1, `(.L_x_1509) ;  /* 0x000000e000017945 */ /* 0x000fe60003800200 */
[CC--:B------:R-:W-:Y:S02]  /*7e80*/  IMAD R49, R24.reuse, R37.reuse, 0x5 ;  /* 0x0000000518317424 */ /* 0x0c0fe400078e0225 */
[----:B------:R-:W-:Y:S01]  /*7e90*/  IMAD R51, R24, R37, 0x6 ;  /* 0x0000000618337424 */ /* 0x000fe200078e0225 */
        /* <DEDUP_REMOVED lines=11> */
.L_x_1510:
[----:B------:R-:W-:Y:S05]  /*7f50*/  BSYNC.RECONVERGENT B1 ;  /* 0x0000000000017941 */ /* 0x000fea0003800200 */
.L_x_1509:
[----:B------:R-:W-:Y:S01]  /*7f60*/  BSSY.RECONVERGENT B1, `(.L_x_1511) ;  /* 0x000000f000017945 */ /* 0x000fe20003800200 */
[----:B------:R-:W-:Y:S01]  /*7f70*/  ISETP.NE.U32.AND P6, PT, R26, R49, PT ;  /* 0x000000311a00720c */ /* 0x000fe20003fc5070 */
[----:B------:R-:W-:Y:S01]  /*7f80*/  IMAD R37, R24, R37, 0x8 ;  /* 0x0000000818257424 */ /* 0x000fe200078e0225 */
[----:B------:R-:W-:Y:S01]  /*7f90*/  ISETP.NE.U32.AND P5, PT, R26, R51, PT ;  /* 0x000000331a00720c */ /* 0x000fe20003fa5070 */
[----:B------:R-:W-:-:S12]  /*7fa0*/  @!P0 BRA `(.L_x_1512) ;  /* 0x0000000000288947 */ /* 0x000fd80003800000 */
[----:B------:R-:W1:Y:S01]  /*7fb0*/  LDCU.64 UR6, c[0x0][0x398] ;  /* 0x00007300ff0677ac */ /* 0x000e620008000a00 */
[C---:B0-----:R-:W-:Y:S01]  /*7fc0*/  IMAD.SHL.U32 R20, R23.reuse, 0x4, RZ ;  /* 0x0000000417147824 */ /* 0x041fe200078e00ff */
[----:B------:R-:W-:Y:S01]  /*7fd0*/  SHF.L.U64.HI R22, R23, 0x2, R22 ;  /* 0x0000000217167819 */ /* 0x000fe20000010216 */
[----:B------:R-:W0:Y:S03]  /*7fe0*/  LDCU.64 UR10, c[0x0][0x3a0] ;  /* 0x00007400ff0a77ac */ /* 0x000e260008000a00 */
[----:B-1----:R-:W-:-:S04]  /*7ff0*/  IADD3 R18, P0, PT, R20, UR6, RZ ;  /* 0x0000000614127c10 */ /* 0x002fc8000ff1e0ff */
[----:B------:R-:W-:Y:S02]  /*8000*/  IADD3.X R19, PT, PT, R22, UR7, RZ, P0, !PT ;  /* 0x0000000716137c10 */ /* 0x000fe400087fe4ff */
[----:B0-----:R-:W-:-:S03]  /*8010*/  IADD3 R20, P0, PT, R20, UR10, RZ ;  /* 0x0000000a14147c10 */ /* 0x001fc6000ff1e0ff */
[----:B------:R1:W-:Y:S01]  /*8020*/  STG.E desc[UR8][R18.64], R2 ;  /* 0x0000000212007986 */ /* 0x0003e2000c101908 */
[----:B------:R-:W-:-:S05]  /*8030*/  IADD3.X R21, PT, PT, R22, UR11, RZ, P0, !PT ;  /* 0x0000000b16157c10 */ /* 0x000fca00087fe4ff */
[----:B------:R1:W-:Y:S04]  /*8040*/  STG.E desc[UR8][R20.64], R3 ;  /* 0x0000000314007986 */ /* 0x0003e8000c101908 */
.L_x_1512:
[----:B------:R-:W-:Y:S05]  /*8050*/  BSYNC.RECONVERGENT B1 ;  /* 0x0000000000017941 */ /* 0x000fea0003800200 */
.L_x_1511:
[----:B------:R-:W-:Y:S01]  /*8060*/  BSSY.RECONVERGENT B1, `(.L_x_1513) ;  /* 0x000000d000017945 */ /* 0x000fe20003800200 */
[----:B------:R-:W-:-:S03]  /*8070*/  ISETP.NE.U32.AND P0, PT, R26, R37, PT ;  /* 0x000000251a00720c */ /* 0x000fc60003f05070 */
[----:B------:R-:W-:Y:S10]  /*8080*/  @!P1 BRA `(.L_x_1514) ;  /* 0x0000000000289947 */ /* 0x000ff40003800000 */
        /* <DEDUP_REMOVED lines=10> */
.L_x_1514:
[----:B------:R-:W-:Y:S05]  /*8130*/  BSYNC.RECONVERGENT B1 ;  /* 0x0000000000017941 */ /* 0x000fea0003800200 */
.L_x_1513:
[----:B------:R-:W-:Y:S04]  /*8140*/  BSSY.RECONVERGENT B1, `(.L_x_1515) ;  /* 0x000000c000017945 */ /* 0x000fe80003800200 */
[----:B------:R-:W-:Y:S05]  /*8150*/  @!P2 BRA `(.L_x_1516) ;  /* 0x000000000028a947 */ /* 0x000fea0003800000 */
[----:B------:R-:W1:Y:S01]  /*8160*/  LDCU.64 UR6, c[0x0][0x398] ;  /* 0x00007300ff0677ac */ /* 0x000e620008000a00 */
[C---:B--2---:R-:W-:Y:S01]  /*8170*/  IMAD.SHL.U32 R4, R45.reuse, 0x4, RZ ;  /* 0x000000042d047824 */ /* 0x044fe200078e00ff */
[----:B------:R-:W-:Y:S01]  /*8180*/  SHF.L.U64.HI R46, R45, 0x2, R46 ;  /* 0x000000022d2e7819 */ /* 0x000fe2000001022e */
[----:B------:R-:W2:Y:S03]  /*8190*/  LDCU.64 UR10, c[0x0][0x3a0] ;  /* 0x00007400ff0a77ac */ /* 0x000ea60008000a00 */
[C---:B-1----:R-:W-:Y:S02]  /*81a0*/  IADD3 R2, P1, PT, R4.reuse, UR6, RZ ;  /* 0x0000000604027c10 */ /* 0x042fe4000ff3e0ff */
[----:B--2---:R-:W-:Y:S02]  /*81b0*/  IADD3 R4, P2, PT, R4, UR10, RZ ;  /* 0x0000000a04047c10 */ /* 0x004fe4000ff5e0ff */
[----:B------:R-:W-:-:S02]  /*81c0*/  IADD3.X R3, PT, PT, R46, UR7, RZ, P1, !PT ;  /* 0x000000072e037c10 */ /* 0x000fc40008ffe4ff */
[----:B------:R-:W-:-:S03]  /*81d0*/  IADD3.X R5, PT, PT, R46, UR11, RZ, P2, !PT ;  /* 0x0000000b2e057c10 */ /* 0x000fc600097fe4ff */
[----:B------:R3:W-:Y:S04]  /*81e0*/  STG.E desc[UR8][R2.64], R6 ;  /* 0x0000000602007986 */ /* 0x0007e8000c101908 */
[----:B------:R3:W-:Y:S02]  /*81f0*/  STG.E desc[UR8][R4.64], R7 ;  /* 0x0000000704007986 */ /* 0x0007e4000c101908 */
.L_x_1516:
[----:B------:R-:W-:Y:S05]  /*8200*/  BSYNC.RECONVERGENT B1 ;  /* 0x0000000000017941 */ /* 0x000fea0003800200 */
.L_x_1515:
[----:B------:R-:W-:Y:S04]  /*8210*/  BSSY.RECONVERGENT B1, `(.L_x_1517) ;  /* 0x000000c000017945 */ /* 0x000fe80003800200 */
[----:B------:R-:W-:Y:S05]  /*8220*/  @!P3 BRA `(.L_x_1518) ;  /* 0x000000000028b947 */ /* 0x000fea0003800000 */
[----:B------:R-:W1:Y:S01]  /*8230*/  LDCU.64 UR6, c[0x0][0x398] ;  /* 0x00007300ff0677ac */ /* 0x000e620008000a00 */
[C---:B--23--:R-:W-:Y:S01]  /*8240*/  IMAD.SHL.U32 R4, R34.reuse, 0x4, RZ ;  /* 0x0000000422047824 */ /* 0x04cfe200078e00ff */
        /* <DEDUP_REMOVED lines=8> */
.L_x_1518:
[----:B------:R-:W-:Y:S05]  /*82d0*/  BSYNC.RECONVERGENT B1 ;  /* 0x0000000000017941 */ /* 0x000fea0003800200 */
.L_x_1517:
[----:B------:R-:W-:Y:S01]  /*82e0*/  ISETP.NE.AND P3, PT, R10, R12, PT ;  /* 0x0000000c0a00720c */ /* 0x000fe20003f65270 */
[----:B------:R-:W-:Y:S01]  /*82f0*/  BSSY.RECONVERGENT B1, `(.L_x_1519) ;  /* 0x0000011000017945 */ /* 0x000fe20003800200 */
[----:B------:R-:W-:Y:S02]  /*8300*/  ISETP.NE.AND.EX P6, PT, R30, RZ, PT, P6 ;  /* 0x000000ff1e00720c */ /* 0x000fe40003fc5360 */
[----:B------:R-:W-:Y:S02]  /*8310*/  ISETP.NE.AND P1, PT, R12, R14, PT ;  /* 0x0000000e0c00720c */ /* 0x000fe40003f25270 */
[----:B------:R-:W-:Y:S02]  /*8320*/  ISETP.NE.AND P2, PT, R16, R27, PT ;  /* 0x0000001b1000720c */ /* 0x000fe40003f45270 */
[C---:B------:R-:W-:Y:S02]  /*8330*/  ISETP.NE.AND.EX P5, PT, R30.reuse, RZ, PT, P5 ;  /* 0x000000ff1e00720c */ /* 0x040fe40003fa5350 */
[----:B------:R-:W-:-:S05]  /*8340*/  ISETP.NE.AND.EX P0, PT, R30, RZ, PT, P0 ;  /* 0x000000ff1e00720c */ /* 0x000fca0003f05300 */
[----:B------:R-:W-:Y:S08]  /*8350*/  @!P3 BRA P6, `(.L_x_1520) ;  /* 0x000000000028b947 */ /* 0x000ff00003000000 */
[----:B------:R-:W1:Y:S01]  /*8360*/  LDCU.64 UR6, c[0x0][0x398] ;  /* 0x00007300ff0677ac */ /* 0x000e620008000a00 */
[C---:B--234-:R-:W-:Y:S01]  /*8370*/  IMAD.SHL.U32 R4, R47.reuse, 0x4, RZ ;  /* 0x000000042f047824 */ /* 0x05cfe200078e00ff */
        /* <DEDUP_REMOVED lines=8> */
.L_x_1520:
[----:B------:R-:W-:Y:S05]  /*8400*/  BSYNC.RECONVERGENT B1 ;  /* 0x0000000000017941 */ /* 0x000fea0003800200 */
.L_x_1519:
[----:B------:R-:W-:Y:S04]  /*8410*/  BSSY.RECONVERGENT B1, `(.L_x_1521) ;  /* 0x000000c000017945 */ /* 0x000fe80003800200 */
[----:B------:R-:W-:Y:S05]  /*8420*/  @!P1 BRA P5, `(.L_x_1522) ;  /* 0x0000000000289947 */ /* 0x000fea0002800000 */
[----:B------:R-:W5:Y:S01]  /*8430*/  LDCU.64 UR6, c[0x0][0x398] ;  /* 0x00007300ff0677ac */ /* 0x000f620008000a00 */
[C---:B-1234-:R-:W-:Y:S01]  /*8440*/  IMAD.SHL.U32 R4, R38.reuse, 0x4, RZ ;  /* 0x0000000426047824 */ /* 0x05efe200078e00ff */
[----:B------:R-:W-:Y:S01]  /*8450*/  SHF.L.U64.HI R39, R38, 0x2, R39 ;  /* 0x0000000226277819 */ /* 0x000fe20000010227 */
[----:B------:R-:W1:Y:S03]  /*8460*/  LDCU.64 UR10, c[0x0][0x3a0] ;  /* 0x00007400ff0a77ac */ /* 0x000e660008000a00 */
[C---:B-----5:R-:W-:Y:S02]  /*8470*/  IADD3 R2, P1, PT, R4.reuse, UR6, RZ ;  /* 0x0000000604027c10 */ /* 0x060fe4000ff3e0ff */
[----:B-1----:R-:W-:Y:S02]  /*8480*/  IADD3 R4, P3, PT, R4, UR10, RZ ;  /* 0x0000000a04047c10 */ /* 0x002fe4000ff7e0ff */
[----:B------:R-:W-:-:S02]  /*8490*/  IADD3.X R3, PT, PT, R39, UR7, RZ, P1, !PT ;  /* 0x0000000727037c10 */ /* 0x000fc40008ffe4ff */
[----:B------:R-:W-:-:S03]  /*84a0*/  IADD3.X R5, PT, PT, R39, UR11, RZ, P3, !PT ;  /* 0x0000000b27057c10 */ /* 0x000fc60009ffe4ff */
[----:B------:R1:W-:Y:S04]  /*84b0*/  STG.E desc[UR8][R2.64], R12 ;  /* 0x0000000c02007986 */ /* 0x0003e8000c101908 */
[----:B------:R1:W-:Y:S02]  /*84c0*/  STG.E desc[UR8][R4.64], R13 ;  /* 0x0000000d04007986 */ /* 0x0003e4000c101908 */
.L_x_1522:
[----:B------:R-:W-:Y:S05]  /*84d0*/  BSYNC.RECONVERGENT B1 ;  /* 0x0000000000017941 */ /* 0x000fea0003800200 */
.L_x_1521:
[----:B------:R-:W-:Y:S04]  /*84e0*/  BSSY.RECONVERGENT B1, `(.L_x_1523) ;  /* 0x000000c000017945 */ /* 0x000fe80003800200 */
[----:B------:R-:W-:Y:S05]  /*84f0*/  @!P4 BRA `(.L_x_1524) ;  /* 0x000000000028c947 */ /* 0x000fea0003800000 */
        /* <DEDUP_REMOVED lines=10> */
.L_x_1524:
[----:B------:R-:W-:Y:S05]  /*85a0*/  BSYNC.RECONVERGENT B1 ;  /* 0x0000000000017941 */ /* 0x000fea0003800200 */
.L_x_1523:
        /* <DEDUP_REMOVED lines=11> */
.L_x_1508:
[----:B------:R-:W-:Y:S05]  /*8660*/  BSYNC.RECONVERGENT B0 ;  /* 0x0000000000007941 */ /* 0x000fea0003800200 */
.L_x_1500:
[----:B------:R-:W-:-:S13]  /*8670*/  ISETP.NE.AND P0, PT, R24, 0xff, PT ;  /* 0x000000ff1800780c */ /* 0x000fda0003f05270 */
[----:B------:R-:W-:Y:S05]  /*8680*/  @P0 EXIT ;  /* 0x000000000000094d */ /* 0x000fea0003800000 */
[----:B01234-:R-:W0:Y:S01]  /*8690*/  LDC.64 R2, c[0x0][0x3a8] ;  /* 0x0000ea00ff027b82 */ /* 0x01fe220000000a00 */
[----:B------:R-:W-:-:S04]  /*86a0*/  ISETP.NE.U32.AND P0, PT, R26, 0x900, PT ;  /* 0x000009001a00780c */ /* 0x000fc80003f05070 */
[----:B------:R-:W-:-:S13]  /*86b0*/  ISETP.NE.AND.EX P0, PT, R30, RZ, PT, P0 ;  /* 0x000000ff1e00720c */ /* 0x000fda0003f05300 */
[----:B------:R-:W-:Y:S05]  /*86c0*/  @P0 BRA `(.L_x_1525) ;  /* 0x0000000000300947 */ /* 0x000fea0003800000 */
[----:B------:R-:W1:Y:S01]  /*86d0*/  LDCU.64 UR4, c[0x0][0x398] ;  /* 0x00007300ff0477ac */ /* 0x000e620008000a00 */
[C---:B------:R-:W-:Y:S01]  /*86e0*/  IMAD.SHL.U32 R6, R44.reuse, 0x4, RZ ;  /* 0x000000042c067824 */ /* 0x040fe200078e00ff */
[----:B------:R-:W-:Y:S01]  /*86f0*/  SHF.L.U64.HI R0, R44, 0x2, R29 ;  /* 0x000000022c007819 */ /* 0x000fe2000001021d */
[----:B------:R-:W2:Y:S03]  /*8700*/  LDCU.64 UR6, c[0x0][0x3a0] ;  /* 0x00007400ff0677ac */ /* 0x000ea60008000a00 */
[C---:B-1----:R-:W-:Y:S02]  /*8710*/  IADD3 R4, P0, PT, R6.reuse, UR4, RZ ;  /* 0x0000000406047c10 */ /* 0x042fe4000ff1e0ff */
[----:B--2---:R-:W-:Y:S02]  /*8720*/  IADD3 R6, P1, PT, R6, UR6, RZ ;  /* 0x0000000606067c10 */ /* 0x004fe4000ff3e0ff */
[----:B------:R-:W-:-:S02]  /*8730*/  IADD3.X R5, PT, PT, R0, UR5, RZ, P0, !PT ;  /* 0x0000000500057c10 */ /* 0x000fc400087fe4ff */
[----:B------:R-:W-:Y:S02]  /*8740*/  IADD3.X R7, PT, PT, R0, UR7, RZ, P1, !PT ;  /* 0x0000000700077c10 */ /* 0x000fe40008ffe4ff */
[----:B------:R-:W-:Y:S01]  /*8750*/  IADD3 R44, P0, PT, R44, 0x1, RZ ;  /* 0x000000012c2c7810 */ /* 0x000fe20007f1e0ff */
[----:B------:R1:W-:Y:S04]  /*8760*/  STG.E desc[UR8][R4.64], R27 ;  /* 0x0000001b04007986 */ /* 0x0003e8000c101908 */
[----:B------:R1:W-:Y:S01]  /*8770*/  STG.E desc[UR8][R6.64], R36 ;  /* 0x0000002406007986 */ /* 0x0003e2000c101908 */
[----:B------:R-:W-:-:S07]  /*8780*/  IMAD.X R29, RZ, RZ, R29, P0 ;  /* 0x000000ffff1d7224 */ /* 0x000fce00000e061d */
.L_x_1525:
[----:B------:R-:W-:-:S05]  /*8790*/  IMAD.MOV.U32 R45, RZ, RZ, R29 ;  /* 0x000000ffff2d7224 */ /* 0x000fca00078e001d */
[----:B0-----:R-:W-:Y:S01]  /*87a0*/  STG.E.64 desc[UR8][R2.64], R44 ;  /* 0x0000002c02007986 */ /* 0x001fe2000c101b08 */
[----:B------:R-:W-:Y:S05]  /*87b0*/  EXIT ;  /* 0x000000000000794d */ /* 0x000fea0003800000 */
.L_x_1499:
[----:B------:R-:W0:Y:S02]  /*87c0*/  LDC.64 R2, c[0x0][0x380] ;  /* 0x0000e000ff027b82 */ /* 0x000e240000000a00 */
[----:B0-----:R-:W-:-:S05]  /*87d0*/  IMAD.WIDE.U32 R4, R39, 0x2400, R2 ;  /* 0x0000240027047825 */ /* 0x001fca00078e0002 */
[----:B------:R-:W2:Y:S01]  /*87e0*/  LDG.E.CONSTANT R6, desc[UR8][R4.64] ;  /* 0x0000000804067981 */ /* 0x000ea2000c1e9900 */
[----:B------:R-:W0:Y:S02]  /*87f0*/  S2R R32, SR_TID.X ;  /* 0x0000000000207919 */ /* 0x000e240000002100 */
[C---:B0-----:R-:W-:Y:S02]  /*8800*/  LOP3.LUT R0, R32.reuse, 0x1f, RZ, 0xc0, !PT ;  /* 0x0000001f20007812 */ /* 0x041fe400078ec0ff */
[----:B------:R-:W-:-:S05]  /*8810*/  LOP3.LUT R3, R32, 0x3e0, RZ, 0xc0, !PT ;  /* 0x000003e020037812 */ /* 0x000fca00078ec0ff */
[----:B------:R-:W-:-:S04]  /*8820*/  IMAD R9, R3, 0x9, R0 ;  /* 0x0000000903097824 */ /* 0x000fc800078e0200 */
[C---:B------:R-:W-:Y:S01]  /*8830*/  VIADD R3, R9.reuse, 0x20 ;  /* 0x0000002009037836 */ /* 0x040fe20000000000 */
[C---:B------:R-:W-:Y:S01]  /*8840*/  ISETP.GE.U32.AND P6, PT, R9.reuse, R26, PT ;  /* 0x0000001a0900720c */ /* 0x040fe20003fc6070 */
[C---:B------:R-:W-:Y:S01]  /*8850*/  VIADD R7, R9.reuse, 0x40 ;  /* 0x0000004009077836 */ /* 0x040fe20000000000 */
[C---:B------:R-:W-:Y:S01]  /*8860*/  LEA R2, P5, R9.reuse, R4, 0x2 ;  /* 0x0000000409027211 */ /* 0x040fe200078a10ff */
[----:B------:R-:W-:Y:S01]  /*8870*/  VIADD R11, R9, 0x60 ;  /* 0x00000060090b7836 */ /* 0x000fe20000000000 */
[-C--:B------:R-:W-:Y:S01]  /*8880*/  ISETP.GE.U32.AND P1, PT, R3, R26.reuse, PT ;  /* 0x0000001a0300720c */ /* 0x080fe20003f26070 */
[----:B------:R-:W-:Y:S01]  /*8890*/  VIADD R3, R9, 0x80 ;  /* 0x0000008009037836 */ /* 0x000fe20000000000 */
[-C--:B------:R-:W-:Y:S01]  /*88a0*/  ISETP.GE.U32.AND P0, PT, R7, R26.reuse, PT ;  /* 0x0000001a0700720c */ /* 0x080fe20003f06070 */
[----:B------:R-:W-:Y:S01]  /*88b0*/  VIADD R7, R9, 0xa0 ;  /* 0x000000a009077836 */ /* 0x000fe20000000000 */
[-C--:B------:R-:W-:Y:S01]  /*88c0*/  ISETP.GE.U32.AND P2, PT, R11, R26.reuse, PT ;  /* 0x0000001a0b00720c */ /* 0x080fe20003f46070 */
[----:B------:R-:W-:Y:S01]  /*88d0*/  VIADD R11, R9, 0xc0 ;  /* 0x000000c0090b7836 */ /* 0x000fe20000000000 */
[-C--:B------:R-:W-:Y:S01]  /*88e0*/  ISETP.GE.U32.AND P3, PT, R3, R26.reuse, PT ;  /* 0x0000001a0300720c */ /* 0x080fe20003f66070 */
[----:B------:R-:W-:Y:S01]  /*88f0*/  IMAD.X R3, RZ, RZ, R5, P5 ;  /* 0x000000ffff037224 */ /* 0x000fe200028e0605 */
[----:B------:R-:W-:-:S02]  /*8900*/  ISETP.GE.U32.AND P4, PT, R7, R26, PT ;  /* 0x0000001a0700720c */ /* 0x000fc40003f86070 */
[-C--:B------:R-:W-:Y:S01]  /*8910*/  ISETP.GE.U32.AND P5, PT, R11, R26.reuse, PT ;  /* 0x0000001a0b00720c */ /* 0x080fe20003fa6070 */
[C---:B------:R-:W-:Y:S02]  /*8920*/  VIADD R11, R9.reuse, 0xe0 ;  /* 0x000000e0090b7836 */ /* 0x040fe40000000000 */
[----:B------:R-:W-:Y:S02]  /*8930*/  VIADD R9, R9, 0x100 ;  /* 0x0000010009097836 */ /* 0x000fe40000000000 */
[----:B------:R-:W-:Y:S02]  /*8940*/  IMAD.MOV.U32 R8, RZ, RZ, RZ ;  /* 0x000000ffff087224 */ /* 0x000fe400078e00ff */
[----:B--2---:R-:W-:Y:S02]  /*8950*/  IMAD.MOV.U32 R0, RZ, RZ, R6 ;  /* 0x000000ffff007224 */ /* 0x004fe400078e0006 */
[----:B------:R-:W2:Y:S02]  /*8960*/  @!P6 LDG.E.CONSTANT R6, desc[UR8][R2.64] ;  /* 0x000000080206e981 */ /* 0x000ea4000c1e9900 */
[----:B------:R-:W-:Y:S01]  /*8970*/  IMAD.MOV.U32 R7, RZ, RZ, R0 ;  /* 0x000000ffff077224 */ /* 0x000fe200078e0000 */
[----:B------:R-:W-:-:S05]  /*8980*/  ISETP.GE.U32.AND P6, PT, R11, R26, PT ;  /* 0x0000001a0b00720c */ /* 0x000fca0003fc6070 */
[----:B------:R-:W3:Y:S01]  /*8990*/  @!P1 LDG.E.CONSTANT R7, desc[UR8][R2.64+0x80] ;  /* 0x0000800802079981 */ /* 0x000ee2000c1e9900 */
[----:B------:R-:W-:Y:S01]  /*89a0*/  ISETP.GE.U32.AND P1, PT, R9, R26, PT ;  /* 0x0000001a0900720c */ /* 0x000fe20003f26070 */
[--C-:B------:R-:W-:Y:S02]  /*89b0*/  IMAD.MOV.U32 R10, RZ, RZ, R0.reuse ;  /* 0x000000ffff0a7224 */ /* 0x100fe400078e0000 */
[--C-:B------:R-:W-:Y:S02]  /*89c0*/  IMAD.MOV.U32 R11, RZ, RZ, R0.reuse ;  /* 0x000000ffff0b7224 */ /* 0x100fe400078e0000 */
[--C-:B------:R-:W-:Y:S02]  /*89d0*/  IMAD.MOV.U32 R13, RZ, RZ, R0.reuse ;  /* 0x000000ffff0d7224 */ /* 0x100fe400078e0000 */
[--C-:B------:R-:W-:Y:S01]  /*89e0*/  IMAD.MOV.U32 R15, RZ, RZ, R0.reuse ;  /* 0x000000ffff0f7224 */ /* 0x100fe200078e0000 */
[----:B------:R-:W4:Y:S01]  /*89f0*/  @!P0 LDG.E.CONSTANT R10, desc[UR8][R2.64+0x100] ;  /* 0x00010008020a8981 */ /* 0x000f22000c1e9900 */
[----:B------:R-:W-:-:S02]  /*8a00*/  IMAD.MOV.U32 R17, RZ, RZ, R0 ;  /* 0x000000ffff117224 */ /* 0x000fc400078e0000 */
[----:B------:R-:W-:Y:S01]  /*8a10*/  IMAD.MOV.U32 R19, RZ, RZ, R0 ;  /* 0x000000ffff137224 */ /* 0x000fe200078e0000 */
[----:B------:R-:W5:Y:S04]  /*8a20*/  @!P2 LDG.E.CONSTANT R11, desc[UR8][R2.64+0x180] ;  /* 0x00018008020ba981 */ /* 0x000f68000c1e9900 */
[----:B------:R-:W5:Y:S04]  /*8a30*/  @!P3 LDG.E.CONSTANT R13, desc[UR8][R2.64+0x200] ;  /* 0x00020008020db981 */ /* 0x000f68000c1e9900 */
[----:B------:R-:W5:Y:S04]  /*8a40*/  @!P4 LDG.E.CONSTANT R15, desc[UR8][R2.64+0x280] ;  /* 0x00028008020fc981 */ /* 0x000f68000c1e9900 */
[----:B------:R-:W5:Y:S04]  /*8a50*/  @!P5 LDG.E.CONSTANT R17, desc[UR8][R2.64+0x300] ;  /* 0x000300080211d981 */ /* 0x000f68000c1e9900 */
[----:B------:R-:W5:Y:S04]  /*8a60*/  @!P6 LDG.E.CONSTANT R19, desc[UR8][R2.64+0x380] ;  /* 0x000380080213e981 */ /* 0x000f68000c1e9900 */
[----:B------:R0:W5:Y:S01]  /*8a70*/  @!P1 LDG.E.CONSTANT R0, desc[UR8][R2.64+0x400] ;  /* 0x0004000802009981 */ /* 0x000162000c1e9900 */
[----:B------:R-:W-:Y:S01]  /*8a80*/  ISETP.NE.AND P0, PT, R32, RZ, PT ;  /* 0x000000ff2000720c */ /* 0x000fe20003f05270 */
[----:B------:R-:W1:Y:S01]  /*8a90*/  S2R R28, SR_LANEID ;  /* 0x00000000001c7919 */ /* 0x000e620000000000 */
[----:B------:R-:W1:Y:S01]  /*8aa0*/  S2UR UR5, SR_CgaCtaId ;  /* 0x00000000000579c3 */ /* 0x000e620000008800 */
[----:B------:R-:W-:Y:S01]  /*8ab0*/  SHF.R.U32.HI R9, RZ, 0x5, R32 ;  /* 0x00000005ff097819 */ /* 0x000fe20000011620 */
[----:B------:R-:W-:-:S06]  /*8ac0*/  UMOV UR4, 0x400 ;  /* 0x0000040000047882 */ /* 0x000fcc0000000000 */
[----:B0-----:R-:W0:Y:S03]  /*8ad0*/  LDC R3, c[0x0][0x390] ;  /* 0x0000e400ff037b82 */ /* 0x001e260000000800 */
[----:B------:R1:W5:Y:S01]  /*8ae0*/  @!P0 LDG.E.CONSTANT R8, desc[UR8][R4.64+-0x4] ;  /* 0xfffffc0804088981 */ /* 0x000362000c1e9900 */
[----:B------:R-:W-:Y:S01]  /*8af0*/  P2R R2, PR, RZ, 0x1 ;  /* 0x00000001ff027803 */ /* 0x000fe20000000000 */
[----:B-1----:R-:W-:Y:S01]  /*8b00*/  ULEA UR4, UR5, UR4, 0x18 ;  /* 0x0000000405047291 */ /* 0x002fe2000f8ec0ff */
[----:B------:R-:W-:-:S05]  /*8b10*/  IMAD R12, R9, 0x120, R28 ;  /* 0x00000120090c7824 */ /* 0x000fca00078e021c */
[----:B------:R-:W-:-:S05]  /*8b20*/  LEA R24, R12, UR4, 0x2 ;  /* 0x000000040c187c11 */ /* 0x000fca000f8e10ff */
[----:B------:R-:W-:Y:S01]  /*8b30*/  IMAD R4, R28, 0x20, R24 ;  /* 0x000000201c047824 */ /* 0x000fe200078e0218 */
[----:B------:R-:W-:Y:S01]  /*8b40*/  ISETP.NE.AND P0, PT, R32, RZ, PT ;  /* 0x000000ff2000720c */ /* 0x000fe20003f05270 */
[----:B--2---:R1:W-:Y:S04]  /*8b50*/  STS [R24], R6 ;  /* 0x0000000618007388 */ /* 0x0043e80000000800 */
        /* <DEDUP_REMOVED lines=9> */
[----:B------:R-:W2:Y:S04]  /*8bf0*/  LDS R29, [R4+0x20] ;  /* 0x00002000041d7984 */ /* 0x000ea80000000800 */
[----:B------:R-:W-:Y:S04]  /*8c00*/  LDS R10, [R4] ;  /* 0x00000000040a7984 */ /* 0x000fe80000000800 */
[----:B------:R-:W3:Y:S04]  /*8c10*/  LDS R12, [R4+0x4] ;  /* 0x00000400040c7984 */ /* 0x000ee80000000800 */
[----:B------:R-:W-:Y:S04]  /*8c20*/  LDS R14, [R4+0x8] ;  /* 0x00000800040e7984 */ /* 0x000fe80000000800 */
[----:B------:R-:W-:Y:S04]  /*8c30*/  LDS R16, [R4+0xc] ;  /* 0x00000c0004107984 */ /* 0x000fe80000000800 */
[----:B------:R-:W-:Y:S04]  /*8c40*/  LDS R18, [R4+0x10] ;  /* 0x0000100004127984 */ /* 0x000fe80000000800 */
[----:B------:R-:W-:Y:S04]  /*8c50*/  LDS R20, [R4+0x14] ;  /* 0x0000140004147984 */ /* 0x000fe80000000800 */
[----:B------:R-:W-:Y:S04]  /*8c60*/  LDS R22, [R4+0x18] ;  /* 0x0000180004167984 */ /* 0x000fe80000000800 */
[----:B------:R-:W-:Y:S01]  /*8c70*/  LDS R2, [R4+0x1c] ;  /* 0x00001c0004027984 */ /* 0x000fe20000000800 */
[----:B------:R-:W-:Y:S01]  /*8c80*/  BAR.SYNC.DEFER_BLOCKING 0x0 ;  /* 0x0000000000007b1d */ /* 0x000fe20000010000 */
[----:B-1----:R-:W-:-:S05]  /*8c90*/  LEA R6, R32, UR4, 0x2 ;  /* 0x0000000420067c11 */ /* 0x002fca000f8e10ff */
[----:B0-----:R-:W-:Y:S04]  /*8ca0*/  STS [R24], R3 ;  /* 0x0000000318007388 */ /* 0x001fe80000000800 */
        /* <DEDUP_REMOVED lines=10> */
[----:B------:R-:W-:Y:S04]  /*8d50*/  LDS R13, [R4+0x4] ;  /* 0x00000400040d7984 */ /* 0x000fe80000000800 */
[----:B------:R-:W-:Y:S04]  /*8d60*/  LDS R15, [R4+0x8] ;  /* 0x00000800040f7984 */ /* 0x000fe80000000800 */
[----:B------:R-:W-:Y:S04]  /*8d70*/  LDS R17, [R4+0xc] ;  /* 0x00000c0004117984 */ /* 0x000fe80000000800 */
[----:B------:R-:W-:Y:S04]  /*8d80*/  LDS R19, [R4+0x10] ;  /* 0x0000100004137984 */ /* 0x000fe80000000800 */
[----:B------:R-:W-:Y:S04]  /*8d90*/  LDS R21, [R4+0x14] ;  /* 0x0000140004157984 */ /* 0x000fe80000000800 */
[----:B------:R-:W-:Y:S04]  /*8da0*/  LDS R23, [R4+0x18] ;  /* 0x0000180004177984 */ /* 0x000fe80000000800 */
[----:B------:R-:W-:Y:S04]  /*8db0*/  LDS R3, [R4+0x1c] ;  /* 0x00001c0004037984 */ /* 0x000fe80000000800 */
[----:B------:R0:W-:Y:S01]  /*8dc0*/  LDS R0, [R4+0x20] ;  /* 0x0000200004007984 */ /* 0x0001e20000000800 */
[----:B------:R-:W-:Y:S06]  /*8dd0*/  BAR.SYNC.DEFER_BLOCKING 0x0 ;  /* 0x0000000000007b1d */ /* 0x000fec0000010000 */
[----:B--2---:R-:W-:Y:S02]  /*8de0*/  STS [R6+0x4d8], R29 ;  /* 0x0004d81d06007388 */ /* 0x004fe40000000800 */
[----:B------:R-:W-:Y:S06]  /*8df0*/  BAR.SYNC.DEFER_BLOCKING 0x0 ;  /* 0x0000000000007b1d */ /* 0x000fec0000010000 */
[----:B------:R-:W1:Y:S01]  /*8e00*/  @P0 LDS R8, [R6+0x4d4] ;  /* 0x0004d40006080984 */ /* 0x000e620000000800 */
[----:B------:R-:W-:-:S04]  /*8e10*/  IMAD R7, R32, 0x9, RZ ;  /* 0x0000000920077824 */ /* 0x000fc800078e02ff */
[C---:B------:R-:W-:Y:S01]  /*8e20*/  VIADD R5, R7.reuse, 0x1 ;  /* 0x0000000107057836 */ /* 0x040fe20000000000 */
[----:B------:R-:W-:Y:S01]  /*8e30*/  ISETP.EQ.U32.AND P4, PT, R26, R7, PT ;  /* 0x000000071a00720c */ /* 0x000fe20003f82070 */
[C---:B------:R-:W-:Y:S01]  /*8e40*/  VIADD R25, R7.reuse, 0x2 ;  /* 0x0000000207197836 */ /* 0x040fe20000000000 */
[----:B---3--:R-:W-:Y:S01]  /*8e50*/  ISETP.NE.AND P5, PT, R10, R12, PT ;  /* 0x0000000c0a00720c */ /* 0x008fe20003fa5270 */
[C---:B------:R-:W-:Y:S01]  /*8e60*/  VIADD R27, R7.reuse, 0x3 ;  /* 0x00000003071b7836 */ /* 0x040fe20000000000 */
[C---:B------:R-:W-:Y:S01]  /*8e70*/  ISETP.EQ.U32.AND P2, PT, R26.reuse, R5, PT ;  /* 0x000000051a00720c */ /* 0x040fe20003f42070 */
[----:B------:R-:W-:Y:S01]  /*8e80*/  VIADD R5, R7, 0x4 ;  /* 0x0000000407057836 */ /* 0x000fe20000000000 */
[----:B------:R-:W-:Y:S02]  /*8e90*/  ISETP.EQ.U32.AND P3, PT, R26, R25, PT ;  /* 0x000000191a00720c */ /* 0x000fe40003f62070 */
[----:B------:R-:W-:Y:S02]  /*8ea0*/  ISETP.EQ.OR.EX P5, PT, R30, RZ, P5, P2 ;  /* 0x000000ff1e00720c */ /* 0x000fe40002fa2720 */
[----:B------:R-:W-:-:S02]  /*8eb0*/  ISETP.EQ.U32.AND P1, PT, R26, R27, PT ;  /* 0x0000001b1a00720c */ /* 0x000fc40003f22070 */
[----:B------:R-:W-:Y:S02]  /*8ec0*/  ISETP.EQ.U32.AND P2, PT, R26, R5, PT ;  /* 0x000000051a00720c */ /* 0x000fe40003f42070 */
[----:B0-----:R-:W-:Y:S02]  /*8ed0*/  SEL R4, RZ, 0x1, !P5 ;  /* 0x00000001ff047807 */ /* 0x001fe40006800000 */
[----:B-1----:R-:W-:-:S04]  /*8ee0*/  ISETP.NE.AND P0, PT, R8, R10, PT ;  /* 0x0000000a0800720c */ /* 0x002fc80003f05270 */
[----:B------:R-:W-:Y:S02]  /*8ef0*/  ISETP.EQ.OR.EX P4, PT, R30, RZ, P0, P4 ;  /* 0x000000ff1e00720c */ /* 0x000fe40000782740 */
[----:B------:R-:W-:Y:S02]  /*8f00*/  ISETP.NE.AND P0, PT, R12, R14, PT ;  /* 0x0000000e0c00720c */ /* 0x000fe40003f05270 */
[----:B------:R-:W-:Y:S02]  /*8f10*/  SEL R6, RZ, 0x1, !P4 ;  /* 0x00000001ff067807 */ /* 0x000fe40006000000 */
[----:B------:R-:W-:Y:S02]  /*8f20*/  ISETP.EQ.OR.EX P3, PT, R30, RZ, P0, P3 ;  /* 0x000000ff1e00720c */ /* 0x000fe40000762730 */
[----:B------:R-:W-:Y:S02]  /*8f30*/  ISETP.NE.AND P4, PT, R14, R16, PT ;  /* 0x000000100e00720c */ /* 0x000fe40003f85270 */
[----:B------:R-:W-:-:S02]  /*8f40*/  ISETP.NE.AND P0, PT, R16, R18, PT ;  /* 0x000000121000720c */ /* 0x000fc40003f05270 */
[----:B------:R-:W-:Y:S02]  /*8f50*/  SEL R27, RZ, 0x1, !P3 ;  /* 0x00000001ff1b7807 */ /* 0x000fe40005800000 */
[C---:B------:R-:W-:Y:S02]  /*8f60*/  ISETP.EQ.OR.EX P6, PT, R30.reuse, RZ, P4, P1 ;  /* 0x000000ff1e00720c */ /* 0x040fe400027c2710 */
[----:B------:R-:W-:Y:S02]  /*8f70*/  ISETP.EQ.OR.EX P2, PT, R30, RZ, P0, P2 ;  /* 0x000000ff1e00720c */ /* 0x000fe40000742720 */
[----:B------:R-:W-:Y:S02]  /*8f80*/  IADD3 R27, P0, P1, R27, R4, R6 ;  /* 0x000000041b1b7210 */ /* 0x000fe4000791e006 */
[----:B------:R-:W-:Y:S02]  /*8f90*/  SEL R5, RZ, 0x1, !P6 ;  /* 0x00000001ff057807 */ /* 0x000fe40007000000 */
[----:B------:R-:W-:-:S02]  /*8fa0*/  SEL R4, RZ, 0x1, !P2 ;  /* 0x00000001ff047807 */ /* 0x000fc40005000000 */
[----:B------:R-:W-:Y:S02]  /*8fb0*/  IADD3.X R24, PT, PT, RZ, RZ, RZ, P0, P1 ;  /* 0x000000ffff187210 */ /* 0x000fe400007e24ff */
[----:B------:R-:W-:Y:S01]  /*8fc0*/  IADD3 R27, P0, P1, R4, R27, R5 ;  /* 0x0000001b041b7210 */ /* 0x000fe2000791e005 */
[----:B------:R-:W-:-:S03]  /*8fd0*/  VIADD R5, R7, 0x5 ;  /* 0x0000000507057836 */ /* 0x000fc60000000000 */
[----:B------:R-:W-:Y:S02]  /*8fe0*/  IADD3.X R24, PT, PT, RZ, R24, RZ, P0, P1 ;  /* 0x00000018ff187210 */ /* 0x000fe400007e24ff */
[----:B------:R-:W-:Y:S01]  /*8ff0*/  ISETP.EQ.U32.AND P0, PT, R26, R5, PT ;  /* 0x000000051a00720c */ /* 0x000fe20003f02070 */
[----:B------:R-:W-:Y:S01]  /*9000*/  VIADD R5, R7, 0x6 ;  /* 0x0000000607057836 */ /* 0x000fe20000000000 */
[----:B------:R-:W-:Y:S02]  /*9010*/  ISETP.NE.AND P1, PT, R18, R20, PT ;  /* 0x000000141200720c */ /* 0x000fe40003f25270 */
[----:B------:R-:W-:Y:S02]  /*9020*/  ISETP.NE.AND P4, PT, R20, R22, PT ;  /* 0x000000161400720c */ /* 0x000fe40003f85270 */
[----:B------:R-:W-:Y:S02]  /*9030*/  ISETP.EQ.OR.EX P1, PT, R30, RZ, P1, P0 ;  /* 0x000000ff1e00720c */ /* 0x000fe40000f22700 */
[----:B------:R-:W-:-:S04]  /*9040*/  ISETP.EQ.U32.AND P0, PT, R26, R5, PT ;  /* 0x000000051a00720c */ /* 0x000fc80003f02070 */
[----:B------:R-:W-:Y:S02]  /*9050*/  ISETP.EQ.OR.EX P0, PT, R30, RZ, P4, P0 ;  /* 0x000000ff1e00720c */ /* 0x000fe40002702700 */
[----:B------:R-:W-:Y:S02]  /*9060*/  SEL R5, RZ, 0x1, !P1 ;  /* 0x00000001ff057807 */ /* 0x000fe40004800000 */
[----:B------:R-:W-:Y:S02]  /*9070*/  SEL R4, RZ, 0x1, !P0 ;  /* 0x00000001ff047807 */ /* 0x000fe40004000000 */
[----:B------:R-:W-:Y:S02]  /*9080*/  P2R R31, PR, RZ, 0x20 ;  /* 0x00000020ff1f7803 */ /* 0x000fe40000000000 */
[----:B------:R-:W-:Y:S01]  /*9090*/  IADD3 R27, P4, P5, R4, R27, R5 ;  /* 0x0000001b041b7210 */ /* 0x000fe20007d9e005 */
[C---:B------:R-:W-:Y:S02]  /*90a0*/  VIADD R5, R7.reuse, 0x7 ;  /* 0x0000000707057836 */ /* 0x040fe40000000000 */
[----:B------:R-:W-:Y:S01]  /*90b0*/  VIADD R7, R7, 0x8 ;  /* 0x0000000807077836 */ /* 0x000fe20000000000 */
[----:B------:R-:W-:-:S02]  /*90c0*/  IADD3.X R24, PT, PT, RZ, R24, RZ, P4, P5 ;  /* 0x00000018ff187210 */ /* 0x000fc400027ea4ff */
[----:B------:R-:W-:Y:S02]  /*90d0*/  ISETP.EQ.U32.AND P5, PT, R26, R5, PT ;  /* 0x000000051a00720c */ /* 0x000fe40003fa2070 */
[----:B------:R-:W-:Y:S02]  /*90e0*/  ISETP.NE.AND P4, PT, R22, R2, PT ;  /* 0x000000021600720c */ /* 0x000fe40003f85270 */
[----:B------:R-:W-:Y:S02]  /*90f0*/  P2R R34, PR, RZ, 0x40 ;  /* 0x00000040ff227803 */ /* 0x000fe40000000000 */
[----:B------:R-:W-:Y:S02]  /*9100*/  ISETP.EQ.OR.EX P5, PT, R30, RZ, P4, P5 ;  /* 0x000000ff1e00720c */ /* 0x000fe400027a2750 */
[----:B------:R-:W-:Y:S02]  /*9110*/  ISETP.EQ.U32.AND P4, PT, R26, R7, PT ;  /* 0x000000071a00720c */ /* 0x000fe40003f82070 */
[----:B------:R-:W-:-:S02]  /*9120*/  ISETP.NE.AND P6, PT, R2, R29, PT ;  /* 0x0000001d0200720c */ /* 0x000fc40003fc5270 */
[----:B------:R-:W-:Y:S02]  /*9130*/  P2R R33, PR, RZ, 0x8 ;  /* 0x00000008ff217803 */ /* 0x000fe40000000000 */
[----:B------:R-:W-:Y:S02]  /*9140*/  ISETP.EQ.OR.EX P4, PT, R30, RZ, P6, P4 ;  /* 0x000000ff1e00720c */ /* 0x000fe40003782740 */
[----:B------:R-:W-:Y:S02]  /*9150*/  ISETP.NE.AND P3, PT, R31, RZ, PT ;  /* 0x000000ff1f00720c */ /* 0x000fe40003f65270 */
[----:B------:R-:W-:Y:S02]  /*9160*/  SEL R5, RZ, 0x1, !P5 ;  /* 0x00000001ff057807 */ /* 0x000fe40006800000 */
[----:B------:R-:W-:Y:S02]  /*9170*/  SEL R4, RZ, 0x1, !P4 ;  /* 0x00000001ff047807 */ /* 0x000fe40006000000 */
[----:B------:R-:W-:-:S02]  /*9180*/  P2R R25, PR, RZ, 0x8 ;  /* 0x00000008ff197803 */ /* 0x000fc40000000000 */
[----:B------:R-:W-:-:S04]  /*9190*/  IADD3 R27, P3, P6, R4, R27, R5 ;  /* 0x0000001b041b7210 */ /* 0x000fc80007e7e005 */
[----:B------:R-:W-:Y:S02]  /*91a0*/  IADD3.X R24, PT, PT, RZ, R24, RZ, P3, P6 ;  /* 0x00000018ff187210 */ /* 0x000fe40001fec4ff */
[----:B------:R-:W-:-:S04]  /*91b0*/  ISETP.NE.AND P3, PT, R25, RZ, PT ;  /* 0x000000ff1900720c */ /* 0x000fc80003f65270 */
[----:B------:R-:W-:Y:S02]  /*91c0*/  SEL R4, R11, RZ, !P3 ;  /* 0x000000ff0b047207 */ /* 0x000fe40005800000 */
[----:B------:R-:W-:-:S03]  /*91d0*/  ISETP.NE.AND P3, PT, R33, RZ, PT ;  /* 0x000000ff2100720c */ /* 0x000fc60003f65270 */
[----:B------:R-:W-:-:S05]  /*91e0*/  IMAD.IADD R4, R13, 0x1, R4 ;  /* 0x000000010d047824 */ /* 0x000fca00078e0204 */
[----:B------:R-:W-:Y:S02]  /*91f0*/  SEL R4, R4, RZ, !P3 ;  /* 0x000000ff04047207 */ /* 0x000fe40005800000 */
[----:B------:R-:W-:-:S03]  /*9200*/  ISETP.NE.AND P6, PT, R34, RZ, PT ;  /* 0x000000ff2200720c */ /* 0x000fc60003fc5270 */
        /* <DEDUP_REMOVED lines=13> */
[----:B------:R-:W0:Y:S01]  /*92e0*/  SHFL.UP PT, R6, R0, 0x1, RZ ;  /* 0x0420000000067989 */ /* 0x000e2200000e00ff */
[----:B------:R-:W-:-:S03]  /*92f0*/  ISETP.NE.U32.AND P4, PT, R27, RZ, PT ;  /* 0x000000ff1b00720c */ /* 0x000fc60003f85070 */
[----:B------:R-:W1:Y:S01]  /*9300*/  SHFL.UP PT, R4, R27, 0x1, RZ ;  /* 0x042000001b047989 */ /* 0x000e6200000e00ff */
[----:B------:R-:W-:-:S03]  /*9310*/  ISETP.NE.AND.EX P4, PT, R24, RZ, PT, P4 ;  /* 0x000000ff1800720c */ /* 0x000fc60003f85340 */
[----:B------:R-:W2:Y:S01]  /*9320*/  SHFL.UP PT, R5, R24, 0x1, RZ ;  /* 0x0420000018057989 */ /* 0x000ea200000e00ff */
[----:B0-----:R-:W-:Y:S02]  /*9330*/  SEL R6, R6, RZ, !P4 ;  /* 0x000000ff06067207 */ /* 0x001fe40006000000 */
[----:B------:R-:W-:-:S04]  /*9340*/  ISETP.GE.AND P4, PT, R28, 0x1, PT ;  /* 0x000000011c00780c */ /* 0x000fc80003f86270 */
[----:B------:R-:W-:-:S05]  /*9350*/  SEL R7, R6, RZ, P4 ;  /* 0x000000ff06077207 */ /* 0x000fca0002000000 */
[----:B------:R-:W-:Y:S01]  /*9360*/  IMAD.IADD R7, R0, 0x1, R7 ;  /* 0x0000000100077824 */ /* 0x000fe200078e0207 */
[----:B-1----:R-:W-:-:S04]  /*9370*/  SEL R4, R4, RZ, P4 ;  /* 0x000000ff04047207 */ /* 0x002fc80002000000 */
[----:B------:R-:W0:Y:S01]  /*9380*/  SHFL.UP PT, R6, R7, 0x2, RZ ;  /* 0x0440000007067989 */ /* 0x000e2200000e00ff */
[----:B--2---:R-:W-:Y:S02]  /*9390*/  SEL R5, R5, RZ, P4 ;  /* 0x000000ff05057207 */ /* 0x004fe40002000000 */
[----:B------:R-:W-:-:S05]  /*93a0*/  IADD3 R25, P4, PT, R4, R27, RZ ;  /* 0x0000001b04197210 */ /* 0x000fca0007f9e0ff */
[----:B------:R-:W-:Y:S01]  /*93b0*/  IMAD.X R27, R5, 0x1, R24, P4 ;  /* 0x00000001051b7824 */ /* 0x000fe200020e0618 */
[----:B------:R-:W1:Y:S01]  /*93c0*/  SHFL.UP PT, R0, R25, 0x2, RZ ;  /* 0x0440000019007989 */ /* 0x000e6200000e00ff */
[----:B------:R-:W-:-:S03]  /*93d0*/  ISETP.NE.U32.AND P4, PT, R25, RZ, PT ;  /* 0x000000ff1900720c */ /* 0x000fc60003f85070 */
[----:B------:R-:W2:Y:S01]  /*93e0*/  SHFL.UP PT, R4, R27, 0x2, RZ ;  /* 0x044000001b047989 */ /* 0x000ea200000e00ff */
[----:B------:R-:W-:-:S04]  /*93f0*/  ISETP.NE.AND.EX P4, PT, R27, RZ, PT, P4 ;  /* 0x000000ff1b00720c */ /* 0x000fc80003f85340 */
[----:B0-----:R-:W-:Y:S02]  /*9400*/  SEL R6, R6, RZ, !P4 ;  /* 0x000000ff06067207 */ /* 0x001fe40006000000 */
[----:B------:R-:W-:-:S04]  /*9410*/  ISETP.GE.AND P4, PT, R28, 0x2, PT ;  /* 0x000000021c00780c */ /* 0x000fc80003f86270 */
[----:B------:R-:W-:-:S05]  /*9420*/  SEL R6, R6, RZ, P4 ;  /* 0x000000ff06067207 */ /* 0x000fca0002000000 */
[----:B------:R-:W-:Y:S01]  /*9430*/  IMAD.IADD R6, R7, 0x1, R6 ;  /* 0x0000000107067824 */ /* 0x000fe200078e0206 */
[----:B-1----:R-:W-:Y:S02]  /*9440*/  SEL R0, R0, RZ, P4 ;  /* 0x000000ff00007207 */ /* 0x002fe40002000000 */
[----:B--2---:R-:W-:Y:S02]  /*9450*/  SEL R4, R4, RZ, P4 ;  /* 0x000000ff04047207 */ /* 0x004fe40002000000 */
[----:B------:R-:W0:Y:S01]  /*9460*/  SHFL.UP PT, R5, R6, 0x4, RZ ;  /* 0x0480000006057989 */ /* 0x000e2200000e00ff */
        /* <DEDUP_REMOVED lines=8> */
[----:B------:R-:W-:Y:S02]  /*94f0*/  SEL R5, R5, RZ, P4 ;  /* 0x000000ff05057207 */ /* 0x000fe40002000000 */
[----:B-1----:R-:W-:-:S03]  /*9500*/  SEL R0, R0, RZ, P4 ;  /* 0x000000ff00007207 */ /* 0x002fc60002000000 */
[----:B------:R-:W-:Y:S01]  /*9510*/  IMAD.IADD R5, R6, 0x1, R5 ;  /* 0x0000000106057824 */ /* 0x000fe200078e0205 */
[----:B--2---:R-:W-:Y:S02]  /*9520*/  SEL R4, R4, RZ, P4 ;  /* 0x000000ff04047207 */ /* 0x004fe40002000000 */
[----:B------:R-:W-:Y:S02]  /*9530*/  IADD3 R7, P4, PT, R0, R7, RZ ;  /* 0x0000000700077210 */ /* 0x000fe40007f9e0ff */
[----:B------:R-:W0:Y:S03]  /*9540*/  SHFL.UP PT, R6, R5, 0x8, RZ ;  /* 0x0500000005067989 */ /* 0x000e2600000e00ff */
[----:B------:R-:W-:Y:S01]  /*9550*/  IMAD.X R27, R4, 0x1, R25, P4 ;  /* 0x00000001041b7824 */ /* 0x000fe200020e0619 */
[----:B------:R-:W1:Y:S04]  /*9560*/  SHFL.UP PT, R0, R7, 0x8, RZ ;  /* 0x0500000007007989 */ /* 0x000e6800000e00ff */
[----:B------:R-:W2:Y:S01]  /*9570*/  SHFL.UP PT, R4, R27, 0x8, RZ ;  /* 0x050000001b047989 */ /* 0x000ea200000e00ff */
[----:B------:R-:W-:-:S04]  /*9580*/  ISETP.NE.U32.AND P4, PT, R7, RZ, PT ;  /* 0x000000ff0700720c */ /* 0x000fc80003f85070 */
[----:B------:R-:W-:-:S04]  /*9590*/  ISETP.NE.AND.EX P4, PT, R27, RZ, PT, P4 ;  /* 0x000000ff1b00720c */ /* 0x000fc80003f85340 */
[----:B0-----:R-:W-:Y:S02]  /*95a0*/  SEL R6, R6, RZ, !P4 ;  /* 0x000000ff06067207 */ /* 0x001fe40006000000 */
[----:B------:R-:W-:-:S04]  /*95b0*/  ISETP.GE.AND P4, PT, R28, 0x8, PT ;  /* 0x000000081c00780c */ /* 0x000fc80003f86270 */
[----:B------:R-:W-:Y:S02]  /*95c0*/  SEL R6, R6, RZ, P4 ;  /* 0x000000ff06067207 */ /* 0x000fe40002000000 */
[----:B-1----:R-:W-:Y:S02]  /*95d0*/  SEL R0, R0, RZ, P4 ;  /* 0x000000ff00007207 */ /* 0x002fe40002000000 */
[----:B--2---:R-:W-:Y:S01]  /*95e0*/  SEL R4, R4, RZ, P4 ;  /* 0x000000ff04047207 */ /* 0x004fe20002000000 */
[----:B------:R-:W-:Y:S01]  /*95f0*/  IMAD.IADD R6, R5, 0x1, R6 ;  /* 0x0000000105067824 */ /* 0x000fe200078e0206 */
[----:B------:R-:W-:-:S04]  /*9600*/  IADD3 R25, P4, PT, R0, R7, RZ ;  /* 0x0000000700197210 */ /* 0x000fc80007f9e0ff */
[----:B------:R-:W0:Y:S01]  /*9610*/  SHFL.UP PT, R5, R6, 0x10, RZ ;  /* 0x0600000006057989 */ /* 0x000e2200000e00ff */
[----:B------:R-:W-:-:S03]  /*9620*/  IMAD.X R24, R4, 0x1, R27, P4 ;  /* 0x0000000104187824 */ /* 0x000fc600020e061b */
[----:B------:R-:W1:Y:S04]  /*9630*/  SHFL.UP PT, R0, R25, 0x10, RZ ;  /* 0x0600000019007989 */ /* 0x000e6800000e00ff */
[----:B------:R-:W2:Y:S01]  /*9640*/  SHFL.UP PT, R4, R24, 0x10, RZ ;  /* 0x0600000018047989 */ /* 0x000ea200000e00ff */
[----:B------:R-:W-:-:S04]  /*9650*/  ISETP.NE.U32.AND P4, PT, R25, RZ, PT ;  /* 0x000000ff1900720c */ /* 0x000fc80003f85070 */
[----:B------:R-:W-:-:S04]  /*9660*/  ISETP.NE.AND.EX P4, PT, R24, RZ, PT, P4 ;  /* 0x000000ff1800720c */ /* 0x000fc80003f85340 */
[----:B0-----:R-:W-:Y:S02]  /*9670*/  SEL R7, R5, RZ, !P4 ;  /* 0x000000ff05077207 */ /* 0x001fe40006000000 */
[----:B------:R-:W-:-:S04]  /*9680*/  ISETP.GE.AND P4, PT, R28, 0x10, PT ;  /* 0x000000101c00780c */ /* 0x000fc80003f86270 */
[----:B-1----:R-:W-:Y:S02]  /*9690*/  SEL R0, R0, RZ, P4 ;  /* 0x000000ff00007207 */ /* 0x002fe40002000000 */
[----:B--2---:R-:W-:Y:S02]  /*96a0*/  SEL R5, R4, RZ, P4 ;  /* 0x000000ff04057207 */ /* 0x004fe40002000000 */
[----:B------:R-:W-:Y:S02]  /*96b0*/  SEL R7, R7, RZ, P4 ;  /* 0x000000ff07077207 */ /* 0x000fe40002000000 */
[----:B------:R-:W-:Y:S02]  /*96c0*/  ISETP.NE.AND P4, PT, R28, 0x1f, PT ;  /* 0x0000001f1c00780c */ /* 0x000fe40003f85270 */
[----:B------:R-:W-:Y:S01]  /*96d0*/  IADD3 R4, P5, PT, R0, R25, RZ ;  /* 0x0000001900047210 */ /* 0x000fe20007fbe0ff */
[----:B------:R-:W-:-:S04]  /*96e0*/  IMAD.IADD R33, R6, 0x1, R7 ;  /* 0x0000000106217824 */ /* 0x000fc800078e0207 */
[----:B------:R-:W-:-:S06]  /*96f0*/  IMAD.X R5, R5, 0x1, R24, P5 ;  /* 0x0000000105057824 */ /* 0x000fcc00028e0618 */
[----:B------:R-:W-:-:S05]  /*9700*/  @!P4 LEA R40, R9, UR4, 0x4 ;  /* 0x000000040928cc11 */ /* 0x000fca000f8e20ff */
[----:B------:R-:W-:Y:S04]  /*9710*/  @!P4 STS.64 [R40], R4 ;  /* 0x000000042800c388 */ /* 0x000fe80000000a00 */
[----:B------:R-:W-:Y:S01]  /*9720*/  @!P4 STS [R40+0x8], R33 ;  /* 0x000008212800c388 */ /* 0x000fe20000000800 */
[----:B------:R-:W-:Y:S06]  /*9730*/  BAR.SYNC.DEFER_BLOCKING 0x0 ;  /* 0x0000000000007b1d */ /* 0x000fec0000010000 */
[----:B------:R-:W-:Y:S04]  /*9740*/  LDS.64 R34, [UR4+0x10] ;  /* 0x00001004ff227984 */ /* 0x000fe80008000a00 */
[----:B------:R-:W0:Y:S04]  /*9750*/  LDS.64 R36, [UR4] ;  /* 0x00000004ff247984 */ /* 0x000e280008000a00 */
[----:B------:R-:W1:Y:S04]  /*9760*/  LDS R0, [UR4+0x8] ;  /* 0x00000804ff007984 */ /* 0x000e680008000800 */
[----:B------:R-:W2:Y:S04]  /*9770*/  LDS R27, [UR4+0x18] ;  /* 0x00001804ff1b7984 */ /* 0x000ea80008000800 */
[----:B------:R-:W3:Y:S04]  /*9780*/  LDS.64 R24, [UR4+0x20] ;  /* 0x00002004ff187984 */ /* 0x000ee80008000a00 */
[----:B------:R-:W4:Y:S04]  /*9790*/  LDS R38, [UR4+0x28] ;  /* 0x00002804ff267984 */ /* 0x000f280008000800 */
[----:B------:R-:W5:Y:S04]  /*97a0*/  LDS.64 R6, [UR4+0x30] ;  /* 0x00003004ff067984 */ /* 0x000f680008000a00 */
[----:B------:R-:W-:Y:S01]  /*97b0*/  LDS R40, [UR4+0x58] ;  /* 0x00005804ff287984 */ /* 0x000fe20008000800 */
[----:B0-----:R-:W-:-:S05]  /*97c0*/  IADD3 R41, P4, PT, R36, R34, RZ ;  /* 0x0000002224297210 */ /* 0x001fca0007f9e0ff */
[----:B------:R-:W-:Y:S01]  /*97d0*/  IMAD.X R43, R37, 0x1, R35, P4 ;  /* 0x00000001252b7824 */ /* 0x000fe200020e0623 */
[----:B------:R-:W-:-:S04]  /*97e0*/  ISETP.NE.U32.AND P4, PT, R34, RZ, PT ;  /* 0x000000ff2200720c */ /* 0x000fc80003f85070 */
[----:B------:R-:W-:-:S04]  /*97f0*/  ISETP.NE.AND.EX P4, PT, R35, RZ, PT, P4 ;  /* 0x000000ff2300720c */ /* 0x000fc80003f85340 */
[----:B-1----:R-:W-:Y:S02]  /*9800*/  SEL R34, R0, RZ, !P4 ;  /* 0x000000ff00227207 */ /* 0x002fe40006000000 */
[----:B------:R-:W-:-:S03]  /*9810*/  ISETP.NE.AND P4, PT, R9, 0x2, PT ;  /* 0x000000020900780c */ /* 0x000fc60003f85270 */
[----:B--2---:R-:W-:Y:S01]  /*9820*/  IMAD.IADD R27, R27, 0x1, R34 ;  /* 0x000000011b1b7824 */ /* 0x004fe200078e0222 */
[----:B------:R-:W-:Y:S01]  /*9830*/  SEL R42, R41, R36, !P4 ;  /* 0x00000024292a7207 */ /* 0x000fe20006000000 */
[----:B------:R-:W-:Y:S01]  /*9840*/  LDS.64 R34, [UR4+0x40] ;  /* 0x00004004ff227984 */ /* 0x000fe20008000a00 */
[----:B------:R-:W-:Y:S02]  /*9850*/  SEL R44, R43, R37, !P4 ;  /* 0x000000252b2c7207 */ /* 0x000fe40006000000 */
[----:B------:R-:W-:Y:S01]  /*9860*/  SEL R0, R27, R0, !P4 ;  /* 0x000000001b007207 */ /* 0x000fe20006000000 */
[----:B------:R-:W0:Y:S01]  /*9870*/  LDS R36, [UR4+0x38] ;  /* 0x00003804ff247984 */ /* 0x000e220008000800 */
[----:B---3--:R-:W-:-:S05]  /*9880*/  IADD3 R37, P4, PT, R24, R41, RZ ;  /* 0x0000002918257210 */ /* 0x008fca0007f9e0ff */
[----:B------:R-:W-:Y:S01]  /*9890*/  IMAD.X R43, R25, 0x1, R43, P4 ;  /* 0x00000001192b7824 */ /* 0x000fe200020e062b */
[----:B------:R-:W-:-:S04]  /*98a0*/  ISETP.NE.U32.AND P4, PT, R24, RZ, PT ;  /* 0x000000ff1800720c */ /* 0x000fc80003f85070 */
[----:B------:R-:W-:Y:S02]  /*98b0*/  ISETP.NE.AND.EX P4, PT, R25, RZ, PT, P4 ;  /* 0x000000ff1900720c */ /* 0x000fe40003f85340 */
[----:B------:R-:W-:Y:S02]  /*98c0*/  LDS.64 R24, [UR4+0x50] ;  /* 0x00005004ff187984 */ /* 0x000fe40008000a00 */
[----:B------:R-:W-:Y:S02]  /*98d0*/  SEL R27, R27, RZ, !P4 ;  /* 0x000000ff1b1b7207 */ /* 0x000fe40006000000 */
[----:B------:R-:W-:-:S03]  /*98e0*/  ISETP.NE.AND P4, PT, R9, 0x3, PT ;  /* 0x000000030900780c */ /* 0x000fc60003f85270 */
[----:B----4-:R-:W-:Y:S01]  /*98f0*/  IMAD.IADD R27, R38, 0x1, R27 ;  /* 0x00000001261b7824 */ /* 0x010fe200078e021b */
[----:B------:R-:W-:Y:S01]  /*9900*/  SEL R42, R37, R42, !P4 ;  /* 0x0000002a252a7207 */ /* 0x000fe20006000000 */
[----:B------:R-:W1:Y:S01]  /*9910*/  LDS R38, [UR4+0x48] ;  /* 0x00004804ff267984 */ /* 0x000e620008000800 */
[----:B------:R-:W-:Y:S02]  /*9920*/  SEL R44, R43, R44, !P4 ;  /* 0x0000002c2b2c7207 */ /* 0x000fe40006000000 */
[----:B------:R-:W-:Y:S02]  /*9930*/  SEL R0, R27, R0, !P4 ;  /* 0x000000001b007207 */ /* 0x000fe40006000000 */
[----:B-----5:R-:W-:-:S05]  /*9940*/  IADD3 R37, P4, PT, R6, R37, RZ ;  /* 0x0000002506257210 */ /* 0x020fca0007f9e0ff */
[----:B------:R-:W-:Y:S01]  /*9950*/  IMAD.X R43, R7, 0x1, R43, P4 ;  /* 0x00000001072b7824 */ /* 0x000fe200020e062b */
[----:B------:R-:W-:-:S04]  /*9960*/  ISETP.NE.U32.AND P4, PT, R6, RZ, PT ;  /* 0x000000ff0600720c */ /* 0x000fc80003f85070 */
[----:B------:R-:W-:-:S04]  /*9970*/  ISETP.NE.AND.EX P4, PT, R7, RZ, PT, P4 ;  /* 0x000000ff0700720c */ /* 0x000fc80003f85340 */
[----:B------:R-:W-:Y:S02]  /*9980*/  SEL R27, R27, RZ, !P4 ;  /* 0x000000ff1b1b7207 */ /* 0x000fe40006000000 */
[----:B------:R-:W-:-:S03]  /*9990*/  ISETP.NE.AND P4, PT, R9, 0x4, PT ;  /* 0x000000040900780c */ /* 0x000fc60003f85270 */
[----:B0-----:R-:W-:Y:S01]  /*99a0*/  IMAD.IADD R27, R36, 0x1, R27 ;  /* 0x00000001241b7824 */ /* 0x001fe200078e021b */
[----:B------:R-:W-:Y:S02]  /*99b0*/  SEL R6, R37, R42, !P4 ;  /* 0x0000002a25067207 */ /* 0x000fe40006000000 */
[----:B------:R-:W-:Y:S02]  /*99c0*/  SEL R42, R43, R44, !P4 ;  /* 0x0000002c2b2a7207 */ /* 0x000fe40006000000 */
[----:B------:R-:W-:Y:S02]  /*99d0*/  SEL R0, R27, R0, !P4 ;  /* 0x000000001b007207 */ /* 0x000fe40006000000 */
[C---:B------:R-:W-:Y:S02]  /*99e0*/  IADD3 R7, P4, PT, R34.reuse, R37, RZ ;  /* 0x0000002522077210 */ /* 0x040fe40007f9e0ff */
[----:B------:R-:W0:Y:S03]  /*99f0*/  LDS.64 R36, [UR4+0x60] ;  /* 0x00006004ff247984 */ /* 0x000e260008000a00 */
[----:B------:R-:W-:Y:S01]  /*9a00*/  IMAD.X R43, R35, 0x1, R43, P4 ;  /* 0x00000001232b7824 */ /* 0x000fe200020e062b */
[----:B------:R-:W-:-:S02]  /*9a10*/  ISETP.NE.U32.AND P4, PT, R34, RZ, PT ;  /* 0x000000ff2200720c */ /* 0x000fc40003f85070 */
[----:B------:R-:W2:Y:S02]  /*9a20*/  LDS R34, [UR4+0x68] ;  /* 0x00006804ff227984 */ /* 0x000ea40008000800 */
[----:B------:R-:W-:-:S04]  /*9a30*/  ISETP.NE.AND.EX P4, PT, R35, RZ, PT, P4 ;  /* 0x000000ff2300720c */ /* 0x000fc80003f85340 */
[----:B------:R-:W-:Y:S02]  /*9a40*/  SEL R27, R27, RZ, !P4 ;  /* 0x000000ff1b1b7207 */ /* 0x000fe40006000000 */
[----:B------:R-:W-:-:S03]  /*9a50*/  ISETP.NE.AND P4, PT, R9, 0x5, PT ;  /* 0x000000050900780c */ /* 0x000fc60003f85270 */
[----:B-1----:R-:W-:Y:S01]  /*9a60*/  IMAD.IADD R27, R38, 0x1, R27 ;  /* 0x00000001261b7824 */ /* 0x002fe200078e021b */
[----:B------:R-:W-:Y:S02]  /*9a70*/  SEL R38, R7, R6, !P4 ;  /* 0x0000000607267207 */ /* 0x000fe40006000000 */
[----:B------:R-:W-:Y:S02]  /*9a80*/  SEL R42, R43, R42, !P4 ;  /* 0x0000002a2b2a7207 */ /* 0x000fe40006000000 */
[----:B------:R-:W-:Y:S02]  /*9a90*/  SEL R0, R27, R0, !P4 ;  /* 0x000000001b007207 */ /* 0x000fe40006000000 */
[C---:B------:R-:W-:Y:S02]  /*9aa0*/  IADD3 R35, P4, PT, R24.reuse, R7, RZ ;  /* 0x0000000718237210 */ /* 0x040fe40007f9e0ff */
[----:B------:R-:W1:Y:S03]  /*9ab0*/  LDS.64 R6, [UR4+0x70] ;  /* 0x00007004ff067984 */ /* 0x000e660008000a00 */
[----:B------:R-:W-:Y:S01]  /*9ac0*/  IMAD.X R43, R25, 0x1, R43, P4 ;  /* 0x00000001192b7824 */ /* 0x000fe200020e062b */
[----:B------:R-:W-:-:S04]  /*9ad0*/  ISETP.NE.U32.AND P4, PT, R24, RZ, PT ;  /* 0x000000ff1800720c */ /* 0x000fc80003f85070 */
[----:B------:R-:W-:-:S04]  /*9ae0*/  ISETP.NE.AND.EX P4, PT, R25, RZ, PT, P4 ;  /* 0x000000ff1900720c */ /* 0x000fc80003f85340 */
[----:B------:R-:W-:Y:S02]  /*9af0*/  SEL R27, R27, RZ, !P4 ;  /* 0x000000ff1b1b7207 */ /* 0x000fe40006000000 */
[----:B------:R-:W-:-:S03]  /*9b00*/  ISETP.NE.AND P4, PT, R9, 0x6, PT ;  /* 0x000000060900780c */ /* 0x000fc60003f85270 */
[----:B------:R-:W-:Y:S01]  /*9b10*/  IMAD.IADD R27, R40, 0x1, R27 ;  /* 0x00000001281b7824 */ /* 0x000fe200078e021b */
[----:B------:R-:W-:Y:S02]  /*9b20*/  SEL R24, R35, R38, !P4 ;  /* 0x0000002623187207 */ /* 0x000fe40006000000 */
[----:B------:R-:W-:Y:S01]  /*9b30*/  SEL R40, R43, R42, !P4 ;  /* 0x0000002a2b287207 */ /* 0x000fe20006000000 */
[----:B------:R-:W3:Y:S01]  /*9b40*/  LDS R38, [UR4+0x78] ;  /* 0x00007804ff267984 */ /* 0x000ee20008000800 */
[----:B------:R-:W-:Y:S02]  /*9b50*/  SEL R0, R27, R0, !P4 ;  /* 0x000000001b007207 */ /* 0x000fe40006000000 */
[----:B0-----:R-:W-:-:S05]  /*9b60*/  IADD3 R35, P4, PT, R36, R35, RZ ;  /* 0x0000002324237210 */ /* 0x001fca0007f9e0ff */
[----:B------:R-:W-:Y:S01]  /*9b70*/  IMAD.X R43, R37, 0x1, R43, P4 ;  /* 0x00000001252b7824 */ /* 0x000fe200020e062b */
[----:B------:R-:W-:-:S04]  /*9b80*/  ISETP.NE.U32.AND P4, PT, R36, RZ, PT ;  /* 0x000000ff2400720c */ /* 0x000fc80003f85070 */
[----:B------:R-:W-:-:S04]  /*9b90*/  ISETP.NE.AND.EX P4, PT, R37, RZ, PT, P4 ;  /* 0x000000ff2500720c */ /* 0x000fc80003f85340 */
[----:B------:R-:W-:Y:S02]  /*9ba0*/  SEL R27, R27, RZ, !P4 ;  /* 0x000000ff1b1b7207 */ /* 0x000fe40006000000 */
[----:B------:R-:W-:-:S03]  /*9bb0*/  ISETP.NE.AND P4, PT, R9, 0x7, PT ;  /* 0x000000070900780c */ /* 0x000fc60003f85270 */
[----:B--2---:R-:W-:Y:S01]  /*9bc0*/  IMAD.IADD R25, R34, 0x1, R27 ;  /* 0x0000000122197824 */ /* 0x004fe200078e021b */
[----:B------:R-:W-:Y:S02]  /*9bd0*/  SEL R34, R35, R24, !P4 ;  /* 0x0000001823227207 */ /* 0x000fe40006000000 */
[----:B------:R-:W-:Y:S02]  /*9be0*/  SEL R41, R43, R40, !P4 ;  /* 0x000000282b297207 */ /* 0x000fe40006000000 */
[----:B------:R-:W-:Y:S02]  /*9bf0*/  SEL R24, R25, R0, !P4 ;  /* 0x0000000019187207 */ /* 0x000fe40006000000 */
[----:B-1----:R-:W-:-:S05]  /*9c00*/  IADD3 R35, P4, PT, R6, R35, RZ ;  /* 0x0000002306237210 */ /* 0x002fca0007f9e0ff */
[----:B------:R-:W-:Y:S01]  /*9c10*/  IMAD.X R36, R7, 0x1, R43, P4 ;  /* 0x0000000107247824 */ /* 0x000fe200020e062b */
[----:B------:R-:W-:-:S04]  /*9c20*/  ISETP.NE.U32.AND P4, PT, R6, RZ, PT ;  /* 0x000000ff0600720c */ /* 0x000fc80003f85070 */
[----:B------:R-:W-:-:S04]  /*9c30*/  ISETP.NE.AND.EX P4, PT, R7, RZ, PT, P4 ;  /* 0x000000ff0700720c */ /* 0x000fc80003f85340 */
[----:B------:R-:W-:Y:S02]  /*9c40*/  SEL R37, R25, RZ, !P4 ;  /* 0x000000ff19257207 */ /* 0x000fe40006000000 */
[----:B------:R-:W-:Y:S01]  /*9c50*/  ISETP.GE.U32.AND P4, PT, R32, 0x20, PT ;  /* 0x000000202000780c */ /* 0x000fe20003f86070 */
[----:B------:R0:W1:Y:S04]  /*9c60*/  SHFL.UP PT, R27, R4, 0x1, RZ ;  /* 0x04200000041b7989 */ /* 0x00006800000e00ff */
[----:B------:R0:W2:Y:S01]  /*9c70*/  SHFL.UP PT, R0, R5, 0x1, RZ ;  /* 0x0420000005007989 */ /* 0x0000a200000e00ff */
[----:B---3--:R-:W-:-:S03]  /*9c80*/  IMAD.IADD R37, R38, 0x1, R37 ;  /* 0x0000000126257824 */ /* 0x008fc600078e0225 */
[----:B------:R0:W3:Y:S04]  /*9c90*/  SHFL.UP PT, R9, R33, 0x1, RZ ;  /* 0x0420000021097989 */ /* 0x0000e800000e00ff */
[----:B------:R-:W-:Y:S05]  /*9ca0*/  @!P4 BRA `(.L_x_1526) ;  /* 0x00000000002cc947 */ /* 0x000fea0003800000 */
[----:B------:R-:W-:Y:S02]  /*9cb0*/  ISETP.NE.AND P5, PT, R28, RZ, PT ;  /* 0x000000ff1c00720c */ /* 0x000fe40003fa5270 */
[C---:B-1----:R-:W-:Y:S02]  /*9cc0*/  ISETP.NE.U32.AND P4, PT, R27.reuse, RZ, PT ;  /* 0x000000ff1b00720c */ /* 0x042fe40003f85070 */
[----:B------:R-:W-:Y:S02]  /*9cd0*/  SEL R27, R27, RZ, P5 ;  /* 0x000000ff1b1b7207 */ /* 0x000fe40002800000 */
[C---:B--2---:R-:W-:Y:S02]  /*9ce0*/  ISETP.NE.AND.EX P4, PT, R0.reuse, RZ, PT, P4 ;  /* 0x000000ff0000720c */ /* 0x044fe40003f85340 */
[----:B------:R-:W-:Y:S02]  /*9cf0*/  SEL R0, R0, RZ, P5 ;  /* 0x000000ff00007207 */ /* 0x000fe40002800000 */
[----:B0-----:R-:W-:-:S02]  /*9d00*/  SEL R4, R24, RZ, !P4 ;  /* 0x000000ff18047207 */ /* 0x001fc40006000000 */
[----:B------:R-:W-:-:S03]  /*9d10*/  IADD3 R27, P4, PT, R27, R34, RZ ;  /* 0x000000221b1b7210 */ /* 0x000fc60007f9e0ff */
[----:B---3--:R-:W-:Y:S02]  /*9d20*/  @P5 IMAD.IADD R24, R9, 0x1, R4 ;  /* 0x0000000109185824 */ /* 0x008fe400078e0204 */
[----:B------:R-:W-:Y:S02]  /*9d30*/  IMAD.X R0, R0, 0x1, R41, P4 ;  /* 0x0000000100007824 */ /* 0x000fe400020e0629 */
[----:B------:R-:W-:Y:S01]  /*9d40*/  IMAD.MOV.U32 R9, RZ, RZ, R24 ;  /* 0x000000ffff097224 */ /* 0x000fe200078e0018 */
[----:B------:R-:W-:Y:S06]  /*9d50*/  BRA `(.L_x_1527) ;  /* 0x0000001000587947 */ /* 0x000fec0003800000 */
.L_x_1526:
[----:B------:R-:W4:Y:S01]  /*9d60*/  LDC.64 R24, c[0x0][0x3b0] ;  /* 0x0000ec00ff187b82 */ /* 0x000f220000000a00 */
[----:B------:R-:W-:Y:S01]  /*9d70*/  ISETP.NE.AND P4, PT, R32, RZ, PT ;  /* 0x000000ff2000720c */ /* 0x000fe20003f85270 */
[----:B------:R-:W5:-:S12]  /*9d80*/  LDCU UR5, c[0x0][0x370] ;  /* 0x00006e00ff0577ac */ /* 0x000f580008000800 */
[----:B------:R-:W-:Y:S01]  /*9d90*/  @!P4 IMAD.MOV.U32 R6, RZ, RZ, R35 ;  /* 0x000000ffff06c224 */ /* 0x000fe200078e0023 */
[----:B------:R1:W-:Y:S01]  /*9da0*/  @!P4 STS [UR4+0xd0], R37 ;  /* 0x0000d025ff00c988 */ /* 0x0003e20008000804 */
[----:B------:R-:W-:Y:S02]  /*9db0*/  @!P4 IMAD.MOV.U32 R7, RZ, RZ, R36 ;  /* 0x000000ffff07c224 */ /* 0x000fe400078e0024 */
[----:B0-----:R-:W-:Y:S02]  /*9dc0*/  @!P4 IMAD.MOV.U32 R4, RZ, RZ, R37 ;  /* 0x000000ffff04c224 */ /* 0x001fe400078e0025 */
[----:B------:R-:W-:Y:S01]  /*9dd0*/  @!P4 IMAD.MOV.U32 R5, RZ, RZ, 0x64 ;  /* 0x00000064ff05c424 */ /* 0x000fe200078e00ff */
[----:B------:R0:W-:Y:S01]  /*9de0*/  @!P4 STS.64 [UR4+0xc8], R6 ;  /* 0x0000c806ff00c988 */ /* 0x0001e20008000a04 */
[----:B-----5:R-:W-:Y:S01]  /*9df0*/  UISETP.GT.U32.AND UP0, UPT, UR5, 0x1f3, UPT ;  /* 0x000001f30500788c */ /* 0x020fe2000bf04070 */
[----:B----4-:R-:W-:-:S05]  /*9e00*/  IMAD.WIDE.U32 R24, R39, 0x10, R24 ;  /* 0x0000001027187825 */ /* 0x010fca00078e0018 */
[----:B------:R0:W-:Y:S03]  /*9e10*/  @!P4 ST.E.128.STRONG.GPU desc[UR8][R24.64+0x200], R4 ;  /* 0x000200041800c985 */ /* 0x0001e6000c10fd08 */
[----:B-1----:R-:W-:Y:S05]  /*9e20*/  BRA.U UP0, `(.L_x_1528) ;  /* 0x0000000100087547 */ /* 0x002fea000b800000 */
[----:B------:R1:W-:Y:S06]  /*9e30*/  MEMBAR.SC.CTA ;  /* 0x0000000000007992 */ /* 0x0003ec0000000000 */
[----:B-1----:R-:W-:Y:S05]  /*9e40*/  BRA `(.L_x_1529) ;  /* 0x0000000000087947 */ /* 0x002fea0003800000 */
.L_x_1528:
[----:B------:R-:W-:Y:S05]  /*9e50*/  NANOSLEEP 0x1c2 ;  /* 0x000001c20000795d */ /* 0x000fea0003800000 */
[----:B------:R-:W-:Y:S01]  /*9e60*/  NOP ;  /* 0x0000000000007918 */ /* 0x000fe20000000000 */
.L_x_1529:
[----:B0-----:R-:W-:-:S03]  /*9e70*/  IMAD.WIDE.U32 R4, R32, 0x10, RZ ;  /* 0x0000001020047825 */ /* 0x001fc600078e00ff */
[----:B------:R-:W-:Y:S02]  /*9e80*/  LOP3.LUT R7, R4, 0xfffffff0, RZ, 0x3c, !PT ;  /* 0xfffffff004077812 */ /* 0x000fe400078e3cff */
[----:B------:R-:W-:Y:S02]  /*9e90*/  LOP3.LUT R5, RZ, R5, RZ, 0x33, !PT ;  /* 0x00000005ff057212 */ /* 0x000fe400078e33ff */
[----:B------:R-:W-:-:S05]  /*9ea0*/  IADD3 R24, P4, PT, R24, R7, RZ ;  /* 0x0000000718187210 */ /* 0x000fca0007f9e0ff */
[----:B------:R-:W-:-:S08]  /*9eb0*/  IMAD.X R25, R25, 0x1, R5, P4 ;  /* 0x0000000119197824 */ /* 0x000fd000020e0605 */
.L_x_1531:
[----:B------:R-:W4:Y:S01]  /*9ec0*/  LD.E.128.STRONG.GPU R4, desc[UR8][R24.64+0x200] ;  /* 0x0002000818047980 */ /* 0x000f22000c10fd00 */
[----:B------:R-:W-:Y:S05]  /*9ed0*/  YIELD ;  /* 0x0000000000007946 */ /* 0x000fea0003800000 */
[----:B------:R-:W-:Y:S01]  /*9ee0*/  UMOV UR5, 0xffffffff ;  /* 0xffffffff00057882 */ /* 0x000fe20000000000 */
[----:B----4-:R-:W-:Y:S02]  /*9ef0*/  ISETP.NE.AND P4, PT, R5, 0x63, PT ;  /* 0x000000630500780c */ /* 0x010fe40003f85270 */
[----:B------:R-:W-:Y:S11]  /*9f00*/  BRA.DIV UR5, `(.L_x_1530) ;  /* 0x0000003e05047947 */ /* 0x000ff6000b800000 */
[----:B------:R-:W-:-:S13]  /*9f10*/  VOTE.ANY P4, !P4 ;  /* 0x0000000000ff7806 */ /* 0x000fda0006080100 */
.L_x_1684:
[----:B------:R-:W-:Y:S05]  /*9f20*/  @P4 BRA `(.L_x_1531) ;  /* 0xfffffffc00e44947 */ /* 0x000fea000383ffff */
[----:B------:R-:W-:Y:S01]  /*9f30*/  UMOV UR5, 0xffffffff ;  /* 0xffffffff00057882 */ /* 0x000fe20000000000 */
[----:B------:R-:W-:Y:S01]  /*9f40*/  ISETP.NE.AND P4, PT, R5, 0x65, PT ;  /* 0x000000650500780c */ /* 0x000fe20003f85270 */
[----:B------:R-:W-:Y:S02]  /*9f50*/  IMAD.MOV.U32 R40, RZ, RZ, R6 ;  /* 0x000000ffff287224 */ /* 0x000fe400078e0006 */
        /* <DEDUP_REMOVED lines=10> */
[----:B------:R0:W4:Y:S04]  /*a000*/  SHFL.DOWN PT, R24, R41, 0x1, R33 ;  /* 0x0820000029187989 */ /* 0x00012800000e0021 */
[----:B------:R0:W0:Y:S02]  /*a010*/  SHFL.DOWN PT, R6, R38, 0x1, R33 ;  /* 0x0820000026067989 */ /* 0x00002400000e0021 */
.L_x_1690:
[----:B------:R-:W-:Y:S01]  /*a020*/  ISETP.GE.AND P5, PT, R28, R33, PT ;  /* 0x000000211c00720c */ /* 0x000fe20003fa6270 */
[----:B------:R-:W-:-:S12]  /*a030*/  UMOV UR5, 0xffffffff ;  /* 0xffffffff00057882 */ /* 0x000fd80000000000 */
[----:B-1----:R-:W-:-:S05]  /*a040*/  @!P5 IADD3 R25, P4, PT, R25, R40, RZ ;  /* 0x000000281919d210 */ /* 0x002fca0007f9e0ff */
[----:B----4-:R-:W-:Y:S01]  /*a050*/  @!P5 IMAD.X R24, R24, 0x1, R41, P4 ;  /* 0x000000011818d824 */ /* 0x010fe200020e0629 */
[----:B------:R-:W-:Y:S01]  /*a060*/  @!P5 ISETP.NE.U32.AND P4, PT, R40, RZ, PT ;  /* 0x000000ff2800d20c */ /* 0x000fe20003f85070 */
[----:B0-----:R-:W-:-:S03]  /*a070*/  @!P5 IMAD.MOV.U32 R40, RZ, RZ, R25 ;  /* 0x000000ffff28d224 */ /* 0x001fc600078e0019 */
[----:B------:R-:W-:-:S04]  /*a080*/  @!P5 ISETP.NE.AND.EX P4, PT, R41, RZ, PT, P4 ;  /* 0x000000ff2900d20c */ /* 0x000fc80003f85340 */
[----:B------:R-:W-:Y:S01]  /*a090*/  @!P5 SEL R25, R6, RZ, !P4 ;  /* 0x000000ff0619d207 */ /* 0x000fe20006000000 */
[----:B------:R-:W-:Y:S08]  /*a0a0*/  BRA.DIV UR5, `(.L_x_1533) ;  /* 0x0000003e05307947 */ /* 0x000ff0000b800000 */
.L_x_1693:
[----:B------:R-:W-:Y:S01]  /*a0b0*/  UMOV UR5, 0xffffffff ;  /* 0xffffffff00057882 */ /* 0x000fe20000000000 */
[----:B------:R-:W-:Y:S02]  /*a0c0*/  @!P5 IMAD.MOV.U32 R41, RZ, RZ, R24 ;  /* 0x000000ffff29d224 */ /* 0x000fe400078e0018 */
[----:B------:R-:W-:Y:S01]  /*a0d0*/  @!P5 IMAD.IADD R38, R38, 0x1, R25 ;  /* 0x000000012626d824 */ /* 0x000fe200078e0219 */
[----:B------:R-:W-:Y:S06]  /*a0e0*/  BRA.DIV UR5, `(.L_x_1534) ;  /* 0x0000003e05407947 */ /* 0x000fec000b800000 */
[----:B------:R0:W1:Y:S04]  /*a0f0*/  SHFL.DOWN PT, R25, R40, 0x2, R33 ;  /* 0x0840000028197989 */ /* 0x00006800000e0021 */
[----:B------:R0:W4:Y:S04]  /*a100*/  SHFL.DOWN PT, R24, R41, 0x2, R33 ;  /* 0x0840000029187989 */ /* 0x00012800000e0021 */
[----:B------:R0:W0:Y:S02]  /*a110*/  SHFL.DOWN PT, R6, R38, 0x2, R33 ;  /* 0x0840000026067989 */ /* 0x00002400000e0021 */
.L_x_1698:
[----:B------:R-:W-:Y:S01]  /*a120*/  VIADD R43, R28, 0x2 ;  /* 0x000000021c2b7836 */ /* 0x000fe20000000000 */
[----:B------:R-:W-:-:S04]  /*a130*/  UMOV UR5, 0xffffffff ;  /* 0xffffffff00057882 */ /* 0x000fc80000000000 */
[----:B------:R-:W-:-:S13]  /*a140*/  ISETP.GT.AND P5, PT, R43, R33, PT ;  /* 0x000000212b00720c */ /* 0x000fda0003fa4270 */
[----:B------:R-:W-:-:S04]  /*a150*/  @!P5 ISETP.NE.U32.AND P4, PT, R40, RZ, PT ;  /* 0x000000ff2800d20c */ /* 0x000fc80003f85070 */
[----:B------:R-:W-:-:S04]  /*a160*/  @!P5 ISETP.NE.AND.EX P4, PT, R41, RZ, PT, P4 ;  /* 0x000000ff2900d20c */ /* 0x000fc80003f85340 */
[----:B0-----:R-:W-:Y:S02]  /*a170*/  @!P5 SEL R45, R6, RZ, !P4 ;  /* 0x000000ff062dd207 */ /* 0x001fe40006000000 */
[----:B-1----:R-:W-:-:S05]  /*a180*/  @!P5 IADD3 R25, P4, PT, R25, R40, RZ ;  /* 0x000000281919d210 */ /* 0x002fca0007f9e0ff */
[----:B----4-:R-:W-:Y:S01]  /*a190*/  @!P5 IMAD.X R24, R24, 0x1, R41, P4 ;  /* 0x000000011818d824 */ /* 0x010fe200020e0629 */
[----:B------:R-:W-:Y:S07]  /*a1a0*/  BRA.DIV UR5, `(.L_x_1535) ;  /* 0x0000003e05647947 */ /* 0x000fee000b800000 */
.L_x_1701:
[----:B------:R-:W-:Y:S01]  /*a1b0*/  UMOV UR5, 0xffffffff ;  /* 0xffffffff00057882 */ /* 0x000fe20000000000 */
[----:B------:R-:W-:Y:S02]  /*a1c0*/  @!P5 IMAD.MOV.U32 R40, RZ, RZ, R25 ;  /* 0x000000ffff28d224 */ /* 0x000fe400078e0019 */
[----:B------:R-:W-:Y:S02]  /*a1d0*/  @!P5 IMAD.MOV.U32 R41, RZ, RZ, R24 ;  /* 0x000000ffff29d224 */ /* 0x000fe400078e0018 */
[----:B------:R-:W-:Y:S01]  /*a1e0*/  @!P5 IMAD.IADD R38, R38, 0x1, R45 ;  /* 0x000000012626d824 */ /* 0x000fe200078e022d */
[----:B------:R-:W-:Y:S06]  /*a1f0*/  BRA.DIV UR5, `(.L_x_1536) ;  /* 0x0000003e05707947 */ /* 0x000fec000b800000 */
[----:B------:R0:W1:Y:S04]  /*a200*/  SHFL.DOWN PT, R25, R40, 0x4, R33 ;  /* 0x0880000028197989 */ /* 0x00006800000e0021 */
[----:B------:R0:W4:Y:S04]  /*a210*/  SHFL.DOWN PT, R24, R41, 0x4, R33 ;  /* 0x0880000029187989 */ /* 0x00012800000e0021 */
[----:B------:R0:W0:Y:S02]  /*a220*/  SHFL.DOWN PT, R6, R38, 0x4, R33 ;  /* 0x0880000026067989 */ /* 0x00002400000e0021 */
.L_x_1706:
        /* <DEDUP_REMOVED lines=9> */
.L_x_1709:
        /* <DEDUP_REMOVED lines=8> */
.L_x_1714:
        /* <DEDUP_REMOVED lines=9> */
.L_x_1717:
        /* <DEDUP_REMOVED lines=8> */
.L_x_1722:
[----:B------:R-:W-:Y:S01]  /*a450*/  VIADD R4, R28, 0x10 ;  /* 0x000000101c047836 */ /* 0x000fe20000000000 */
[----:B------:R-:W5:Y:S01]  /*a460*/  LDC.64 R24, c[0x0][0x3b0] ;  /* 0x0000ec00ff187b82 */ /* 0x000f620000000a00 */
[----:B------:R-:W-:Y:S01]  /*a470*/  UMOV UR5, 0xffffffff ;  /* 0xffffffff00057882 */ /* 0x000fe20000000000 */
[----:B------:R-:W-:Y:S02]  /*a480*/  LOP3.LUT R32, RZ, R32, RZ, 0x33, !PT ;  /* 0x00000020ff207212 */ /* 0x000fe400078e33ff */
[----:B------:R-:W-:-:S13]  /*a490*/  ISETP.GT.AND P4, PT, R4, R33, PT ;  /* 0x000000210400720c */ /* 0x000fda0003f84270 */
[----:B-1----:R-:W-:-:S05]  /*a4a0*/  @!P4 IADD3 R47, P5, PT, R47, R40, RZ ;  /* 0x000000282f2fc210 */ /* 0x002fca0007fbe0ff */
[----:B----4-:R-:W-:Y:S01]  /*a4b0*/  @!P4 IMAD.X R46, R46, 0x1, R41, P5 ;  /* 0x000000012e2ec824 */ /* 0x010fe200028e0629 */
[----:B------:R-:W-:Y:S01]  /*a4c0*/  @!P4 ISETP.NE.U32.AND P5, PT, R40, RZ, PT ;  /* 0x000000ff2800c20c */ /* 0x000fe20003fa5070 */
[----:B0-----:R-:W-:Y:S01]  /*a4d0*/  @!P4 IMAD.MOV.U32 R40, RZ, RZ, R47 ;  /* 0x000000ffff28c224 */ /* 0x001fe200078e002f */
[----:B-----5:R-:W-:Y:S02]  /*a4e0*/  IADD3 R24, P6, PT, R24, 0x200, RZ ;  /* 0x0000020018187810 */ /* 0x020fe40007fde0ff */
[----:B------:R-:W-:Y:S01]  /*a4f0*/  @!P4 ISETP.NE.AND.EX P5, PT, R41, RZ, PT, P5 ;  /* 0x000000ff2900c20c */ /* 0x000fe20003fa5350 */
[----:B------:R-:W-:-:S03]  /*a500*/  @!P4 IMAD.MOV.U32 R41, RZ, RZ, R46 ;  /* 0x000000ffff29c224 */ /* 0x000fc600078e002e */
[----:B------:R-:W-:Y:S02]  /*a510*/  @!P4 SEL R7, R6, RZ, !P5 ;  /* 0x000000ff0607c207 */ /* 0x000fe40006800000 */
[----:B------:R-:W-:-:S03]  /*a520*/  ISETP.NE.AND P5, PT, R5, 0x65, PT ;  /* 0x000000650500780c */ /* 0x000fc60003fa5270 */
[----:B------:R-:W-:Y:S01]  /*a530*/  @!P4 IMAD.IADD R38, R38, 0x1, R7 ;  /* 0x000000012626c824 */ /* 0x000fe200078e0207 */
[----:B------:R-:W-:Y:S09]  /*a540*/  BRA.DIV UR5, `(.L_x_1541) ;  /* 0x0000003e05d87947 */ /* 0x000ff2000b800000 */
.L_x_1725:
[----:B------:R-:W-:Y:S01]  /*a550*/  UMOV UR5, 0xffffffff ;  /* 0xffffffff00057882 */ /* 0x000fe20000000000 */
[----:B------:R-:W-:Y:S02]  /*a560*/  IMAD.X R25, RZ, RZ, R25, P6 ;  /* 0x000000ffff197224 */ /* 0x000fe400030e0619 */
[----:B------:R-:W-:Y:S01]  /*a570*/  IMAD.IADD R47, R32, 0x1, R39 ;  /* 0x00000001202f7824 */ /* 0x000fe200078e0227 */
[----:B------:R-:W-:Y:S06]  /*a580*/  BRA.DIV UR5, `(.L_x_1542) ;  /* 0x0000003e05e87947 */ /* 0x000fec000b800000 */
[----:B------:R-:W-:-:S13]  /*a590*/  VOTE.ALL P5, P5 ;  /* 0x0000000000ff7806 */ /* 0x000fda00028a0000 */
.L_x_1728:
[----:B------:R-:W-:Y:S05]  /*a5a0*/  @!P5 BRA `(.L_x_1543) ;  /* 0x0000000400b8d947 */ /* 0x000fea0003800000 */
.L_x_1557:
[----:B------:R-:W-:-:S07]  /*a5b0*/  IMAD.WIDE R32, R47, 0x10, R24 ;  /* 0x000000102f207825 */ /* 0x000fce00078e0218 */
.L_x_1545:
[----:B------:R-:W4:Y:S01]  /*a5c0*/  LD.E.128.STRONG.GPU R4, desc[UR8][R32.64+-0x200] ;  /* 0xfffe000820047980 */ /* 0x000f22000c10fd00 */
[----:B------:R-:W-:Y:S05]  /*a5d0*/  YIELD ;  /* 0x0000000000007946 */ /* 0x000fea0003800000 */
[----:B------:R-:W-:Y:S01]  /*a5e0*/  UMOV UR5, 0xffffffff ;  /* 0xffffffff00057882 */ /* 0x000fe20000000000 */
[----:B----4-:R-:W-:Y:S02]  /*a5f0*/  ISETP.NE.AND P4, PT, R5, 0x63, PT ;  /* 0x000000630500780c */ /* 0x010fe40003f85270 */
[----:B------:R-:W-:Y:S11]  /*a600*/  BRA.DIV UR5, `(.L_x_1544) ;  /* 0x0000003e05e47947 */ /* 0x000ff6000b800000 */
[----:B------:R-:W-:-:S13]  /*a610*/  VOTE.ANY P4, !P4 ;  /* 0x0000000000ff7806 */ /* 0x000fda0006080100 */
.L_x_1731:
        /* <DEDUP_REMOVED lines=13> */
[----:B------:R0:W4:Y:S04]  /*a6f0*/  SHFL.DOWN PT, R51, R32, 0x1, R33 ;  /* 0x0820000020337989 */ /* 0x00012800000e0021 */
[----:B------:R0:W0:Y:S02]  /*a700*/  SHFL.DOWN PT, R6, R46, 0x1, R33 ;  /* 0x082000002e067989 */ /* 0x00002400000e0021 */
.L_x_1737:
        /* <DEDUP_REMOVED lines=9> */
.L_x_1740:
[----:B------:R-:W-:Y:S01]  /*a7a0*/  UMOV UR5, 0xffffffff ;  /* 0xffffffff00057882 */ /* 0x000fe20000000000 */
[----:B------:R-:W-:Y:S02]  /*a7b0*/  @!P5 IMAD.MOV.U32 R32, RZ, RZ, R50 ;  /* 0x000000ffff20d224 */ /* 0x000fe400078e0032 */
[----:B------:R-:W-:Y:S01]  /*a7c0*/  @!P5 IMAD.IADD R46, R46, 0x1, R51 ;  /* 0x000000012e2ed824 */ /* 0x000fe200078e0233 */
[----:B------:R-:W-:Y:S06]  /*a7d0*/  BRA.DIV UR5, `(.L_x_1548) ;  /* 0x0000004205207947 */ /* 0x000fec000b800000 */
[----:B------:R0:W1:Y:S04]  /*a7e0*/  SHFL.DOWN PT, R48, R49, 0x2, R33 ;  /* 0x0840000031307989 */ /* 0x00006800000e0021 */
[----:B------:R0:W4:Y:S04]  /*a7f0*/  SHFL.DOWN PT, R51, R32, 0x2, R33 ;  /* 0x0840000020337989 */ /* 0x00012800000e0021 */
[----:B------:R0:W0:Y:S02]  /*a800*/  SHFL.DOWN PT, R6, R46, 0x2, R33 ;  /* 0x084000002e067989 */ /* 0x00002400000e0021 */
.L_x_1745:
[----:B------:R-:W-:Y:S01]  /*a810*/  ISETP.GT.AND P5, PT, R43, R33, PT ;  /* 0x000000212b00720c */ /* 0x000fe20003fa4270 */
        /* <DEDUP_REMOVED lines=8> */
.L_x_1748:
[----:B------:R-:W-:Y:S01]  /*a8a0*/  UMOV UR5, 0xffffffff ;  /* 0xffffffff00057882 */ /* 0x000fe20000000000 */
[----:B------:R-:W-:Y:S02]  /*a8b0*/  @!P5 IMAD.MOV.U32 R32, RZ, RZ, R50 ;  /* 0x000000ffff20d224 */ /* 0x000fe400078e0032 */
[----:B------:R-:W-:Y:S01]  /*a8c0*/  @!P5 IMAD.IADD R46, R46, 0x1, R51 ;  /* 0x000000012e2ed824 */ /* 0x000fe200078e0233 */
[----:B------:R-:W-:Y:S06]  /*a8d0*/  BRA.DIV UR5, `(.L_x_1550) ;  /* 0x0000004205547947 */ /* 0x000fec000b800000 */
[----:B------:R0:W1:Y:S04]  /*a8e0*/  SHFL.DOWN PT, R48, R49, 0x4, R33 ;  /* 0x0880000031307989 */ /* 0x00006800000e0021 */
[----:B------:R0:W4:Y:S04]  /*a8f0*/  SHFL.DOWN PT, R51, R32, 0x4, R33 ;  /* 0x0880000020337989 */ /* 0x00012800000e0021 */
[----:B------:R0:W0:Y:S02]  /*a900*/  SHFL.DOWN PT, R6, R46, 0x4, R33 ;  /* 0x088000002e067989 */ /* 0x00002400000e0021 */
.L_x_1753:
        /* <DEDUP_REMOVED lines=9> */
.L_x_1756:
[----:B------:R-:W-:Y:S01]  /*a9a0*/  UMOV UR5, 0xffffffff ;  /* 0xffffffff00057882 */ /* 0x000fe20000000000 */
[----:B------:R-:W-:Y:S02]  /*a9b0*/  @!P5 IMAD.MOV.U32 R32, RZ, RZ, R50 ;  /* 0x000000ffff20d224 */ /* 0x000fe400078e0032 */
[----:B------:R-:W-:Y:S01]  /*a9c0*/  @!P5 IMAD.IADD R46, R46, 0x1, R51 ;  /* 0x000000012e2ed824 */ /* 0x000fe200078e0233 */
[----:B------:R-:W-:Y:S06]  /*a9d0*/  BRA.DIV UR5, `(.L_x_1552) ;  /* 0x0000004205887947 */ /* 0x000fec000b800000 */
[----:B------:R0:W1:Y:S04]  /*a9e0*/  SHFL.DOWN PT, R48, R49, 0x8, R33 ;  /* 0x0900000031307989 */ /* 0x00006800000e0021 */
[----:B------:R0:W4:Y:S04]  /*a9f0*/  SHFL.DOWN PT, R51, R32, 0x8, R33 ;  /* 0x0900000020337989 */ /* 0x00012800000e0021 */
[----:B------:R0:W0:Y:S02]  /*aa00*/  SHFL.DOWN PT, R6, R46, 0x8, R33 ;  /* 0x090000002e067989 */ /* 0x00002400000e0021 */
.L_x_1761:
        /* <DEDUP_REMOVED lines=9> */
.L_x_1764:
[----:B------:R-:W-:Y:S01]  /*aaa0*/  UMOV UR5, 0xffffffff ;  /* 0xffffffff00057882 */ /* 0x000fe20000000000 */
[----:B------:R-:W-:Y:S02]  /*aab0*/  @!P5 IMAD.MOV.U32 R32, RZ, RZ, R50 ;  /* 0x000000ffff20d224 */ /* 0x000fe400078e0032 */
[----:B------:R-:W-:Y:S01]  /*aac0*/  @!P5 IMAD.IADD R46, R46, 0x1, R51 ;  /* 0x000000012e2ed824 */ /* 0x000fe200078e0233 */
[----:B------:R-:W-:Y:S06]  /*aad0*/  BRA.DIV UR5, `(.L_x_1554) ;  /* 0x0000004205bc7947 */ /* 0x000fec000b800000 */
[----:B------:R0:W1:Y:S01]  /*aae0*/  SHFL.DOWN PT, R48, R49, 0x10, R33 ;  /* 0x0a00000031307989 */ /* 0x00006200000e0021 */
[----:B------:R-:W-:-:S03]  /*aaf0*/  VIADD R50, R28, 0x10 ;  /* 0x000000101c327836 */ /* 0x000fc60000000000 */
[----:B------:R0:W4:Y:S04]  /*ab00*/  SHFL.DOWN PT, R51, R32, 0x10, R33 ;  /* 0x0a00000020337989 */ /* 0x00012800000e0021 */
[----:B------:R0:W0:Y:S02]  /*ab10*/  SHFL.DOWN PT, R6, R46, 0x10, R33 ;  /* 0x0a0000002e067989 */ /* 0x00002400000e0021 */
.L_x_1769:
[----:B------:R-:W-:Y:S01]  /*ab20*/  ISETP.GT.AND P5, PT, R50, R33, PT ;  /* 0x000000213200720c */ /* 0x000fe20003fa4270 */
[----:B------:R-:W-:-:S12]  /*ab30*/  UMOV UR5, 0xffffffff ;  /* 0xffffffff00057882 */ /* 0x000fd80000000000 */
[----:B------:R-:W-:-:S04]  /*ab40*/  @!P5 ISETP.NE.U32.AND P4, PT, R49, RZ, PT ;  /* 0x000000ff3100d20c */ /* 0x000fc80003f85070 */
[----:B------:R-:W-:-:S04]  /*ab50*/  @!P5 ISETP.NE.AND.EX P4, PT, R32, RZ, PT, P4 ;  /* 0x000000ff2000d20c */ /* 0x000fc80003f85340 */
[----:B0-----:R-:W-:Y:S02]  /*ab60*/  @!P5 SEL R7, R6, RZ, !P4 ;  /* 0x000000ff0607d207 */ /* 0x001fe40006000000 */
[----:B-1----:R-:W-:-:S03]  /*ab70*/  @!P5 IADD3 R48, P4, PT, R48, R49, RZ ;  /* 0x000000313030d210 */ /* 0x002fc60007f9e0ff */
[----:B------:R-:W-:Y:S02]  /*ab80*/  @!P5 IMAD.IADD R46, R46, 0x1, R7 ;  /* 0x000000012e2ed824 */ /* 0x000fe400078e0207 */
[----:B----4-:R-:W-:Y:S01]  /*ab90*/  @!P5 IMAD.X R51, R51, 0x1, R32, P4 ;  /* 0x000000013333d824 */ /* 0x010fe200020e0620 */
[----:B------:R-:W-:Y:S01]  /*aba0*/  ISETP.NE.U32.AND P4, PT, R40, RZ, PT ;  /* 0x000000ff2800720c */ /* 0x000fe20003f85070 */
[----:B------:R-:W-:Y:S02]  /*abb0*/  @!P5 IMAD.MOV.U32 R49, RZ, RZ, R48 ;  /* 0x000000ffff31d224 */ /* 0x000fe400078e0030 */
[----:B------:R-:W-:Y:S01]  /*abc0*/  @!P5 IMAD.MOV.U32 R32, RZ, RZ, R51 ;  /* 0x000000ffff20d224 */ /* 0x000fe200078e0033 */
[----:B------:R-:W-:Y:S02]  /*abd0*/  ISETP.NE.AND.EX P4, PT, R41, RZ, PT, P4 ;  /* 0x000000ff2900720c */ /* 0x000fe40003f85340 */
[----:B------:R-:W-:Y:S02]  /*abe0*/  ISETP.NE.AND P5, PT, R5, 0x65, PT ;  /* 0x000000650500780c */ /* 0x000fe40003fa5270 */
[----:B------:R-:W-:-:S02]  /*abf0*/  SEL R5, R46, RZ, !P4 ;  /* 0x000000ff2e057207 */ /* 0x000fc40006000000 */
[----:B------:R-:W-:Y:S01]  /*ac00*/  IADD3 R40, P6, PT, R40, R49, RZ ;  /* 0x0000003128287210 */ /* 0x000fe20007fde0ff */
[----:B------:R-:W-:-:S12]  /*ac10*/  BRA.DIV UR5, `(.L_x_1555) ;  /* 0x0000004205c47947 */ /* 0x000fd8000b800000 */
.L_x_1772:
[----:B------:R-:W-:Y:S01]  /*ac20*/  UMOV UR5, 0xffffffff ;  /* 0xffffffff00057882 */ /* 0x000fe20000000000 */
[----:B------:R-:W-:Y:S02]  /*ac30*/  IMAD.X R41, R41, 0x1, R32, P6 ;  /* 0x0000000129297824 */ /* 0x000fe400030e0620 */
[----:B------:R-:W-:Y:S02]  /*ac40*/  IMAD.IADD R38, R5, 0x1, R38 ;  /* 0x0000000105267824 */ /* 0x000fe400078e0226 */
[----:B------:R-:W-:Y:S01]  /*ac50*/  VIADD R47, R47, 0xffffffe0 ;  /* 0xffffffe02f2f7836 */ /* 0x000fe20000000000 */
[----:B------:R-:W-:Y:S06]  /*ac60*/  BRA.DIV UR5, `(.L_x_1556) ;  /* 0x0000004205d07947 */ /* 0x000fec000b800000 */
[----:B------:R-:W-:-:S13]  /*ac70*/  VOTE.ALL P5, P5 ;  /* 0x0000000000ff7806 */ /* 0x000fda00028a0000 */
.L_x_1775:
[----:B------:R-:W-:Y:S05]  /*ac80*/  @P5 BRA `(.L_x_1557) ;  /* 0xfffffff800485947 */ /* 0x000fea000383ffff */
.L_x_1543:
[----:B------:R-:W0:Y:S01]  /*ac90*/  S2R R4, SR_TID.X ;  /* 0x0000000000047919 */ /* 0x000e220000002100 */
[----:B------:R-:W-:Y:S01]  /*aca0*/  BSSY.RECONVERGENT B0, `(.L_x_1558) ;  /* 0x0000018000007945 */ /* 0x000fe20003800200 */
[----:B------:R-:W-:Y:S02]  /*acb0*/  IMAD.MOV.U32 R24, RZ, RZ, R40 ;  /* 0x000000ffff187224 */ /* 0x000fe400078e0028 */
[----:B------:R-:W-:Y:S01]  /*acc0*/  IMAD.MOV.U32 R25, RZ, RZ, R41 ;  /* 0x000000ffff197224 */ /* 0x000fe200078e0029 */
[----:B0-----:R-:W-:-:S13]  /*acd0*/  ISETP.NE.AND P4, PT, R4, RZ, PT ;  /* 0x000000ff0400720c */ /* 0x001fda0003f85270 */
[----:B------:R-:W-:Y:S05]  /*ace0*/  @P4 BRA `(.L_x_1559) ;  /* 0x00000000004c4947 */ /* 0x000fea0003800000 */
        /* <DEDUP_REMOVED lines=19> */
.L_x_1559:
[----:B------:R-:W-:Y:S05]  /*ae20*/  BSYNC.RECONVERGENT B0 ;  /* 0x0000000000007941 */ /* 0x000fea0003800200 */
.L_x_1558:
[----:B------:R-:W-:-:S13]  /*ae30*/  ISETP.NE.AND P4, PT, R28, RZ, PT ;  /* 0x000000ff1c00720c */ /* 0x000fda0003f85270 */
[----:B0-----:R-:W0:Y:S01]  /*ae40*/  @!P4 S2R R5, SR_CgaCtaId ;  /* 0x000000000005c919 */ /* 0x001e220000008800 */
[----:B------:R-:W-:Y:S01]  /*ae50*/  @!P4 MOV R4, 0x400 ;  /* 0x000004000004c802 */ /* 0x000fe20000000f00 */
[----:B------:R-:W-:Y:S02]  /*ae60*/  @!P4 IMAD.MOV.U32 R27, RZ, RZ, R24 ;  /* 0x000000ffff1bc224 */ /* 0x000fe400078e0018 */
[----:B--2---:R-:W-:Y:S02]  /*ae70*/  @!P4 IMAD.MOV.U32 R0, RZ, RZ, R25 ;  /* 0x000000ffff00c224 */ /* 0x004fe400078e0019 */
[----:B---3--:R-:W-:Y:S01]  /*ae80*/  @!P4 IMAD.MOV.U32 R9, RZ, RZ, R38 ;  /* 0x000000ffff09c224 */ /* 0x008fe200078e0026 */
[----:B0-----:R-:W-:-:S05]  /*ae90*/  @!P4 LEA R5, R5, R4, 0x18 ;  /* 0x000000040505c211 */ /* 0x001fca00078ec0ff */
[----:B------:R0:W-:Y:S04]  /*aea0*/  @!P4 STS.64 [R5+0x88], R24 ;  /* 0x000088180500c388 */ /* 0x0001e80000000a00 */
[----:B------:R0:W-:Y:S02]  /*aeb0*/  @!P4 STS [R5+0x90], R38 ;  /* 0x000090260500c388 */ /* 0x0001e40000000800 */
.L_x_1527:
[----:B------:R-:W0:Y:S01]  /*aec0*/  S2R R33, SR_TID.X ;  /* 0x0000000000217919 */ /* 0x000e220000002100 */
[----:B------:R-:W-:Y:S01]  /*aed0*/  ISETP.NE.AND P4, PT, R8, R10, PT ;  /* 0x0000000a0800720c */ /* 0x000fe20003f85270 */
[----:B------:R-:W-:Y:S05]  /*aee0*/  WARPSYNC.ALL ;  /* 0x0000000000007948 */ /* 0x000fea0003800000 */
[----:B------:R-:W-:Y:S06]  /*aef0*/  BAR.SYNC.DEFER_BLOCKING 0x0 ;  /* 0x0000000000007b1d */ /* 0x000fec0000010000 */
[----:B------:R-:W-:Y:S01]  /*af00*/  BSSY.RECONVERGENT B0, `(.L_x_1560) ;  /* 0x0000015000007945 */ /* 0x000fe20003800200 */
[----:B0-----:R-:W-:-:S05]  /*af10*/  IMAD R25, R33, 0x9, RZ ;  /* 0x0000000921197824 */ /* 0x001fca00078e02ff */
[----:B------:R-:W-:-:S04]  /*af20*/  ISETP.EQ.U32.AND P5, PT, R26, R25, PT ;  /* 0x000000191a00720c */ /* 0x000fc80003fa2070 */
[----:B------:R-:W-:Y:S02]  /*af30*/  ISETP.EQ.OR.EX P6, PT, R30, RZ, P4, P5 ;  /* 0x000000ff1e00720c */ /* 0x000fe400027c2750 */
[----:B------:R-:W-:Y:S02]  /*af40*/  ISETP.NE.AND P4, PT, R33, RZ, PT ;  /* 0x000000ff2100720c */ /* 0x000fe40003f85270 */
[----:B------:R-:W-:Y:S02]  /*af50*/  ISETP.NE.AND P5, PT, R31, RZ, PT ;  /* 0x000000ff1f00720c */ /* 0x000fe40003fa5270 */
[----:B------:R-:W-:Y:S02]  /*af60*/  P2R R7, PR, RZ, 0x40 ;  /* 0x00000040ff077803 */ /* 0x000fe40000000000 */
[----:B------:R-:W-:Y:S02]  /*af70*/  SEL R28, RZ, 0x1, !P5 ;  /* 0x00000001ff1c7807 */ /* 0x000fe40006800000 */
[----:B------:R-:W-:-:S05]  /*af80*/  SEL R24, RZ, 0x1, !P6 ;  /* 0x00000001ff187807 */ /* 0x000fca0007000000 */
[----:B------:R-:W-:Y:S05]  /*af90*/  @!P4 BRA `(.L_x_1561) ;  /* 0x00000000002cc947 */ /* 0x000fea0003800000 */
[----:B------:R-:W0:Y:S01]  /*afa0*/  S2UR UR6, SR_CgaCtaId ;  /* 0x00000000000679c3 */ /* 0x000e220000008800 */
[----:B------:R-:W-:Y:S01]  /*afb0*/  UMOV UR5, 0x400 ;  /* 0x0000040000057882 */ /* 0x000fe20000000000 */
[----:B------:R-:W-:-:S04]  /*afc0*/  ISETP.NE.U32.AND P4, PT, R27, RZ, PT ;  /* 0x000000ff1b00720c */ /* 0x000fc80003f85070 */
[----:B------:R-:W-:Y:S01]  /*afd0*/  ISETP.NE.AND.EX P4, PT, R0, RZ, PT, P4 ;  /* 0x000000ff0000720c */ /* 0x000fe20003f85340 */
[----:B0-----:R-:W-:-:S09]  /*afe0*/  ULEA UR5, UR6, UR5, 0x18 ;  /* 0x0000000506057291 */ /* 0x001fd2000f8ec0ff */
[----:B------:R-:W0:Y:S04]  /*aff0*/  LDS R6, [UR5+0x90] ;  /* 0x00009005ff067984 */ /* 0x000e280008000800 */
[----:B------:R-:W1:Y:S01]  /*b000*/  LDS.64 R4, [UR5+0x88] ;  /* 0x00008805ff047984 */ /* 0x000e620008000a00 */
[----:B0-----:R-:W-:Y:S02]  /*b010*/  SEL R6, R6, RZ, !P4 ;  /* 0x000000ff06067207 */ /* 0x001fe40006000000 */
[----:B-1----:R-:W-:-:S03]  /*b020*/  IADD3 R27, P4, PT, R4, R27, RZ ;  /* 0x0000001b041b7210 */ /* 0x002fc60007f9e0ff */
[----:B------:R-:W-:Y:S02]  /*b030*/  IMAD.IADD R9, R9, 0x1, R6 ;  /* 0x0000000109097824 */ /* 0x000fe400078e0206 */
[----:B------:R-:W-:-:S08]  /*b040*/  IMAD.X R0, R5, 0x1, R0, P4 ;  /* 0x0000000105007824 */ /* 0x000fd000020e0600 */
.L_x_1561:
[----:B------:R-:W-:Y:S05]  /*b050*/  BSYNC.RECONVERGENT B0 ;  /* 0x0000000000007941 */ /* 0x000fea0003800200 */
.L_x_1560:
[----:B------:R-:W-:Y:S01]  /*b060*/  IADD3 R28, P4, P5, R27, R28, R24 ;  /* 0x0000001c1b1c7210 */ /* 0x000fe20007d9e018 */
[C---:B------:R-:W-:Y:S01]  /*b070*/  VIADD R5, R25.reuse, 0x3 ;  /* 0x0000000319057836 */ /* 0x040fe20000000000 */
[----:B------:R-:W-:Y:S01]  /*b080*/  ISETP.NE.AND P6, PT, R22, R2, PT ;  /* 0x000000021600720c */ /* 0x000fe20003fc5270 */
[----:B------:R-:W0:Y:S01]  /*b090*/  S2UR UR5, SR_CgaCtaId ;  /* 0x00000000000579c3 */ /* 0x000e220000008800 */
[----:B------:R-:W-:Y:S01]  /*b0a0*/  IADD3.X R39, PT, PT, R0, RZ, RZ, P4, P5 ;  /* 0x000000ff00277210 */ /* 0x000fe200027ea4ff */
[----:B------:R-:W-:Y:S01]  /*b0b0*/  UMOV UR4, 0x400 ;  /* 0x0000040000047882 */ /* 0x000fe20000000000 */
[----:B------:R-:W-:Y:S01]  /*b0c0*/  ISETP.EQ.U32.AND P5, PT, R26, R5, PT ;  /* 0x000000051a00720c */ /* 0x000fe20003fa2070 */
[----:B------:R-:W-:Y:S01]  /*b0d0*/  VIADD R5, R25, 0x7 ;  /* 0x0000000719057836 */ /* 0x000fe20000000000 */
[----:B------:R-:W-:Y:S01]  /*b0e0*/  ISETP.NE.AND P4, PT, R14, R16, PT ;  /* 0x000000100e00720c */ /* 0x000fe20003f85270 */
[----:B------:R-:W-:Y:S01]  /*b0f0*/  BSSY.RECONVERGENT B0, `(.L_x_1562) ;  /* 0x0000135000007945 */ /* 0x000fe20003800200 */
[----:B------:R-:W-:-:S02]  /*b100*/  SEL R35, RZ, 0x1, !P2 ;  /* 0x00000001ff237807 */ /* 0x000fc40005000000 */
[----:B------:R-:W-:Y:S02]  /*b110*/  ISETP.EQ.OR.EX P4, PT, R30, RZ, P4, P5 ;  /* 0x000000ff1e00720c */ /* 0x000fe40002782750 */
[----:B------:R-:W-:Y:S02]  /*b120*/  ISETP.EQ.U32.AND P5, PT, R26, R5, PT ;  /* 0x000000051a00720c */ /* 0x000fe40003fa2070 */
[----:B------:R-:W-:Y:S02]  /*b130*/  SEL R5, RZ, 0x1, !P3 ;  /* 0x00000001ff057807 */ /* 0x000fe40005800000 */
[----:B------:R-:W-:Y:S02]  /*b140*/  ISETP.EQ.OR.EX P6, PT, R30, RZ, P6, P5 ;  /* 0x000000ff1e00720c */ /* 0x000fe400037c2750 */
[----:B------:R-:W-:Y:S02]  /*b150*/  ISETP.NE.AND P5, PT, R7, RZ, PT ;  /* 0x000000ff0700720c */ /* 0x000fe40003fa5270 */
[----:B------:R-:W-:-:S02]  /*b160*/  SEL R36, RZ, 0x1, !P1 ;  /* 0x00000001ff247807 */ /* 0x000fc40004800000 */
[----:B------:R-:W-:Y:S02]  /*b170*/  SEL R4, R9, RZ, !P5 ;  /* 0x000000ff09047207 */ /* 0x000fe40006800000 */
[----:B------:R-:W-:Y:S01]  /*b180*/  IADD3 R49, P5, PT, R27, R24, RZ ;  /* 0x000000181b317210 */ /* 0x000fe20007fbe0ff */
[----:B0-----:R-:W-:Y:S01]  /*b190*/  ULEA UR4, UR5, UR4, 0x18 ;  /* 0x0000000405047291 */ /* 0x001fe2000f8ec0ff */
[----:B------:R-:W-:Y:S01]  /*b1a0*/  SEL R37, RZ, 0x1, !P0 ;  /* 0x00000001ff257807 */ /* 0x000fe20004000000 */
[----:B------:R-:W-:Y:S01]  /*b1b0*/  IMAD.IADD R11, R11, 0x1, R4 ;  /* 0x000000010b0b7824 */ /* 0x000fe200078e0204 */
[----:B------:R-:W-:Y:S01]  /*b1c0*/  SEL R44, RZ, 0x1, !P6 ;  /* 0x00000001ff2c7807 */ /* 0x000fe20007000000 */
[----:B------:R-:W-:Y:S01]  /*b1d0*/  IMAD.X R46, RZ, RZ, R0, P5 ;  /* 0x000000ffff2e7224 */ /* 0x000fe200028e0600 */
[----:B------:R-:W-:Y:S02]  /*b1e0*/  IADD3 R32, P5, PT, R28, R5, RZ ;  /* 0x000000051c207210 */ /* 0x000fe40007fbe0ff */
[----:B------:R-:W-:-:S02]  /*b1f0*/  SEL R5, RZ, 0x1, !P4 ;  /* 0x00000001ff057807 */ /* 0x000fc40006000000 */
[----:B------:R-:W-:Y:S01]  /*b200*/  LDS R42, [UR4+0xc0] ;  /* 0x0000c004ff2a7984 */ /* 0x000fe20008000800 */
[----:B------:R-:W-:Y:S01]  /*b210*/  IMAD.X R41, RZ, RZ, R39, P5 ;  /* 0x000000ffff297224 */ /* 0x000fe200028e0627 */
[----:B------:R-:W-:-:S05]  /*b220*/  IADD3 R34, P5, PT, R32, R5, RZ ;  /* 0x0000000520227210 */ /* 0x000fca0007fbe0ff */
[----:B------:R-:W-:Y:S01]  /*b230*/  IMAD.X R43, RZ, RZ, R41, P5 ;  /* 0x000000ffff2b7224 */ /* 0x000fe200028e0629 */
[----:B------:R-:W-:-:S05]  /*b240*/  IADD3 R35, P5, PT, R34, R35, RZ ;  /* 0x0000002322237210 */ /* 0x000fca0007fbe0ff */
[----:B------:R-:W-:Y:S01]  /*b250*/  IMAD.X R38, RZ, RZ, R43, P5 ;  /* 0x000000ffff267224 */ /* 0x000fe200028e062b */
[----:B------:R-:W-:-:S05]  /*b260*/  IADD3 R36, P5, PT, R35, R36, RZ ;  /* 0x0000002423247210 */ /* 0x000fca0007fbe0ff */
[----:B------:R-:W-:Y:S01]  /*b270*/  IMAD.X R45, RZ, RZ, R38, P5 ;  /* 0x000000ffff2d7224 */ /* 0x000fe200028e0626 */
[----:B------:R-:W-:-:S05]  /*b280*/  IADD3 R37, P5, PT, R36, R37, RZ ;  /* 0x0000002524257210 */ /* 0x000fca0007fbe0ff */
[----:B------:R-:W-:Y:S01]  /*b290*/  IMAD.X R40, RZ, RZ, R45, P5 ;  /* 0x000000ffff287224 */ /* 0x000fe200028e062d */
[----:B------:R-:W-:-:S04]  /*b2a0*/  ISETP.NE.AND P5, PT, R31, RZ, PT ;  /* 0x000000ff1f00720c */ /* 0x000fc80003fa5270 */
[----:B------:R-:W-:Y:S02]  /*b2b0*/  SEL R4, R11, RZ, !P5 ;  /* 0x000000ff0b047207 */ /* 0x000fe40006800000 */
[----:B------:R-:W-:-:S03]  /*b2c0*/  IADD3 R47, P5, PT, R37, R44, RZ ;  /* 0x0000002c252f7210 */ /* 0x000fc60007fbe0ff */
[----:B------:R-:W-:Y:S02]  /*b2d0*/  IMAD.IADD R13, R13, 0x1, R4 ;  /* 0x000000010d0d7824 */ /* 0x000fe400078e0204 */
[----:B------:R-:W-:-:S03]  /*b2e0*/  IMAD.X R44, RZ, RZ, R40, P5 ;  /* 0x000000ffff2c7224 */ /* 0x000fc600028e0628 */
[----:B------:R-:W-:-:S05]  /*b2f0*/  SEL R4, R13, RZ, !P3 ;  /* 0x000000ff0d047207 */ /* 0x000fca0005800000 */
[----:B------:R-:W-:Y:S02]  /*b300*/  IMAD.IADD R15, R15, 0x1, R4 ;  /* 0x000000010f0f7824 */ /* 0x000fe400078e0204 */
[----:B------:R-:W0:Y:S03]  /*b310*/  LDS.64 R4, [UR4+0xc8] ;  /* 0x0000c804ff047984 */ /* 0x000e260008000a00 */
[----:B------:R-:W-:-:S05]  /*b320*/  SEL R6, R15, RZ, !P4 ;  /* 0x000000ff0f067207 */ /* 0x000fca0006000000 */
[----:B------:R-:W-:-:S05]  /*b330*/  IMAD.IADD R17, R17, 0x1, R6 ;  /* 0x0000000111117824 */ /* 0x000fca00078e0206 */
[----:B------:R-:W-:-:S05]  /*b340*/  SEL R6, R17, RZ, !P2 ;  /* 0x000000ff11067207 */ /* 0x000fca0005000000 */
[----:B------:R-:W-:Y:S02]  /*b350*/  IMAD.IADD R19, R19, 0x1, R6 ;  /* 0x0000000113137824 */ /* 0x000fe400078e0206 */
[----:B------:R-:W1:Y:S03]  /*b360*/  LDS.64 R6, [UR4+0xb8] ;  /* 0x0000b804ff067984 */ /* 0x000e660008000a00 */
[----:B------:R-:W-:-:S05]  /*b370*/  SEL R24, R19, RZ, !P1 ;  /* 0x000000ff13187207 */ /* 0x000fca0004800000 */
[----:B------:R-:W-:-:S05]  /*b380*/  IMAD.IADD R21, R21, 0x1, R24 ;  /* 0x0000000115157824 */ /* 0x000fca00078e0218 */
[----:B------:R-:W-:-:S05]  /*b390*/  SEL R24, R21, RZ, !P0 ;  /* 0x000000ff15187207 */ /* 0x000fca0004000000 */
[----:B------:R-:W-:Y:S01]  /*b3a0*/  IMAD.IADD R23, R23, 0x1, R24 ;  /* 0x0000000117177824 */ /* 0x000fe200078e0218 */
[----:B0-----:R-:W-:-:S04]  /*b3b0*/  ISETP.GE.U32.AND P5, PT, R4, 0x101, PT ;  /* 0x000001010400780c */ /* 0x001fc80003fa6070 */
[----:B------:R-:W-:Y:S02]  /*b3c0*/  SEL R24, R23, RZ, !P6 ;  /* 0x000000ff17187207 */ /* 0x000fe40007000000 */
[----:B------:R-:W-:-:S03]  /*b3d0*/  ISETP.GE.AND.EX P5, PT, R5, RZ, PT, P5 ;  /* 0x000000ff0500720c */ /* 0x000fc60003fa6350 */
[----:B------:R-:W-:-:S10]  /*b3e0*/  IMAD.IADD R3, R3, 0x1, R24 ;  /* 0x0000000103037824 */ /* 0x000fd400078e0218 */
[----:B------:R-:W-:Y:S05]  /*b3f0*/  @!P5 BRA `(.L_x_1563) ;  /* 0x000000080010d947 */ /* 0x000fea0003800000 */
[----:B------:R-:W-:Y:S01]  /*b400*/  ISETP.NE.U32.AND P5, PT, R26, R25, PT ;  /* 0x000000191a00720c */ /* 0x000fe20003fa5070 */
[----:B------:R-:W-:Y:S01]  /*b410*/  IMAD.MOV.U32 R0, RZ, RZ, 0x9 ;  /* 0x00000009ff007424 */ /* 0x000fe200078e00ff */
[----:B------:R-:W0:Y:S01]  /*b420*/  LDS.64 R24, [UR4+0xa8] ;  /* 0x0000a804ff187984 */ /* 0x000e220008000a00 */
[----:B------:R-:W-:Y:S01]  /*b430*/  ISETP.NE.AND P6, PT, R8, R10, PT ;  /* 0x0000000a0800720c */ /* 0x000fe20003fc5270 */
[----:B------:R-:W2:Y:S01]  /*b440*/  LDCU.64 UR12, c[0x0][0x398] ;  /* 0x00007300ff0c77ac */ /* 0x000ea20008000a00 */
[----:B------:R-:W-:Y:S01]  /*b450*/  BSSY.RECONVERGENT B1, `(.L_x_1564) ;  /* 0x000007d000017945 */ /* 0x000fe20003800200 */
[----:B------:R-:W-:Y:S01]  /*b460*/  BAR.SYNC.DEFER_BLOCKING 0x0 ;  /* 0x0000000000007b1d */ /* 0x000fe20000010000 */
[----:B------:R-:W-:Y:S02]  /*b470*/  ISETP.NE.AND.EX P5, PT, R30, RZ, !P6, P5 ;  /* 0x000000ff1e00720c */ /* 0x000fe400077a5350 */
[----:B------:R-:W-:Y:S01]  /*b480*/  ISETP.NE.AND P6, PT, R31, RZ, PT ;  /* 0x000000ff1f00720c */ /* 0x000fe20003fc5270 */
[----:B------:R-:W-:-:S02]  /*b490*/  IMAD R31, R33, R0, 0x7 ;  /* 0x00000007211f7424 */ /* 0x000fc400078e0200 */
[----:B------:R-:W3:Y:S08]  /*b4a0*/  LDCU.64 UR14, c[0x0][0x3a0] ;  /* 0x00007400ff0e77ac */ /* 0x000ef00008000a00 */
[--C-:B0-----:R-:W-:Y:S02]  /*b4b0*/  @!P5 IMAD.IADD R27, R27, 0x1, -R24.reuse ;  /* 0x000000011b1bd824 */ /* 0x101fe400078e0a18 */
[----:B------:R-:W-:-:S02]  /*b4c0*/  @P6 IMAD.IADD R49, R49, 0x1, -R24 ;  /* 0x0000000131316824 */ /* 0x000fc400078e0a18 */
[--C-:B------:R-:W-:Y:S01]  /*b4d0*/  @P3 IMAD.IADD R28, R28, 0x1, -R24.reuse ;  /* 0x000000011c1c3824 */ /* 0x100fe200078e0a18 */
[----:B------:R-:W-:Y:S01]  /*b4e0*/  @!P5 LEA R27, R27, UR4, 0x3 ;  /* 0x000000041b1bdc11 */ /* 0x000fe2000f8e18ff */
[--C-:B------:R-:W-:Y:S01]  /*b4f0*/  @P4 IMAD.IADD R32, R32, 0x1, -R24.reuse ;  /* 0x0000000120204824 */ /* 0x100fe200078e0a18 */
[----:B------:R-:W-:Y:S01]  /*b500*/  @P6 LEA R49, R49, UR4, 0x3 ;  /* 0x0000000431316c11 */ /* 0x000fe2000f8e18ff */
[--C-:B------:R-:W-:Y:S01]  /*b510*/  @P2 IMAD.IADD R34, R34, 0x1, -R24.reuse ;  /* 0x0000000122222824 */ /* 0x100fe200078e0a18 */
[----:B------:R-:W-:Y:S01]  /*b520*/  @P3 LEA R28, R28, UR4, 0x3 ;  /* 0x000000041c1c3c11 */ /* 0x000fe2000f8e18ff */
[----:B------:R0:W-:Y:S01]  /*b530*/  @!P5 STS.64 [R27], R8 ;  /* 0x000000081b00d388 */ /* 0x0001e20000000a00 */
[----:B------:R-:W-:Y:S01]  /*b540*/  ISETP.NE.U32.AND P5, PT, R26, R31, PT ;  /* 0x0000001f1a00720c */ /* 0x000fe20003fa5070 */
[----:B------:R-:W-:Y:S01]  /*b550*/  IMAD R31, R33, R0, 0x8 ;  /* 0x00000008211f7424 */ /* 0x000fe200078e0200 */
[----:B------:R-:W-:Y:S01]  /*b560*/  @P4 LEA R32, R32, UR4, 0x3 ;  /* 0x0000000420204c11 */ /* 0x000fe2000f8e18ff */
[----:B------:R0:W-:Y:S01]  /*b570*/  @P6 STS.64 [R49], R10 ;  /* 0x0000000a31006388 */ /* 0x0001e20000000a00 */
[----:B------:R-:W-:Y:S01]  /*b580*/  ISETP.NE.AND P6, PT, R22, R2, PT ;  /* 0x000000021600720c */ /* 0x000fe20003fc5270 */
[--C-:B------:R-:W-:Y:S01]  /*b590*/  @P1 IMAD.IADD R35, R35, 0x1, -R24.reuse ;  /* 0x0000000123231824 */ /* 0x100fe200078e0a18 */
[----:B------:R-:W-:Y:S01]  /*b5a0*/  @P2 LEA R34, R34, UR4, 0x3 ;  /* 0x0000000422222c11 */ /* 0x000fe2000f8e18ff */
[----:B------:R0:W-:Y:S01]  /*b5b0*/  @P3 STS.64 [R28], R12 ;  /* 0x0000000c1c003388 */ /* 0x0001e20000000a00 */
[----:B------:R-:W-:Y:S01]  /*b5c0*/  ISETP.NE.AND.EX P5, PT, R30, RZ, !P6, P5 ;  /* 0x000000ff1e00720c */ /* 0x000fe200077a5350 */
[----:B------:R-:W-:Y:S01]  /*b5d0*/  @P0 IMAD.IADD R36, R36, 0x1, -R24 ;  /* 0x0000000124240824 */ /* 0x000fe200078e0a18 */
[----:B------:R-:W-:Y:S01]  /*b5e0*/  ISETP.NE.U32.AND P3, PT, R26, R31, PT ;  /* 0x0000001f1a00720c */ /* 0x000fe20003f65070 */
[----:B------:R0:W-:Y:S01]  /*b5f0*/  @P4 STS.64 [R32], R14 ;  /* 0x0000000e20004388 */ /* 0x0001e20000000a00 */
[----:B------:R-:W-:-:S02]  /*b600*/  ISETP.NE.AND P6, PT, R2, R29, PT ;  /* 0x0000001d0200720c */ /* 0x000fc40003fc5270 */
[----:B------:R-:W-:Y:S01]  /*b610*/  @P1 LEA R35, R35, UR4, 0x3 ;  /* 0x0000000423231c11 */ /* 0x000fe2000f8e18ff */
[----:B------:R0:W-:Y:S01]  /*b620*/  @P2 STS.64 [R34], R16 ;  /* 0x0000001022002388 */ /* 0x0001e20000000a00 */
[----:B------:R-:W-:Y:S02]  /*b630*/  ISETP.NE.AND.EX P3, PT, R30, RZ, !P6, P3 ;  /* 0x000000ff1e00720c */ /* 0x000fe40007765330 */
[----:B------:R-:W-:Y:S01]  /*b640*/  @P0 LEA R36, R36, UR4, 0x3 ;  /* 0x0000000424240c11 */ /* 0x000fe2000f8e18ff */
[----:B------:R0:W-:Y:S02]  /*b650*/  @P1 STS.64 [R35], R18 ;  /* 0x0000001223001388 */ /* 0x0001e40000000a00 */
[----:B------:R-:W-:Y:S02]  /*b660*/  @!P5 IMAD.IADD R37, R37, 0x1, -R24 ;  /* 0x000000012525d824 */ /* 0x000fe400078e0a18 */
[----:B------:R0:W-:Y:S01]  /*b670*/  @P0 STS.64 [R36], R20 ;  /* 0x0000001424000388 */ /* 0x0001e20000000a00 */
[----:B------:R-:W-:-:S02]  /*b680*/  ISETP.GT.U32.AND P0, PT, R4, R33, PT ;  /* 0x000000210400720c */ /* 0x000fc40003f04070 */
[----:B------:R-:W-:Y:S02]  /*b690*/  @!P5 LEA R37, R37, UR4, 0x3 ;  /* 0x000000042525dc11 */ /* 0x000fe4000f8e18ff */
[----:B------:R-:W-:Y:S01]  /*b6a0*/  ISETP.GT.U32.AND.EX P0, PT, R5, RZ, PT, P0 ;  /* 0x000000ff0500720c */ /* 0x000fe20003f04100 */
[----:B------:R-:W-:Y:S02]  /*b6b0*/  @!P3 IMAD.IADD R47, R47, 0x1, -R24 ;  /* 0x000000012f2fb824 */ /* 0x000fe400078e0a18 */
[----:B------:R0:W-:Y:S03]  /*b6c0*/  @!P5 STS.64 [R37], R22 ;  /* 0x000000162500d388 */ /* 0x0001e60000000a00 */
[----:B------:R-:W-:-:S05]  /*b6d0*/  @!P3 LEA R47, R47, UR4, 0x3 ;  /* 0x000000042f2fbc11 */ /* 0x000fca000f8e18ff */
[----:B------:R0:W-:Y:S01]  /*b6e0*/  @!P3 STS.64 [R47], R2 ;  /* 0x000000022f00b388 */ /* 0x0001e20000000a00 */
[----:B------:R-:W-:Y:S06]  /*b6f0*/  BAR.SYNC.DEFER_BLOCKING 0x0 ;  /* 0x0000000000007b1d */ /* 0x000fec0000010000 */
[----:B--23--:R-:W-:Y:S05]  /*b700*/  @!P0 BRA `(.L_x_1565) ;  /* 0x0000000400448947 */ /* 0x00cfea0003800000 */
[----:B0-----:R-:W-:Y:S01]  /*b710*/  IMAD.MOV.U32 R23, RZ, RZ, R33 ;  /* 0x000000ffff177224 */ /* 0x001fe200078e0021 */
        /* <DEDUP_REMOVED lines=15> */
[----:B------:R-:W-:Y:S01]  /*b810*/  IADD3 R13, P1, PT, R24, R23, RZ ;  /* 0x00000017180d7210 */ /* 0x000fe20007f3e0ff */
[----:B------:R-:W2:Y:S02]  /*b820*/  LDCU.64 UR10, c[0x0][0x398] ;  /* 0x00007300ff0a77ac */ /* 0x000ea40008000a00 */
        /* <DEDUP_REMOVED lines=9> */
[----:B--2---:R-:W-:-:S02]  /*b8c0*/  IADD3 R12, P2, PT, R12, UR10, RZ ;  /* 0x0000000a0c0c7c10 */ /* 0x004fc4000ff5e0ff */
[C---:B------:R-:W-:Y:S02]  /*b8d0*/  IADD3.X R15, PT, PT, R13.reuse, UR7, RZ, P1, !PT ;  /* 0x000000070d0f7c10 */ /* 0x040fe40008ffe4ff */
[----:B------:R-:W-:-:S09]  /*b8e0*/  IADD3.X R13, PT, PT, R13, UR11, RZ, P2, !PT ;  /* 0x0000000b0d0d7c10 */ /* 0x000fd200097fe4ff */
.L_x_1568:
[----:B0-----:R0:W2:Y:S01]  /*b8f0*/  LDS.64 R10, [R0] ;  /* 0x00000000000a7984 */ /* 0x0010a20000000a00 */
        /* <DEDUP_REMOVED lines=13> */
[----:B--2---:R0:W-:Y:S04]  /*b9d0*/  STG.E desc[UR8][R2.64], R10 ;  /* 0x0000000a02007986 */ /* 0x0041e8000c101908 */
[----:B------:R0:W-:Y:S05]  /*b9e0*/  STG.E desc[UR8][R8.64], R11 ;  /* 0x0000000b08007986 */ /* 0x0001ea000c101908 */
[----:B------:R-:W-:Y:S05]  /*b9f0*/  @P1 BRA `(.L_x_1568) ;  /* 0xfffffffc00bc1947 */ /* 0x000fea000383ffff */
.L_x_1567:
[----:B------:R-:W-:Y:S05]  /*ba00*/  BSYNC.RECONVERGENT B2 ;  /* 0x0000000000027941 */ /* 0x000fea0003800200 */
.L_x_1566:
[----:B------:R-:W-:Y:S05]  /*ba10*/  @!P0 BRA `(.L_x_1565) ;  /* 0x0000000000808947 */ /* 0x000fea0003800000 */
.L_x_1569:
[C---:B------:R-:W-:Y:S02]  /*ba20*/  LEA R0, R23.reuse, UR4, 0x3 ;  /* 0x0000000417007c11 */ /* 0x040fe4000f8e18ff */
[----:B0-----:R-:W-:Y:S01]  /*ba30*/  IADD3 R3, P0, PT, R24, R23, RZ ;  /* 0x0000001718037210 */ /* 0x001fe20007f1e0ff */
[----:B------:R-:W-:Y:S02]  /*ba40*/  VIADD R23, R23, 0x400 ;  /* 0x0000040017177836 */ /* 0x000fe40000000000 */
[----:B------:R-:W0:Y:S02]  /*ba50*/  LDS.64 R14, [R0] ;  /* 0x00000000000e7984 */ /* 0x000e240000000a00 */
[----:B------:R-:W-:Y:S02]  /*ba60*/  IMAD.X R2, R25, 0x1, R27, P0 ;  /* 0x0000000119027824 */ /* 0x000fe400000e061b */
[----:B------:R-:W2:Y:S01]  /*ba70*/  LDS.64 R16, [R0+0x800] ;  /* 0x0008000000107984 */ /* 0x000ea20000000a00 */
[----:B------:R-:W-:-:S02]  /*ba80*/  IMAD.SHL.U32 R12, R3, 0x4, RZ ;  /* 0x00000004030c7824 */ /* 0x000fc400078e00ff */
[----:B------:R-:W-:Y:S01]  /*ba90*/  IMAD.X R8, RZ, RZ, R25, P0 ;  /* 0x000000ffff087224 */ /* 0x000fe200000e0619 */
[----:B------:R-:W3:Y:S01]  /*baa0*/  LDS.64 R18, [R0+0x1000] ;  /* 0x0010000000127984 */ /* 0x000ee20000000a00 */
[C---:B------:R-:W-:Y:S01]  /*bab0*/  SHF.L.U64.HI R2, R3.reuse, 0x2, R2 ;  /* 0x0000000203027819 */ /* 0x040fe20000010202 */
[----:B------:R-:W-:Y:S01]  /*bac0*/  IMAD.MOV.U32 R27, RZ, RZ, RZ ;  /* 0x000000ffff1b7224 */ /* 0x000fe200078e00ff */
[C---:B------:R-:W-:Y:S01]  /*bad0*/  IADD3 R10, P0, PT, R12.reuse, UR12, RZ ;  /* 0x0000000c0c0a7c10 */ /* 0x040fe2000ff1e0ff */
[----:B------:R-:W4:Y:S01]  /*bae0*/  LDS.64 R20, [R0+0x1800] ;  /* 0x0018000000147984 */ /* 0x000f220000000a00 */
        /* <DEDUP_REMOVED lines=12> */
[----:B--2---:R0:W-:Y:S04]  /*bbb0*/  STG.E desc[UR8][R2.64+0x400], R16 ;  /* 0x0004001002007986 */ /* 0x0041e8000c101908 */
[----:B------:R0:W-:Y:S04]  /*bbc0*/  STG.E desc[UR8][R8.64+0x400], R17 ;  /* 0x0004001108007986 */ /* 0x0001e8000c101908 */
[----:B---3--:R0:W-:Y:S04]  /*bbd0*/  STG.E desc[UR8][R2.64+0x800], R18 ;  /* 0x0008001202007986 */ /* 0x0081e8000c101908 */
[----:B------:R0:W-:Y:S04]  /*bbe0*/  STG.E desc[UR8][R8.64+0x800], R19 ;  /* 0x0008001308007986 */ /* 0x0001e8000c101908 */
[----:B----4-:R0:W-:Y:S04]  /*bbf0*/  STG.E desc[UR8][R2.64+0xc00], R20 ;  /* 0x000c001402007986 */ /* 0x0101e8000c101908 */
[----:B------:R0:W-:Y:S01]  /*bc00*/  STG.E desc[UR8][R8.64+0xc00], R21 ;  /* 0x000c001508007986 */ /* 0x0001e2000c101908 */
[----:B------:R-:W-:Y:S05]  /*bc10*/  @P0 BRA `(.L_x_1569) ;  /* 0xfffffffc00800947 */ /* 0x000fea000383ffff */
.L_x_1565:
[----:B------:R-:W-:Y:S05]  /*bc20*/  BSYNC.RECONVERGENT B1 ;  /* 0x0000000000017941 */ /* 0x000fea0003800200 */
.L_x_1564:
[----:B------:R-:W-:Y:S05]  /*bc30*/  BRA `(.L_x_1570) ;  /* 0x0000000800007947 */ /* 0x000fea0003800000 */
.L_x_1563:
[----:B------:R-:W-:Y:S01]  /*bc40*/  ISETP.NE.U32.AND P5, PT, R26, R25, PT ;  /* 0x000000191a00720c */ /* 0x000fe20003fa5070 */
[----:B------:R-:W-:Y:S01]  /*bc50*/  IMAD.MOV.U32 R48, RZ, RZ, 0x9 ;  /* 0x00000009ff307424 */ /* 0x000fe200078e00ff */
[----:B------:R-:W-:Y:S01]  /*bc60*/  ISETP.NE.AND P6, PT, R8, R10, PT ;  /* 0x0000000a0800720c */ /* 0x000fe20003fc5270 */
[----:B------:R-:W-:Y:S01]  /*bc70*/  BSSY.RECONVERGENT B1, `(.L_x_1571) ;  /* 0x000000e000017945 */ /* 0x000fe20003800200 */
[----:B------:R-:W-:Y:S01]  /*bc80*/  ISETP.NE.AND.EX P5, PT, R30, RZ, PT, P5 ;  /* 0x000000ff1e00720c */ /* 0x000fe20003fa5350 */
[----:B------:R-:W-:-:S12]  /*bc90*/  IMAD R51, R33, R48, 0x7 ;  /* 0x0000000721337424 */ /* 0x000fd800078e0230 */
[----:B------:R-:W-:Y:S05]  /*bca0*/  @!P6 BRA P5, `(.L_x_1572) ;  /* 0x000000000028e947 */ /* 0x000fea0002800000 */
[----:B------:R-:W0:Y:S01]  /*bcb0*/  LDCU.64 UR6, c[0x0][0x398] ;  /* 0x00007300ff0677ac */ /* 0x000e220008000a00 */
[C---:B------:R-:W-:Y:S01]  /*bcc0*/  IMAD.SHL.U32 R24, R27.reuse, 0x4, RZ ;  /* 0x000000041b187824 */ /* 0x040fe200078e00ff */
[----:B------:R-:W-:Y:S01]  /*bcd0*/  SHF.L.U64.HI R0, R27, 0x2, R0 ;  /* 0x000000021b007819 */ /* 0x000fe20000010200 */
[----:B------:R-:W2:Y:S03]  /*bce0*/  LDCU.64 UR10, c[0x0][0x3a0] ;  /* 0x00007400ff0a77ac */ /* 0x000ea60008000a00 */
[----:B0-----:R-:W-:-:S04]  /*bcf0*/  IADD3 R4, P5, PT, R24, UR6, RZ ;  /* 0x0000000618047c10 */ /* 0x001fc8000ffbe0ff */
[----:B------:R-:W-:Y:S02]  /*bd00*/  IADD3.X R5, PT, PT, R0, UR7, RZ, P5, !PT ;  /* 0x0000000700057c10 */ /* 0x000fe4000affe4ff */
[----:B--2---:R-:W-:-:S03]  /*bd10*/  IADD3 R24, P5, PT, R24, UR10, RZ ;  /* 0x0000000a18187c10 */ /* 0x004fc6000ffbe0ff */
[----:B------:R0:W-:Y:S01]  /*bd20*/  STG.E desc[UR8][R4.64], R8 ;  /* 0x0000000804007986 */ /* 0x0001e2000c101908 */
[----:B------:R-:W-:-:S05]  /*bd30*/  IADD3.X R25, PT, PT, R0, UR11, RZ, P5, !PT ;  /* 0x0000000b00197c10 */ /* 0x000fca000affe4ff */
[----:B------:R0:W-:Y:S04]  /*bd40*/  STG.E desc[UR8][R24.64], R9 ;  /* 0x0000000918007986 */ /* 0x0001e8000c101908 */
.L_x_1572:
[----:B------:R-:W-:Y:S05]  /*bd50*/  BSYNC.RECONVERGENT B1 ;  /* 0x0000000000017941 */ /* 0x000fea0003800200 */
.L_x_1571:
[----:B------:R-:W-:Y:S01]  /*bd60*/  ISETP.NE.AND P6, PT, R31, RZ, PT ;  /* 0x000000ff1f00720c */ /* 0x000fe20003fc5270 */
[----:B------:R-:W-:Y:S01]  /*bd70*/  BSSY.RECONVERGENT B1, `(.L_x_1573) ;  /* 0x000000e000017945 */ /* 0x000fe20003800200 */
[----:B------:R-:W-:Y:S01]  /*bd80*/  ISETP.NE.U32.AND P5, PT, R26, R51, PT ;  /* 0x000000331a00720c */ /* 0x000fe20003fa5070 */
[----:B0-----:R-:W-:-:S10]  /*bd90*/  IMAD R25, R33, R48, 0x8 ;  /* 0x0000000821197424 */ /* 0x001fd400078e0230 */
[----:B------:R-:W-:Y:S05]  /*bda0*/  @!P6 BRA `(.L_x_1574) ;  /* 0x000000000028e947 */ /* 0x000fea0003800000 */
        /* <DEDUP_REMOVED lines=10> */
.L_x_1574:
[----:B------:R-:W-:Y:S05]  /*be50*/  BSYNC.RECONVERGENT B1 ;  /* 0x0000000000017941 */ /* 0x000fea0003800200 */
.L_x_1573:
[----:B------:R-:W-:Y:S01]  /*be60*/  BSSY.RECONVERGENT B1, `(.L_x_1575) ;  /* 0x000000d000017945 */ /* 0x000fe20003800200 */
[----:B------:R-:W-:-:S03]  /*be70*/  ISETP.NE.U32.AND P6, PT, R26, R25, PT ;  /* 0x000000191a00720c */ /* 0x000fc60003fc5070 */
[----:B------:R-:W-:Y:S10]  /*be80*/  @!P3 BRA `(.L_x_1576) ;  /* 0x000000000028b947 */ /* 0x000ff40003800000 */
[----:B------:R-:W2:Y:S01]  /*be90*/  LDCU.64 UR6, c[0x0][0x398] ;  /* 0x00007300ff0677ac */ /* 0x000ea20008000a00 */
[C---:B0-----:R-:W-:Y:S01]  /*bea0*/  IMAD.SHL.U32 R8, R28.reuse, 0x4, RZ ;  /* 0x000000041c087824 */ /* 0x041fe200078e00ff */
        /* <DEDUP_REMOVED lines=8> */
.L_x_1576:
[----:B------:R-:W-:Y:S05]  /*bf30*/  BSYNC.RECONVERGENT B1 ;  /* 0x0000000000017941 */ /* 0x000fea0003800200 */
.L_x_1575:
[----:B------:R-:W-:Y:S04]  /*bf40*/  BSSY.RECONVERGENT B1, `(.L_x_1577) ;  /* 0x000000c000017945 */ /* 0x000fe80003800200 */
[----:B------:R-:W-:Y:S05]  /*bf50*/  @!P4 BRA `(.L_x_1578) ;  /* 0x000000000028c947 */ /* 0x000fea0003800000 */
[----:B------:R-:W3:Y:S01]  /*bf60*/  LDCU.64 UR6, c[0x0][0x398] ;  /* 0x00007300ff0677ac */ /* 0x000ee20008000a00 */
[C---:B0-2---:R-:W-:Y:S01]  /*bf70*/  IMAD.SHL.U32 R8, R32.reuse, 0x4, RZ ;  /* 0x0000000420087824 */ /* 0x045fe200078e00ff */
        /* <DEDUP_REMOVED lines=8> */
.L_x_1578:
[----:B------:R-:W-:Y:S05]  /*c000*/  BSYNC.RECONVERGENT B1 ;  /* 0x0000000000017941 */ /* 0x000fea0003800200 */
.L_x_1577:
[----:B------:R-:W-:Y:S01]  /*c010*/  BSSY.RECONVERGENT B1, `(.L_x_1579) ;  /* 0x0000010000017945 */ /* 0x000fe20003800200 */
[----:B------:R-:W-:Y:S02]  /*c020*/  ISETP.NE.AND P4, PT, R22, R2, PT ;  /* 0x000000021600720c */ /* 0x000fe40003f85270 */
[----:B------:R-:W-:Y:S02]  /*c030*/  ISETP.NE.AND P3, PT, R2, R29, PT ;  /* 0x0000001d0200720c */ /* 0x000fe40003f65270 */
[C---:B------:R-:W-:Y:S02]  /*c040*/  ISETP.NE.AND.EX P5, PT, R30.reuse, RZ, PT, P5 ;  /* 0x000000ff1e00720c */ /* 0x040fe40003fa5350 */
[----:B------:R-:W-:Y:S01]  /*c050*/  ISETP.NE.AND.EX P6, PT, R30, RZ, PT, P6 ;  /* 0x000000ff1e00720c */ /* 0x000fe20003fc5360 */
[----:B------:R-:W-:-:S12]  /*c060*/  @!P2 BRA `(.L_x_1580) ;  /* 0x000000000028a947 */ /* 0x000fd80003800000 */
[----:B------:R-:W4:Y:S01]  /*c070*/  LDCU.64 UR6, c[0x0][0x398] ;  /* 0x00007300ff0677ac */ /* 0x000f220008000a00 */
[C---:B0-23--:R-:W-:Y:S01]  /*c080*/  IMAD.SHL.U32 R8, R34.reuse, 0x4, RZ ;  /* 0x0000000422087824 */ /* 0x04dfe200078e00ff */
[----:B------:R-:W-:Y:S01]  /*c090*/  SHF.L.U64.HI R34, R34, 0x2, R43 ;  /* 0x0000000222227819 */ /* 0x000fe2000001022b */
[----:B------:R-:W0:Y:S03]  /*c0a0*/  LDCU.64 UR10, c[0x0][0x3a0] ;  /* 0x00007400ff0a77ac */ /* 0x000e260008000a00 */
[----:B----4-:R-:W-:-:S04]  /*c0b0*/  IADD3 R4, P2, PT, R8, UR6, RZ ;  /* 0x0000000608047c10 */ /* 0x010fc8000ff5e0ff */
[----:B------:R-:W-:Y:S02]  /*c0c0*/  IADD3.X R5, PT, PT, R34, UR7, RZ, P2, !PT ;  /* 0x0000000722057c10 */ /* 0x000fe400097fe4ff */
[----:B0-----:R-:W-:-:S03]  /*c0d0*/  IADD3 R8, P2, PT, R8, UR10, RZ ;  /* 0x0000000a08087c10 */ /* 0x001fc6000ff5e0ff */
[----:B------:R4:W-:Y:S01]  /*c0e0*/  STG.E desc[UR8][R4.64], R16 ;  /* 0x0000001004007986 */ /* 0x0009e2000c101908 */
[----:B------:R-:W-:-:S05]  /*c0f0*/  IADD3.X R9, PT, PT, R34, UR11, RZ, P2, !PT ;  /* 0x0000000b22097c10 */ /* 0x000fca00097fe4ff */
[----:B------:R4:W-:Y:S04]  /*c100*/  STG.E desc[UR8][R8.64], R17 ;  /* 0x0000001108007986 */ /* 0x0009e8000c101908 */
.L_x_1580:
[----:B------:R-:W-:Y:S05]  /*c110*/  BSYNC.RECONVERGENT B1 ;  /* 0x0000000000017941 */ /* 0x000fea0003800200 */
.L_x_1579:
[----:B------:R-:W-:Y:S04]  /*c120*/  BSSY.RECONVERGENT B1, `(.L_x_1581) ;  /* 0x000000c000017945 */ /* 0x000fe80003800200 */
[----:B------:R-:W-:Y:S05]  /*c130*/  @!P1 BRA `(.L_x_1582) ;  /* 0x0000000000289947 */ /* 0x000fea0003800000 */
[----:B------:R-:W5:Y:S01]  /*c140*/  LDCU.64 UR6, c[0x0][0x398] ;  /* 0x00007300ff0677ac */ /* 0x000f620008000a00 */
[C---:B0-234-:R-:W-:Y:S01]  /*c150*/  IMAD.SHL.U32 R8, R35.reuse, 0x4, RZ ;  /* 0x0000000423087824 */ /* 0x05dfe200078e00ff */
        /* <DEDUP_REMOVED lines=8> */
.L_x_1582:
[----:B------:R-:W-:Y:S05]  /*c1e0*/  BSYNC.RECONVERGENT B1 ;  /* 0x0000000000017941 */ /* 0x000fea0003800200 */
.L_x_1581:
        /* <DEDUP_REMOVED lines=12> */
.L_x_1584:
[----:B------:R-:W-:Y:S05]  /*c2b0*/  BSYNC.RECONVERGENT B1 ;  /* 0x0000000000017941 */ /* 0x000fea0003800200 */
.L_x_1583:
[----:B------:R-:W-:Y:S04]  /*c2c0*/  BSSY.RECONVERGENT B1, `(.L_x_1585) ;  /* 0x000000c000017945 */ /* 0x000fe80003800200 */
[----:B------:R-:W-:Y:S05]  /*c2d0*/  @!P4 BRA P5, `(.L_x_1586) ;  /* 0x000000000028c947 */ /* 0x000fea0002800000 */
        /* <DEDUP_REMOVED lines=10> */
.L_x_1586:
[----:B------:R-:W-:Y:S05]  /*c380*/  BSYNC.RECONVERGENT B1 ;  /* 0x0000000000017941 */ /* 0x000fea0003800200 */
.L_x_1585:
        /* <DEDUP_REMOVED lines=11> */
.L_x_1570:
[----:B------:R-:W-:Y:S05]  /*c440*/  BSYNC.RECONVERGENT B0 ;  /* 0x0000000000007941 */ /* 0x000fea0003800200 */
.L_x_1562:
[----:B------:R-:W-:-:S13]  /*c450*/  ISETP.NE.AND P0, PT, R33, 0xff, PT ;  /* 0x000000ff2100780c */ /* 0x000fda0003f05270 */
[----:B------:R-:W-:Y:S05]  /*c460*/  @P0 EXIT ;  /* 0x000000000000094d */ /* 0x000fea0003800000 */
[----:B0-234-:R-:W0:Y:S01]  /*c470*/  LDC.64 R8, c[0x0][0x3a8] ;  /* 0x0000ea00ff087b82 */ /* 0x01de220000000a00 */
[----:B------:R-:W-:-:S04]  /*c480*/  ISETP.NE.U32.AND P0, PT, R26, 0x900, PT ;  /* 0x000009001a00780c */ /* 0x000fc80003f05070 */
[----:B------:R-:W-:-:S13]  /*c490*/  ISETP.NE.AND.EX P0, PT, R30, RZ, PT, P0 ;  /* 0x000000ff1e00720c */ /* 0x000fda0003f05300 */
[----:B------:R-:W-:Y:S05]  /*c4a0*/  @P0 BRA `(.L_x_1587) ;  /* 0x0000000000300947 */ /* 0x000fea0003800000 */
[----:B------:R-:W2:Y:S01]  /*c4b0*/  LDCU.64 UR4, c[0x0][0x398] ;  /* 0x00007300ff0477ac */ /* 0x000ea20008000a00 */
[C---:B-1----:R-:W-:Y:S01]  /*c4c0*/  IMAD.SHL.U32 R4, R6.reuse, 0x4, RZ ;  /* 0x0000000406047824 */ /* 0x042fe200078e00ff */
[----:B------:R-:W-:Y:S01]  /*c4d0*/  SHF.L.U64.HI R0, R6, 0x2, R7 ;  /* 0x0000000206007819 */ /* 0x000fe20000010207 */
[----:B------:R-:W1:Y:S03]  /*c4e0*/  LDCU.64 UR6, c[0x0][0x3a0] ;  /* 0x00007400ff0677ac */ /* 0x000e660008000a00 */
[C---:B--2---:R-:W-:Y:S02]  /*c4f0*/  IADD3 R2, P0, PT, R4.reuse, UR4, RZ ;  /* 0x0000000404027c10 */ /* 0x044fe4000ff1e0ff */
[----:B-1----:R-:W-:Y:S02]  /*c500*/  IADD3 R4, P1, PT, R4, UR6, RZ ;  /* 0x0000000604047c10 */ /* 0x002fe4000ff3e0ff */
[----:B------:R-:W-:-:S02]  /*c510*/  IADD3.X R3, PT, PT, R0, UR5, RZ, P0, !PT ;  /* 0x0000000500037c10 */ /* 0x000fc400087fe4ff */
[----:B------:R-:W-:Y:S02]  /*c520*/  IADD3.X R5, PT, PT, R0, UR7, RZ, P1, !PT ;  /* 0x0000000700057c10 */ /* 0x000fe40008ffe4ff */
[----:B------:R-:W-:Y:S01]  /*c530*/  IADD3 R6, P0, PT, R6, 0x1, RZ ;  /* 0x0000000106067810 */ /* 0x000fe20007f1e0ff */
[----:B------:R2:W-:Y:S04]  /*c540*/  STG.E desc[UR8][R2.64], R29 ;  /* 0x0000001d02007986 */ /* 0x0005e8000c101908 */
[----:B------:R2:W-:Y:S01]  /*c550*/  STG.E desc[UR8][R4.64], R42 ;  /* 0x0000002a04007986 */ /* 0x0005e2000c101908 */
[----:B------:R-:W-:-:S07]  /*c560*/  IMAD.X R7, RZ, RZ, R7, P0 ;  /* 0x000000ffff077224 */ /* 0x000fce00000e0607 */
.L_x_1587:
[----:B01----:R-:W-:Y:S01]  /*c570*/  STG.E.64 desc[UR8][R8.64], R6 ;  /* 0x0000000608007986 */ /* 0x003fe2000c101b08 */
[----:B------:R-:W-:Y:S05]  /*c580*/  EXIT ;  /* 0x000000000000794d */ /* 0x000fea0003800000 */
.L_x_1446:
[----:B------:R-:W-:Y:S01]  /*c590*/  BSSY B0, `(.L_x_1588) ;  /* 0x0000006000007945 */ /* 0x000fe20003800000 */
[----:B------:R-:W-:Y:S01]  /*c5a0*/  PLOP3.LUT P4, PT, P0, PT, PT, 0x8, 0x80 ;  /* 0x000000000080781c */ /* 0x000fe2000078e170 */
[----:B------:R-:W-:-:S12]  /*c5b0*/  IMAD.MOV.U32 R34, RZ, RZ, -0x1 ;  /* 0xffffffffff227424 */ /* 0x000fd800078e00ff */
[----:B0-----:R-:W-:Y:S05]  /*c5c0*/  WARPSYNC.COLLECTIVE R34, `(.L_x_1589) ;  /* 0x0000000022087348 */ /* 0x001fea0003c00000 */
[----:B------:R-:W-:Y:S01]  /*c5d0*/  VOTE.ANY P4, P4 ;  /* 0x0000000000ff7806 */ /* 0x000fe20002080100 */
[----:B0-----:R-:W-:-:S12]  /*c5e0*/  ENDCOLLECTIVE ;  /* 0x000000000000791b */ /* 0x001fd80003800000 */
.L_x_1589:
[----:B------:R-:W-:Y:S05]  /*c5f0*/  BSYNC B0 ;  /* 0x0000000000007941 */ /* 0x000fea0003800000 */
.L_x_1588:
[----:B------:R-:W-:Y:S01]  /*c600*/  PLOP3.LUT P0, PT, P4, PT, PT, 0x80, 0x8 ;  /* 0x000000000008781c */ /* 0x000fe2000270f070 */
[----:B------:R-:W-:-:S12]  /*c610*/  BRA `(.L_x_1590) ;  /* 0xffffff70009c7947 */ /* 0x000fd8000383ffff */
.L_x_1448:
[----:B------:R-:W0:Y:S01]  /*c620*/  S2R R47, SR_GEMASK ;  /* 0x00000000002f7919 */ /* 0x000e220000003c00 */
[----:B------:R-:W-:Y:S01]  /*c630*/  BSSY B0, `(.L_x_1591) ;  /* 0x0000006000007945 */ /* 0x000fe20003800000 */
[----:B------:R-:W-:Y:S01]  /*c640*/  PLOP3.LUT P4, PT, P0, PT, PT, 0x8, 0x80 ;  /* 0x000000000080781c */ /* 0x000fe2000078e170 */
[----:B------:R-:W-:-:S12]  /*c650*/  IMAD.MOV.U32 R34, RZ, RZ, -0x1 ;  /* 0xffffffffff227424 */ /* 0x000fd800078e00ff */
[----:B0-----:R-:W-:Y:S05]  /*c660*/  WARPSYNC.COLLECTIVE R34, `(.L_x_1592) ;  /* 0x0000000022087348 */ /* 0x001fea0003c00000 */
[----:B------:R-:W-:Y:S01]  /*c670*/  VOTE.ANY R34, PT, P4 ;  /* 0x0000000000227806 */ /* 0x000fe200020e0100 */
[----:B0-----:R-:W-:Y:S06]  /*c680*/  ENDCOLLECTIVE ;  /* 0x000000000000791b */ /* 0x001fec0003800000 */
.L_x_1592:
[----:B------:R-:W-:Y:S05]  /*c690*/  BSYNC B0 ;  /* 0x0000000000007941 */ /* 0x000fea0003800000 */
.L_x_1591:
        /* <DEDUP_REMOVED lines=10> */
.L_x_1593:
[----:B------:R-:W-:Y:S02]  /*c740*/  IMAD.MOV.U32 R7, RZ, RZ, R42 ;  /* 0x000000ffff077224 */ /* 0x000fe400078e002a */
[----:B------:R-:W-:-:S07]  /*c750*/  IMAD.MOV.U32 R30, RZ, RZ, R6 ;  /* 0x000000ffff1e7224 */ /* 0x000fce00078e0006 */
[----:B------:R-:W-:Y:S05]  /*c760*/  WARPSYNC.COLLECTIVE R34, `(.L_x_1594) ;  /* 0x0000000022087348 */ /* 0x000fea0003c00000 */
[----:B------:R0:W1:Y:S02]  /*c770*/  SHFL.DOWN P4, R6, R7, R4, R33 ;  /* 0x0800000407067389 */ /* 0x0000640000080021 */
[----:B01----:R-:W-:Y:S05]  /*c780*/  ENDCOLLECTIVE ;  /* 0x000000000000791b */ /* 0x003fea0003800000 */
.L_x_1594:
[----:B------:R-:W-:Y:S02]  /*c790*/  IMAD.MOV.U32 R7, RZ, RZ, R40 ;  /* 0x000000ffff077224 */ /* 0x000fe400078e0028 */
[----:B------:R-:W-:-:S07]  /*c7a0*/  IMAD.MOV.U32 R31, RZ, RZ, R6 ;  /* 0x000000ffff1f7224 */ /* 0x000fce00078e0006 */
[----:B------:R-:W-:Y:S05]  /*c7b0*/  WARPSYNC.COLLECTIVE R34, `(.L_x_1595) ;  /* 0x0000000022087348 */ /* 0x000fea0003c00000 */
[----:B------:R0:W1:Y:S02]  /*c7c0*/  SHFL.DOWN P4, R6, R7, R4, R33 ;  /* 0x0800000407067389 */ /* 0x0000640000080021 */
[----:B01----:R-:W-:Y:S05]  /*c7d0*/  ENDCOLLECTIVE ;  /* 0x000000000000791b */ /* 0x003fea0003800000 */
.L_x_1595:
[----:B------:R-:W-:Y:S05]  /*c7e0*/  BRA `(.L_x_1596) ;  /* 0xffffff7000687947 */ /* 0x000fea000383ffff */
.L_x_1449:
[----:B------:R-:W-:Y:S01]  /*c7f0*/  BSSY B0, `(.L_x_1597) ;  /* 0x0000006000007945 */ /* 0x000fe20003800000 */
[----:B------:R-:W-:Y:S02]  /*c800*/  IMAD.MOV.U32 R4, RZ, RZ, 0x1 ;  /* 0x00000001ff047424 */ /* 0x000fe400078e00ff */
[----:B------:R-:W-:-:S07]  /*c810*/  IMAD.MOV.U32 R34, RZ, RZ, -0x1 ;  /* 0xffffffffff227424 */ /* 0x000fce00078e00ff */
[----:B------:R-:W-:Y:S05]  /*c820*/  WARPSYNC.COLLECTIVE R34, `(.L_x_1598) ;  /* 0x0000000022087348 */ /* 0x000fea0003c00000 */
[----:B------:R0:W1:Y:S02]  /*c830*/  SHFL.DOWN P4, R6, R7, R4, R33 ;  /* 0x0800000407067389 */ /* 0x0000640000080021 */
[----:B01----:R-:W-:Y:S05]  /*c840*/  ENDCOLLECTIVE ;  /* 0x000000000000791b */ /* 0x003fea0003800000 */
.L_x_1598:
[----:B------:R-:W-:Y:S05]  /*c850*/  BSYNC B0 ;  /* 0x0000000000007941 */ /* 0x000fea0003800000 */
.L_x_1597:
[----:B------:R-:W-:Y:S05]  /*c860*/  BRA `(.L_x_1599) ;  /* 0xffffff70006c7947 */ /* 0x000fea000383ffff */
.L_x_1450:
[----:B------:R-:W-:Y:S01]  /*c870*/  BSSY B0, `(.L_x_1600) ;  /* 0x0000007000007945 */ /* 0x000fe20003800000 */
[----:B------:R-:W-:Y:S02]  /*c880*/  IMAD.MOV.U32 R7, RZ, RZ, R41 ;  /* 0x000000ffff077224 */ /* 0x000fe400078e0029 */
[----:B------:R-:W-:Y:S02]  /*c890*/  IMAD.MOV.U32 R4, RZ, RZ, 0x2 ;  /* 0x00000002ff047424 */ /* 0x000fe400078e00ff */
[----:B------:R-:W-:-:S07]  /*c8a0*/  IMAD.MOV.U32 R34, RZ, RZ, -0x1 ;  /* 0xffffffffff227424 */ /* 0x000fce00078e00ff */
[----:B------:R-:W-:Y:S05]  /*c8b0*/  WARPSYNC.COLLECTIVE R34, `(.L_x_1601) ;  /* 0x0000000022087348 */ /* 0x000fea0003c00000 */
[----:B------:R0:W1:Y:S02]  /*c8c0*/  SHFL.DOWN P4, R6, R7, R4, R33 ;  /* 0x0800000407067389 */ /* 0x0000640000080021 */
[----:B01----:R-:W-:Y:S05]  /*c8d0*/  ENDCOLLECTIVE ;  /* 0x000000000000791b */ /* 0x003fea0003800000 */
.L_x_1601:
[----:B------:R-:W-:Y:S05]  /*c8e0*/  BSYNC B0 ;  /* 0x0000000000007941 */ /* 0x000fea0003800000 */
.L_x_1600:
[----:B------:R-:W-:Y:S02]  /*c8f0*/  IMAD.MOV.U32 R7, RZ, RZ, R42 ;  /* 0x000000ffff077224 */ /* 0x000fe400078e002a */
[----:B------:R-:W-:Y:S02]  /*c900*/  IMAD.MOV.U32 R4, RZ, RZ, 0x2 ;  /* 0x00000002ff047424 */ /* 0x000fe400078e00ff */
[----:B------:R-:W-:Y:S02]  /*c910*/  IMAD.MOV.U32 R34, RZ, RZ, -0x1 ;  /* 0xffffffffff227424 */ /* 0x000fe400078e00ff */
[----:B------:R-:W-:-:S07]  /*c920*/  IMAD.MOV.U32 R30, RZ, RZ, R6 ;  /* 0x000000ffff1e7224 */ /* 0x000fce00078e0006 */
[----:B------:R-:W-:Y:S05]  /*c930*/  WARPSYNC.COLLECTIVE R34, `(.L_x_1602) ;  /* 0x0000000022087348 */ /* 0x000fea0003c00000 */
[----:B------:R0:W1:Y:S02]  /*c940*/  SHFL.DOWN P4, R6, R7, R4, R33 ;  /* 0x0800000407067389 */ /* 0x0000640000080021 */
[----:B01----:R-:W-:Y:S05]  /*c950*/  ENDCOLLECTIVE ;  /* 0x000000000000791b */ /* 0x003fea0003800000 */
.L_x_1602:
[----:B------:R-:W-:Y:S02]  /*c960*/  IMAD.MOV.U32 R7, RZ, RZ, R40 ;  /* 0x000000ffff077224 */ /* 0x000fe400078e0028 */
[----:B------:R-:W-:-:S07]  /*c970*/  IMAD.MOV.U32 R31, RZ, RZ, R6 ;  /* 0x000000ffff1f7224 */ /* 0x000fce00078e0006 */
[----:B------:R-:W-:Y:S05]  /*c980*/  WARPSYNC.COLLECTIVE R34, `(.L_x_1603) ;  /* 0x0000000022087348 */ /* 0x000fea0003c00000 */
[----:B------:R0:W1:Y:S02]  /*c990*/  SHFL.DOWN P4, R6, R7, R4, R33 ;  /* 0x0800000407067389 */ /* 0x0000640000080021 */
[----:B01----:R-:W-:Y:S05]  /*c9a0*/  ENDCOLLECTIVE ;  /* 0x000000000000791b */ /* 0x003fea0003800000 */
.L_x_1603:
[----:B------:R-:W-:Y:S05]  /*c9b0*/  BRA `(.L_x_1604) ;  /* 0xffffff7000347947 */ /* 0x000fea000383ffff */
.L_x_1451:
[----:B------:R-:W-:Y:S01]  /*c9c0*/  BSSY B0, `(.L_x_1605) ;  /* 0x0000006000007945 */ /* 0x000fe20003800000 */
[----:B------:R-:W-:Y:S02]  /*c9d0*/  IMAD.MOV.U32 R4, RZ, RZ, 0x2 ;  /* 0x00000002ff047424 */ /* 0x000fe400078e00ff */
[----:B------:R-:W-:-:S07]  /*c9e0*/  IMAD.MOV.U32 R34, RZ, RZ, -0x1 ;  /* 0xffffffffff227424 */ /* 0x000fce00078e00ff */
[----:B0-----:R-:W-:Y:S05]  /*c9f0*/  WARPSYNC.COLLECTIVE R34, `(.L_x_1606) ;  /* 0x0000000022087348 */ /* 0x001fea0003c00000 */
[----:B------:R1:W2:Y:S02]  /*ca00*/  SHFL.DOWN P4, R6, R7, R4, R33 ;  /* 0x0800000407067389 */ /* 0x0002a40000080021 */
[----:B012---:R-:W-:Y:S05]  /*ca10*/  ENDCOLLECTIVE ;  /* 0x000000000000791b */ /* 0x007fea0003800000 */
.L_x_1606:
[----:B------:R-:W-:Y:S05]  /*ca20*/  BSYNC B0 ;  /* 0x0000000000007941 */ /* 0x000fea0003800000 */
.L_x_1605:
[----:B------:R-:W-:Y:S05]  /*ca30*/  BRA `(.L_x_1607) ;  /* 0xffffff7000387947 */ /* 0x000fea000383ffff */
.L_x_1452:
[----:B------:R-:W-:Y:S01]  /*ca40*/  BSSY B0, `(.L_x_1608) ;  /* 0x0000007000007945 */ /* 0x000fe20003800000 */
[----:B------:R-:W-:Y:S02]  /*ca50*/  IMAD.MOV.U32 R7, RZ, RZ, R41 ;  /* 0x000000ffff077224 */ /* 0x000fe400078e0029 */
[----:B------:R-:W-:Y:S02]  /*ca60*/  IMAD.MOV.U32 R4, RZ, RZ, 0x4 ;  /* 0x00000004ff047424 */ /* 0x000fe400078e00ff */
[----:B------:R-:W-:-:S07]  /*ca70*/  IMAD.MOV.U32 R34, RZ, RZ, -0x1 ;  /* 0xffffffffff227424 */ /* 0x000fce00078e00ff */
[----:B------:R-:W-:Y:S05]  /*ca80*/  WARPSYNC.COLLECTIVE R34, `(.L_x_1609) ;  /* 0x0000000022087348 */ /* 0x000fea0003c00000 */
[----:B------:R0:W1:Y:S02]  /*ca90*/  SHFL.DOWN P4, R6, R7, R4, R33 ;  /* 0x0800000407067389 */ /* 0x0000640000080021 */
[----:B01----:R-:W-:Y:S05]  /*caa0*/  ENDCOLLECTIVE ;  /* 0x000000000000791b */ /* 0x003fea0003800000 */
.L_x_1609:
[----:B------:R-:W-:Y:S05]  /*cab0*/  BSYNC B0 ;  /* 0x0000000000007941 */ /* 0x000fea0003800000 */
.L_x_1608:
[----:B------:R-:W-:Y:S02]  /*cac0*/  IMAD.MOV.U32 R7, RZ, RZ, R42 ;  /* 0x000000ffff077224 */ /* 0x000fe400078e002a */
[----:B------:R-:W-:Y:S02]  /*cad0*/  IMAD.MOV.U32 R4, RZ, RZ, 0x4 ;  /* 0x00000004ff047424 */ /* 0x000fe400078e00ff */
[----:B------:R-:W-:Y:S02]  /*cae0*/  IMAD.MOV.U32 R34, RZ, RZ, -0x1 ;  /* 0xffffffffff227424 */ /* 0x000fe400078e00ff */
[----:B------:R-:W-:-:S07]  /*caf0*/  IMAD.MOV.U32 R30, RZ, RZ, R6 ;  /* 0x000000ffff1e7224 */ /* 0x000fce00078e0006 */
[----:B------:R-:W-:Y:S05]  /*cb00*/  WARPSYNC.COLLECTIVE R34, `(.L_x_1610) ;  /* 0x0000000022087348 */ /* 0x000fea0003c00000 */
[----:B------:R0:W1:Y:S02]  /*cb10*/  SHFL.DOWN P4, R6, R7, R4, R33 ;  /* 0x0800000407067389 */ /* 0x0000640000080021 */
[----:B01----:R-:W-:Y:S05]  /*cb20*/  ENDCOLLECTIVE ;  /* 0x000000000000791b */ /* 0x003fea0003800000 */
.L_x_1610:
[----:B------:R-:W-:Y:S02]  /*cb30*/  IMAD.MOV.U32 R7, RZ, RZ, R40 ;  /* 0x000000ffff077224 */ /* 0x000fe400078e0028 */
[----:B------:R-:W-:-:S07]  /*cb40*/  IMAD.MOV.U32 R31, RZ, RZ, R6 ;  /* 0x000000ffff1f7224 */ /* 0x000fce00078e0006 */
[----:B------:R-:W-:Y:S05]  /*cb50*/  WARPSYNC.COLLECTIVE R34, `(.L_x_1611) ;  /* 0x0000000022087348 */ /* 0x000fea0003c00000 */
[----:B------:R0:W1:Y:S02]  /*cb60*/  SHFL.DOWN P4, R6, R7, R4, R33 ;  /* 0x0800000407067389 */ /* 0x0000640000080021 */
[----:B01----:R-:W-:Y:S05]  /*cb70*/  ENDCOLLECTIVE ;  /* 0x000000000000791b */ /* 0x003fea0003800000 */
.L_x_1611:
[----:B------:R-:W-:Y:S05]  /*cb80*/  BRA `(.L_x_1612) ;  /* 0xffffff7000047947 */ /* 0x000fea000383ffff */
.L_x_1453:
[----:B------:R-:W-:Y:S01]  /*cb90*/  BSSY B0, `(.L_x_1613) ;  /* 0x0000006000007945 */ /* 0x000fe20003800000 */
[----:B------:R-:W-:Y:S02]  /*cba0*/  IMAD.MOV.U32 R4, RZ, RZ, 0x4 ;  /* 0x00000004ff047424 */ /* 0x000fe400078e00ff */
[----:B------:R-:W-:-:S07]  /*cbb0*/  IMAD.MOV.U32 R34, RZ, RZ, -0x1 ;  /* 0xffffffffff227424 */ /* 0x000fce00078e00ff */
[----:B0-----:R-:W-:Y:S05]  /*cbc0*/  WARPSYNC.COLLECTIVE R34, `(.L_x_1614) ;  /* 0x0000000022087348 */ /* 0x001fea0003c00000 */
[----:B------:R1:W2:Y:S02]  /*cbd0*/  SHFL.DOWN P4, R6, R7, R4, R33 ;  /* 0x0800000407067389 */ /* 0x0002a40000080021 */
[----:B012---:R-:W-:Y:S05]  /*cbe0*/  ENDCOLLECTIVE ;  /* 0x000000000000791b */ /* 0x007fea0003800000 */
.L_x_1614:
[----:B------:R-:W-:Y:S05]  /*cbf0*/  BSYNC B0 ;  /* 0x0000000000007941 */ /* 0x000fea0003800000 */
.L_x_1613:
[----:B------:R-:W-:Y:S05]  /*cc00*/  BRA `(.L_x_1615) ;  /* 0xffffff7000087947 */ /* 0x000fea000383ffff */
.L_x_1454:
[----:B------:R-:W-:Y:S01]  /*cc10*/  BSSY B0, `(.L_x_1616) ;  /* 0x0000007000007945 */ /* 0x000fe20003800000 */
[----:B------:R-:W-:Y:S02]  /*cc20*/  IMAD.MOV.U32 R7, RZ, RZ, R41 ;  /* 0x000000ffff077224 */ /* 0x000fe400078e0029 */
[----:B------:R-:W-:Y:S02]  /*cc30*/  IMAD.MOV.U32 R4, RZ, RZ, 0x8 ;  /* 0x00000008ff047424 */ /* 0x000fe400078e00ff */
[----:B------:R-:W-:-:S07]  /*cc40*/  IMAD.MOV.U32 R34, RZ, RZ, -0x1 ;  /* 0xffffffffff227424 */ /* 0x000fce00078e00ff */
[----:B------:R-:W-:Y:S05]  /*cc50*/  WARPSYNC.COLLECTIVE R34, `(.L_x_1617) ;  /* 0x0000000022087348 */ /* 0x000fea0003c00000 */
[----:B------:R0:W1:Y:S02]  /*cc60*/  SHFL.DOWN P4, R6, R7, R4, R33 ;  /* 0x0800000407067389 */ /* 0x0000640000080021 */
[----:B01----:R-:W-:Y:S05]  /*cc70*/  ENDCOLLECTIVE ;  /* 0x000000000000791b */ /* 0x003fea0003800000 */
.L_x_1617:
[----:B------:R-:W-:Y:S05]  /*cc80*/  BSYNC B0 ;  /* 0x0000000000007941 */ /* 0x000fea0003800000 */
.L_x_1616:
[----:B------:R-:W-:Y:S02]  /*cc90*/  IMAD.MOV.U32 R7, RZ, RZ, R42 ;  /* 0x000000ffff077224 */ /* 0x000fe400078e002a */
[----:B------:R-:W-:Y:S02]  /*cca0*/  IMAD.MOV.U32 R4, RZ, RZ, 0x8 ;  /* 0x00000008ff047424 */ /* 0x000fe400078e00ff */
[----:B------:R-:W-:Y:S02]  /*ccb0*/  IMAD.MOV.U32 R34, RZ, RZ, -0x1 ;  /* 0xffffffffff227424 */ /* 0x000fe400078e00ff */
[----:B------:R-:W-:-:S07]  /*ccc0*/  IMAD.MOV.U32 R30, RZ, RZ, R6 ;  /* 0x000000ffff1e7224 */ /* 0x000fce00078e0006 */
[----:B------:R-:W-:Y:S05]  /*ccd0*/  WARPSYNC.COLLECTIVE R34, `(.L_x_1618) ;  /* 0x0000000022087348 */ /* 0x000fea0003c00000 */
[----:B------:R0:W1:Y:S02]  /*cce0*/  SHFL.DOWN P4, R6, R7, R4, R33 ;  /* 0x0800000407067389 */ /* 0x0000640000080021 */
[----:B01----:R-:W-:Y:S05]  /*ccf0*/  ENDCOLLECTIVE ;  /* 0x000000000000791b */ /* 0x003fea0003800000 */
.L_x_1618:
[----:B------:R-:W-:Y:S02]  /*cd00*/  IMAD.MOV.U32 R7, RZ, RZ, R40 ;  /* 0x000000ffff077224 */ /* 0x000fe400078e0028 */
[----:B------:R-:W-:-:S07]  /*cd10*/  IMAD.MOV.U32 R31, RZ, RZ, R6 ;  /* 0x000000ffff1f7224 */ /* 0x000fce00078e0006 */
[----:B------:R-:W-:Y:S05]  /*cd20*/  WARPSYNC.COLLECTIVE R34, `(.L_x_1619) ;  /* 0x0000000022087348 */ /* 0x000fea0003c00000 */
[----:B------:R0:W1:Y:S02]  /*cd30*/  SHFL.DOWN P4, R6, R7, R4, R33 ;  /* 0x0800000407067389 */ /* 0x0000640000080021 */
[----:B01----:R-:W-:Y:S05]  /*cd40*/  ENDCOLLECTIVE ;  /* 0x000000000000791b */ /* 0x003fea0003800000 */
.L_x_1619:
[----:B------:R-:W-:Y:S05]  /*cd50*/  BRA `(.L_x_1620) ;  /* 0xffffff6c00d47947 */ /* 0x000fea000383ffff */
.L_x_1455:
[----:B------:R-:W-:Y:S01]  /*cd60*/  BSSY B0, `(.L_x_1621) ;  /* 0x0000006000007945 */ /* 0x000fe20003800000 */
[----:B------:R-:W-:Y:S02]  /*cd70*/  IMAD.MOV.U32 R4, RZ, RZ, 0x8 ;  /* 0x00000008ff047424 */ /* 0x000fe400078e00ff */
[----:B------:R-:W-:-:S07]  /*cd80*/  IMAD.MOV.U32 R34, RZ, RZ, -0x1 ;  /* 0xffffffffff227424 */ /* 0x000fce00078e00ff */
[----:B0-----:R-:W-:Y:S05]  /*cd90*/  WARPSYNC.COLLECTIVE R34, `(.L_x_1622) ;  /* 0x0000000022087348 */ /* 0x001fea0003c00000 */
[----:B------:R1:W2:Y:S02]  /*cda0*/  SHFL.DOWN P4, R6, R7, R4, R33 ;  /* 0x0800000407067389 */ /* 0x0002a40000080021 */
[----:B012---:R-:W-:Y:S05]  /*cdb0*/  ENDCOLLECTIVE ;  /* 0x000000000000791b */ /* 0x007fea0003800000 */
.L_x_1622:
[----:B------:R-:W-:Y:S05]  /*cdc0*/  BSYNC B0 ;  /* 0x0000000000007941 */ /* 0x000fea0003800000 */
.L_x_1621:
[----:B------:R-:W-:Y:S05]  /*cdd0*/  BRA `(.L_x_1623) ;  /* 0xffffff6c00d87947 */ /* 0x000fea000383ffff */
.L_x_1456:
[----:B------:R-:W-:Y:S01]  /*cde0*/  BSSY B0, `(.L_x_1624) ;  /* 0x0000007000007945 */ /* 0x000fe20003800000 */
[----:B------:R-:W-:Y:S02]  /*cdf0*/  IMAD.MOV.U32 R7, RZ, RZ, R41 ;  /* 0x000000ffff077224 */ /* 0x000fe400078e0029 */
[----:B------:R-:W-:Y:S02]  /*ce00*/  IMAD.MOV.U32 R4, RZ, RZ, 0x10 ;  /* 0x00000010ff047424 */ /* 0x000fe400078e00ff */
[----:B------:R-:W-:-:S07]  /*ce10*/  IMAD.MOV.U32 R34, RZ, RZ, -0x1 ;  /* 0xffffffffff227424 */ /* 0x000fce00078e00ff */
[----:B------:R-:W-:Y:S05]  /*ce20*/  WARPSYNC.COLLECTIVE R34, `(.L_x_1625) ;  /* 0x0000000022087348 */ /* 0x000fea0003c00000 */
[----:B------:R0:W1:Y:S02]  /*ce30*/  SHFL.DOWN P4, R6, R7, R4, R33 ;  /* 0x0800000407067389 */ /* 0x0000640000080021 */
[----:B01----:R-:W-:Y:S05]  /*ce40*/  ENDCOLLECTIVE ;  /* 0x000000000000791b */ /* 0x003fea0003800000 */
.L_x_1625:
[----:B------:R-:W-:Y:S05]  /*ce50*/  BSYNC B0 ;  /* 0x0000000000007941 */ /* 0x000fea0003800000 */
.L_x_1624:
[----:B------:R-:W-:Y:S02]  /*ce60*/  IMAD.MOV.U32 R7, RZ, RZ, R42 ;  /* 0x000000ffff077224 */ /* 0x000fe400078e002a */
[----:B------:R-:W-:Y:S02]  /*ce70*/  IMAD.MOV.U32 R4, RZ, RZ, 0x10 ;  /* 0x00000010ff047424 */ /* 0x000fe400078e00ff */
[----:B------:R-:W-:Y:S02]  /*ce80*/  IMAD.MOV.U32 R34, RZ, RZ, -0x1 ;  /* 0xffffffffff227424 */ /* 0x000fe400078e00ff */
[----:B------:R-:W-:-:S07]  /*ce90*/  IMAD.MOV.U32 R48, RZ, RZ, R6 ;  /* 0x000000ffff307224 */ /* 0x000fce00078e0006 */
[----:B------:R-:W-:Y:S05]  /*cea0*/  WARPSYNC.COLLECTIVE R34, `(.L_x_1626) ;  /* 0x0000000022087348 */ /* 0x000fea0003c00000 */
[----:B------:R0:W1:Y:S02]  /*ceb0*/  SHFL.DOWN P4, R6, R7, R4, R33 ;  /* 0x0800000407067389 */ /* 0x0000640000080021 */
[----:B01----:R-:W-:Y:S05]  /*cec0*/  ENDCOLLECTIVE ;  /* 0x000000000000791b */ /* 0x003fea0003800000 */
.L_x_1626:
[----:B------:R-:W-:Y:S02]  /*ced0*/  IMAD.MOV.U32 R7, RZ, RZ, R40 ;  /* 0x000000ffff077224 */ /* 0x000fe400078e0028 */
[----:B------:R-:W-:-:S07]  /*cee0*/  IMAD.MOV.U32 R49, RZ, RZ, R6 ;  /* 0x000000ffff317224 */ /* 0x000fce00078e0006 */
[----:B------:R-:W-:Y:S05]  /*cef0*/  WARPSYNC.COLLECTIVE R34, `(.L_x_1627) ;  /* 0x0000000022087348 */ /* 0x000fea0003c00000 */
[----:B------:R0:W1:Y:S02]  /*cf00*/  SHFL.DOWN P4, R6, R7, R4, R33 ;  /* 0x0800000407067389 */ /* 0x0000640000080021 */
[----:B01----:R-:W-:Y:S05]  /*cf10*/  ENDCOLLECTIVE ;  /* 0x000000000000791b */ /* 0x003fea0003800000 */
.L_x_1627:
[----:B------:R-:W-:Y:S05]  /*cf20*/  BRA `(.L_x_1628) ;  /* 0xffffff6c00a47947 */ /* 0x000fea000383ffff */
.L_x_1457:
[----:B------:R-:W-:Y:S01]  /*cf30*/  BSSY B0, `(.L_x_1629) ;  /* 0x0000006000007945 */ /* 0x000fe20003800000 */
[----:B------:R-:W-:Y:S02]  /*cf40*/  IMAD.MOV.U32 R4, RZ, RZ, 0x10 ;  /* 0x00000010ff047424 */ /* 0x000fe400078e00ff */
[----:B------:R-:W-:-:S07]  /*cf50*/  IMAD.MOV.U32 R34, RZ, RZ, -0x1 ;  /* 0xffffffffff227424 */ /* 0x000fce00078e00ff */
[----:B0-----:R-:W-:Y:S05]  /*cf60*/  WARPSYNC.COLLECTIVE R34, `(.L_x_1630) ;  /* 0x0000000022087348 */ /* 0x001fea0003c00000 */
[----:B------:R1:W2:Y:S02]  /*cf70*/  SHFL.DOWN P4, R6, R7, R4, R33 ;  /* 0x0800000407067389 */ /* 0x0002a40000080021 */
[----:B012---:R-:W-:Y:S05]  /*cf80*/  ENDCOLLECTIVE ;  /* 0x000000000000791b */ /* 0x007fea0003800000 */
.L_x_1630:
[----:B------:R-:W-:Y:S05]  /*cf90*/  BSYNC B0 ;  /* 0x0000000000007941 */ /* 0x000fea0003800000 */
.L_x_1629:
[----:B------:R-:W-:Y:S05]  /*cfa0*/  BRA `(.L_x_1631) ;  /* 0xffffff6c00b47947 */ /* 0x000fea000383ffff */
.L_x_1458:
[----:B------:R-:W-:Y:S01]  /*cfb0*/  BSSY B0, `(.L_x_1632) ;  /* 0x0000006000007945 */ /* 0x000fe20003800000 */
[----:B------:R-:W-:Y:S01]  /*cfc0*/  PLOP3.LUT P5, PT, P0, PT, PT, 0x80, 0x8 ;  /* 0x000000000008781c */ /* 0x000fe200007af070 */
[----:B------:R-:W-:-:S12]  /*cfd0*/  IMAD.MOV.U32 R34, RZ, RZ, -0x1 ;  /* 0xffffffffff227424 */ /* 0x000fd800078e00ff */
[----:B------:R-:W-:Y:S05]  /*cfe0*/  WARPSYNC.COLLECTIVE R34, `(.L_x_1633) ;  /* 0x0000000022087348 */ /* 0x000fea0003c00000 */
[----:B------:R-:W-:Y:S01]  /*cff0*/  VOTE.ALL P5, P5 ;  /* 0x0000000000ff7806 */ /* 0x000fe200028a0000 */
[----:B------:R-:W-:-:S12]  /*d000*/  ENDCOLLECTIVE ;  /* 0x000000000000791b */ /* 0x000fd80003800000 */
.L_x_1633:
[----:B------:R-:W-:Y:S05]  /*d010*/  BSYNC B0 ;  /* 0x0000000000007941 */ /* 0x000fea0003800000 */
.L_x_1632:
[----:B------:R-:W-:Y:S01]  /*d020*/  PLOP3.LUT P0, PT, P5, PT, PT, 0x80, 0x8 ;  /* 0x000000000008781c */ /* 0x000fe20002f0f070 */
[----:B------:R-:W-:-:S12]  /*d030*/  BRA `(.L_x_1634) ;  /* 0xffffff6c00b07947 */ /* 0x000fd8000383ffff */
.L_x_1460:
[----:B------:R-:W-:Y:S01]  /*d040*/  BSSY B0, `(.L_x_1635) ;  /* 0x0000006000007945 */ /* 0x000fe20003800000 */
[----:B------:R-:W-:Y:S01]  /*d050*/  PLOP3.LUT P4, PT, P0, PT, PT, 0x8, 0x80 ;  /* 0x000000000080781c */ /* 0x000fe2000078e170 */
[----:B------:R-:W-:-:S12]  /*d060*/  IMAD.MOV.U32 R34, RZ, RZ, -0x1 ;  /* 0xffffffffff227424 */ /* 0x000fd800078e00ff */
[----:B------:R-:W-:Y:S05]  /*d070*/  WARPSYNC.COLLECTIVE R34, `(.L_x_1636) ;  /* 0x0000000022087348 */ /* 0x000fea0003c00000 */
[----:B------:R-:W-:Y:S01]  /*d080*/  VOTE.ANY P4, P4 ;  /* 0x0000000000ff7806 */ /* 0x000fe20002080100 */
[----:B------:R-:W-:-:S12]  /*d090*/  ENDCOLLECTIVE ;  /* 0x000000000000791b */ /* 0x000fd80003800000 */
.L_x_1636:
[----:B------:R-:W-:Y:S05]  /*d0a0*/  BSYNC B0 ;  /* 0x0000000000007941 */ /* 0x000fea0003800000 */
.L_x_1635:
[----:B------:R-:W-:Y:S01]  /*d0b0*/  PLOP3.LUT P0, PT, P4, PT, PT, 0x80, 0x8 ;  /* 0x000000000008781c */ /* 0x000fe2000270f070 */
[----:B------:R-:W-:-:S12]  /*d0c0*/  BRA `(.L_x_1637) ;  /* 0xffffff6c00ac7947 */ /* 0x000fd8000383ffff */
.L_x_1462:
[----:B------:R-:W-:Y:S01]  /*d0d0*/  BSSY B0, `(.L_x_1638) ;  /* 0x0000006000007945 */ /* 0x000fe20003800000 */
[----:B------:R-:W-:Y:S01]  /*d0e0*/  PLOP3.LUT P4, PT, P0, PT, PT, 0x8, 0x80 ;  /* 0x000000000080781c */ /* 0x000fe2000078e170 */
[----:B------:R-:W-:-:S12]  /*d0f0*/  IMAD.MOV.U32 R34, RZ, RZ, -0x1 ;  /* 0xffffffffff227424 */ /* 0x000fd800078e00ff */
[----:B------:R-:W-:Y:S05]  /*d100*/  WARPSYNC.COLLECTIVE R34, `(.L_x_1639) ;  /* 0x0000000022087348 */ /* 0x000fea0003c00000 */
[----:B------:R-:W-:Y:S01]  /*d110*/  VOTE.ANY R34, PT, P4 ;  /* 0x0000000000227806 */ /* 0x000fe200020e0100 */
[----:B------:R-:W-:Y:S06]  /*d120*/  ENDCOLLECTIVE ;  /* 0x000000000000791b */ /* 0x000fec0003800000 */
.L_x_1639:
[----:B------:R-:W-:Y:S05]  /*d130*/  BSYNC B0 ;  /* 0x0000000000007941 */ /* 0x000fea0003800000 */
.L_x_1638:
        /* <DEDUP_REMOVED lines=10> */
.L_x_1640:
[----:B------:R-:W-:Y:S02]  /*d1e0*/  IMAD.MOV.U32 R7, RZ, RZ, R51 ;  /* 0x000000ffff077224 */ /* 0x000fe400078e0033 */
[----:B------:R-:W-:-:S07]  /*d1f0*/  IMAD.MOV.U32 R53, RZ, RZ, R6 ;  /* 0x000000ffff357224 */ /* 0x000fce00078e0006 */
[----:B------:R-:W-:Y:S05]  /*d200*/  WARPSYNC.COLLECTIVE R34, `(.L_x_1641) ;  /* 0x0000000022087348 */ /* 0x000fea0003c00000 */
[----:B------:R0:W1:Y:S02]  /*d210*/  SHFL.DOWN P4, R6, R7, R4, R33 ;  /* 0x0800000407067389 */ /* 0x0000640000080021 */
[----:B01----:R-:W-:Y:S05]  /*d220*/  ENDCOLLECTIVE ;  /* 0x000000000000791b */ /* 0x003fea0003800000 */
.L_x_1641:
[----:B------:R-:W-:Y:S02]  /*d230*/  IMAD.MOV.U32 R7, RZ, RZ, R48 ;  /* 0x000000ffff077224 */ /* 0x000fe400078e0030 */
[----:B------:R-:W-:-:S07]  /*d240*/  IMAD.MOV.U32 R50, RZ, RZ, R6 ;  /* 0x000000ffff327224 */ /* 0x000fce00078e0006 */
[----:B------:R-:W-:Y:S05]  /*d250*/  WARPSYNC.COLLECTIVE R34, `(.L_x_1642) ;  /* 0x0000000022087348 */ /* 0x000fea0003c00000 */
[----:B------:R0:W1:Y:S02]  /*d260*/  SHFL.DOWN P4, R6, R7, R4, R33 ;  /* 0x0800000407067389 */ /* 0x0000640000080021 */
[----:B01----:R-:W-:Y:S05]  /*d270*/  ENDCOLLECTIVE ;  /* 0x000000000000791b */ /* 0x003fea0003800000 */
.L_x_1642:
[----:B------:R-:W-:Y:S01]  /*d280*/  IMAD.MOV.U32 R52, RZ, RZ, R6 ;  /* 0x000000ffff347224 */ /* 0x000fe200078e0006 */
[----:B------:R-:W-:Y:S06]  /*d290*/  BRA `(.L_x_1643) ;  /* 0xffffff6c00747947 */ /* 0x000fec000383ffff */
.L_x_1463:
[----:B------:R-:W-:Y:S01]  /*d2a0*/  BSSY B0, `(.L_x_1644) ;  /* 0x0000006000007945 */ /* 0x000fe20003800000 */
[----:B------:R-:W-:Y:S02]  /*d2b0*/  IMAD.MOV.U32 R4, RZ, RZ, 0x1 ;  /* 0x00000001ff047424 */ /* 0x000fe400078e00ff */
[----:B------:R-:W-:-:S07]  /*d2c0*/  IMAD.MOV.U32 R34, RZ, RZ, -0x1 ;  /* 0xffffffffff227424 */ /* 0x000fce00078e00ff */
[----:B--23--:R-:W-:Y:S05]  /*d2d0*/  WARPSYNC.COLLECTIVE R34, `(.L_x_1645) ;  /* 0x0000000022087348 */ /* 0x00cfea0003c00000 */
[----:B------:R0:W1:Y:S02]  /*d2e0*/  SHFL.DOWN P4, R6, R7, R4, R33 ;  /* 0x0800000407067389 */ /* 0x0000640000080021 */
[----:B0123--:R-:W-:Y:S05]  /*d2f0*/  ENDCOLLECTIVE ;  /* 0x000000000000791b */ /* 0x00ffea0003800000 */
.L_x_1645:
[----:B------:R-:W-:Y:S05]  /*d300*/  BSYNC B0 ;  /* 0x0000000000007941 */ /* 0x000fea0003800000 */
.L_x_1644:
[----:B------:R-:W-:Y:S05]  /*d310*/  BRA `(.L_x_1646) ;  /* 0xffffff6c006c7947 */ /* 0x000fea000383ffff */
.L_x_1464:
[----:B------:R-:W-:Y:S01]  /*d320*/  BSSY B0, `(.L_x_1647) ;  /* 0x0000007000007945 */ /* 0x000fe20003800000 */
[----:B------:R-:W-:Y:S02]  /*d330*/  IMAD.MOV.U32 R7, RZ, RZ, R32 ;  /* 0x000000ffff077224 */ /* 0x000fe400078e0020 */
[----:B------:R-:W-:Y:S02]  /*d340*/  IMAD.MOV.U32 R4, RZ, RZ, 0x2 ;  /* 0x00000002ff047424 */ /* 0x000fe400078e00ff */
[----:B------:R-:W-:-:S07]  /*d350*/  IMAD.MOV.U32 R34, RZ, RZ, -0x1 ;  /* 0xffffffffff227424 */ /* 0x000fce00078e00ff */
[----:B------:R-:W-:Y:S05]  /*d360*/  WARPSYNC.COLLECTIVE R34, `(.L_x_1648) ;  /* 0x0000000022087348 */ /* 0x000fea0003c00000 */
[----:B------:R0:W1:Y:S02]  /*d370*/  SHFL.DOWN P4, R6, R7, R4, R33 ;  /* 0x0800000407067389 */ /* 0x0000640000080021 */
[----:B01----:R-:W-:Y:S05]  /*d380*/  ENDCOLLECTIVE ;  /* 0x000000000000791b */ /* 0x003fea0003800000 */
.L_x_1648:
[----:B------:R-:W-:Y:S05]  /*d390*/  BSYNC B0 ;  /* 0x0000000000007941 */ /* 0x000fea0003800000 */
.L_x_1647:
[----:B------:R-:W-:Y:S02]  /*d3a0*/  IMAD.MOV.U32 R7, RZ, RZ, R51 ;  /* 0x000000ffff077224 */ /* 0x000fe400078e0033 */
[----:B------:R-:W-:Y:S02]  /*d3b0*/  IMAD.MOV.U32 R4, RZ, RZ, 0x2 ;  /* 0x00000002ff047424 */ /* 0x000fe400078e00ff */
[----:B------:R-:W-:Y:S02]  /*d3c0*/  IMAD.MOV.U32 R34, RZ, RZ, -0x1 ;  /* 0xffffffffff227424 */ /* 0x000fe400078e00ff */
[----:B------:R-:W-:-:S07]  /*d3d0*/  IMAD.MOV.U32 R53, RZ, RZ, R6 ;  /* 0x000000ffff357224 */ /* 0x000fce00078e0006 */
[----:B------:R-:W-:Y:S05]  /*d3e0*/  WARPSYNC.COLLECTIVE R34, `(.L_x_1649) ;  /* 0x0000000022087348 */ /* 0x000fea0003c00000 */
[----:B------:R0:W1:Y:S02]  /*d3f0*/  SHFL.DOWN P4, R6, R7, R4, R33 ;  /* 0x0800000407067389 */ /* 0x0000640000080021 */
[----:B01----:R-:W-:Y:S05]  /*d400*/  ENDCOLLECTIVE ;  /* 0x000000000000791b */ /* 0x003fea0003800000 */
.L_x_1649:
[----:B------:R-:W-:Y:S02]  /*d410*/  IMAD.MOV.U32 R7, RZ, RZ, R48 ;  /* 0x000000ffff077224 */ /* 0x000fe400078e0030 */
[----:B------:R-:W-:-:S07]  /*d420*/  IMAD.MOV.U32 R50, RZ, RZ, R6 ;  /* 0x000000ffff327224 */ /* 0x000fce00078e0006 */
[----:B------:R-:W-:Y:S05]  /*d430*/  WARPSYNC.COLLECTIVE R34, `(.L_x_1650) ;  /* 0x0000000022087348 */ /* 0x000fea0003c00000 */
[----:B------:R0:W1:Y:S02]  /*d440*/  SHFL.DOWN P4, R6, R7, R4, R33 ;  /* 0x0800000407067389 */ /* 0x0000640000080021 */
[----:B01----:R-:W-:Y:S05]  /*d450*/  ENDCOLLECTIVE ;  /* 0x000000000000791b */ /* 0x003fea0003800000 */
.L_x_1650:
[----:B------:R-:W-:Y:S01]  /*d460*/  IMAD.MOV.U32 R52, RZ, RZ, R6 ;  /* 0x000000ffff347224 */ /* 0x000fe200078e0006 */
[----:B------:R-:W-:Y:S06]  /*d470*/  BRA `(.L_x_1651) ;  /* 0xffffff6c003c7947 */ /* 0x000fec000383ffff */
.L_x_1465:
[----:B------:R-:W-:Y:S01]  /*d480*/  BSSY B0, `(.L_x_1652) ;  /* 0x0000006000007945 */ /* 0x000fe20003800000 */
[----:B------:R-:W-:Y:S02]  /*d490*/  IMAD.MOV.U32 R4, RZ, RZ, 0x2 ;  /* 0x00000002ff047424 */ /* 0x000fe400078e00ff */
[----:B------:R-:W-:-:S07]  /*d4a0*/  IMAD.MOV.U32 R34, RZ, RZ, -0x1 ;  /* 0xffffffffff227424 */ /* 0x000fce00078e00ff */
[----:B--23--:R-:W-:Y:S05]  /*d4b0*/  WARPSYNC.COLLECTIVE R34, `(.L_x_1653) ;  /* 0x0000000022087348 */ /* 0x00cfea0003c00000 */
[----:B------:R0:W1:Y:S02]  /*d4c0*/  SHFL.DOWN P4, R6, R7, R4, R33 ;  /* 0x0800000407067389 */ /* 0x0000640000080021 */
[----:B0123--:R-:W-:Y:S05]  /*d4d0*/  ENDCOLLECTIVE ;  /* 0x000000000000791b */ /* 0x00ffea0003800000 */
.L_x_1653:
[----:B------:R-:W-:Y:S05]  /*d4e0*/  BSYNC B0 ;  /* 0x0000000000007941 */ /* 0x000fea0003800000 */
.L_x_1652:
[----:B------:R-:W-:Y:S05]  /*d4f0*/  BRA `(.L_x_1654) ;  /* 0xffffff6c00347947 */ /* 0x000fea000383ffff */
.L_x_1466:
[----:B------:R-:W-:Y:S01]  /*d500*/  BSSY B0, `(.L_x_1655) ;  /* 0x0000007000007945 */ /* 0x000fe20003800000 */
[----:B------:R-:W-:Y:S02]  /*d510*/  IMAD.MOV.U32 R7, RZ, RZ, R32 ;  /* 0x000000ffff077224 */ /* 0x000fe400078e0020 */
[----:B------:R-:W-:Y:S02]  /*d520*/  IMAD.MOV.U32 R4, RZ, RZ, 0x4 ;  /* 0x00000004ff047424 */ /* 0x000fe400078e00ff */
[----:B------:R-:W-:-:S07]  /*d530*/  IMAD.MOV.U32 R34, RZ, RZ, -0x1 ;  /* 0xffffffffff227424 */ /* 0x000fce00078e00ff */
[----:B------:R-:W-:Y:S05]  /*d540*/  WARPSYNC.COLLECTIVE R34, `(.L_x_1656) ;  /* 0x0000000022087348 */ /* 0x000fea0003c00000 */
[----:B------:R0:W1:Y:S02]  /*d550*/  SHFL.DOWN P4, R6, R7, R4, R33 ;  /* 0x0800000407067389 */ /* 0x0000640000080021 */
[----:B01----:R-:W-:Y:S05]  /*d560*/  ENDCOLLECTIVE ;  /* 0x000000000000791b */ /* 0x003fea0003800000 */
.L_x_1656:
[----:B------:R-:W-:Y:S05]  /*d570*/  BSYNC B0 ;  /* 0x0000000000007941 */ /* 0x000fea0003800000 */
.L_x_1655:
[----:B------:R-:W-:Y:S02]  /*d580*/  IMAD.MOV.U32 R7, RZ, RZ, R51 ;  /* 0x000000ffff077224 */ /* 0x000fe400078e0033 */
[----:B------:R-:W-:Y:S02]  /*d590*/  IMAD.MOV.U32 R4, RZ, RZ, 0x4 ;  /* 0x00000004ff047424 */ /* 0x000fe400078e00ff */
[----:B------:R-:W-:Y:S02]  /*d5a0*/  IMAD.MOV.U32 R34, RZ, RZ, -0x1 ;  /* 0xffffffffff227424 */ /* 0x000fe400078e00ff */
[----:B------:R-:W-:-:S07]  /*d5b0*/  IMAD.MOV.U32 R53, RZ, RZ, R6 ;  /* 0x000000ffff357224 */ /* 0x000fce00078e0006 */
[----:B------:R-:W-:Y:S05]  /*d5c0*/  WARPSYNC.COLLECTIVE R34, `(.L_x_1657) ;  /* 0x0000000022087348 */ /* 0x000fea0003c00000 */
[----:B------:R0:W1:Y:S02]  /*d5d0*/  SHFL.DOWN P4, R6, R7, R4, R33 ;  /* 0x0800000407067389 */ /* 0x0000640000080021 */
[----:B01----:R-:W-:Y:S05]  /*d5e0*/  ENDCOLLECTIVE ;  /* 0x000000000000791b */ /* 0x003fea0003800000 */
.L_x_1657:
[----:B------:R-:W-:Y:S02]  /*d5f0*/  IMAD.MOV.U32 R7, RZ, RZ, R48 ;  /* 0x000000ffff077224 */ /* 0x000fe400078e0030 */
[----:B------:R-:W-:-:S07]  /*d600*/  IMAD.MOV.U32 R50, RZ, RZ, R6 ;  /* 0x000000ffff327224 */ /* 0x000fce00078e0006 */
[----:B------:R-:W-:Y:S05]  /*d610*/  WARPSYNC.COLLECTIVE R34, `(.L_x_1658) ;  /* 0x0000000022087348 */ /* 0x000fea0003c00000 */
[----:B------:R0:W1:Y:S02]  /*d620*/  SHFL.DOWN P4, R6, R7, R4, R33 ;  /* 0x0800000407067389 */ /* 0x0000640000080021 */
[----:B01----:R-:W-:Y:S05]  /*d630*/  ENDCOLLECTIVE ;  /* 0x000000000000791b */ /* 0x003fea0003800000 */
.L_x_1658:
[----:B------:R-:W-:Y:S01]  /*d640*/  IMAD.MOV.U32 R52, RZ, RZ, R6 ;  /* 0x000000ffff347224 */ /* 0x000fe200078e0006 */
[----:B------:R-:W-:Y:S06]  /*d650*/  BRA `(.L_x_1659) ;  /* 0xffffff6c00047947 */ /* 0x000fec000383ffff */
.L_x_1467:
[----:B------:R-:W-:Y:S01]  /*d660*/  BSSY B0, `(.L_x_1660) ;  /* 0x0000006000007945 */ /* 0x000fe20003800000 */
[----:B------:R-:W-:Y:S02]  /*d670*/  IMAD.MOV.U32 R4, RZ, RZ, 0x4 ;  /* 0x00000004ff047424 */ /* 0x000fe400078e00ff */
[----:B------:R-:W-:-:S07]  /*d680*/  IMAD.MOV.U32 R34, RZ, RZ, -0x1 ;  /* 0xffffffffff227424 */ /* 0x000fce00078e00ff */
[----:B--23--:R-:W-:Y:S05]  /*d690*/  WARPSYNC.COLLECTIVE R34, `(.L_x_1661) ;  /* 0x0000000022087348 */ /* 0x00cfea0003c00000 */
[----:B------:R0:W1:Y:S02]  /*d6a0*/  SHFL.DOWN P4, R6, R7, R4, R33 ;  /* 0x0800000407067389 */ /* 0x0000640000080021 */
[----:B0123--:R-:W-:Y:S05]  /*d6b0*/  ENDCOLLECTIVE ;  /* 0x000000000000791b */ /* 0x00ffea0003800000 */
.L_x_1661:
[----:B------:R-:W-:Y:S05]  /*d6c0*/  BSYNC B0 ;  /* 0x0000000000007941 */ /* 0x000fea0003800000 */
.L_x_1660:
[----:B------:R-:W-:Y:S05]  /*d6d0*/  BRA `(.L_x_1662) ;  /* 0xffffff6800fc7947 */ /* 0x000fea000383ffff */
.L_x_1468:
[----:B------:R-:W-:Y:S01]  /*d6e0*/  BSSY B0, `(.L_x_1663) ;  /* 0x0000007000007945 */ /* 0x000fe20003800000 */
[----:B------:R-:W-:Y:S02]  /*d6f0*/  IMAD.MOV.U32 R7, RZ, RZ, R32 ;  /* 0x000000ffff077224 */ /* 0x000fe400078e0020 */
[----:B------:R-:W-:Y:S02]  /*d700*/  IMAD.MOV.U32 R4, RZ, RZ, 0x8 ;  /* 0x00000008ff047424 */ /* 0x000fe400078e00ff */
[----:B------:R-:W-:-:S07]  /*d710*/  IMAD.MOV.U32 R34, RZ, RZ, -0x1 ;  /* 0xffffffffff227424 */ /* 0x000fce00078e00ff */
[----:B------:R-:W-:Y:S05]  /*d720*/  WARPSYNC.COLLECTIVE R34, `(.L_x_1664) ;  /* 0x0000000022087348 */ /* 0x000fea0003c00000 */
[----:B------:R0:W1:Y:S02]  /*d730*/  SHFL.DOWN P4, R6, R7, R4, R33 ;  /* 0x0800000407067389 */ /* 0x0000640000080021 */
[----:B01----:R-:W-:Y:S05]  /*d740*/  ENDCOLLECTIVE ;  /* 0x000000000000791b */ /* 0x003fea0003800000 */
.L_x_1664:
[----:B------:R-:W-:Y:S05]  /*d750*/  BSYNC B0 ;  /* 0x0000000000007941 */ /* 0x000fea0003800000 */
.L_x_1663:
[----:B------:R-:W-:Y:S02]  /*d760*/  IMAD.MOV.U32 R7, RZ, RZ, R51 ;  /* 0x000000ffff077224 */ /* 0x000fe400078e0033 */
[----:B------:R-:W-:Y:S02]  /*d770*/  IMAD.MOV.U32 R4, RZ, RZ, 0x8 ;  /* 0x00000008ff047424 */ /* 0x000fe400078e00ff */
[----:B------:R-:W-:Y:S02]  /*d780*/  IMAD.MOV.U32 R34, RZ, RZ, -0x1 ;  /* 0xffffffffff227424 */ /* 0x000fe400078e00ff */
[----:B------:R-:W-:-:S07]  /*d790*/  IMAD.MOV.U32 R53, RZ, RZ, R6 ;  /* 0x000000ffff357224 */ /* 0x000fce00078e0006 */
[----:B------:R-:W-:Y:S05]  /*d7a0*/  WARPSYNC.COLLECTIVE R34, `(.L_x_1665) ;  /* 0x0000000022087348 */ /* 0x000fea0003c00000 */
[----:B------:R0:W1:Y:S02]  /*d7b0*/  SHFL.DOWN P4, R6, R7, R4, R33 ;  /* 0x0800000407067389 */ /* 0x0000640000080021 */
[----:B01----:R-:W-:Y:S05]  /*d7c0*/  ENDCOLLECTIVE ;  /* 0x000000000000791b */ /* 0x003fea0003800000 */
.L_x_1665:
[----:B------:R-:W-:Y:S02]  /*d7d0*/  IMAD.MOV.U32 R7, RZ, RZ, R48 ;  /* 0x000000ffff077224 */ /* 0x000fe400078e0030 */
[----:B------:R-:W-:-:S07]  /*d7e0*/  IMAD.MOV.U32 R50, RZ, RZ, R6 ;  /* 0x000000ffff327224 */ /* 0x000fce00078e0006 */
[----:B------:R-:W-:Y:S05]  /*d7f0*/  WARPSYNC.COLLECTIVE R34, `(.L_x_1666) ;  /* 0x0000000022087348 */ /* 0x000fea0003c00000 */
[----:B------:R0:W1:Y:S02]  /*d800*/  SHFL.DOWN P4, R6, R7, R4, R33 ;  /* 0x0800000407067389 */ /* 0x0000640000080021 */
[----:B01----:R-:W-:Y:S05]  /*d810*/  ENDCOLLECTIVE ;  /* 0x000000000000791b */ /* 0x003fea0003800000 */
.L_x_1666:
[----:B------:R-:W-:Y:S01]  /*d820*/  IMAD.MOV.U32 R52, RZ, RZ, R6 ;  /* 0x000000ffff347224 */ /* 0x000fe200078e0006 */
[----:B------:R-:W-:Y:S06]  /*d830*/  BRA `(.L_x_1667) ;  /* 0xffffff6800cc7947 */ /* 0x000fec000383ffff */
.L_x_1469:
[----:B------:R-:W-:Y:S01]  /*d840*/  BSSY B0, `(.L_x_1668) ;  /* 0x0000006000007945 */ /* 0x000fe20003800000 */
[----:B------:R-:W-:Y:S02]  /*d850*/  IMAD.MOV.U32 R4, RZ, RZ, 0x8 ;  /* 0x00000008ff047424 */ /* 0x000fe400078e00ff */
[----:B------:R-:W-:-:S07]  /*d860*/  IMAD.MOV.U32 R34, RZ, RZ, -0x1 ;  /* 0xffffffffff227424 */ /* 0x000fce00078e00ff */
[----:B--23--:R-:W-:Y:S05]  /*d870*/  WARPSYNC.COLLECTIVE R34, `(.L_x_1669) ;  /* 0x0000000022087348 */ /* 0x00cfea0003c00000 */
[----:B------:R0:W1:Y:S02]  /*d880*/  SHFL.DOWN P4, R6, R7, R4, R33 ;  /* 0x0800000407067389 */ /* 0x0000640000080021 */
[----:B0123--:R-:W-:Y:S05]  /*d890*/  ENDCOLLECTIVE ;  /* 0x000000000000791b */ /* 0x00ffea0003800000 */
.L_x_1669:
[----:B------:R-:W-:Y:S05]  /*d8a0*/  BSYNC B0 ;  /* 0x0000000000007941 */ /* 0x000fea0003800000 */
.L_x_1668:
[----:B------:R-:W-:Y:S05]  /*d8b0*/  BRA `(.L_x_1670) ;  /* 0xffffff6800c47947 */ /* 0x000fea000383ffff */
.L_x_1470:
[----:B------:R-:W-:Y:S01]  /*d8c0*/  BSSY B0, `(.L_x_1671) ;  /* 0x0000007000007945 */ /* 0x000fe20003800000 */
[----:B------:R-:W-:Y:S02]  /*d8d0*/  IMAD.MOV.U32 R7, RZ, RZ, R32 ;  /* 0x000000ffff077224 */ /* 0x000fe400078e0020 */
[----:B------:R-:W-:Y:S02]  /*d8e0*/  IMAD.MOV.U32 R4, RZ, RZ, 0x10 ;  /* 0x00000010ff047424 */ /* 0x000fe400078e00ff */
[----:B------:R-:W-:-:S07]  /*d8f0*/  IMAD.MOV.U32 R34, RZ, RZ, -0x1 ;  /* 0xffffffffff227424 */ /* 0x000fce00078e00ff */
[----:B------:R-:W-:Y:S05]  /*d900*/  WARPSYNC.COLLECTIVE R34, `(.L_x_1672) ;  /* 0x0000000022087348 */ /* 0x000fea0003c00000 */
[----:B------:R0:W1:Y:S02]  /*d910*/  SHFL.DOWN P4, R6, R7, R4, R33 ;  /* 0x0800000407067389 */ /* 0x0000640000080021 */
[----:B01----:R-:W-:Y:S05]  /*d920*/  ENDCOLLECTIVE ;  /* 0x000000000000791b */ /* 0x003fea0003800000 */
.L_x_1672:
[----:B------:R-:W-:Y:S05]  /*d930*/  BSYNC B0 ;  /* 0x0000000000007941 */ /* 0x000fea0003800000 */
.L_x_1671:
[----:B------:R-:W-:Y:S02]  /*d940*/  IMAD.MOV.U32 R7, RZ, RZ, R51 ;  /* 0x000000ffff077224 */ /* 0x000fe400078e0033 */
[----:B------:R-:W-:Y:S02]  /*d950*/  IMAD.MOV.U32 R4, RZ, RZ, 0x10 ;  /* 0x00000010ff047424 */ /* 0x000fe400078e00ff */
[----:B------:R-:W-:Y:S02]  /*d960*/  IMAD.MOV.U32 R34, RZ, RZ, -0x1 ;  /* 0xffffffffff227424 */ /* 0x000fe400078e00ff */
[----:B------:R-:W-:-:S07]  /*d970*/  IMAD.MOV.U32 R53, RZ, RZ, R6 ;  /* 0x000000ffff357224 */ /* 0x000fce00078e0006 */
[----:B------:R-:W-:Y:S05]  /*d980*/  WARPSYNC.COLLECTIVE R34, `(.L_x_1673) ;  /* 0x0000000022087348 */ /* 0x000fea0003c00000 */
[----:B------:R0:W1:Y:S02]  /*d990*/  SHFL.DOWN P4, R6, R7, R4, R33 ;  /* 0x0800000407067389 */ /* 0x0000640000080021 */
[----:B01----:R-:W-:Y:S05]  /*d9a0*/  ENDCOLLECTIVE ;  /* 0x000000000000791b */ /* 0x003fea0003800000 */
.L_x_1673:
[----:B------:R-:W-:Y:S02]  /*d9b0*/  IMAD.MOV.U32 R7, RZ, RZ, R48 ;  /* 0x000000ffff077224 */ /* 0x000fe400078e0030 */
[----:B------:R-:W-:-:S07]  /*d9c0*/  IMAD.MOV.U32 R50, RZ, RZ, R6 ;  /* 0x000000ffff327224 */ /* 0x000fce00078e0006 */
[----:B------:R-:W-:Y:S05]  /*d9d0*/  WARPSYNC.COLLECTIVE R34, `(.L_x_1674) ;  /* 0x0000000022087348 */ /* 0x000fea0003c00000 */
[----:B------:R0:W1:Y:S02]  /*d9e0*/  SHFL.DOWN P4, R6, R7, R4, R33 ;  /* 0x0800000407067389 */ /* 0x0000640000080021 */
[----:B01----:R-:W-:Y:S05]  /*d9f0*/  ENDCOLLECTIVE ;  /* 0x000000000000791b */ /* 0x003fea0003800000 */
.L_x_1674:
[----:B------:R-:W-:Y:S05]  /*da00*/  BRA `(.L_x_1675) ;  /* 0xffffff6800987947 */ /* 0x000fea000383ffff */
.L_x_1471:
[----:B------:R-:W-:Y:S01]  /*da10*/  BSSY B0, `(.L_x_1676) ;  /* 0x0000006000007945 */ /* 0x000fe20003800000 */
[----:B------:R-:W-:Y:S02]  /*da20*/  IMAD.MOV.U32 R4, RZ, RZ, 0x10 ;  /* 0x00000010ff047424 */ /* 0x000fe400078e00ff */
[----:B------:R-:W-:-:S07]  /*da30*/  IMAD.MOV.U32 R34, RZ, RZ, -0x1 ;  /* 0xffffffffff227424 */ /* 0x000fce00078e00ff */
[----:B------:R-:W-:Y:S05]  /*da40*/  WARPSYNC.COLLECTIVE R34, `(.L_x_1677) ;  /* 0x0000000022087348 */ /* 0x000fea0003c00000 */
[----:B------:R0:W1:Y:S02]  /*da50*/  SHFL.DOWN P4, R6, R7, R4, R33 ;  /* 0x0800000407067389 */ /* 0x0000640000080021 */
[----:B01----:R-:W-:Y:S05]  /*da60*/  ENDCOLLECTIVE ;  /* 0x000000000000791b */ /* 0x003fea0003800000 */
.L_x_1677:
[----:B------:R-:W-:Y:S05]  /*da70*/  BSYNC B0 ;  /* 0x0000000000007941 */ /* 0x000fea0003800000 */
.L_x_1676:
[----:B------:R-:W-:Y:S05]  /*da80*/  BRA `(.L_x_1678) ;  /* 0xffffff6800b87947 */ /* 0x000fea000383ffff */
.L_x_1472:
[----:B------:R-:W-:Y:S01]  /*da90*/  BSSY B0, `(.L_x_1679) ;  /* 0x0000006000007945 */ /* 0x000fe20003800000 */
[----:B------:R-:W-:Y:S01]  /*daa0*/  PLOP3.LUT P5, PT, P0, PT, PT, 0x80, 0x8 ;  /* 0x000000000008781c */ /* 0x000fe200007af070 */
[----:B------:R-:W-:-:S12]  /*dab0*/  IMAD.MOV.U32 R34, RZ, RZ, -0x1 ;  /* 0xffffffffff227424 */ /* 0x000fd800078e00ff */
[----:B------:R-:W-:Y:S05]  /*dac0*/  WARPSYNC.COLLECTIVE R34, `(.L_x_1680) ;  /* 0x0000000022087348 */ /* 0x000fea0003c00000 */
[----:B------:R-:W-:Y:S01]  /*dad0*/  VOTE.ALL P5, P5 ;  /* 0x0000000000ff7806 */ /* 0x000fe200028a0000 */
[----:B------:R-:W-:-:S12]  /*dae0*/  ENDCOLLECTIVE ;  /* 0x000000000000791b */ /* 0x000fd80003800000 */
.L_x_1680:
[----:B------:R-:W-:Y:S05]  /*daf0*/  BSYNC B0 ;  /* 0x0000000000007941 */ /* 0x000fea0003800000 */
.L_x_1679:
[----:B------:R-:W-:Y:S01]  /*db00*/  PLOP3.LUT P0, PT, P5, PT, PT, 0x80, 0x8 ;  /* 0x000000000008781c */ /* 0x000fe20002f0f070 */
[----:B------:R-:W-:-:S12]  /*db10*/  BRA `(.L_x_1681) ;  /* 0xffffff6800ac7947 */ /* 0x000fd8000383ffff */
.L_x_1530:
[----:B------:R-:W-:Y:S01]  /*db20*/  BSSY B0, `(.L_x_1682) ;  /* 0x0000006000007945 */ /* 0x000fe20003800000 */
[----:B------:R-:W-:Y:S01]  /*db30*/  PLOP3.LUT P4, PT, P4, PT, PT, 0x8, 0x80 ;  /* 0x000000000080781c */ /* 0x000fe2000278e170 */
[----:B------:R-:W-:-:S12]  /*db40*/  IMAD.MOV.U32 R34, RZ, RZ, -0x1 ;  /* 0xffffffffff227424 */ /* 0x000fd800078e00ff */
[----:B--23--:R-:W-:Y:S05]  /*db50*/  WARPSYNC.COLLECTIVE R34, `(.L_x_1683) ;  /* 0x0000000022087348 */ /* 0x00cfea0003c00000 */
[----:B------:R-:W-:Y:S01]  /*db60*/  VOTE.ANY P4, P4 ;  /* 0x0000000000ff7806 */ /* 0x000fe20002080100 */
[----:B--23--:R-:W-:-:S12]  /*db70*/  ENDCOLLECTIVE ;  /* 0x000000000000791b */ /* 0x00cfd80003800000 */
.L_x_1683:
[----:B------:R-:W-:Y:S05]  /*db80*/  BSYNC B0 ;  /* 0x0000000000007941 */ /* 0x000fea0003800000 */
.L_x_1682:
[----:B------:R-:W-:Y:S05]  /*db90*/  BRA `(.L_x_1684) ;  /* 0xffffffc000e07947 */ /* 0x000fea000383ffff */
.L_x_1532:
[----:B------:R-:W0:Y:S01]  /*dba0*/  S2R R42, SR_GEMASK ;  /* 0x00000000002a7919 */ /* 0x000e220000003c00 */
[----:B------:R-:W-:Y:S01]  /*dbb0*/  BSSY B0, `(.L_x_1685) ;  /* 0x0000006000007945 */ /* 0x000fe20003800000 */
[----:B------:R-:W-:Y:S01]  /*dbc0*/  PLOP3.LUT P4, PT, P4, PT, PT, 0x8, 0x80 ;  /* 0x000000000080781c */ /* 0x000fe2000278e170 */
[----:B------:R-:W-:-:S12]  /*dbd0*/  IMAD.MOV.U32 R34, RZ, RZ, -0x1 ;  /* 0xffffffffff227424 */ /* 0x000fd800078e00ff */
[----:B0-23--:R-:W-:Y:S05]  /*dbe0*/  WARPSYNC.COLLECTIVE R34, `(.L_x_1686) ;  /* 0x0000000022087348 */ /* 0x00dfea0003c00000 */
[----:B------:R-:W-:Y:S01]  /*dbf0*/  VOTE.ANY R34, PT, P4 ;  /* 0x0000000000227806 */ /* 0x000fe200020e0100 */
[----:B0-23--:R-:W-:Y:S06]  /*dc00*/  ENDCOLLECTIVE ;  /* 0x000000000000791b */ /* 0x00dfec0003800000 */
.L_x_1686:
[----:B------:R-:W-:Y:S05]  /*dc10*/  BSYNC B0 ;  /* 0x0000000000007941 */ /* 0x000fea0003800000 */
.L_x_1685:
        /* <DEDUP_REMOVED lines=10> */
.L_x_1687:
[----:B------:R-:W-:Y:S02]  /*dcc0*/  IMAD.MOV.U32 R7, RZ, RZ, R41 ;  /* 0x000000ffff077224 */ /* 0x000fe400078e0029 */
[----:B------:R-:W-:-:S07]  /*dcd0*/  IMAD.MOV.U32 R25, RZ, RZ, R6 ;  /* 0x000000ffff197224 */ /* 0x000fce00078e0006 */
[----:B------:R-:W-:Y:S05]  /*dce0*/  WARPSYNC.COLLECTIVE R34, `(.L_x_1688) ;  /* 0x0000000022087348 */ /* 0x000fea0003c00000 */
[----:B------:R0:W1:Y:S02]  /*dcf0*/  SHFL.DOWN P4, R6, R7, R4, R33 ;  /* 0x0800000407067389 */ /* 0x0000640000080021 */
[----:B01----:R-:W-:Y:S05]  /*dd00*/  ENDCOLLECTIVE ;  /* 0x000000000000791b */ /* 0x003fea0003800000 */
.L_x_1688:
[----:B------:R-:W-:Y:S02]  /*dd10*/  IMAD.MOV.U32 R7, RZ, RZ, R38 ;  /* 0x000000ffff077224 */ /* 0x000fe400078e0026 */
[----:B------:R-:W-:-:S07]  /*dd20*/  IMAD.MOV.U32 R24, RZ, RZ, R6 ;  /* 0x000000ffff187224 */ /* 0x000fce00078e0006 */
[----:B------:R-:W-:Y:S05]  /*dd30*/  WARPSYNC.COLLECTIVE R34, `(.L_x_1689) ;  /* 0x0000000022087348 */ /* 0x000fea0003c00000 */
[----:B------:R0:W1:Y:S02]  /*dd40*/  SHFL.DOWN P4, R6, R7, R4, R33 ;  /* 0x0800000407067389 */ /* 0x0000640000080021 */
[----:B01----:R-:W-:Y:S05]  /*dd50*/  ENDCOLLECTIVE ;  /* 0x000000000000791b */ /* 0x003fea0003800000 */
.L_x_1689:
[----:B------:R-:W-:Y:S05]  /*dd60*/  BRA `(.L_x_1690) ;  /* 0xffffffc000ac7947 */ /* 0x000fea000383ffff */
.L_x_1533:
[----:B------:R-:W-:Y:S01]  /*dd70*/  BSSY B0, `(.L_x_1691) ;  /* 0x0000006000007945 */ /* 0x000fe20003800000 */
[----:B------:R-:W-:Y:S02]  /*dd80*/  IMAD.MOV.U32 R4, RZ, RZ, 0x1 ;  /* 0x00000001ff047424 */ /* 0x000fe400078e00ff */
[----:B------:R-:W-:-:S07]  /*dd90*/  IMAD.MOV.U32 R34, RZ, RZ, -0x1 ;  /* 0xffffffffff227424 */ /* 0x000fce00078e00ff */
[----:B--23--:R-:W-:Y:S05]  /*dda0*/  WARPSYNC.COLLECTIVE R34, `(.L_x_1692) ;  /* 0x0000000022087348 */ /* 0x00cfea0003c00000 */
[----:B------:R0:W1:Y:S02]  /*ddb0*/  SHFL.DOWN P4, R6, R7, R4, R33 ;  /* 0x0800000407067389 */ /* 0x0000640000080021 */
[----:B0123--:R-:W-:Y:S05]  /*ddc0*/  ENDCOLLECTIVE ;  /* 0x000000000000791b */ /* 0x00ffea0003800000 */
.L_x_1692:
[----:B------:R-:W-:Y:S05]  /*ddd0*/  BSYNC B0 ;  /* 0x0000000000007941 */ /* 0x000fea0003800000 */
.L_x_1691:
[----:B------:R-:W-:Y:S05]  /*dde0*/  BRA `(.L_x_1693) ;  /* 0xffffffc000b07947 */ /* 0x000fea000383ffff */
.L_x_1534:
[----:B------:R-:W-:Y:S01]  /*ddf0*/  BSSY B0, `(.L_x_1694) ;  /* 0x0000007000007945 */ /* 0x000fe20003800000 */
[----:B------:R-:W-:Y:S02]  /*de00*/  IMAD.MOV.U32 R7, RZ, RZ, R40 ;  /* 0x000000ffff077224 */ /* 0x000fe400078e0028 */
[----:B------:R-:W-:Y:S02]  /*de10*/  IMAD.MOV.U32 R4, RZ, RZ, 0x2 ;  /* 0x00000002ff047424 */ /* 0x000fe400078e00ff */
[----:B------:R-:W-:-:S07]  /*de20*/  IMAD.MOV.U32 R34, RZ, RZ, -0x1 ;  /* 0xffffffffff227424 */ /* 0x000fce00078e00ff */
[----:B--23--:R-:W-:Y:S05]  /*de30*/  WARPSYNC.COLLECTIVE R34, `(.L_x_1695) ;  /* 0x0000000022087348 */ /* 0x00cfea0003c00000 */
[----:B------:R0:W1:Y:S02]  /*de40*/  SHFL.DOWN P4, R6, R7, R4, R33 ;  /* 0x0800000407067389 */ /* 0x0000640000080021 */
[----:B0123--:R-:W-:Y:S05]  /*de50*/  ENDCOLLECTIVE ;  /* 0x000000000000791b */ /* 0x00ffea0003800000 */
.L_x_1695:
[----:B------:R-:W-:Y:S05]  /*de60*/  BSYNC B0 ;  /* 0x0000000000007941 */ /* 0x000fea0003800000 */
.L_x_1694:
[----:B------:R-:W-:Y:S02]  /*de70*/  IMAD.MOV.U32 R7, RZ, RZ, R41 ;  /* 0x000000ffff077224 */ /* 0x000fe400078e0029 */
[----:B------:R-:W-:Y:S02]  /*de80*/  IMAD.MOV.U32 R4, RZ, RZ, 0x2 ;  /* 0x00000002ff047424 */ /* 0x000fe400078e00ff */
[----:B------:R-:W-:Y:S02]  /*de90*/  IMAD.MOV.U32 R34, RZ, RZ, -0x1 ;  /* 0xffffffffff227424 */ /* 0x000fe400078e00ff */
[----:B------:R-:W-:-:S07]  /*dea0*/  IMAD.MOV.U32 R25, RZ, RZ, R6 ;  /* 0x000000ffff197224 */ /* 0x000fce00078e0006 */
[----:B------:R-:W-:Y:S05]  /*deb0*/  WARPSYNC.COLLECTIVE R34, `(.L_x_1696) ;  /* 0x0000000022087348 */ /* 0x000fea0003c00000 */
[----:B------:R0:W1:Y:S02]  /*dec0*/  SHFL.DOWN P4, R6, R7, R4, R33 ;  /* 0x0800000407067389 */ /* 0x0000640000080021 */
[----:B01----:R-:W-:Y:S05]  /*ded0*/  ENDCOLLECTIVE ;  /* 0x000000000000791b */ /* 0x003fea0003800000 */
.L_x_1696:
[----:B------:R-:W-:Y:S02]  /*dee0*/  IMAD.MOV.U32 R7, RZ, RZ, R38 ;  /* 0x000000ffff077224 */ /* 0x000fe400078e0026 */
[----:B------:R-:W-:-:S07]  /*def0*/  IMAD.MOV.U32 R24, RZ, RZ, R6 ;  /* 0x000000ffff187224 */ /* 0x000fce00078e0006 */
[----:B------:R-:W-:Y:S05]  /*df00*/  WARPSYNC.COLLECTIVE R34, `(.L_x_1697) ;  /* 0x0000000022087348 */ /* 0x000fea0003c00000 */
[----:B------:R0:W1:Y:S02]  /*df10*/  SHFL.DOWN P4, R6, R7, R4, R33 ;  /* 0x0800000407067389 */ /* 0x0000640000080021 */
[----:B01----:R-:W-:Y:S05]  /*df20*/  ENDCOLLECTIVE ;  /* 0x000000000000791b */ /* 0x003fea0003800000 */
.L_x_1697:
[----:B------:R-:W-:Y:S05]  /*df30*/  BRA `(.L_x_1698) ;  /* 0xffffffc000787947 */ /* 0x000fea000383ffff */
.L_x_1535:
[----:B------:R-:W-:Y:S01]  /*df40*/  BSSY B0, `(.L_x_1699) ;  /* 0x0000006000007945 */ /* 0x000fe20003800000 */
[----:B------:R-:W-:Y:S02]  /*df50*/  IMAD.MOV.U32 R4, RZ, RZ, 0x2 ;  /* 0x00000002ff047424 */ /* 0x000fe400078e00ff */
[----:B------:R-:W-:-:S07]  /*df60*/  IMAD.MOV.U32 R34, RZ, RZ, -0x1 ;  /* 0xffffffffff227424 */ /* 0x000fce00078e00ff */
[----:B--23--:R-:W-:Y:S05]  /*df70*/  WARPSYNC.COLLECTIVE R34, `(.L_x_1700) ;  /* 0x0000000022087348 */ /* 0x00cfea0003c00000 */
[----:B------:R0:W1:Y:S02]  /*df80*/  SHFL.DOWN P4, R6, R7, R4, R33 ;  /* 0x0800000407067389 */ /* 0x0000640000080021 */
[----:B0123--:R-:W-:Y:S05]  /*df90*/  ENDCOLLECTIVE ;  /* 0x000000000000791b */ /* 0x00ffea0003800000 */
.L_x_1700:
[----:B------:R-:W-:Y:S05]  /*dfa0*/  BSYNC B0 ;  /* 0x0000000000007941 */ /* 0x000fea0003800000 */
.L_x_1699:
[----:B------:R-:W-:Y:S05]  /*dfb0*/  BRA `(.L_x_1701) ;  /* 0xffffffc0007c7947 */ /* 0x000fea000383ffff */
.L_x_1536:
[----:B------:R-:W-:Y:S01]  /*dfc0*/  BSSY B0, `(.L_x_1702) ;  /* 0x0000007000007945 */ /* 0x000fe20003800000 */
[----:B------:R-:W-:Y:S02]  /*dfd0*/  IMAD.MOV.U32 R7, RZ, RZ, R40 ;  /* 0x000000ffff077224 */ /* 0x000fe400078e0028 */
[----:B------:R-:W-:Y:S02]  /*dfe0*/  IMAD.MOV.U32 R4, RZ, RZ, 0x4 ;  /* 0x00000004ff047424 */ /* 0x000fe400078e00ff */
[----:B------:R-:W-:-:S07]  /*dff0*/  IMAD.MOV.U32 R34, RZ, RZ, -0x1 ;  /* 0xffffffffff227424 */ /* 0x000fce00078e00ff */
[----:B--23--:R-:W-:Y:S05]  /*e000*/  WARPSYNC.COLLECTIVE R34, `(.L_x_1703) ;  /* 0x0000000022087348 */ /* 0x00cfea0003c00000 */
[----:B------:R0:W1:Y:S02]  /*e010*/  SHFL.DOWN P4, R6, R7, R4, R33 ;  /* 0x0800000407067389 */ /* 0x0000640000080021 */
[----:B0123--:R-:W-:Y:S05]  /*e020*/  ENDCOLLECTIVE ;  /* 0x000000000000791b */ /* 0x00ffea0003800000 */
.L_x_1703:
[----:B------:R-:W-:Y:S05]  /*e030*/  BSYNC B0 ;  /* 0x0000000000007941 */ /* 0x000fea0003800000 */
.L_x_1702:
[----:B------:R-:W-:Y:S02]  /*e040*/  IMAD.MOV.U32 R7, RZ, RZ, R41 ;  /* 0x000000ffff077224 */ /* 0x000fe400078e0029 */
[----:B------:R-:W-:Y:S02]  /*e050*/  IMAD.MOV.U32 R4, RZ, RZ, 0x4 ;  /* 0x00000004ff047424 */ /* 0x000fe400078e00ff */
[----:B------:R-:W-:Y:S02]  /*e060*/  IMAD.MOV.U32 R34, RZ, RZ, -0x1 ;  /* 0xffffffffff227424 */ /* 0x000fe400078e00ff */
[----:B------:R-:W-:-:S07]  /*e070*/  IMAD.MOV.U32 R25, RZ, RZ, R6 ;  /* 0x000000ffff197224 */ /* 0x000fce00078e0006 */
[----:B------:R-:W-:Y:S05]  /*e080*/  WARPSYNC.COLLECTIVE R34, `(.L_x_1704) ;  /* 0x0000000022087348 */ /* 0x000fea0003c00000 */
[----:B------:R0:W1:Y:S02]  /*e090*/  SHFL.DOWN P4, R6, R7, R4, R33 ;  /* 0x0800000407067389 */ /* 0x0000640000080021 */
[----:B01----:R-:W-:Y:S05]  /*e0a0*/  ENDCOLLECTIVE ;  /* 0x000000000000791b */ /* 0x003fea0003800000 */
.L_x_1704:
[----:B------:R-:W-:Y:S02]  /*e0b0*/  IMAD.MOV.U32 R7, RZ, RZ, R38 ;  /* 0x000000ffff077224 */ /* 0x000fe400078e0026 */
[----:B------:R-:W-:-:S07]  /*e0c0*/  IMAD.MOV.U32 R24, RZ, RZ, R6 ;  /* 0x000000ffff187224 */ /* 0x000fce00078e0006 */
[----:B------:R-:W-:Y:S05]  /*e0d0*/  WARPSYNC.COLLECTIVE R34, `(.L_x_1705) ;  /* 0x0000000022087348 */ /* 0x000fea0003c00000 */
[----:B------:R0:W1:Y:S02]  /*e0e0*/  SHFL.DOWN P4, R6, R7, R4, R33 ;  /* 0x0800000407067389 */ /* 0x0000640000080021 */
[----:B01----:R-:W-:Y:S05]  /*e0f0*/  ENDCOLLECTIVE ;  /* 0x000000000000791b */ /* 0x003fea0003800000 */
.L_x_1705:
[----:B------:R-:W-:Y:S05]  /*e100*/  BRA `(.L_x_1706) ;  /* 0xffffffc000487947 */ /* 0x000fea000383ffff */
.L_x_1537:
[----:B------:R-:W-:Y:S01]  /*e110*/  BSSY B0, `(.L_x_1707) ;  /* 0x0000006000007945 */ /* 0x000fe20003800000 */
[----:B------:R-:W-:Y:S02]  /*e120*/  IMAD.MOV.U32 R4, RZ, RZ, 0x4 ;  /* 0x00000004ff047424 */ /* 0x000fe400078e00ff */
[----:B------:R-:W-:-:S07]  /*e130*/  IMAD.MOV.U32 R34, RZ, RZ, -0x1 ;  /* 0xffffffffff227424 */ /* 0x000fce00078e00ff */
[----:B--23--:R-:W-:Y:S05]  /*e140*/  WARPSYNC.COLLECTIVE R34, `(.L_x_1708) ;  /* 0x0000000022087348 */ /* 0x00cfea0003c00000 */
[----:B------:R0:W1:Y:S02]  /*e150*/  SHFL.DOWN P4, R6, R7, R4, R33 ;  /* 0x0800000407067389 */ /* 0x0000640000080021 */
[----:B0123--:R-:W-:Y:S05]  /*e160*/  ENDCOLLECTIVE ;  /* 0x000000000000791b */ /* 0x00ffea0003800000 */
.L_x_1708:
[----:B------:R-:W-:Y:S05]  /*e170*/  BSYNC B0 ;  /* 0x0000000000007941 */ /* 0x000fea0003800000 */
.L_x_1707:
[----:B------:R-:W-:Y:S05]  /*e180*/  BRA `(.L_x_1709) ;  /* 0xffffffc0004c7947 */ /* 0x000fea000383ffff */
.L_x_1538:
[----:B------:R-:W-:Y:S01]  /*e190*/  BSSY B0, `(.L_x_1710) ;  /* 0x0000007000007945 */ /* 0x000fe20003800000 */
[----:B------:R-:W-:Y:S02]  /*e1a0*/  IMAD.MOV.U32 R7, RZ, RZ, R40 ;  /* 0x000000ffff077224 */ /* 0x000fe400078e0028 */
[----:B------:R-:W-:Y:S02]  /*e1b0*/  IMAD.MOV.U32 R4, RZ, RZ, 0x8 ;  /* 0x00000008ff047424 */ /* 0x000fe400078e00ff */
[----:B------:R-:W-:-:S07]  /*e1c0*/  IMAD.MOV.U32 R34, RZ, RZ, -0x1 ;  /* 0xffffffffff227424 */ /* 0x000fce00078e00ff */
[----:B--23--:R-:W-:Y:S05]  /*e1d0*/  WARPSYNC.COLLECTIVE R34, `(.L_x_1711) ;  /* 0x0000000022087348 */ /* 0x00cfea0003c00000 */
[----:B------:R0:W1:Y:S02]  /*e1e0*/  SHFL.DOWN P4, R6, R7, R4, R33 ;  /* 0x0800000407067389 */ /* 0x0000640000080021 */
[----:B0123--:R-:W-:Y:S05]  /*e1f0*/  ENDCOLLECTIVE ;  /* 0x000000000000791b */ /* 0x00ffea0003800000 */
.L_x_1711:
[----:B------:R-:W-:Y:S05]  /*e200*/  BSYNC B0 ;  /* 0x0000000000007941 */ /* 0x000fea0003800000 */
.L_x_1710:
[----:B------:R-:W-:Y:S02]  /*e210*/  IMAD.MOV.U32 R7, RZ, RZ, R41 ;  /* 0x000000ffff077224 */ /* 0x000fe400078e0029 */
[----:B------:R-:W-:Y:S02]  /*e220*/  IMAD.MOV.U32 R4, RZ, RZ, 0x8 ;  /* 0x00000008ff047424 */ /* 0x000fe400078e00ff */
[----:B------:R-:W-:Y:S02]  /*e230*/  IMAD.MOV.U32 R34, RZ, RZ, -0x1 ;  /* 0xffffffffff227424 */ /* 0x000fe400078e00ff */
[----:B------:R-:W-:-:S07]  /*e240*/  IMAD.MOV.U32 R25, RZ, RZ, R6 ;  /* 0x000000ffff197224 */ /* 0x000fce00078e0006 */
[----:B------:R-:W-:Y:S05]  /*e250*/  WARPSYNC.COLLECTIVE R34, `(.L_x_1712) ;  /* 0x0000000022087348 */ /* 0x000fea0003c00000 */
[----:B------:R0:W1:Y:S02]  /*e260*/  SHFL.DOWN P4, R6, R7, R4, R33 ;  /* 0x0800000407067389 */ /* 0x0000640000080021 */
[----:B01----:R-:W-:Y:S05]  /*e270*/  ENDCOLLECTIVE ;  /* 0x000000000000791b */ /* 0x003fea0003800000 */
.L_x_1712:
[----:B------:R-:W-:Y:S02]  /*e280*/  IMAD.MOV.U32 R7, RZ, RZ, R38 ;  /* 0x000000ffff077224 */ /* 0x000fe400078e0026 */
[----:B------:R-:W-:-:S07]  /*e290*/  IMAD.MOV.U32 R24, RZ, RZ, R6 ;  /* 0x000000ffff187224 */ /* 0x000fce00078e0006 */
[----:B------:R-:W-:Y:S05]  /*e2a0*/  WARPSYNC.COLLECTIVE R34, `(.L_x_1713) ;  /* 0x0000000022087348 */ /* 0x000fea0003c00000 */
[----:B------:R0:W1:Y:S02]  /*e2b0*/  SHFL.DOWN P4, R6, R7, R4, R33 ;  /* 0x0800000407067389 */ /* 0x0000640000080021 */
[----:B01----:R-:W-:Y:S05]  /*e2c0*/  ENDCOLLECTIVE ;  /* 0x000000000000791b */ /* 0x003fea0003800000 */
.L_x_1713:
[----:B------:R-:W-:Y:S05]  /*e2d0*/  BRA `(.L_x_1714) ;  /* 0xffffffc000187947 */ /* 0x000fea000383ffff */
.L_x_1539:
[----:B------:R-:W-:Y:S01]  /*e2e0*/  BSSY B0, `(.L_x_1715) ;  /* 0x0000006000007945 */ /* 0x000fe20003800000 */
[----:B------:R-:W-:Y:S02]  /*e2f0*/  IMAD.MOV.U32 R4, RZ, RZ, 0x8 ;  /* 0x00000008ff047424 */ /* 0x000fe400078e00ff */
[----:B------:R-:W-:-:S07]  /*e300*/  IMAD.MOV.U32 R34, RZ, RZ, -0x1 ;  /* 0xffffffffff227424 */ /* 0x000fce00078e00ff */
[----:B--23--:R-:W-:Y:S05]  /*e310*/  WARPSYNC.COLLECTIVE R34, `(.L_x_1716) ;  /* 0x0000000022087348 */ /* 0x00cfea0003c00000 */
[----:B------:R0:W1:Y:S02]  /*e320*/  SHFL.DOWN P4, R6, R7, R4, R33 ;  /* 0x0800000407067389 */ /* 0x0000640000080021 */
[----:B0123--:R-:W-:Y:S05]  /*e330*/  ENDCOLLECTIVE ;  /* 0x000000000000791b */ /* 0x00ffea0003800000 */
.L_x_1716:
[----:B------:R-:W-:Y:S05]  /*e340*/  BSYNC B0 ;  /* 0x0000000000007941 */ /* 0x000fea0003800000 */
.L_x_1715:
[----:B------:R-:W-:Y:S05]  /*e350*/  BRA `(.L_x_1717) ;  /* 0xffffffc0001c7947 */ /* 0x000fea000383ffff */
.L_x_1540:
[----:B------:R-:W-:Y:S01]  /*e360*/  BSSY B0, `(.L_x_1718) ;  /* 0x0000007000007945 */ /* 0x000fe20003800000 */
[----:B------:R-:W-:Y:S02]  /*e370*/  IMAD.MOV.U32 R7, RZ, RZ, R40 ;  /* 0x000000ffff077224 */ /* 0x000fe400078e0028 */
[----:B------:R-:W-:Y:S02]  /*e380*/  IMAD.MOV.U32 R4, RZ, RZ, 0x10 ;  /* 0x00000010ff047424 */ /* 0x000fe400078e00ff */
[----:B------:R-:W-:-:S07]  /*e390*/  IMAD.MOV.U32 R34, RZ, RZ, -0x1 ;  /* 0xffffffffff227424 */ /* 0x000fce00078e00ff */
[----:B--23--:R-:W-:Y:S05]  /*e3a0*/  WARPSYNC.COLLECTIVE R34, `(.L_x_1719) ;  /* 0x0000000022087348 */ /* 0x00cfea0003c00000 */
[----:B------:R0:W1:Y:S02]  /*e3b0*/  SHFL.DOWN P4, R6, R7, R4, R33 ;  /* 0x0800000407067389 */ /* 0x0000640000080021 */
[----:B0123--:R-:W-:Y:S05]  /*e3c0*/  ENDCOLLECTIVE ;  /* 0x000000000000791b */ /* 0x00ffea0003800000 */
.L_x_1719:
[----:B------:R-:W-:Y:S05]  /*e3d0*/  BSYNC B0 ;  /* 0x0000000000007941 */ /* 0x000fea0003800000 */
.L_x_1718:
[----:B------:R-:W-:Y:S02]  /*e3e0*/  IMAD.MOV.U32 R7, RZ, RZ, R41 ;  /* 0x000000ffff077224 */ /* 0x000fe400078e0029 */
[----:B------:R-:W-:Y:S02]  /*e3f0*/  IMAD.MOV.U32 R4, RZ, RZ, 0x10 ;  /* 0x00000010ff047424 */ /* 0x000fe400078e00ff */
[----:B------:R-:W-:Y:S02]  /*e400*/  IMAD.MOV.U32 R34, RZ, RZ, -0x1 ;  /* 0xffffffffff227424 */ /* 0x000fe400078e00ff */
[----:B------:R-:W-:-:S07]  /*e410*/  IMAD.MOV.U32 R47, RZ, RZ, R6 ;  /* 0x000000ffff2f7224 */ /* 0x000fce00078e0006 */
[----:B------:R-:W-:Y:S05]  /*e420*/  WARPSYNC.COLLECTIVE R34, `(.L_x_1720) ;  /* 0x0000000022087348 */ /* 0x000fea0003c00000 */
[----:B------:R0:W1:Y:S02]  /*e430*/  SHFL.DOWN P4, R6, R7, R4, R33 ;  /* 0x0800000407067389 */ /* 0x0000640000080021 */
[----:B01----:R-:W-:Y:S05]  /*e440*/  ENDCOLLECTIVE ;  /* 0x000000000000791b */ /* 0x003fea0003800000 */
.L_x_1720:
[----:B------:R-:W-:Y:S02]  /*e450*/  IMAD.MOV.U32 R7, RZ, RZ, R38 ;  /* 0x000000ffff077224 */ /* 0x000fe400078e0026 */
[----:B------:R-:W-:-:S07]  /*e460*/  IMAD.MOV.U32 R46, RZ, RZ, R6 ;  /* 0x000000ffff2e7224 */ /* 0x000fce00078e0006 */
[----:B------:R-:W-:Y:S05]  /*e470*/  WARPSYNC.COLLECTIVE R34, `(.L_x_1721) ;  /* 0x0000000022087348 */ /* 0x000fea0003c00000 */
[----:B------:R0:W1:Y:S02]  /*e480*/  SHFL.DOWN P4, R6, R7, R4, R33 ;  /* 0x0800000407067389 */ /* 0x0000640000080021 */
[----:B01----:R-:W-:Y:S05]  /*e490*/  ENDCOLLECTIVE ;  /* 0x000000000000791b */ /* 0x003fea0003800000 */
.L_x_1721:
[----:B------:R-:W-:Y:S05]  /*e4a0*/  BRA `(.L_x_1722) ;  /* 0xffffffbc00e87947 */ /* 0x000fea000383ffff */
.L_x_1541:
[----:B------:R-:W-:Y:S01]  /*e4b0*/  BSSY B0, `(.L_x_1723) ;  /* 0x0000006000007945 */ /* 0x000fe20003800000 */
[----:B------:R-:W-:Y:S02]  /*e4c0*/  IMAD.MOV.U32 R4, RZ, RZ, 0x10 ;  /* 0x00000010ff047424 */ /* 0x000fe400078e00ff */
[----:B------:R-:W-:-:S07]  /*e4d0*/  IMAD.MOV.U32 R34, RZ, RZ, -0x1 ;  /* 0xffffffffff227424 */ /* 0x000fce00078e00ff */
[----:B--23--:R-:W-:Y:S05]  /*e4e0*/  WARPSYNC.COLLECTIVE R34, `(.L_x_1724) ;  /* 0x0000000022087348 */ /* 0x00cfea0003c00000 */
[----:B------:R0:W1:Y:S02]  /*e4f0*/  SHFL.DOWN P4, R6, R7, R4, R33 ;  /* 0x0800000407067389 */ /* 0x0000640000080021 */
[----:B0123--:R-:W-:Y:S05]  /*e500*/  ENDCOLLECTIVE ;  /* 0x000000000000791b */ /* 0x00ffea0003800000 */
.L_x_1724:
[----:B------:R-:W-:Y:S05]  /*e510*/  BSYNC B0 ;  /* 0x0000000000007941 */ /* 0x000fea0003800000 */
.L_x_1723:
[----:B------:R-:W-:Y:S05]  /*e520*/  BRA `(.L_x_1725) ;  /* 0xffffffc000087947 */ /* 0x000fea000383ffff */
.L_x_1542:
[----:B------:R-:W-:Y:S01]  /*e530*/  BSSY B0, `(.L_x_1726) ;  /* 0x0000005000007945 */ /* 0x000fe20003800000 */
[----:B------:R-:W-:-:S07]  /*e540*/  IMAD.MOV.U32 R34, RZ, RZ, -0x1 ;  /* 0xffffffffff227424 */ /* 0x000fce00078e00ff */
[----:B--23--:R-:W-:Y:S05]  /*e550*/  WARPSYNC.COLLECTIVE R34, `(.L_x_1727) ;  /* 0x0000000022087348 */ /* 0x00cfea0003c00000 */
[----:B------:R-:W-:Y:S01]  /*e560*/  VOTE.ALL P5, P5 ;  /* 0x0000000000ff7806 */ /* 0x000fe200028a0000 */
[----:B--23--:R-:W-:-:S12]  /*e570*/  ENDCOLLECTIVE ;  /* 0x000000000000791b */ /* 0x00cfd80003800000 */
.L_x_1727:
[----:B------:R-:W-:Y:S05]  /*e580*/  BSYNC B0 ;  /* 0x0000000000007941 */ /* 0x000fea0003800000 */
.L_x_1726:
[----:B------:R-:W-:Y:S05]  /*e590*/  BRA `(.L_x_1728) ;  /* 0xffffffc000007947 */ /* 0x000fea000383ffff */
.L_x_1544:
[----:B------:R-:W-:Y:S01]  /*e5a0*/  BSSY B0, `(.L_x_1729) ;  /* 0x0000006000007945 */ /* 0x000fe20003800000 */
[----:B------:R-:W-:Y:S01]  /*e5b0*/  PLOP3.LUT P4, PT, P4, PT, PT, 0x8, 0x80 ;  /* 0x000000000080781c */ /* 0x000fe2000278e170 */
[----:B------:R-:W-:-:S12]  /*e5c0*/  IMAD.MOV.U32 R34, RZ, RZ, -0x1 ;  /* 0xffffffffff227424 */ /* 0x000fd800078e00ff */
[----:B--23--:R-:W-:Y:S05]  /*e5d0*/  WARPSYNC.COLLECTIVE R34, `(.L_x_1730) ;  /* 0x0000000022087348 */ /* 0x00cfea0003c00000 */
[----:B------:R-:W-:Y:S01]  /*e5e0*/  VOTE.ANY P4, P4 ;  /* 0x0000000000ff7806 */ /* 0x000fe20002080100 */
[----:B--23--:R-:W-:-:S12]  /*e5f0*/  ENDCOLLECTIVE ;  /* 0x000000000000791b */ /* 0x00cfd80003800000 */
.L_x_1730:
[----:B------:R-:W-:Y:S05]  /*e600*/  BSYNC B0 ;  /* 0x0000000000007941 */ /* 0x000fea0003800000 */
.L_x_1729:
[----:B------:R-:W-:Y:S05]  /*e610*/  BRA `(.L_x_1731) ;  /* 0xffffffc000007947 */ /* 0x000fea000383ffff */
.L_x_1546:
[----:B------:R-:W-:Y:S01]  /*e620*/  BSSY B0, `(.L_x_1732) ;  /* 0x0000006000007945 */ /* 0x000fe20003800000 */
[----:B------:R-:W-:Y:S01]  /*e630*/  PLOP3.LUT P4, PT, P4, PT, PT, 0x8, 0x80 ;  /* 0x000000000080781c */ /* 0x000fe2000278e170 */
[----:B------:R-:W-:-:S12]  /*e640*/  IMAD.MOV.U32 R34, RZ, RZ, -0x1 ;  /* 0xffffffffff227424 */ /* 0x000fd800078e00ff */
[----:B--23--:R-:W-:Y:S05]  /*e650*/  WARPSYNC.COLLECTIVE R34, `(.L_x_1733) ;  /* 0x0000000022087348 */ /* 0x00cfea0003c00000 */
[----:B------:R-:W-:Y:S01]  /*e660*/  VOTE.ANY R34, PT, P4 ;  /* 0x0000000000227806 */ /* 0x000fe200020e0100 */
[----:B--23--:R-:W-:Y:S06]  /*e670*/  ENDCOLLECTIVE ;  /* 0x000000000000791b */ /* 0x00cfec0003800000 */
.L_x_1733:
[----:B------:R-:W-:Y:S05]  /*e680*/  BSYNC B0 ;  /* 0x0000000000007941 */ /* 0x000fea0003800000 */
.L_x_1732:
        /* <DEDUP_REMOVED lines=10> */
.L_x_1734:
[----:B------:R-:W-:Y:S02]  /*e730*/  IMAD.MOV.U32 R7, RZ, RZ, R32 ;  /* 0x000000ffff077224 */ /* 0x000fe400078e0020 */
[----:B------:R-:W-:-:S07]  /*e740*/  IMAD.MOV.U32 R48, RZ, RZ, R6 ;  /* 0x000000ffff307224 */ /* 0x000fce00078e0006 */
[----:B------:R-:W-:Y:S05]  /*e750*/  WARPSYNC.COLLECTIVE R34, `(.L_x_1735) ;  /* 0x0000000022087348 */ /* 0x000fea0003c00000 */
[----:B------:R0:W1:Y:S02]  /*e760*/  SHFL.DOWN P4, R6, R7, R4, R33 ;  /* 0x0800000407067389 */ /* 0x0000640000080021 */
[----:B01----:R-:W-:Y:S05]  /*e770*/  ENDCOLLECTIVE ;  /* 0x000000000000791b */ /* 0x003fea0003800000 */
.L_x_1735:
[----:B------:R-:W-:Y:S02]  /*e780*/  IMAD.MOV.U32 R7, RZ, RZ, R46 ;  /* 0x000000ffff077224 */ /* 0x000fe400078e002e */
[----:B------:R-:W-:-:S07]  /*e790*/  IMAD.MOV.U32 R51, RZ, RZ, R6 ;  /* 0x000000ffff337224 */ /* 0x000fce00078e0006 */
[----:B------:R-:W-:Y:S05]  /*e7a0*/  WARPSYNC.COLLECTIVE R34, `(.L_x_1736) ;  /* 0x0000000022087348 */ /* 0x000fea0003c00000 */
[----:B------:R0:W1:Y:S02]  /*e7b0*/  SHFL.DOWN P4, R6, R7, R4, R33 ;  /* 0x0800000407067389 */ /* 0x0000640000080021 */
[----:B01----:R-:W-:Y:S05]  /*e7c0*/  ENDCOLLECTIVE ;  /* 0x000000000000791b */ /* 0x003fea0003800000 */
.L_x_1736:
[----:B------:R-:W-:Y:S05]  /*e7d0*/  BRA `(.L_x_1737) ;  /* 0xffffffbc00cc7947 */ /* 0x000fea000383ffff */
.L_x_1547:
[----:B------:R-:W-:Y:S01]  /*e7e0*/  BSSY B0, `(.L_x_1738) ;  /* 0x0000006000007945 */ /* 0x000fe20003800000 */
[----:B------:R-:W-:Y:S02]  /*e7f0*/  IMAD.MOV.U32 R4, RZ, RZ, 0x1 ;  /* 0x00000001ff047424 */ /* 0x000fe400078e00ff */
[----:B------:R-:W-:-:S07]  /*e800*/  IMAD.MOV.U32 R34, RZ, RZ, -0x1 ;  /* 0xffffffffff227424 */ /* 0x000fce00078e00ff */
[----:B--23--:R-:W-:Y:S05]  /*e810*/  WARPSYNC.COLLECTIVE R34, `(.L_x_1739) ;  /* 0x0000000022087348 */ /* 0x00cfea0003c00000 */
[----:B------:R0:W1:Y:S02]  /*e820*/  SHFL.DOWN P4, R6, R7, R4, R33 ;  /* 0x0800000407067389 */ /* 0x0000640000080021 */
[----:B0123--:R-:W-:Y:S05]  /*e830*/  ENDCOLLECTIVE ;  /* 0x000000000000791b */ /* 0x00ffea0003800000 */
.L_x_1739:
[----:B------:R-:W-:Y:S05]  /*e840*/  BSYNC B0 ;  /* 0x0000000000007941 */ /* 0x000fea0003800000 */
.L_x_1738:
[----:B------:R-:W-:Y:S05]  /*e850*/  BRA `(.L_x_1740) ;  /* 0xffffffbc00d07947 */ /* 0x000fea000383ffff */
.L_x_1548:
[----:B------:R-:W-:Y:S01]  /*e860*/  BSSY B0, `(.L_x_1741) ;  /* 0x0000007000007945 */ /* 0x000fe20003800000 */
[----:B------:R-:W-:Y:S02]  /*e870*/  IMAD.MOV.U32 R7, RZ, RZ, R49 ;  /* 0x000000ffff077224 */ /* 0x000fe400078e0031 */
[----:B------:R-:W-:Y:S02]  /*e880*/  IMAD.MOV.U32 R4, RZ, RZ, 0x2 ;  /* 0x00000002ff047424 */ /* 0x000fe400078e00ff */
[----:B------:R-:W-:-:S07]  /*e890*/  IMAD.MOV.U32 R34, RZ, RZ, -0x1 ;  /* 0xffffffffff227424 */ /* 0x000fce00078e00ff */
[----:B--23--:R-:W-:Y:S05]  /*e8a0*/  WARPSYNC.COLLECTIVE R34, `(.L_x_1742) ;  /* 0x0000000022087348 */ /* 0x00cfea0003c00000 */
[----:B------:R0:W1:Y:S02]  /*e8b0*/  SHFL.DOWN P4, R6, R7, R4, R33 ;  /* 0x0800000407067389 */ /* 0x0000640000080021 */
[----:B0123--:R-:W-:Y:S05]  /*e8c0*/  ENDCOLLECTIVE ;  /* 0x000000000000791b */ /* 0x00ffea0003800000 */
.L_x_1742:
[----:B------:R-:W-:Y:S05]  /*e8d0*/  BSYNC B0 ;  /* 0x0000000000007941 */ /* 0x000fea0003800000 */
.L_x_1741:
[----:B------:R-:W-:Y:S02]  /*e8e0*/  IMAD.MOV.U32 R7, RZ, RZ, R32 ;  /* 0x000000ffff077224 */ /* 0x000fe400078e0020 */
[----:B------:R-:W-:Y:S02]  /*e8f0*/  IMAD.MOV.U32 R4, RZ, RZ, 0x2 ;  /* 0x00000002ff047424 */ /* 0x000fe400078e00ff */
[----:B------:R-:W-:Y:S02]  /*e900*/  IMAD.MOV.U32 R34, RZ, RZ, -0x1 ;  /* 0xffffffffff227424 */ /* 0x000fe400078e00ff */
[----:B------:R-:W-:-:S07]  /*e910*/  IMAD.MOV.U32 R48, RZ, RZ, R6 ;  /* 0x000000ffff307224 */ /* 0x000fce00078e0006 */
[----:B------:R-:W-:Y:S05]  /*e920*/  WARPSYNC.COLLECTIVE R34, `(.L_x_1743) ;  /* 0x0000000022087348 */ /* 0x000fea0003c00000 */
[----:B------:R0:W1:Y:S02]  /*e930*/  SHFL.DOWN P4, R6, R7, R4, R33 ;  /* 0x0800000407067389 */ /* 0x0000640000080021 */
[----:B01----:R-:W-:Y:S05]  /*e940*/  ENDCOLLECTIVE ;  /* 0x000000000000791b */ /* 0x003fea0003800000 */
.L_x_1743:
[----:B------:R-:W-:Y:S02]  /*e950*/  IMAD.MOV.U32 R7, RZ, RZ, R46 ;  /* 0x000000ffff077224 */ /* 0x000fe400078e002e */
[----:B------:R-:W-:-:S07]  /*e960*/  IMAD.MOV.U32 R51, RZ, RZ, R6 ;  /* 0x000000ffff337224 */ /* 0x000fce00078e0006 */
[----:B------:R-:W-:Y:S05]  /*e970*/  WARPSYNC.COLLECTIVE R34, `(.L_x_1744) ;  /* 0x0000000022087348 */ /* 0x000fea0003c00000 */
[----:B------:R0:W1:Y:S02]  /*e980*/  SHFL.DOWN P4, R6, R7, R4, R33 ;  /* 0x0800000407067389 */ /* 0x0000640000080021 */
[----:B01----:R-:W-:Y:S05]  /*e990*/  ENDCOLLECTIVE ;  /* 0x000000000000791b */ /* 0x003fea0003800000 */
.L_x_1744:
[----:B------:R-:W-:Y:S05]  /*e9a0*/  BRA `(.L_x_1745) ;  /* 0xffffffbc00987947 */ /* 0x000fea000383ffff */
.L_x_1549:
[----:B------:R-:W-:Y:S01]  /*e9b0*/  BSSY B0, `(.L_x_1746) ;  /* 0x0000006000007945 */ /* 0x000fe20003800000 */
[----:B------:R-:W-:Y:S02]  /*e9c0*/  IMAD.MOV.U32 R4, RZ, RZ, 0x2 ;  /* 0x00000002ff047424 */ /* 0x000fe400078e00ff */
[----:B------:R-:W-:-:S07]  /*e9d0*/  IMAD.MOV.U32 R34, RZ, RZ, -0x1 ;  /* 0xffffffffff227424 */ /* 0x000fce00078e00ff */
[----:B--23--:R-:W-:Y:S05]  /*e9e0*/  WARPSYNC.COLLECTIVE R34, `(.L_x_1747) ;  /* 0x0000000022087348 */ /* 0x00cfea0003c00000 */
[----:B------:R0:W1:Y:S02]  /*e9f0*/  SHFL.DOWN P4, R6, R7, R4, R33 ;  /* 0x0800000407067389 */ /* 0x0000640000080021 */
[----:B0123--:R-:W-:Y:S05]  /*ea00*/  ENDCOLLECTIVE ;  /* 0x000000000000791b */ /* 0x00ffea0003800000 */
.L_x_1747:
[----:B------:R-:W-:Y:S05]  /*ea10*/  BSYNC B0 ;  /* 0x0000000000007941 */ /* 0x000fea0003800000 */
.L_x_1746:
[----:B------:R-:W-:Y:S05]  /*ea20*/  BRA `(.L_x_1748) ;  /* 0xffffffbc009c7947 */ /* 0x000fea000383ffff */
.L_x_1550:
[----:B------:R-:W-:Y:S01]  /*ea30*/  BSSY B0, `(.L_x_1749) ;  /* 0x0000007000007945 */ /* 0x000fe20003800000 */
[----:B------:R-:W-:Y:S02]  /*ea40*/  IMAD.MOV.U32 R7, RZ, RZ, R49 ;  /* 0x000000ffff077224 */ /* 0x000fe400078e0031 */
[----:B------:R-:W-:Y:S02]  /*ea50*/  IMAD.MOV.U32 R4, RZ, RZ, 0x4 ;  /* 0x00000004ff047424 */ /* 0x000fe400078e00ff */
[----:B------:R-:W-:-:S07]  /*ea60*/  IMAD.MOV.U32 R34, RZ, RZ, -0x1 ;  /* 0xffffffffff227424 */ /* 0x000fce00078e00ff */
[----:B--23--:R-:W-:Y:S05]  /*ea70*/  WARPSYNC.COLLECTIVE R34, `(.L_x_1750) ;  /* 0x0000000022087348 */ /* 0x00cfea0003c00000 */
[----:B------:R0:W1:Y:S02]  /*ea80*/  SHFL.DOWN P4, R6, R7, R4, R33 ;  /* 0x0800000407067389 */ /* 0x0000640000080021 */
[----:B0123--:R-:W-:Y:S05]  /*ea90*/  ENDCOLLECTIVE ;  /* 0x000000000000791b */ /* 0x00ffea0003800000 */
.L_x_1750:
[----:B------:R-:W-:Y:S05]  /*eaa0*/  BSYNC B0 ;  /* 0x0000000000007941 */ /* 0x000fea0003800000 */
.L_x_1749:
[----:B------:R-:W-:Y:S02]  /*eab0*/  IMAD.MOV.U32 R7, RZ, RZ, R32 ;  /* 0x000000ffff077224 */ /* 0x000fe400078e0020 */
[----:B------:R-:W-:Y:S02]  /*eac0*/  IMAD.MOV.U32 R4, RZ, RZ, 0x4 ;  /* 0x00000004ff047424 */ /* 0x000fe400078e00ff */
[----:B------:R-:W-:Y:S02]  /*ead0*/  IMAD.MOV.U32 R34, RZ, RZ, -0x1 ;  /* 0xffffffffff227424 */ /* 0x000fe400078e00ff */
[----:B------:R-:W-:-:S07]  /*eae0*/  IMAD.MOV.U32 R48, RZ, RZ, R6 ;  /* 0x000000ffff307224 */ /* 0x000fce00078e0006 */
[----:B------:R-:W-:Y:S05]  /*eaf0*/  WARPSYNC.COLLECTIVE R34, `(.L_x_1751) ;  /* 0x0000000022087348 */ /* 0x000fea0003c00000 */
[----:B------:R0:W1:Y:S02]  /*eb00*/  SHFL.DOWN P4, R6, R7, R4, R33 ;  /* 0x0800000407067389 */ /* 0x0000640000080021 */
[----:B01----:R-:W-:Y:S05]  /*eb10*/  ENDCOLLECTIVE ;  /* 0x000000000000791b */ /* 0x003fea0003800000 */
.L_x_1751:
[----:B------:R-:W-:Y:S02]  /*eb20*/  IMAD.MOV.U32 R7, RZ, RZ, R46 ;  /* 0x000000ffff077224 */ /* 0x000fe400078e002e */
[----:B------:R-:W-:-:S07]  /*eb30*/  IMAD.MOV.U32 R51, RZ, RZ, R6 ;  /* 0x000000ffff337224 */ /* 0x000fce00078e0006 */
[----:B------:R-:W-:Y:S05]  /*eb40*/  WARPSYNC.COLLECTIVE R34, `(.L_x_1752) ;  /* 0x0000000022087348 */ /* 0x000fea0003c00000 */
[----:B------:R0:W1:Y:S02]  /*eb50*/  SHFL.DOWN P4, R6, R7, R4, R33 ;  /* 0x0800000407067389 */ /* 0x0000640000080021 */
[----:B01----:R-:W-:Y:S05]  /*eb60*/  ENDCOLLECTIVE ;  /* 0x000000000000791b */ /* 0x003fea0003800000 */
.L_x_1752:
[----:B------:R-:W-:Y:S05]  /*eb70*/  BRA `(.L_x_1753) ;  /* 0xffffffbc00647947 */ /* 0x000fea000383ffff */
.L_x_1551:
[----:B------:R-:W-:Y:S01]  /*eb80*/  BSSY B0, `(.L_x_1754) ;  /* 0x0000006000007945 */ /* 0x000fe20003800000 */
[----:B------:R-:W-:Y:S02]  /*eb90*/  IMAD.MOV.U32 R4, RZ, RZ, 0x4 ;  /* 0x00000004ff047424 */ /* 0x000fe400078e00ff */
[----:B------:R-:W-:-:S07]  /*eba0*/  IMAD.MOV.U32 R34, RZ, RZ, -0x1 ;  /* 0xffffffffff227424 */ /* 0x000fce00078e00ff */
[----:B--23--:R-:W-:Y:S05]  /*ebb0*/  WARPSYNC.COLLECTIVE R34, `(.L_x_1755) ;  /* 0x0000000022087348 */ /* 0x00cfea0003c00000 */
[----:B------:R0:W1:Y:S02]  /*ebc0*/  SHFL.DOWN P4, R6, R7, R4, R33 ;  /* 0x0800000407067389 */ /* 0x0000640000080021 */
[----:B0123--:R-:W-:Y:S05]  /*ebd0*/  ENDCOLLECTIVE ;  /* 0x000000000000791b */ /* 0x00ffea0003800000 */
.L_x_1755:
[----:B------:R-:W-:Y:S05]  /*ebe0*/  BSYNC B0 ;  /* 0x0000000000007941 */ /* 0x000fea0003800000 */
.L_x_1754:
[----:B------:R-:W-:Y:S05]  /*ebf0*/  BRA `(.L_x_1756) ;  /* 0xffffffbc00687947 */ /* 0x000fea000383ffff */
.L_x_1552:
[----:B------:R-:W-:Y:S01]  /*ec00*/  BSSY B0, `(.L_x_1757) ;  /* 0x0000007000007945 */ /* 0x000fe20003800000 */
[----:B------:R-:W-:Y:S02]  /*ec10*/  IMAD.MOV.U32 R7, RZ, RZ, R49 ;  /* 0x000000ffff077224 */ /* 0x000fe400078e0031 */
[----:B------:R-:W-:Y:S02]  /*ec20*/  IMAD.MOV.U32 R4, RZ, RZ, 0x8 ;  /* 0x00000008ff047424 */ /* 0x000fe400078e00ff */
[----:B------:R-:W-:-:S07]  /*ec30*/  IMAD.MOV.U32 R34, RZ, RZ, -0x1 ;  /* 0xffffffffff227424 */ /* 0x000fce00078e00ff */
[----:B--23--:R-:W-:Y:S05]  /*ec40*/  WARPSYNC.COLLECTIVE R34, `(.L_x_1758) ;  /* 0x0000000022087348 */ /* 0x00cfea0003c00000 */
[----:B------:R0:W1:Y:S02]  /*ec50*/  SHFL.DOWN P4, R6, R7, R4, R33 ;  /* 0x0800000407067389 */ /* 0x0000640000080021 */
[----:B0123--:R-:W-:Y:S05]  /*ec60*/  ENDCOLLECTIVE ;  /* 0x000000000000791b */ /* 0x00ffea0003800000 */
.L_x_1758:
[----:B------:R-:W-:Y:S05]  /*ec70*/  BSYNC B0 ;  /* 0x0000000000007941 */ /* 0x000fea0003800000 */
.L_x_1757:
[----:B------:R-:W-:Y:S02]  /*ec80*/  IMAD.MOV.U32 R7, RZ, RZ, R32 ;  /* 0x000000ffff077224 */ /* 0x000fe400078e0020 */
[----:B------:R-:W-:Y:S02]  /*ec90*/  IMAD.MOV.U32 R4, RZ, RZ, 0x8 ;  /* 0x00000008ff047424 */ /* 0x000fe400078e00ff */
[----:B------:R-:W-:Y:S02]  /*eca0*/  IMAD.MOV.U32 R34, RZ, RZ, -0x1 ;  /* 0xffffffffff227424 */ /* 0x000fe400078e00ff */
[----:B------:R-:W-:-:S07]  /*ecb0*/  IMAD.MOV.U32 R48, RZ, RZ, R6 ;  /* 0x000000ffff307224 */ /* 0x000fce00078e0006 */
[----:B------:R-:W-:Y:S05]  /*ecc0*/  WARPSYNC.COLLECTIVE R34, `(.L_x_1759) ;  /* 0x0000000022087348 */ /* 0x000fea0003c00000 */
[----:B------:R0:W1:Y:S02]  /*ecd0*/  SHFL.DOWN P4, R6, R7, R4, R33 ;  /* 0x0800000407067389 */ /* 0x0000640000080021 */
[----:B01----:R-:W-:Y:S05]  /*ece0*/  ENDCOLLECTIVE ;  /* 0x000000000000791b */ /* 0x003fea0003800000 */
.L_x_1759:
[----:B------:R-:W-:Y:S02]  /*ecf0*/  IMAD.MOV.U32 R7, RZ, RZ, R46 ;  /* 0x000000ffff077224 */ /* 0x000fe400078e002e */
[----:B------:R-:W-:-:S07]  /*ed00*/  IMAD.MOV.U32 R51, RZ, RZ, R6 ;  /* 0x000000ffff337224 */ /* 0x000fce00078e0006 */
[----:B------:R-:W-:Y:S05]  /*ed10*/  WARPSYNC.COLLECTIVE R34, `(.L_x_1760) ;  /* 0x0000000022087348 */ /* 0x000fea0003c00000 */
[----:B------:R0:W1:Y:S02]  /*ed20*/  SHFL.DOWN P4, R6, R7, R4, R33 ;  /* 0x0800000407067389 */ /* 0x0000640000080021 */
[----:B01----:R-:W-:Y:S05]  /*ed30*/  ENDCOLLECTIVE ;  /* 0x000000000000791b */ /* 0x003fea0003800000 */
.L_x_1760:
[----:B------:R-:W-:Y:S05]  /*ed40*/  BRA `(.L_x_1761) ;  /* 0xffffffbc00307947 */ /* 0x000fea000383ffff */
.L_x_1553:
[----:B------:R-:W-:Y:S01]  /*ed50*/  BSSY B0, `(.L_x_1762) ;  /* 0x0000006000007945 */ /* 0x000fe20003800000 */
[----:B------:R-:W-:Y:S02]  /*ed60*/  IMAD.MOV.U32 R4, RZ, RZ, 0x8 ;  /* 0x00000008ff047424 */ /* 0x000fe400078e00ff */
[----:B------:R-:W-:-:S07]  /*ed70*/  IMAD.MOV.U32 R34, RZ, RZ, -0x1 ;  /* 0xffffffffff227424 */ /* 0x000fce00078e00ff */
[----:B--23--:R-:W-:Y:S05]  /*ed80*/  WARPSYNC.COLLECTIVE R34, `(.L_x_1763) ;  /* 0x0000000022087348 */ /* 0x00cfea0003c00000 */
[----:B------:R0:W1:Y:S02]  /*ed90*/  SHFL.DOWN P4, R6, R7, R4, R33 ;  /* 0x0800000407067389 */ /* 0x0000640000080021 */
[----:B0123--:R-:W-:Y:S05]  /*eda0*/  ENDCOLLECTIVE ;  /* 0x000000000000791b */ /* 0x00ffea0003800000 */
.L_x_1763:
[----:B------:R-:W-:Y:S05]  /*edb0*/  BSYNC B0 ;  /* 0x0000000000007941 */ /* 0x000fea0003800000 */
.L_x_1762:
[----:B------:R-:W-:Y:S05]  /*edc0*/  BRA `(.L_x_1764) ;  /* 0xffffffbc00347947 */ /* 0x000fea000383ffff */
.L_x_1554:
[----:B------:R-:W-:Y:S01]  /*edd0*/  BSSY B0, `(.L_x_1765) ;  /* 0x0000007000007945 */ /* 0x000fe20003800000 */
[----:B------:R-:W-:Y:S02]  /*ede0*/  IMAD.MOV.U32 R7, RZ, RZ, R49 ;  /* 0x000000ffff077224 */ /* 0x000fe400078e0031 */
[----:B------:R-:W-:Y:S02]  /*edf0*/  IMAD.MOV.U32 R4, RZ, RZ, 0x10 ;  /* 0x00000010ff047424 */ /* 0x000fe400078e00ff */
[----:B------:R-:W-:-:S07]  /*ee00*/  IMAD.MOV.U32 R34, RZ, RZ, -0x1 ;  /* 0xffffffffff227424 */ /* 0x000fce00078e00ff */
[----:B--23--:R-:W-:Y:S05]  /*ee10*/  WARPSYNC.COLLECTIVE R34, `(.L_x_1766) ;  /* 0x0000000022087348 */ /* 0x00cfea0003c00000 */
[----:B------:R0:W1:Y:S02]  /*ee20*/  SHFL.DOWN P4, R6, R7, R4, R33 ;  /* 0x0800000407067389 */ /* 0x0000640000080021 */
[----:B0123--:R-:W-:Y:S05]  /*ee30*/  ENDCOLLECTIVE ;  /* 0x000000000000791b */ /* 0x00ffea0003800000 */
.L_x_1766:
[----:B------:R-:W-:Y:S05]  /*ee40*/  BSYNC B0 ;  /* 0x0000000000007941 */ /* 0x000fea0003800000 */
.L_x_1765:
        /* <DEDUP_REMOVED lines=8> */
.L_x_1767:
[----:B------:R-:W-:Y:S02]  /*eed0*/  IMAD.MOV.U32 R7, RZ, RZ, R46 ;  /* 0x000000ffff077224 */ /* 0x000fe400078e002e */
[----:B------:R-:W-:-:S07]  /*eee0*/  IMAD.MOV.U32 R51, RZ, RZ, R6 ;  /* 0x000000ffff337224 */ /* 0x000fce00078e0006 */
[----:B------:R-:W-:Y:S05]  /*eef0*/  WARPSYNC.COLLECTIVE R34, `(.L_x_1768) ;  /* 0x0000000022087348 */ /* 0x000fea0003c00000 */
[----:B------:R0:W1:Y:S02]  /*ef00*/  SHFL.DOWN P4, R6, R7, R4, R33 ;  /* 0x0800000407067389 */ /* 0x0000640000080021 */
[----:B01----:R-:W-:Y:S05]  /*ef10*/  ENDCOLLECTIVE ;  /* 0x000000000000791b */ /* 0x003fea0003800000 */
.L_x_1768:
[----:B------:R-:W-:Y:S05]  /*ef20*/  BRA `(.L_x_1769) ;  /* 0xffffffb800fc7947 */ /* 0x000fea000383ffff */
.L_x_1555:
[----:B------:R-:W-:Y:S01]  /*ef30*/  BSSY B0, `(.L_x_1770) ;  /* 0x0000006000007945 */ /* 0x000fe20003800000 */
[----:B------:R-:W-:Y:S02]  /*ef40*/  IMAD.MOV.U32 R4, RZ, RZ, 0x10 ;  /* 0x00000010ff047424 */ /* 0x000fe400078e00ff */
[----:B------:R-:W-:-:S07]  /*ef50*/  IMAD.MOV.U32 R34, RZ, RZ, -0x1 ;  /* 0xffffffffff227424 */ /* 0x000fce00078e00ff */
[----:B--23--:R-:W-:Y:S05]  /*ef60*/  WARPSYNC.COLLECTIVE R34, `(.L_x_1771) ;  /* 0x0000000022087348 */ /* 0x00cfea0003c00000 */
[----:B------:R0:W1:Y:S02]  /*ef70*/  SHFL.DOWN P4, R6, R7, R4, R33 ;  /* 0x0800000407067389 */ /* 0x0000640000080021 */
[----:B0123--:R-:W-:Y:S05]  /*ef80*/  ENDCOLLECTIVE ;  /* 0x000000000000791b */ /* 0x00ffea0003800000 */
.L_x_1771:
[----:B------:R-:W-:Y:S05]  /*ef90*/  BSYNC B0 ;  /* 0x0000000000007941 */ /* 0x000fea0003800000 */
.L_x_1770:
[----:B------:R-:W-:Y:S05]  /*efa0*/  BRA `(.L_x_1772) ;  /* 0xffffffbc001c7947 */ /* 0x000fea000383ffff */
.L_x_1556:
[----:B------:R-:W-:Y:S01]  /*efb0*/  BSSY B0, `(.L_x_1773) ;  /* 0x0000005000007945 */ /* 0x000fe20003800000 */
[----:B------:R-:W-:-:S07]  /*efc0*/  IMAD.MOV.U32 R34, RZ, RZ, -0x1 ;  /* 0xffffffffff227424 */ /* 0x000fce00078e00ff */
[----:B--23--:R-:W-:Y:S05]  /*efd0*/  WARPSYNC.COLLECTIVE R34, `(.L_x_1774) ;  /* 0x0000000022087348 */ /* 0x00cfea0003c00000 */
[----:B------:R-:W-:Y:S01]  /*efe0*/  VOTE.ALL P5, P5 ;  /* 0x0000000000ff7806 */ /* 0x000fe200028a0000 */
[----:B--23--:R-:W-:-:S12]  /*eff0*/  ENDCOLLECTIVE ;  /* 0x000000000000791b */ /* 0x00cfd80003800000 */
.L_x_1774:
[----:B------:R-:W-:Y:S05]  /*f000*/  BSYNC B0 ;  /* 0x0000000000007941 */ /* 0x000fea0003800000 */
.L_x_1773:
[----:B------:R-:W-:Y:S05]  /*f010*/  BRA `(.L_x_1775) ;  /* 0xffffffbc00187947 */ /* 0x000fea000383ffff */
.L_x_1776:
        /* <DEDUP_REMOVED lines=14> */
.L_x_2009:


//--------------------- .text._ZN6thrust24THRUST_300001_SM_1000_NS8cuda_cub4core6detail13_kernel_agentINS1_15__reduce_by_key9InitAgentIN3cub18CUB_300001_SM_100024ReduceByKeyScanTileStateIilLb1EEElPlEEJSA_lSB_EEEvDpT0_ --------------------------
	.section	.text._ZN6thrust24THRUST_300001_SM_1000_NS8cuda_cub4core6detail13_kernel_agentINS1_15__reduce_by_key9InitAgentIN3cub18CUB_300001_SM_100024ReduceByKeyScanTileStateIilLb1EEElPlEEJSA_lSB_EEEvDpT0_,"ax",@progbits
	.align	128
        .global         _ZN6thrust24THRUST_300001_SM_1000_NS8cuda_cub4core6detail13_kernel_agentINS1_15__reduce_by_key9InitAgentIN3cub18CUB_300001_SM_100024ReduceByKeyScanTileStateIilLb1EEElPlEEJSA_lSB_EEEvDpT0_
        .type           _ZN6thrust24THRUST_300001_SM_1000_NS8cuda_cub4core6detail13_kernel_agentINS1_15__reduce_by_key9InitAgentIN3cub18CUB_300001_SM_100024ReduceByKeyScanTileStateIilLb1EEElPlEEJSA_lSB_EEEvDpT0_,@function
        .size           _ZN6thrust24THRUST_300001_SM_1000_NS8cuda_cub4core6detail13_kernel_agentINS1_15__reduce_by_key9InitAgentIN3cub18CUB_300001_SM_100024ReduceByKeyScanTileStateIilLb1EEElPlEEJSA_lSB_EEEvDpT0_,(.L_x_2010 - _ZN6thrust24THRUST_300001_SM_1000_NS8cuda_cub4core6detail13_kernel_agentINS1_15__reduce_by_key9InitAgentIN3cub18CUB_300001_SM_100024ReduceByKeyScanTileStateIilLb1EEElPlEEJSA_lSB_EEEvDpT0_)
        .other          _ZN6thrust24THRUST_300001_SM_1000_NS8cuda_cub4core6detail13_kernel_agentINS1_15__reduce_by_key9InitAgentIN3cub18CUB_300001_SM_100024ReduceByKeyScanTileStateIilLb1EEElPlEEJSA_lSB_EEEvDpT0_,@"STO_CUDA_ENTRY STV_DEFAULT"
_ZN6thrust24THRUST_300001_SM_1000_NS8cuda_cub4core6detail13_kernel_agentINS1_15__reduce_by_key9InitAgentIN3cub18CUB_300001_SM_100024ReduceByKeyScanTileStateIilLb1EEElPlEEJSA_lSB_EEEvDpT0_:
.text._ZN6thrust24THRUST_300001_SM_1000_NS8cuda_cub4core6detail13_kernel_agentINS1_15__reduce_by_key9InitAgentIN3cub18CUB_300001_SM_100024ReduceByKeyScanTileStateIilLb1EEElPlEEJSA_lSB_EEEvDpT0_:
        /* <DEDUP_REMOVED lines=24> */
.L_x_1777:
        /* <DEDUP_REMOVED lines=16> */
.L_x_2010:


//--------------------- .text._ZN6thrust24THRUST_300001_SM_1000_NS8cuda_cub4core6detail13_kernel_agentINS1_15__reduce_by_key16ReduceByKeyAgentIPiNS0_17constant_iteratorIiNS0_11use_defaultES9_EES7_S7_N4cuda3std3__48equal_toIiEENSD_4plusIiEES7_iEEJS7_SA_S7_S7_S7_N3cub18CUB_300001_SM_100024ReduceByKeyScanTileStateIiiLb1EEESF_SH_iiEEEvDpT0_ --------------------------
	.section	.text._ZN6thrust24THRUST_300001_SM_1000_NS8cuda_cub4core6detail13_kernel_agentINS1_15__reduce_by_key16ReduceByKeyAgentIPiNS0_17constant_iteratorIiNS0_11use_defaultES9_EES7_S7_N4cuda3std3__48equal_toIiEENSD_4plusIiEES7_iEEJS7_SA_S7_S7_S7_N3cub18CUB_300001_SM_100024ReduceByKeyScanTileStateIiiLb1EEESF_SH_iiEEEvDpT0_,"ax",@progbits
	.align	128
        .global         _ZN6thrust24THRUST_300001_SM_1000_NS8cuda_cub4core6detail13_kernel_agentINS1_15__reduce_by_key16ReduceByKeyAgentIPiNS0_17constant_iteratorIiNS0_11use_defaultES9_EES7_S7_N4cuda3std3__48equal_toIiEENSD_4plusIiEES7_iEEJS7_SA_S7_S7_S7_N3cub18CUB_300001_SM_100024ReduceByKeyScanTileStateIiiLb1EEESF_SH_iiEEEvDpT0_
        .type           _ZN6thrust24THRUST_300001_SM_1000_NS8cuda_cub4core6detail13_kernel_agentINS1_15__reduce_by_key16ReduceByKeyAgentIPiNS0_17constant_iteratorIiNS0_11use_defaultES9_EES7_S7_N4cuda3std3__48equal_toIiEENSD_4plusIiEES7_iEEJS7_SA_S7_S7_S7_N3cub18CUB_300001_SM_100024ReduceByKeyScanTileStateIiiLb1EEESF_SH_iiEEEvDpT0_,@function
        .size           _ZN6thrust24THRUST_300001_SM_1000_NS8cuda_cub4core6detail13_kernel_agentINS1_15__reduce_by_key16ReduceByKeyAgentIPiNS0_17constant_iteratorIiNS0_11use_defaultES9_EES7_S7_N4cuda3std3__48equal_toIiEENSD_4plusIiEES7_iEEJS7_SA_S7_S7_S7_N3cub18CUB_300001_SM_100024ReduceByKeyScanTileStateIiiLb1EEESF_SH_iiEEEvDpT0_,(.L_x_2011 - _ZN6thrust24THRUST_300001_SM_1000_NS8cuda_cub4core6detail13_kernel_agentINS1_15__reduce_by_key16ReduceByKeyAgentIPiNS0_17constant_iteratorIiNS0_11use_defaultES9_EES7_S7_N4cuda3std3__48equal_toIiEENSD_4plusIiEES7_iEEJS7_SA_S7_S7_S7_N3cub18CUB_300001_SM_100024ReduceByKeyScanTileStateIiiLb1EEESF_SH_iiEEEvDpT0_)
        .other          _ZN6thrust24THRUST_300001_SM_1000_NS8cuda_cub4core6detail13_kernel_agentINS1_15__reduce_by_key16ReduceByKeyAgentIPiNS0_17constant_iteratorIiNS0_11use_defaultES9_EES7_S7_N4cuda3std3__48equal_toIiEENSD_4plusIiEES7_iEEJS7_SA_S7_S7_S7_N3cub18CUB_300001_SM_100024ReduceByKeyScanTileStateIiiLb1EEESF_SH_iiEEEvDpT0_,@"STO_CUDA_ENTRY STV_DEFAULT"
_ZN6thrust24THRUST_300001_SM_1000_NS8cuda_cub4core6detail13_kernel_agentINS1_15__reduce_by_key16ReduceByKeyAgentIPiNS0_17constant_iteratorIiNS0_11use_defaultES9_EES7_S7_N4cuda3std3__48equal_toIiEENSD_4plusIiEES7_iEEJS7_SA_S7_S7_S7_N3cub18CUB_300001_SM_100024ReduceByKeyScanTileStateIiiLb1EEESF_SH_iiEEEvDpT0_:
.text._ZN6thrust24THRUST_300001_SM_1000_NS8cuda_cub4core6detail13_kernel_agentINS1_15__reduce_by_key16ReduceByKeyAgentIPiNS0_17constant_iteratorIiNS0_11use_defaultES9_EES7_S7_N4cuda3std3__48equal_toIiEENSD_4plusIiEES7_iEEJS7_SA_S7_S7_S7_N3cub18CUB_300001_SM_100024ReduceByKeyScanTileStateIiiLb1EEESF_SH_iiEEEvDpT0_:
[----:B------:R-:W-:Y:S08]  /*0000*/  LDC R1, c[0x0][0x37c] ;  /* 0x0000df00ff017b82 */ /* 0x000ff00000000800 */
[----:B------:R-:W0:Y:S01]  /*0010*/  S2UR UR8, SR_CTAID.X ;  /* 0x00000000000879c3 */ /* 0x000e220000002500 */
[----:B------:R-:W1:Y:S01]  /*0020*/  LDCU UR7, c[0x0][0x3bc] ;  /* 0x00007780ff0777ac */ /* 0x000e620008000800 */
[----:B------:R-:W2:Y:S01]  /*0030*/  LDCU.64 UR10, c[0x0][0x358] ;  /* 0x00006b00ff0a77ac */ /* 0x000ea20008000a00 */
[----:B0-----:R-:W-:-:S04]  /*0040*/  UIMAD UR6, UR8, 0x900, URZ ;  /* 0x00000900080678a4 */ /* 0x001fc8000f8e02ff */
[----:B-1----:R-:W-:-:S04]  /*0050*/  UIADD3 UR7, UPT, UPT, -UR6, UR7, URZ ;  /* 0x0000000706077290 */ /* 0x002fc8000fffe1ff */
[----:B------:R-:W-:-:S09]  /*0060*/  UISETP.GE.AND UP0, UPT, UR7, 0x901, UPT ;  /* 0x000009010700788c */ /* 0x000fd2000bf06270 */
[----:B--2---:R-:W-:Y:S05]  /*0070*/  BRA.U !UP0, `(.L_x_1778) ;  /* 0x00000051085c7547 */ /* 0x004fea000b800000 */
[----:B------:R-:W-:-:S09]  /*0080*/  UISETP.NE.AND UP0, UPT, UR8, URZ, UPT ;  /* 0x000000ff0800728c */ /* 0x000fd2000bf05270 */
[----:B------:R-:W-:Y:S05]  /*0090*/  BRA.U UP0, `(.L_x_1779) ;  /* 0x0000002100787547 */ /* 0x000fea000b800000 */
[----:B------:R-:W0:Y:S01]  /*00a0*/  S2R R16, SR_TID.X ;  /* 0x0000000000107919 */ /* 0x000e220000002100 */
[----:B------:R-:W1:Y:S08]  /*00b0*/  LDC.64 R2, c[0x0][0x380] ;  /* 0x0000e000ff027b82 */ /* 0x000e700000000a00 */
[----:B------:R-:W2:Y:S01]  /*00c0*/  S2UR UR5, SR_CgaCtaId ;  /* 0x00000000000579c3 */ /* 0x000ea20000008800 */
[----:B------:R-:W-:-:S07]  /*00d0*/  UMOV UR4, 0x400 ;  /* 0x0000040000047882 */ /* 0x000fce0000000000 */
[----:B------:R-:W3:Y:S01]  /*00e0*/  LDC R15, c[0x0][0x390] ;  /* 0x0000e400ff0f7b82 */ /* 0x000ee20000000800 */
[C---:B0-----:R-:W-:Y:S02]  /*00f0*/  LOP3.LUT R0, R16.reuse, 0x1f, RZ, 0xc0, !PT ;  /* 0x0000001f10007812 */ /* 0x041fe400078ec0ff */
[----:B------:R-:W-:-:S03]  /*0100*/  LOP3.LUT R4, R16, 0x3e0, RZ, 0xc0, !PT ;  /* 0x000003e010047812 */ /* 0x000fc600078ec0ff */
[----:B------:R-:W-:-:S04]  /*0110*/  VIADD R5, R0, UR6 ;  /* 0x0000000600057c36 */ /* 0x000fc80008000000 */
[----:B------:R-:W-:-:S04]  /*0120*/  IMAD R5, R4, 0x9, R5 ;  /* 0x0000000904057824 */ /* 0x000fc800078e0205 */
[----:B-1----:R-:W-:-:S05]  /*0130*/  IMAD.WIDE.U32 R2, R5, 0x4, R2 ;  /* 0x0000000405027825 */ /* 0x002fca00078e0002 */
[----:B------:R-:W4:Y:S04]  /*0140*/  LDG.E.CONSTANT R0, desc[UR10][R2.64] ;  /* 0x0000000a02007981 */ /* 0x000f28000c1e9900 */
[----:B------:R-:W5:Y:S04]  /*0150*/  LDG.E.CONSTANT R4, desc[UR10][R2.64+0x80] ;  /* 0x0000800a02047981 */ /* 0x000f68000c1e9900 */
[----:B------:R-:W3:Y:S04]  /*0160*/  LDG.E.CONSTANT R6, desc[UR10][R2.64+0x100] ;  /* 0x0001000a02067981 */ /* 0x000ee8000c1e9900 */
[----:B------:R-:W3:Y:S04]  /*0170*/  LDG.E.CONSTANT R7, desc[UR10][R2.64+0x180] ;  /* 0x0001800a02077981 */ /* 0x000ee8000c1e9900 */
[----:B------:R-:W3:Y:S04]  /*0180*/  LDG.E.CONSTANT R9, desc[UR10][R2.64+0x200] ;  /* 0x0002000a02097981 */ /* 0x000ee8000c1e9900 */
[----:B------:R-:W3:Y:S04]  /*0190*/  LDG.E.CONSTANT R10, desc[UR10][R2.64+0x280] ;  /* 0x0002800a020a7981 */ /* 0x000ee8000c1e9900 */
[----:B------:R-:W3:Y:S04]  /*01a0*/  LDG.E.CONSTANT R11, desc[UR10][R2.64+0x300] ;  /* 0x0003000a020b7981 */ /* 0x000ee8000c1e9900 */
[----:B------:R-:W3:Y:S04]  /*01b0*/  LDG.E.CONSTANT R12, desc[UR10][R2.64+0x380] ;  /* 0x0003800a020c7981 */ /* 0x000ee8000c1e9900 */
[----:B------:R0:W3:Y:S01]  /*01c0*/  LDG.E.CONSTANT R13, desc[UR10][R2.64+0x400] ;  /* 0x0004000a020d7981 */ /* 0x0000e2000c1e9900 */
[----:B------:R-:W-:Y:S01]  /*01d0*/  SHF.R.U32.HI R8, RZ, 0x5, R16 ;  /* 0x00000005ff087819 */ /* 0x000fe20000011610 */
[----:B--2---:R-:W-:Y:S01]  /*01e0*/  ULEA UR4, UR5, UR4, 0x18 ;  /* 0x0000000405047291 */ /* 0x004fe2000f8ec0ff */
[----:B------:R-:W-:Y:S01]  /*01f0*/  ISETP.NE.AND P1, PT, R16, RZ, PT ;  /* 0x000000ff1000720c */ /* 0x000fe20003f25270 */
[----:B------:R-:W1:Y:S02]  /*0200*/  S2R R5, SR_LANEID ;  /* 0x0000000000057919 */ /* 0x000e640000000000 */
[----:B-1----:R-:W-:-:S05]  /*0210*/  IMAD R14, R8, 0x120, R5 ;  /* 0x00000120080e7824 */ /* 0x002fca00078e0205 */
[----:B------:R-:W-:-:S05]  /*0220*/  LEA R14, R14, UR4, 0x2 ;  /* 0x000000040e0e7c11 */ /* 0x000fca000f8e10ff */
[----:B0-----:R-:W-:Y:S01]  /*0230*/  IMAD R2, R5, 0x20, R14 ;  /* 0x0000002005027824 */ /* 0x001fe200078e020e */
[----:B----4-:R0:W-:Y:S04]  /*0240*/  STS [R14], R0 ;  /* 0x000000000e007388 */ /* 0x0101e80000000800 */
[----:B-----5:R-:W-:Y:S04]  /*0250*/  STS [R14+0x80], R4 ;  /* 0x000080040e007388 */ /* 0x020fe80000000800 */
[----:B---3--:R-:W-:Y:S01]  /*0260*/  STS [R14+0x100], R6 ;  /* 0x000100060e007388 */ /* 0x008fe20000000800 */
[----:B0-----:R-:W-:-:S03]  /*0270*/  IMAD.MOV.U32 R0, RZ, RZ, RZ ;  /* 0x000000ffff007224 */ /* 0x001fc600078e00ff */
[----:B------:R-:W-:Y:S04]  /*0280*/  STS [R14+0x180], R7 ;  /* 0x000180070e007388 */ /* 0x000fe80000000800 */
[----:B------:R-:W-:Y:S04]  /*0290*/  STS [R14+0x200], R9 ;  /* 0x000200090e007388 */ /* 0x000fe80000000800 */
[----:B------:R0:W-:Y:S04]  /*02a0*/  STS [R14+0x280], R10 ;  /* 0x0002800a0e007388 */ /* 0x0001e80000000800 */
[----:B------:R-:W-:Y:S04]  /*02b0*/  STS [R14+0x300], R11 ;  /* 0x0003000b0e007388 */ /* 0x000fe80000000800 */
[----:B------:R-:W-:Y:S01]  /*02c0*/  STS [R14+0x380], R12 ;  /* 0x0003800c0e007388 */ /* 0x000fe20000000800 */
[----:B0-----:R-:W-:-:S03]  /*02d0*/  LEA R10, R16, UR4, 0x2 ;  /* 0x00000004100a7c11 */ /* 0x001fc6000f8e10ff */
        /* <DEDUP_REMOVED lines=9> */
[----:B------:R-:W3:Y:S04]  /*0370*/  LDS R36, [R2+0x18] ;  /* 0x0000180002247984 */ /* 0x000ee80000000800 */
[----:B------:R-:W4:Y:S01]  /*0380*/  LDS R38, [R2+0x1c] ;  /* 0x00001c0002267984 */ /* 0x000f220000000800 */
[----:B------:R-:W-:Y:S01]  /*0390*/  BAR.SYNC.DEFER_BLOCKING 0x0 ;  /* 0x0000000000007b1d */ /* 0x000fe20000010000 */
[----:B0-----:R-:W-:-:S02]  /*03a0*/  ISETP.NE.AND P3, PT, R4, R6, PT ;  /* 0x000000060400720c */ /* 0x001fc40003f65270 */
[----:B-1----:R-:W-:Y:S02]  /*03b0*/  ISETP.NE.AND P2, PT, R6, R28, PT ;  /* 0x0000001c0600720c */ /* 0x002fe40003f45270 */
[----:B--2---:R-:W-:Y:S01]  /*03c0*/  ISETP.NE.AND P6, PT, R28, R30, PT ;  /* 0x0000001e1c00720c */ /* 0x004fe20003fc5270 */
[----:B------:R-:W-:Y:S03]  /*03d0*/  STS [R14], R15 ;  /* 0x0000000f0e007388 */ /* 0x000fe60000000800 */
[----:B------:R-:W-:Y:S01]  /*03e0*/  P2R R45, PR, RZ, 0x40 ;  /* 0x00000040ff2d7803 */ /* 0x000fe20000000000 */
[----:B------:R-:W-:Y:S04]  /*03f0*/  STS [R14+0x80], R15 ;  /* 0x0000800f0e007388 */ /* 0x000fe80000000800 */
[----:B------:R-:W-:Y:S01]  /*0400*/  STS [R14+0x100], R15 ;  /* 0x0001000f0e007388 */ /* 0x000fe20000000800 */
[----:B---3--:R-:W-:-:S03]  /*0410*/  ISETP.NE.AND P5, PT, R34, R36, PT ;  /* 0x000000242200720c */ /* 0x008fc60003fa5270 */
[----:B------:R-:W-:Y:S01]  /*0420*/  STS [R14+0x180], R15 ;  /* 0x0001800f0e007388 */ /* 0x000fe20000000800 */
[----:B----4-:R-:W-:-:S03]  /*0430*/  ISETP.NE.AND P4, PT, R36, R38, PT ;  /* 0x000000262400720c */ /* 0x010fc60003f85270 */
[----:B------:R-:W-:Y:S04]  /*0440*/  STS [R14+0x200], R15 ;  /* 0x0002000f0e007388 */ /* 0x000fe80000000800 */
[----:B------:R-:W-:Y:S04]  /*0450*/  STS [R14+0x280], R15 ;  /* 0x0002800f0e007388 */ /* 0x000fe80000000800 */
[----:B------:R-:W-:Y:S04]  /*0460*/  STS [R14+0x300], R15 ;  /* 0x0003000f0e007388 */ /* 0x000fe80000000800 */
[----:B------:R-:W-:Y:S04]  /*0470*/  STS [R14+0x380], R15 ;  /* 0x0003800f0e007388 */ /* 0x000fe80000000800 */
[----:B------:R-:W-:Y:S01]  /*0480*/  STS [R14+0x400], R15 ;  /* 0x0004000f0e007388 */ /* 0x000fe20000000800 */
[----:B------:R-:W-:-:S03]  /*0490*/  NOP ;  /* 0x0000000000007918 */ /* 0x000fc60000000000 */
[----:B------:R-:W0:Y:S04]  /*04a0*/  LDS R47, [R2] ;  /* 0x00000000022f7984 */ /* 0x000e280000000800 */
[----:B------:R-:W1:Y:S04]  /*04b0*/  LDS R7, [R2+0x4] ;  /* 0x0000040002077984 */ /* 0x000e680000000800 */
[----:B------:R-:W2:Y:S04]  /*04c0*/  LDS R29, [R2+0x8] ;  /* 0x00000800021d7984 */ /* 0x000ea80000000800 */
[----:B------:R-:W3:Y:S04]  /*04d0*/  LDS R31, [R2+0xc] ;  /* 0x00000c00021f7984 */ /* 0x000ee80000000800 */
[----:B------:R-:W-:Y:S04]  /*04e0*/  LDS R33, [R2+0x10] ;  /* 0x0000100002217984 */ /* 0x000fe80000000800 */
[----:B------:R-:W-:Y:S04]  /*04f0*/  LDS R35, [R2+0x14] ;  /* 0x0000140002237984 */ /* 0x000fe80000000800 */
[----:B------:R-:W-:Y:S04]  /*0500*/  LDS R37, [R2+0x18] ;  /* 0x0000180002257984 */ /* 0x000fe80000000800 */
[----:B------:R-:W-:Y:S04]  /*0510*/  LDS R44, [R2+0x1c] ;  /* 0x00001c00022c7984 */ /* 0x000fe80000000800 */
[----:B------:R0:W-:Y:S01]  /*0520*/  LDS R9, [R2+0x20] ;  /* 0x0000200002097984 */ /* 0x0001e20000000800 */
[----:B------:R-:W-:Y:S01]  /*0530*/  BAR.SYNC.DEFER_BLOCKING 0x0 ;  /* 0x0000000000007b1d */ /* 0x000fe20000010000 */
[----:B0-----:R-:W-:-:S05]  /*0540*/  SEL R2, R47, RZ, !P3 ;  /* 0x000000ff2f027207 */ /* 0x001fca0005800000 */
[----:B-1----:R-:W-:-:S05]  /*0550*/  IMAD.IADD R12, R7, 0x1, R2 ;  /* 0x00000001070c7824 */ /* 0x002fca00078e0202 */
[----:B------:R-:W-:-:S05]  /*0560*/  SEL R12, R12, RZ, !P2 ;  /* 0x000000ff0c0c7207 */ /* 0x000fca0005000000 */
[----:B--2---:R-:W-:Y:S01]  /*0570*/  IMAD.IADD R12, R29, 0x1, R12 ;  /* 0x000000011d0c7824 */ /* 0x004fe200078e020c */
[----:B------:R-:W-:Y:S04]  /*0580*/  STS [R10+0x47c], R3 ;  /* 0x00047c030a007388 */ /* 0x000fe80000000800 */
[----:B------:R-:W-:Y:S01]  /*0590*/  SEL R12, R12, RZ, !P6 ;  /* 0x000000ff0c0c7207 */ /* 0x000fe20007000000 */
[----:B------:R-:W-:Y:S04]  /*05a0*/  BAR.SYNC.DEFER_BLOCKING 0x0 ;  /* 0x0000000000007b1d */ /* 0x000fe80000010000 */
[----:B---3--:R-:W-:-:S02]  /*05b0*/  IMAD.IADD R12, R31, 0x1, R12 ;  /* 0x000000011f0c7824 */ /* 0x008fc400078e020c */
[----:B------:R-:W0:Y:S02]  /*05c0*/  @P1 LDS R40, [R10+0x478] ;  /* 0x000478000a281984 */ /* 0x000e240000000800 */
[----:B0-----:R-:W-:-:S04]  /*05d0*/  @P1 ISETP.NE.AND P0, PT, R40, R4, PT ;  /* 0x000000042800120c */ /* 0x001fc80003f05270 */
[----:B------:R-:W-:Y:S02]  /*05e0*/  @P1 SEL R0, RZ, 0x1, !P0 ;  /* 0x00000001ff001807 */ /* 0x000fe40004000000 */
[----:B------:R-:W-:Y:S02]  /*05f0*/  ISETP.NE.AND P1, PT, R32, R34, PT ;  /* 0x000000222000720c */ /* 0x000fe40003f25270 */
[----:B------:R-:W-:Y:S01]  /*0600*/  ISETP.NE.AND P0, PT, R38, R3, PT ;  /* 0x000000032600720c */ /* 0x000fe20003f05270 */
[----:B------:R-:W-:Y:S01]  /*0610*/  VIADD R11, R0, 0x1 ;  /* 0x00000001000b7836 */ /* 0x000fe20000000000 */
[----:B------:R-:W-:Y:S01]  /*0620*/  P2R R46, PR, RZ, 0x2 ;  /* 0x00000002ff2e7803 */ /* 0x000fe20000000000 */
[----:B------:R-:W-:-:S04]  /*0630*/  @!P3 IMAD.MOV R11, RZ, RZ, R0 ;  /* 0x000000ffff0bb224 */ /* 0x000fc800078e0200 */
[----:B------:R-:W-:Y:S02]  /*0640*/  VIADD R2, R11, 0x1 ;  /* 0x000000010b027836 */ /* 0x000fe40000000000 */
[----:B------:R-:W-:Y:S01]  /*0650*/  @!P2 IMAD.MOV R2, RZ, RZ, R11 ;  /* 0x000000ffff02a224 */ /* 0x000fe200078e020b */
[----:B------:R-:W-:-:S03]  /*0660*/  ISETP.NE.AND P2, PT, R30, R32, PT ;  /* 0x000000201e00720c */ /* 0x000fc60003f45270 */
[----:B------:R-:W-:Y:S01]  /*0670*/  VIADD R39, R2, 0x1 ;  /* 0x0000000102277836 */ /* 0x000fe20000000000 */
[----:B------:R-:W-:Y:S01]  /*0680*/  SEL R12, R12, RZ, !P2 ;  /* 0x000000ff0c0c7207 */ /* 0x000fe20005000000 */
[----:B------:R-:W-:Y:S01]  /*0690*/  @!P6 IMAD.MOV R39, RZ, RZ, R2 ;  /* 0x000000ffff27e224 */ /* 0x000fe200078e0202 */
[----:B------:R-:W-:-:S03]  /*06a0*/  P2R R26, PR, RZ, 0x4 ;  /* 0x00000004ff1a7803 */ /* 0x000fc60000000000 */
[----:B------:R-:W-:Y:S02]  /*06b0*/  IMAD.IADD R12, R33, 0x1, R12 ;  /* 0x00000001210c7824 */ /* 0x000fe400078e020c */
[----:B------:R-:W-:Y:S02]  /*06c0*/  VIADD R10, R39, 0x1 ;  /* 0x00000001270a7836 */ /* 0x000fe40000000000 */
[----:B------:R-:W-:Y:S01]  /*06d0*/  @!P2 IMAD.MOV R10, RZ, RZ, R39 ;  /* 0x000000ffff0aa224 */ /* 0x000fe200078e0227 */
[----:B------:R-:W-:-:S03]  /*06e0*/  SEL R12, R12, RZ, !P1 ;  /* 0x000000ff0c0c7207 */ /* 0x000fc60004800000 */
[----:B------:R-:W-:Y:S02]  /*06f0*/  VIADD R11, R10, 0x1 ;  /* 0x000000010a0b7836 */ /* 0x000fe40000000000 */
[----:B------:R-:W-:Y:S02]  /*0700*/  IMAD.IADD R12, R35, 0x1, R12 ;  /* 0x00000001230c7824 */ /* 0x000fe400078e020c */
[----:B------:R-:W-:Y:S01]  /*0710*/  @!P1 IMAD.MOV R11, RZ, RZ, R10 ;  /* 0x000000ffff0b9224 */ /* 0x000fe200078e020a */
[----:B------:R-:W-:Y:S02]  /*0720*/  ISETP.NE.AND P1, PT, R6, R28, PT ;  /* 0x0000001c0600720c */ /* 0x000fe40003f25270 */
[----:B------:R-:W-:Y:S01]  /*0730*/  SEL R12, R12, RZ, !P5 ;  /* 0x000000ff0c0c7207 */ /* 0x000fe20006800000 */
[----:B------:R-:W-:Y:S02]  /*0740*/  VIADD R42, R11, 0x1 ;  /* 0x000000010b2a7836 */ /* 0x000fe40000000000 */
[----:B------:R-:W-:-:S02]  /*0750*/  @!P5 IMAD.MOV R42, RZ, RZ, R11 ;  /* 0x000000ffff2ad224 */ /* 0x000fc400078e020b */
[----:B------:R-:W-:Y:S02]  /*0760*/  IMAD.IADD R12, R37, 0x1, R12 ;  /* 0x00000001250c7824 */ /* 0x000fe400078e020c */
[----:B------:R-:W-:Y:S02]  /*0770*/  VIADD R43, R42, 0x1 ;  /* 0x000000012a2b7836 */ /* 0x000fe40000000000 */
[----:B------:R-:W-:Y:S01]  /*0780*/  @!P4 IMAD.MOV R43, RZ, RZ, R42 ;  /* 0x000000ffff2bc224 */ /* 0x000fe200078e022a */
[----:B------:R-:W-:-:S03]  /*0790*/  SEL R11, R12, RZ, !P4 ;  /* 0x000000ff0c0b7207 */ /* 0x000fc60006000000 */
[----:B------:R-:W-:Y:S02]  /*07a0*/  VIADD R10, R43, 0x1 ;  /* 0x000000012b0a7836 */ /* 0x000fe40000000000 */
[----:B------:R-:W-:Y:S02]  /*07b0*/  IMAD.IADD R11, R44, 0x1, R11 ;  /* 0x000000012c0b7824 */ /* 0x000fe400078e020b */
[----:B------:R-:W-:-:S03]  /*07c0*/  @!P0 IMAD.MOV R10, RZ, RZ, R43 ;  /* 0x000000ffff0a8224 */ /* 0x000fc600078e022b */
[----:B------:R-:W-:Y:S02]  /*07d0*/  SEL R12, R11, RZ, !P0 ;  /* 0x000000ff0b0c7207 */ /* 0x000fe40004000000 */
[----:B------:R-:W-:-:S03]  /*07e0*/  ISETP.NE.AND P0, PT, R10, RZ, PT ;  /* 0x000000ff0a00720c */ /* 0x000fc60003f05270 */
[----:B------:R-:W-:-:S05]  /*07f0*/  IMAD.IADD R9, R9, 0x1, R12 ;  /* 0x0000000109097824 */ /* 0x000fca00078e020c */
[----:B------:R-:W0:Y:S02]  /*0800*/  SHFL.UP PT, R11, R9, 0x1, RZ ;  /* 0x04200000090b7989 */ /* 0x000e2400000e00ff */
[----:B0-----:R-:W-:Y:S02]  /*0810*/  SEL R12, R11, RZ, !P0 ;  /* 0x000000ff0b0c7207 */ /* 0x001fe40004000000 */
[----:B------:R-:W0:Y:S01]  /*0820*/  SHFL.UP PT, R11, R10, 0x1, RZ ;  /* 0x042000000a0b7989 */ /* 0x000e2200000e00ff */
[----:B------:R-:W-:-:S04]  /*0830*/  ISETP.GE.AND P0, PT, R5, 0x1, PT ;  /* 0x000000010500780c */ /* 0x000fc80003f06270 */
[----:B------:R-:W-:-:S05]  /*0840*/  SEL R12, R12, RZ, P0 ;  /* 0x000000ff0c0c7207 */ /* 0x000fca0000000000 */
[----:B------:R-:W-:-:S05]  /*0850*/  IMAD.IADD R12, R9, 0x1, R12 ;  /* 0x00000001090c7824 */ /* 0x000fca00078e020c */
[----:B------:R-:W1:Y:S01]  /*0860*/  SHFL.UP PT, R13, R12, 0x2, RZ ;  /* 0x044000000c0d7989 */ /* 0x000e6200000e00ff */
[----:B0-----:R-:W-:-:S05]  /*0870*/  SEL R11, R11, RZ, P0 ;  /* 0x000000ff0b0b7207 */ /* 0x001fca0000000000 */
[----:B------:R-:W-:-:S05]  /*0880*/  IMAD.IADD R11, R11, 0x1, R10 ;  /* 0x000000010b0b7824 */ /* 0x000fca00078e020a */
[----:B------:R-:W0:Y:S01]  /*0890*/  SHFL.UP PT, R9, R11, 0x2, RZ ;  /* 0x044000000b097989 */ /* 0x000e2200000e00ff */
[----:B------:R-:W-:-:S04]  /*08a0*/  ISETP.NE.AND P0, PT, R11, RZ, PT ;  /* 0x000000ff0b00720c */ /* 0x000fc80003f05270 */
[----:B-1----:R-:W-:Y:S02]  /*08b0*/  SEL R13, R13, RZ, !P0 ;  /* 0x000000ff0d0d7207 */ /* 0x002fe40004000000 */
[----:B------:R-:W-:-:S04]  /*08c0*/  ISETP.GE.AND P0, PT, R5, 0x2, PT ;  /* 0x000000020500780c */ /* 0x000fc80003f06270 */
[----:B------:R-:W-:-:S05]  /*08d0*/  SEL R13, R13, RZ, P0 ;  /* 0x000000ff0d0d7207 */ /* 0x000fca0000000000 */
[----:B------:R-:W-:Y:S01]  /*08e0*/  IMAD.IADD R13, R12, 0x1, R13 ;  /* 0x000000010c0d7824 */ /* 0x000fe200078e020d */
[----:B0-----:R-:W-:-:S04]  /*08f0*/  SEL R10, R9, RZ, P0 ;  /* 0x000000ff090a7207 */ /* 0x001fc80000000000 */
[----:B------:R-:W0:Y:S01]  /*0900*/  SHFL.UP PT, R9, R13, 0x4, RZ ;  /* 0x048000000d097989 */ /* 0x000e2200000e00ff */
[----:B------:R-:W-:-:S05]  /*0910*/  IMAD.IADD R10, R11, 0x1, R10 ;  /* 0x000000010b0a7824 */ /* 0x000fca00078e020a */
[----:B------:R-:W-:-:S04]  /*0920*/  ISETP.NE.AND P0, PT, R10, RZ, PT ;  /* 0x000000ff0a00720c */ /* 0x000fc80003f05270 */
        /* <DEDUP_REMOVED lines=8> */
[----:B------:R-:W-:-:S04]  /*09b0*/  ISETP.NE.AND P0, PT, R9, RZ, PT ;  /* 0x000000ff0900720c */ /* 0x000fc80003f05270 */
[----:B-1----:R-:W-:Y:S02]  /*09c0*/  SEL R13, R11, RZ, !P0 ;  /* 0x000000ff0b0d7207 */ /* 0x002fe40004000000 */
[----:B------:R-:W0:Y:S01]  /*09d0*/  SHFL.UP PT, R11, R9, 0x8, RZ ;  /* 0x05000000090b7989 */ /* 0x000e2200000e00ff */
[----:B------:R-:W-:-:S04]  /*09e0*/  ISETP.GE.AND P0, PT, R5, 0x8, PT ;  /* 0x000000080500780c */ /* 0x000fc80003f06270 */
[----:B------:R-:W-:-:S05]  /*09f0*/  SEL R13, R13, RZ, P0 ;  /* 0x000000ff0d0d7207 */ /* 0x000fca0000000000 */
[----:B------:R-:W-:Y:S01]  /*0a00*/  IMAD.IADD R13, R12, 0x1, R13 ;  /* 0x000000010c0d7824 */ /* 0x000fe200078e020d */
[----:B0-----:R-:W-:-:S04]  /*0a10*/  SEL R10, R11, RZ, P0 ;  /* 0x000000ff0b0a7207 */ /* 0x001fc80000000000 */
[----:B------:R-:W0:Y:S01]  /*0a20*/  SHFL.UP PT, R11, R13, 0x10, RZ ;  /* 0x060000000d0b7989 */ /* 0x000e2200000e00ff */
[----:B------:R-:W-:-:S05]  /*0a30*/  IMAD.IADD R14, R9, 0x1, R10 ;  /* 0x00000001090e7824 */ /* 0x000fca00078e020a */
[----:B------:R-:W1:Y:S01]  /*0a40*/  SHFL.UP PT, R10, R14, 0x10, RZ ;  /* 0x060000000e0a7989 */ /* 0x000e6200000e00ff */
[----:B------:R-:W-:-:S04]  /*0a50*/  ISETP.NE.AND P0, PT, R14, RZ, PT ;  /* 0x000000ff0e00720c */ /* 0x000fc80003f05270 */
[----:B0-----:R-:W-:Y:S02]  /*0a60*/  SEL R11, R11, RZ, !P0 ;  /* 0x000000ff0b0b7207 */ /* 0x001fe40004000000 */
[----:B------:R-:W-:-:S04]  /*0a70*/  ISETP.GE.AND P0, PT, R5, 0x10, PT ;  /* 0x000000100500780c */ /* 0x000fc80003f06270 */
[----:B-1----:R-:W-:Y:S02]  /*0a80*/  SEL R9, R10, RZ, P0 ;  /* 0x000000ff0a097207 */ /* 0x002fe40000000000 */
[----:B------:R-:W-:Y:S02]  /*0a90*/  SEL R10, R11, RZ, P0 ;  /* 0x000000ff0b0a7207 */ /* 0x000fe40000000000 */
[----:B------:R-:W-:Y:S01]  /*0aa0*/  ISETP.NE.AND P0, PT, R5, 0x1f, PT ;  /* 0x0000001f0500780c */ /* 0x000fe20003f05270 */
[----:B------:R-:W-:Y:S02]  /*0ab0*/  IMAD.IADD R24, R14, 0x1, R9 ;  /* 0x000000010e187824 */ /* 0x000fe400078e0209 */
[----:B------:R-:W-:-:S10]  /*0ac0*/  IMAD.IADD R25, R13, 0x1, R10 ;  /* 0x000000010d197824 */ /* 0x000fd400078e020a */
[----:B------:R-:W-:-:S05]  /*0ad0*/  @!P0 LEA R17, R8, UR4, 0x3 ;  /* 0x0000000408118c11 */ /* 0x000fca000f8e18ff */
[----:B------:R-:W-:Y:S01]  /*0ae0*/  @!P0 STS.64 [R17], R24 ;  /* 0x0000001811008388 */ /* 0x000fe20000000a00 */
[----:B------:R-:W-:Y:S06]  /*0af0*/  BAR.SYNC.DEFER_BLOCKING 0x0 ;  /* 0x0000000000007b1d */ /* 0x000fec0000010000 */
[----:B------:R-:W-:Y:S04]  /*0b00*/  SHFL.UP PT, R24, R24, 0x1, RZ ;  /* 0x0420000018187989 */ /* 0x000fe800000e00ff */
[----:B------:R-:W0:Y:S04]  /*0b10*/  LDS.128 R8, [UR4] ;  /* 0x00000004ff087984 */ /* 0x000e280008000c00 */
[----:B------:R-:W1:Y:S01]  /*0b20*/  LDS.128 R12, [UR4+0x10] ;  /* 0x00001004ff0c7984 */ /* 0x000e620008000c00 */
[----:B0-----:R-:W-:Y:S01]  /*0b30*/  ISETP.NE.AND P0, PT, R10, RZ, PT ;  /* 0x000000ff0a00720c */ /* 0x001fe20003f05270 */
[----:B------:R-:W-:-:S03]  /*0b40*/  IMAD.IADD R17, R8, 0x1, R10 ;  /* 0x0000000108117824 */ /* 0x000fc600078e020a */
[----:B------:R-:W-:Y:S02]  /*0b50*/  SEL R18, R9, RZ, !P0 ;  /* 0x000000ff09127207 */ /* 0x000fe40004000000 */
[----:B-1----:R-:W-:-:S03]  /*0b60*/  ISETP.NE.AND P0, PT, R12, RZ, PT ;  /* 0x000000ff0c00720c */ /* 0x002fc60003f05270 */
[----:B------:R-:W-:Y:S02]  /*0b70*/  IMAD.IADD R18, R11, 0x1, R18 ;  /* 0x000000010b127824 */ /* 0x000fe400078e0212 */
[----:B------:R-:W-:-:S03]  /*0b80*/  IMAD.MOV.U32 R11, RZ, RZ, R16 ;  /* 0x000000ffff0b7224 */ /* 0x000fc600078e0010 */
[----:B------:R-:W-:Y:S02]  /*0b90*/  SEL R20, R18, RZ, !P0 ;  /* 0x000000ff12147207 */ /* 0x000fe40004000000 */
[----:B------:R-:W-:-:S03]  /*0ba0*/  SHF.R.U32.HI R27, RZ, 0x5, R11 ;  /* 0x00000005ff1b7819 */ /* 0x000fc6000001160b */
[----:B------:R-:W-:Y:S01]  /*0bb0*/  IMAD.IADD R19, R13, 0x1, R20 ;  /* 0x000000010d137824 */ /* 0x000fe200078e0214 */
[----:B------:R-:W-:Y:S01]  /*0bc0*/  ISETP.NE.AND P0, PT, R27, 0x2, PT ;  /* 0x000000021b00780c */ /* 0x000fe20003f05270 */
[----:B------:R-:W-:Y:S01]  /*0bd0*/  IMAD.IADD R13, R17, 0x1, R12 ;  /* 0x00000001110d7824 */ /* 0x000fe200078e020c */
[----:B------:R-:W-:Y:S02]  /*0be0*/  ISETP.NE.AND P6, PT, R27, 0x6, PT ;  /* 0x000000061b00780c */ /* 0x000fe40003fc5270 */
[----:B------:R-:W-:Y:S02]  /*0bf0*/  SEL R16, R17, R8, !P0 ;  /* 0x0000000811107207 */ /* 0x000fe40004000000 */
[----:B------:R-:W-:Y:S02]  /*0c00*/  SEL R48, R18, R9, !P0 ;  /* 0x0000000912307207 */ /* 0x000fe40004000000 */
[C---:B------:R-:W-:Y:S02]  /*0c10*/  ISETP.NE.AND P0, PT, R27.reuse, 0x3, PT ;  /* 0x000000031b00780c */ /* 0x040fe40003f05270 */
[----:B------:R-:W-:-:S02]  /*0c20*/  ISETP.NE.AND P2, PT, R27, 0x7, PT ;  /* 0x000000071b00780c */ /* 0x000fc40003f45270 */
[----:B------:R-:W-:Y:S01]  /*0c30*/  SEL R9, R13, R16, !P0 ;  /* 0x000000100d097207 */ /* 0x000fe20004000000 */
[C---:B------:R-:W-:Y:S01]  /*0c40*/  IMAD.IADD R13, R14.reuse, 0x1, R13 ;  /* 0x000000010e0d7824 */ /* 0x040fe200078e020d */
[----:B------:R-:W-:Y:S02]  /*0c50*/  SEL R48, R19, R48, !P0 ;  /* 0x0000003013307207 */ /* 0x000fe40004000000 */
[----:B------:R-:W-:-:S04]  /*0c60*/  ISETP.NE.AND P0, PT, R14, RZ, PT ;  /* 0x000000ff0e00720c */ /* 0x000fc80003f05270 */
[----:B------:R-:W-:Y:S02]  /*0c70*/  SEL R20, R19, RZ, !P0 ;  /* 0x000000ff13147207 */ /* 0x000fe40004000000 */
[----:B------:R-:W0:Y:S03]  /*0c80*/  LDS.128 R16, [UR4+0x20] ;  /* 0x00002004ff107984 */ /* 0x000e260008000c00 */
[----:B------:R-:W-:Y:S01]  /*0c90*/  IMAD.IADD R15, R15, 0x1, R20 ;  /* 0x000000010f0f7824 */ /* 0x000fe200078e0214 */
[----:B0-----:R-:W-:-:S04]  /*0ca0*/  ISETP.NE.AND P0, PT, R16, RZ, PT ;  /* 0x000000ff1000720c */ /* 0x001fc80003f05270 */
[----:B------:R-:W-:Y:S02]  /*0cb0*/  SEL R20, R15, RZ, !P0 ;  /* 0x000000ff0f147207 */ /* 0x000fe40004000000 */
[----:B------:R-:W-:-:S03]  /*0cc0*/  ISETP.NE.AND P0, PT, R27, 0x4, PT ;  /* 0x000000041b00780c */ /* 0x000fc60003f05270 */
[----:B------:R-:W-:Y:S01]  /*0cd0*/  IMAD.IADD R17, R17, 0x1, R20 ;  /* 0x0000000111117824 */ /* 0x000fe200078e0214 */
[----:B------:R-:W-:Y:S02]  /*0ce0*/  SEL R48, R15, R48, !P0 ;  /* 0x000000300f307207 */ /* 0x000fe40004000000 */
[C---:B------:R-:W-:Y:S01]  /*0cf0*/  SEL R22, R13.reuse, R9, !P0 ;  /* 0x000000090d167207 */ /* 0x040fe20004000000 */
[----:B------:R-:W-:Y:S01]  /*0d00*/  IMAD.IADD R13, R13, 0x1, R16 ;  /* 0x000000010d0d7824 */ /* 0x000fe200078e0210 */
[----:B------:R-:W-:-:S04]  /*0d10*/  ISETP.NE.AND P0, PT, R18, RZ, PT ;  /* 0x000000ff1200720c */ /* 0x000fc80003f05270 */
[----:B------:R-:W-:Y:S02]  /*0d20*/  SEL R20, R17, RZ, !P0 ;  /* 0x000000ff11147207 */ /* 0x000fe40004000000 */
[----:B------:R-:W-:-:S03]  /*0d30*/  ISETP.NE.AND P0, PT, R27, 0x5, PT ;  /* 0x000000051b00780c */ /* 0x000fc60003f05270 */
[----:B------:R-:W-:Y:S01]  /*0d40*/  IMAD.IADD R19, R19, 0x1, R20 ;  /* 0x0000000113137824 */ /* 0x000fe200078e0214 */
[----:B------:R-:W-:Y:S02]  /*0d50*/  SEL R9, R13, R22, !P0 ;  /* 0x000000160d097207 */ /* 0x000fe40004000000 */
[----:B------:R-:W0:Y:S01]  /*0d60*/  LDS.128 R20, [UR4+0x30] ;  /* 0x00003004ff147984 */ /* 0x000e220008000c00 */
[----:B------:R-:W-:-:S04]  /*0d70*/  SEL R48, R17, R48, !P0 ;  /* 0x0000003011307207 */ /* 0x000fc80004000000 */
[----:B------:R-:W-:Y:S02]  /*0d80*/  SEL R48, R19, R48, !P6 ;  /* 0x0000003013307207 */ /* 0x000fe40007000000 */
[----:B0-----:R-:W-:-:S04]  /*0d90*/  ISETP.NE.AND P0, PT, R20, RZ, PT ;  /* 0x000000ff1400720c */ /* 0x001fc80003f05270 */
[----:B------:R-:W-:Y:S02]  /*0da0*/  SEL R50, R19, RZ, !P0 ;  /* 0x000000ff13327207 */ /* 0x000fe40004000000 */
[----:B------:R-:W-:-:S03]  /*0db0*/  ISETP.GE.U32.AND P0, PT, R11, 0x20, PT ;  /* 0x000000200b00780c */ /* 0x000fc60003f06070 */
[----:B------:R-:W-:-:S05]  /*0dc0*/  IMAD.IADD R21, R21, 0x1, R50 ;  /* 0x0000000115157824 */ /* 0x000fca00078e0232 */
[----:B------:R-:W-:Y:S02]  /*0dd0*/  SEL R48, R21, R48, !P2 ;  /* 0x0000003015307207 */ /* 0x000fe40005000000 */
[----:B------:R-:W-:Y:S02]  /*0de0*/  ISETP.NE.AND P2, PT, R5, RZ, PT ;  /* 0x000000ff0500720c */ /* 0x000fe40003f45270 */
[----:B------:R-:W-:Y:S02]  /*0df0*/  SEL R41, R48, RZ, P0 ;  /* 0x000000ff30297207 */ /* 0x000fe40000000000 */
[----:B------:R-:W0:Y:S01]  /*0e00*/  SHFL.UP PT, R48, R25, 0x1, RZ ;  /* 0x0420000019307989 */ /* 0x000e2200000e00ff */
[----:B------:R-:W-:-:S04]  /*0e10*/  ISETP.NE.AND P0, PT, R24, RZ, PT ;  /* 0x000000ff1800720c */ /* 0x000fc80003f05270 */
[----:B------:R-:W-:Y:S02]  /*0e20*/  SEL R15, R41, RZ, !P0 ;  /* 0x000000ff290f7207 */ /* 0x000fe40004000000 */
[----:B------:R-:W-:-:S03]  /*0e30*/  ISETP.NE.AND P0, PT, R0, RZ, PT ;  /* 0x000000ff0000720c */ /* 0x000fc60003f05270 */
[----:B0-----:R-:W-:Y:S02]  /*0e40*/  @P2 IMAD.IADD R41, R48, 0x1, R15 ;  /* 0x0000000130292824 */ /* 0x001fe400078e020f */
[----:B------:R-:W-:Y:S01]  /*0e50*/  IMAD.IADD R15, R18, 0x1, R13 ;  /* 0x00000001120f7824 */ /* 0x000fe200078e020d */
[----:B------:R-:W-:Y:S02]  /*0e60*/  SEL R13, R24, RZ, P2 ;  /* 0x000000ff180d7207 */ /* 0x000fe40001000000 */
[----:B------:R-:W-:Y:S02]  /*0e70*/  SEL R48, R41, RZ, !P0 ;  /* 0x000000ff29307207 */ /* 0x000fe40004000000 */
[----:B------:R-:W-:Y:S02]  /*0e80*/  SEL R9, R15, R9, !P6 ;  /* 0x000000090f097207 */ /* 0x000fe40007000000 */
[----:B------:R-:W-:Y:S01]  /*0e90*/  ISETP.NE.AND P6, PT, R45, RZ, PT ;  /* 0x000000ff2d00720c */ /* 0x000fe20003fc5270 */
[----:B------:R-:W-:Y:S01]  /*0ea0*/  IMAD.IADD R5, R47, 0x1, R48 ;  /* 0x000000012f057824 */ /* 0x000fe200078e0230 */
[----:B------:R-:W-:-:S04]  /*0eb0*/  ISETP.NE.AND P2, PT, R26, RZ, PT ;  /* 0x000000ff1a00720c */ /* 0x000fc80003f45270 */
[----:B------:R-:W-:-:S05]  /*0ec0*/  SEL R48, R5, RZ, !P3 ;  /* 0x000000ff05307207 */ /* 0x000fca0005800000 */
[----:B------:R-:W-:-:S05]  /*0ed0*/  IMAD.IADD R7, R7, 0x1, R48 ;  /* 0x0000000107077824 */ /* 0x000fca00078e0230 */
[----:B------:R-:W-:Y:S02]  /*0ee0*/  SEL R48, R7, RZ, !P1 ;  /* 0x000000ff07307207 */ /* 0x000fe40004800000 */
[----:B------:R-:W-:-:S03]  /*0ef0*/  ISETP.NE.AND P1, PT, R46, RZ, PT ;  /* 0x000000ff2e00720c */ /* 0x000fc60003f25270 */
[----:B------:R-:W-:-:S05]  /*0f00*/  IMAD.IADD R29, R29, 0x1, R48 ;  /* 0x000000011d1d7824 */ /* 0x000fca00078e0230 */
[----:B------:R-:W-:Y:S02]  /*0f10*/  SEL R46, R29, RZ, !P6 ;  /* 0x000000ff1d2e7207 */ /* 0x000fe40007000000 */
[----:B------:R-:W-:-:S03]  /*0f20*/  ISETP.NE.AND P6, PT, R27, 0x7, PT ;  /* 0x000000071b00780c */ /* 0x000fc60003fc5270 */
[----:B------:R-:W-:-:S05]  /*0f30*/  IMAD.IADD R31, R31, 0x1, R46 ;  /* 0x000000011f1f7824 */ /* 0x000fca00078e022e */
[----:B------:R-:W-:-:S05]  /*0f40*/  SEL R24, R31, RZ, !P2 ;  /* 0x000000ff1f187207 */ /* 0x000fca0005000000 */
[----:B------:R-:W-:Y:S02]  /*0f50*/  IMAD.IADD R33, R33, 0x1, R24 ;  /* 0x0000000121217824 */ /* 0x000fe400078e0218 */
[----:B------:R-:W-:Y:S01]  /*0f60*/  @!P6 IMAD.IADD R9, R15, 0x1, R20 ;  /* 0x000000010f09e824 */ /* 0x000fe200078e0214 */
[----:B------:R-:W-:Y:S02]  /*0f70*/  IADD3 R15, PT, PT, R12, R10, R8 ;  /* 0x0000000a0c0f7210 */ /* 0x000fe40007ffe008 */
[----:B------:R-:W-:Y:S02]  /*0f80*/  SEL R24, R33, RZ, !P1 ;  /* 0x000000ff21187207 */ /* 0x000fe40004800000 */
[----:B------:R-:W-:Y:S02]  /*0f90*/  IADD3 R15, PT, PT, R16, R14, R15 ;  /* 0x0000000e100f7210 */ /* 0x000fe40007ffe00f */
[----:B------:R-:W-:Y:S01]  /*0fa0*/  ISETP.GE.U32.AND P6, PT, R11, 0x20, PT ;  /* 0x000000200b00780c */ /* 0x000fe20003fc6070 */
[----:B------:R-:W-:Y:S01]  /*0fb0*/  IMAD.IADD R35, R35, 0x1, R24 ;  /* 0x0000000123237824 */ /* 0x000fe200078e0218 */
[----:B------:R-:W-:-:S02]  /*0fc0*/  IADD3 R15, PT, PT, R20, R18, R15 ;  /* 0x00000012140f7210 */ /* 0x000fc40007ffe00f */
[----:B------:R-:W-:Y:S02]  /*0fd0*/  SEL R48, R9, RZ, P6 ;  /* 0x000000ff09307207 */ /* 0x000fe40003000000 */
[----:B------:R-:W-:Y:S02]  /*0fe0*/  SEL R26, R35, RZ, !P5 ;  /* 0x000000ff231a7207 */ /* 0x000fe40006800000 */
[----:B------:R-:W-:Y:S01]  /*0ff0*/  ISETP.NE.AND P5, PT, R22, RZ, PT ;  /* 0x000000ff1600720c */ /* 0x000fe20003fa5270 */
[----:B------:R-:W-:Y:S02]  /*1000*/  IMAD.IADD R13, R48, 0x1, R13 ;  /* 0x00000001300d7824 */ /* 0x000fe400078e020d */
[----:B------:R-:W-:Y:S01]  /*1010*/  IMAD.IADD R37, R37, 0x1, R26 ;  /* 0x0000000125257824 */ /* 0x000fe200078e021a */
[----:B------:R-:W-:Y:S01]  /*1020*/  SEL R24, R21, RZ, !P5 ;  /* 0x000000ff15187207 */ /* 0x000fe20006800000 */
[----:B------:R-:W-:Y:S01]  /*1030*/  IMAD.IADD R9, R39, 0x1, R13 ;  /* 0x0000000127097824 */ /* 0x000fe200078e020d */
[----:B------:R-:W-:Y:S01]  /*1040*/  ISETP.NE.AND P5, PT, R11, RZ, PT ;  /* 0x000000ff0b00720c */ /* 0x000fe20003fa5270 */
[----:B------:R-:W-:-:S02]  /*1050*/  IMAD.IADD R19, R13, 0x1, R0 ;  /* 0x000000010d137824 */ /* 0x000fc400078e0200 */
[----:B------:R-:W-:Y:S02]  /*1060*/  IMAD.IADD R25, R23, 0x1, R24 ;  /* 0x0000000117197824 */ /* 0x000fe400078e0218 */
[----:B------:R-:W-:Y:S01]  /*1070*/  IMAD.IADD R24, R22, 0x1, R15 ;  /* 0x0000000116187824 */ /* 0x000fe200078e020f */
[----:B------:R-:W-:Y:S01]  /*1080*/  SEL R15, R37, RZ, !P4 ;  /* 0x000000ff250f7207 */ /* 0x000fe20006000000 */
[--C-:B------:R-:W-:Y:S02]  /*1090*/  IMAD.IADD R2, R2, 0x1, R13.reuse ;  /* 0x0000000102027824 */ /* 0x100fe400078e020d */
[----:B------:R-:W-:Y:S02]  /*10a0*/  IMAD.IADD R42, R42, 0x1, R13 ;  /* 0x000000012a2a7824 */ /* 0x000fe400078e020d */
[----:B------:R-:W-:Y:S02]  /*10b0*/  IMAD.IADD R39, R44, 0x1, R15 ;  /* 0x000000012c277824 */ /* 0x000fe400078e020f */
[----:B------:R-:W0:Y:S01]  /*10c0*/  @!P5 LDC.64 R46, c[0x0][0x3b0] ;  /* 0x0000ec00ff2edb82 */ /* 0x000e220000000a00 */
[----:B------:R-:W-:-:S02]  /*10d0*/  @!P5 IMAD.MOV.U32 R26, RZ, RZ, 0x65 ;  /* 0x00000065ff1ad424 */ /* 0x000fc400078e00ff */
[----:B------:R-:W-:Y:S02]  /*10e0*/  @!P5 IMAD.MOV.U32 R27, RZ, RZ, 0x0 ;  /* 0x00000000ff1bd424 */ /* 0x000fe400078e00ff */
[----:B------:R-:W-:Y:S02]  /*10f0*/  VIADD R15, R9, 0x1 ;  /* 0x00000001090f7836 */ /* 0x000fe40000000000 */
[----:B------:R-:W-:Y:S01]  /*1100*/  @!P2 IMAD.MOV R15, RZ, RZ, R9 ;  /* 0x000000ffff0fa224 */ /* 0x000fe200078e0209 */
[----:B------:R-:W-:Y:S01]  /*1110*/  ISETP.GE.AND P2, PT, R24, 0x101, PT ;  /* 0x000001011800780c */ /* 0x000fe20003f46270 */
[----:B------:R-:W-:Y:S02]  /*1120*/  VIADD R44, R0, 0x1 ;  /* 0x00000001002c7836 */ /* 0x000fe40000000000 */
[----:B------:R-:W-:Y:S02]  /*1130*/  @!P3 IMAD.MOV R44, RZ, RZ, R0 ;  /* 0x000000ffff2cb224 */ /* 0x000fe400078e0200 */
[----:B------:R-:W-:-:S02]  /*1140*/  VIADD R0, R15, 0x1 ;  /* 0x000000010f007836 */ /* 0x000fc40000000000 */
[----:B------:R-:W-:Y:S02]  /*1150*/  IMAD.IADD R17, R13, 0x1, R44 ;  /* 0x000000010d117824 */ /* 0x000fe400078e022c */
[----:B------:R-:W-:Y:S02]  /*1160*/  IMAD.IADD R43, R43, 0x1, R13 ;  /* 0x000000012b2b7824 */ /* 0x000fe400078e020d */
        /* <DEDUP_REMOVED lines=33> */
[----:B------:R-:W-:Y:S01]  /*1380*/  IADD3 R3, PT, PT, R14, R10, R12 ;  /* 0x0000000a0e037210 */ /* 0x000fe20007ffe00c */
[----:B------:R-:W-:Y:S01]  /*1390*/  BSSY.RECONVERGENT B0, `(.L_x_1781) ;  /* 0x0000027000007945 */ /* 0x000fe20003800200 */
[----:B-1----:R-:W-:Y:S02]  /*13a0*/  LOP3.LUT R0, RZ, R11, RZ, 0x33, !PT ;  /* 0x0000000bff007212 */ /* 0x002fe400078e33ff */
        /* <DEDUP_REMOVED lines=12> */
[----:B------:R-:W2:Y:S03]  /*1470*/  LDC.64 R4, c[0x0][0x398] ;  /* 0x0000e600ff047b82 */ /* 0x000ea60000000a00 */
[----:B------:R-:W-:Y:S01]  /*1480*/  LOP3.LUT R6, R6, 0x300, RZ, 0xc0, !PT ;  /* 0x0000030006067812 */ /* 0x000fe200078ec0ff */
[----:B------:R-:W-:Y:S02]  /*1490*/  IMAD.MOV R0, RZ, RZ, -R0 ;  /* 0x000000ffff007224 */ /* 0x000fe400078e0a00 */
[----:B-1----:R-:W-:-:S04]  /*14a0*/  IMAD.WIDE.U32 R2, R11, 0x4, R2 ;  /* 0x000000040b027825 */ /* 0x002fc800078e0002 */
[----:B------:R-:W-:Y:S02]  /*14b0*/  IMAD.MOV.U32 R12, RZ, RZ, R2 ;  /* 0x000000ffff0c7224 */ /* 0x000fe400078e0002 */
[----:B------:R-:W-:Y:S02]  /*14c0*/  IMAD.MOV.U32 R15, RZ, RZ, R3 ;  /* 0x000000ffff0f7224 */ /* 0x000fe400078e0003 */
[----:B--2---:R-:W-:-:S04]  /*14d0*/  IMAD.WIDE.U32 R4, R11, 0x4, R4 ;  /* 0x000000040b047825 */ /* 0x004fc800078e0004 */
[----:B------:R-:W-:Y:S02]  /*14e0*/  IMAD.MOV.U32 R10, RZ, RZ, R4 ;  /* 0x000000ffff0a7224 */ /* 0x000fe400078e0004 */
[----:B------:R-:W-:Y:S02]  /*14f0*/  IMAD.MOV.U32 R13, RZ, RZ, R5 ;  /* 0x000000ffff0d7224 */ /* 0x000fe400078e0005 */
[----:B------:R-:W-:-:S07]  /*1500*/  IMAD.IADD R11, R11, 0x1, R6 ;  /* 0x000000010b0b7824 */ /* 0x000fce00078e0206 */
.L_x_1783:
[----:B-1----:R1:W2:Y:S01]  /*1510*/  LDS.64 R8, [R7] ;  /* 0x0000000007087984 */ /* 0x0022a20000000a00 */
[----:B------:R-:W-:Y:S01]  /*1520*/  IMAD.MOV.U32 R2, RZ, RZ, R10 ;  /* 0x000000ffff027224 */ /* 0x000fe200078e000a */
[----:B------:R-:W-:Y:S01]  /*1530*/  IADD3 R10, P3, PT, R10, 0x400, RZ ;  /* 0x000004000a0a7810 */ /* 0x000fe20007f7e0ff */
[----:B------:R-:W-:Y:S02]  /*1540*/  IMAD.MOV.U32 R3, RZ, RZ, R13 ;  /* 0x000000ffff037224 */ /* 0x000fe400078e000d */
[----:B------:R-:W-:Y:S01]  /*1550*/  IMAD.MOV.U32 R4, RZ, RZ, R12 ;  /* 0x000000ffff047224 */ /* 0x000fe200078e000c */
[----:B------:R-:W-:Y:S01]  /*1560*/  IADD3 R12, P2, PT, R12, 0x400, RZ ;  /* 0x000004000c0c7810 */ /* 0x000fe20007f5e0ff */
[----:B------:R-:W-:Y:S02]  /*1570*/  IMAD.MOV.U32 R5, RZ, RZ, R15 ;  /* 0x000000ffff057224 */ /* 0x000fe400078e000f */
[----:B------:R-:W-:Y:S02]  /*1580*/  VIADD R0, R0, 0x1 ;  /* 0x0000000100007836 */ /* 0x000fe40000000000 */
[----:B-1----:R-:W-:-:S02]  /*1590*/  VIADD R7, R7, 0x800 ;  /* 0x0000080007077836 */ /* 0x002fc40000000000 */
[----:B------:R-:W-:Y:S01]  /*15a0*/  IMAD.X R15, RZ, RZ, R15, P2 ;  /* 0x000000ffff0f7224 */ /* 0x000fe200010e060f */
[----:B------:R-:W-:Y:S01]  /*15b0*/  ISETP.NE.AND P0, PT, R0, RZ, PT ;  /* 0x000000ff0000720c */ /* 0x000fe20003f05270 */
[----:B------:R-:W-:Y:S01]  /*15c0*/  IMAD.X R13, RZ, RZ, R13, P3 ;  /* 0x000000ffff0d7224 */ /* 0x000fe200018e060d */
[----:B--2---:R1:W-:Y:S04]  /*15d0*/  STG.E desc[UR10][R2.64], R8 ;  /* 0x0000000802007986 */ /* 0x0043e8000c10190a */
[----:B------:R1:W-:Y:S07]  /*15e0*/  STG.E desc[UR10][R4.64], R9 ;  /* 0x0000000904007986 */ /* 0x0003ee000c10190a */
[----:B------:R-:W-:Y:S05]  /*15f0*/  @P0 BRA `(.L_x_1783) ;  /* 0xfffffffc00c40947 */ /* 0x000fea000383ffff */
.L_x_1782:
[----:B------:R-:W-:Y:S05]  /*1600*/  BSYNC.RECONVERGENT B0 ;  /* 0x0000000000007941 */ /* 0x000fea0003800200 */
.L_x_1781:
[----:B------:R-:W-:Y:S05]  /*1610*/  @!P1 EXIT ;  /* 0x000000000000994d */ /* 0x000fea0003800000 */
[----:B------:R-:W2:Y:S01]  /*1620*/  LDCU.64 UR6, c[0x0][0x398] ;  /* 0x00007300ff0677ac */ /* 0x000ea20008000a00 */
[----:B------:R-:W-:Y:S01]  /*1630*/  IMAD.IADD R0, R24, 0x1, -R11 ;  /* 0x0000000118007824 */ /* 0x000fe200078e0a0b */
[----:B------:R-:W-:Y:S01]  /*1640*/  BSSY.RECONVERGENT B0, `(.L_x_1784) ;  /* 0x000004c000007945 */ /* 0x000fe20003800200 */
[----:B-1----:R-:W-:Y:S01]  /*1650*/  IMAD.MOV.U32 R4, RZ, RZ, 0x800 ;  /* 0x00000800ff047424 */ /* 0x002fe200078e00ff */
[----:B------:R-:W1:Y:S01]  /*1660*/  LDCU.64 UR8, c[0x0][0x3a0] ;  /* 0x00007400ff0877ac */ /* 0x000e620008000a00 */
[----:B------:R-:W-:Y:S01]  /*1670*/  IMAD.MOV.U32 R5, RZ, RZ, 0x0 ;  /* 0x00000000ff057424 */ /* 0x000fe200078e00ff */
[----:B------:R-:W-:Y:S02]  /*1680*/  ISETP.GT.AND P1, PT, R0, 0xc00, PT ;  /* 0x00000c000000780c */ /* 0x000fe40003f24270 */
[C---:B------:R-:W-:Y:S01]  /*1690*/  LEA R0, R11.reuse, UR4, 0x3 ;  /* 0x000000040b007c11 */ /* 0x040fe2000f8e18ff */
[----:B------:R-:W-:-:S04]  /*16a0*/  IMAD.WIDE.U32 R4, R11, 0x4, R4 ;  /* 0x000000040b047825 */ /* 0x000fc800078e0004 */
[----:B------:R-:W-:Y:S01]  /*16b0*/  VIADD R0, R0, 0x1000 ;  /* 0x0000100000007836 */ /* 0x000fe20000000000 */
[C---:B--2---:R-:W-:Y:S02]  /*16c0*/  IADD3 R2, P0, PT, R4.reuse, UR6, RZ ;  /* 0x0000000604027c10 */ /* 0x044fe4000ff1e0ff */
[----:B-1----:R-:W-:Y:S02]  /*16d0*/  IADD3 R4, P2, PT, R4, UR8, RZ ;  /* 0x0000000804047c10 */ /* 0x002fe4000ff5e0ff */
[C---:B------:R-:W-:Y:S02]  /*16e0*/  IADD3.X R3, PT, PT, R5.reuse, UR7, RZ, P0, !PT ;  /* 0x0000000705037c10 */ /* 0x040fe400087fe4ff */
[----:B------:R-:W-:Y:S02]  /*16f0*/  IADD3.X R5, PT, PT, R5, UR9, RZ, P2, !PT ;  /* 0x0000000905057c10 */ /* 0x000fe400097fe4ff */
[----:B------:R-:W-:Y:S01]  /*1700*/  PLOP3.LUT P0, PT, PT, PT, PT, 0x80, 0x8 ;  /* 0x000000000008781c */ /* 0x000fe20003f0f070 */
[----:B------:R-:W-:-:S12]  /*1710*/  @!P1 BRA `(.L_x_1785) ;  /* 0x0000000000f89947 */ /* 0x000fd80003800000 */
[----:B------:R-:W-:Y:S01]  /*1720*/  PLOP3.LUT P0, PT, PT, PT, PT, 0x8, 0x80 ;  /* 0x000000000080781c */ /* 0x000fe20003f0e170 */
[----:B------:R-:W-:-:S12]  /*1730*/  VIADD R10, R24, 0xfffff400 ;  /* 0xfffff400180a7836 */ /* 0x000fd80000000000 */
.L_x_1786:
[----:B------:R-:W1:Y:S01]  /*1740*/  LDS.64 R6, [R0+-0x1000] ;  /* 0xfff0000000067984 */ /* 0x000e620000000a00 */
[----:B------:R-:W-:-:S03]  /*1750*/  VIADD R11, R11, 0x1000 ;  /* 0x000010000b0b7836 */ /* 0x000fc60000000000 */
[----:B------:R-:W2:Y:S02]  /*1760*/  LDS.64 R8, [R0+-0x800] ;  /* 0xfff8000000087984 */ /* 0x000ea40000000a00 */
[----:B------:R-:W-:Y:S02]  /*1770*/  ISETP.GE.AND P1, PT, R11, R10, PT ;  /* 0x0000000a0b00720c */ /* 0x000fe40003f26270 */
[----:B------:R-:W3:Y:S04]  /*1780*/  LDS.64 R12, [R0] ;  /* 0x00000000000c7984 */ /* 0x000ee80000000a00 */
[----:B------:R-:W4:Y:S04]  /*1790*/  LDS.64 R14, [R0+0x800] ;  /* 0x00080000000e7984 */ /* 0x000f280000000a00 */
[----:B------:R-:W5:Y:S04]  /*17a0*/  LDS.64 R16, [R0+0x1000] ;  /* 0x0010000000107984 */ /* 0x000f680000000a00 */
[----:B------:R-:W5:Y:S04]  /*17b0*/  LDS.64 R18, [R0+0x1800] ;  /* 0x0018000000127984 */ /* 0x000f680000000a00 */
[----:B------:R-:W5:Y:S04]  /*17c0*/  LDS.64 R20, [R0+0x2000] ;  /* 0x0020000000147984 */ /* 0x000f680000000a00 */
[----:B------:R-:W5:Y:S04]  /*17d0*/  LDS.64 R22, [R0+0x2800] ;  /* 0x0028000000167984 */ /* 0x000f680000000a00 */
[----:B0-----:R-:W0:Y:S04]  /*17e0*/  LDS.64 R26, [R0+0x3000] ;  /* 0x00300000001a7984 */ /* 0x001e280000000a00 */
[----:B------:R-:W0:Y:S04]  /*17f0*/  LDS.64 R28, [R0+0x3800] ;  /* 0x00380000001c7984 */ /* 0x000e280000000a00 */
[----:B------:R-:W0:Y:S04]  /*1800*/  LDS.64 R30, [R0+0x4000] ;  /* 0x00400000001e7984 */ /* 0x000e280000000a00 */
[----:B------:R-:W0:Y:S04]  /*1810*/  LDS.64 R32, [R0+0x4800] ;  /* 0x0048000000207984 */ /* 0x000e280000000a00 */
[----:B------:R-:W0:Y:S04]  /*1820*/  LDS.64 R34, [R0+0x5000] ;  /* 0x0050000000227984 */ /* 0x000e280000000a00 */
[----:B------:R-:W0:Y:S04]  /*1830*/  LDS.64 R36, [R0+0x5800] ;  /* 0x0058000000247984 */ /* 0x000e280000000a00 */
[----:B------:R-:W0:Y:S04]  /*1840*/  LDS.64 R38, [R0+0x6000] ;  /* 0x0060000000267984 */ /* 0x000e280000000a00 */
[----:B------:R2:W0:Y:S04]  /*1850*/  LDS.64 R40, [R0+0x6800] ;  /* 0x0068000000287984 */ /* 0x0004280000000a00 */
[----:B-1----:R1:W-:Y:S04]  /*1860*/  STG.E desc[UR10][R2.64+-0x800], R6 ;  /* 0xfff8000602007986 */ /* 0x0023e8000c10190a */
[----:B------:R4:W-:Y:S01]  /*1870*/  STG.E desc[UR10][R4.64+-0x800], R7 ;  /* 0xfff8000704007986 */ /* 0x0009e2000c10190a */
[----:B--2---:R-:W-:-:S03]  /*1880*/  VIADD R0, R0, 0x8000 ;  /* 0x0000800000007836 */ /* 0x004fc60000000000 */
[----:B------:R2:W-:Y:S04]  /*1890*/  STG.E desc[UR10][R2.64+-0x400], R8 ;  /* 0xfffc000802007986 */ /* 0x0005e8000c10190a */
[----:B------:R5:W-:Y:S01]  /*18a0*/  STG.E desc[UR10][R4.64+-0x400], R9 ;  /* 0xfffc000904007986 */ /* 0x000be2000c10190a */
[----:B-1----:R-:W-:-:S03]  /*18b0*/  IADD3 R6, P3, PT, R4, 0x4000, RZ ;  /* 0x0000400004067810 */ /* 0x002fc60007f7e0ff */
[----:B---3--:R-:W-:Y:S02]  /*18c0*/  STG.E desc[UR10][R2.64], R12 ;  /* 0x0000000c02007986 */ /* 0x008fe4000c10190a */
[----:B----4-:R-:W-:Y:S02]  /*18d0*/  IMAD.X R7, RZ, RZ, R5, P3 ;  /* 0x000000ffff077224 */ /* 0x010fe400018e0605 */
[----:B------:R-:W-:Y:S01]  /*18e0*/  STG.E desc[UR10][R4.64], R13 ;  /* 0x0000000d04007986 */ /* 0x000fe2000c10190a */
[----:B--2---:R-:W-:-:S03]  /*18f0*/  IADD3 R8, P2, PT, R2, 0x4000, RZ ;  /* 0x0000400002087810 */ /* 0x004fc60007f5e0ff */
[----:B------:R-:W-:Y:S02]  /*1900*/  STG.E desc[UR10][R2.64+0x400], R14 ;  /* 0x0004000e02007986 */ /* 0x000fe4000c10190a */
[----:B-----5:R-:W-:Y:S02]  /*1910*/  IMAD.X R9, RZ, RZ, R3, P2 ;  /* 0x000000ffff097224 */ /* 0x020fe400010e0603 */
        /* <DEDUP_REMOVED lines=23> */
[----:B------:R0:W-:Y:S04]  /*1a90*/  STG.E desc[UR10][R2.64+0x3400], R40 ;  /* 0x0034002802007986 */ /* 0x0001e8000c10190a */
[----:B------:R1:W-:Y:S01]  /*1aa0*/  STG.E desc[UR10][R4.64+0x3400], R41 ;  /* 0x0034002904007986 */ /* 0x0003e2000c10190a */
[----:B0-----:R-:W-:-:S02]  /*1ab0*/  IMAD.MOV.U32 R2, RZ, RZ, R8 ;  /* 0x000000ffff027224 */ /* 0x001fc400078e0008 */
[----:B------:R-:W-:Y:S02]  /*1ac0*/  IMAD.MOV.U32 R3, RZ, RZ, R9 ;  /* 0x000000ffff037224 */ /* 0x000fe400078e0009 */
[----:B-1----:R-:W-:Y:S02]  /*1ad0*/  IMAD.MOV.U32 R4, RZ, RZ, R6 ;  /* 0x000000ffff047224 */ /* 0x002fe400078e0006 */
[----:B------:R-:W-:Y:S01]  /*1ae0*/  IMAD.MOV.U32 R5, RZ, RZ, R7 ;  /* 0x000000ffff057224 */ /* 0x000fe200078e0007 */
[----:B------:R-:W-:Y:S06]  /*1af0*/  @!P1 BRA `(.L_x_1786) ;  /* 0xfffffffc00109947 */ /* 0x000fec000383ffff */
.L_x_1785:
[----:B------:R-:W-:Y:S05]  /*1b00*/  BSYNC.RECONVERGENT B0 ;  /* 0x0000000000007941 */ /* 0x000fea0003800200 */
.L_x_1784:
[----:B------:R-:W-:Y:S01]  /*1b10*/  IMAD.IADD R6, R24, 0x1, -R11 ;  /* 0x0000000118067824 */ /* 0x000fe200078e0a0b */
[----:B------:R-:W-:Y:S04]  /*1b20*/  BSSY.RECONVERGENT B0, `(.L_x_1787) ;  /* 0x0000026000007945 */ /* 0x000fe80003800200 */
[----:B------:R-:W-:-:S13]  /*1b30*/  ISETP.GT.AND P1, PT, R6, 0x400, PT ;  /* 0x000004000600780c */ /* 0x000fda0003f24270 */
[----:B------:R-:W-:Y:S05]  /*1b40*/  @!P1 BRA `(.L_x_1788) ;  /* 0x00000000008c9947 */ /* 0x000fea0003800000 */
[----:B------:R-:W1:Y:S01]  /*1b50*/  LDS.64 R6, [R0+-0x1000] ;  /* 0xfff0000000067984 */ /* 0x000e620000000a00 */
[----:B------:R-:W-:Y:S01]  /*1b60*/  PLOP3.LUT P0, PT, PT, PT, PT, 0x8, 0x80 ;  /* 0x000000000080781c */ /* 0x000fe20003f0e170 */
[----:B------:R-:W-:Y:S02]  /*1b70*/  VIADD R11, R11, 0x800 ;  /* 0x000008000b0b7836 */ /* 0x000fe40000000000 */
[----:B------:R-:W2:Y:S04]  /*1b80*/  LDS.64 R8, [R0+-0x800] ;  /* 0xfff8000000087984 */ /* 0x000ea80000000a00 */
[----:B------:R-:W3:Y:S04]  /*1b90*/  LDS.64 R12, [R0] ;  /* 0x00000000000c7984 */ /* 0x000ee80000000a00 */
[----:B------:R-:W4:Y:S04]  /*1ba0*/  LDS.64 R14, [R0+0x800] ;  /* 0x00080000000e7984 */ /* 0x000f280000000a00 */
[----:B------:R-:W5:Y:S04]  /*1bb0*/  LDS.64 R16, [R0+0x1000] ;  /* 0x0010000000107984 */ /* 0x000f680000000a00 */
[----:B------:R-:W0:Y:S04]  /*1bc0*/  LDS.64 R18, [R0+0x1800] ;  /* 0x0018000000127984 */ /* 0x000e280000000a00 */
[----:B------:R-:W0:Y:S04]  /*1bd0*/  LDS.64 R20, [R0+0x2000] ;  /* 0x0020000000147984 */ /* 0x000e280000000a00 */
[----:B------:R1:W0:Y:S02]  /*1be0*/  LDS.64 R22, [R0+0x2800] ;  /* 0x0028000000167984 */ /* 0x0002240000000a00 */
[----:B-1----:R-:W-:-:S02]  /*1bf0*/  VIADD R0, R0, 0x4000 ;  /* 0x0000400000007836 */ /* 0x002fc40000000000 */
[----:B------:R1:W-:Y:S04]  /*1c00*/  STG.E desc[UR10][R2.64+-0x800], R6 ;  /* 0xfff8000602007986 */ /* 0x0003e8000c10190a */
[----:B------:R4:W-:Y:S04]  /*1c10*/  STG.E desc[UR10][R4.64+-0x800], R7 ;  /* 0xfff8000704007986 */ /* 0x0009e8000c10190a */
[----:B--2---:R2:W-:Y:S04]  /*1c20*/  STG.E desc[UR10][R2.64+-0x400], R8 ;  /* 0xfffc000802007986 */ /* 0x0045e8000c10190a */
        /* <DEDUP_REMOVED lines=11> */
[----:B0-----:R-:W-:Y:S04]  /*1ce0*/  STG.E desc[UR10][R2.64+0xc00], R18 ;  /* 0x000c001202007986 */ /* 0x001fe8000c10190a */
        /* <DEDUP_REMOVED lines=8> */
[----:B------:R-:W-:-:S07]  /*1d70*/  IMAD.MOV.U32 R5, RZ, RZ, R7 ;  /* 0x000000ffff057224 */ /* 0x000fce00078e0007 */
.L_x_1788:
[----:B------:R-:W-:Y:S05]  /*1d80*/  BSYNC.RECONVERGENT B0 ;  /* 0x0000000000007941 */ /* 0x000fea0003800200 */
.L_x_1787:
[----:B------:R-:W-:-:S13]  /*1d90*/  ISETP.LT.OR P0, PT, R11, R24, P0 ;  /* 0x000000180b00720c */ /* 0x000fda0000701670 */
[----:B------:R-:W-:Y:S05]  /*1da0*/  @!P0 EXIT ;  /* 0x000000000000894d */ /* 0x000fea0003800000 */
[----:B------:R-:W1:Y:S04]  /*1db0*/  LDS.64 R6, [R0+-0x1000] ;  /* 0xfff0000000067984 */ /* 0x000e680000000a00 */
[----:B------:R-:W2:Y:S04]  /*1dc0*/  LDS.64 R8, [R0+-0x800] ;  /* 0xfff8000000087984 */ /* 0x000ea80000000a00 */
[----:B------:R-:W3:Y:S04]  /*1dd0*/  LDS.64 R10, [R0] ;  /* 0x00000000000a7984 */ /* 0x000ee80000000a00 */
[----:B------:R-:W4:Y:S04]  /*1de0*/  LDS.64 R12, [R0+0x800] ;  /* 0x00080000000c7984 */ /* 0x000f280000000a00 */
[----:B-1----:R-:W-:Y:S04]  /*1df0*/  STG.E desc[UR10][R2.64+-0x800], R6 ;  /* 0xfff8000602007986 */ /* 0x002fe8000c10190a */
[----:B------:R-:W-:Y:S04]  /*1e00*/  STG.E desc[UR10][R4.64+-0x800], R7 ;  /* 0xfff8000704007986 */ /* 0x000fe8000c10190a */
[----:B--2---:R-:W-:Y:S04]  /*1e10*/  STG.E desc[UR10][R2.64+-0x400], R8 ;  /* 0xfffc000802007986 */ /* 0x004fe8000c10190a */
[----:B------:R-:W-:Y:S04]  /*1e20*/  STG.E desc[UR10][R4.64+-0x400], R9 ;  /* 0xfffc000904007986 */ /* 0x000fe8000c10190a */
[----:B---3--:R-:W-:Y:S04]  /*1e30*/  STG.E desc[UR10][R2.64], R10 ;  /* 0x0000000a02007986 */ /* 0x008fe8000c10190a */
[----:B------:R-:W-:Y:S04]  /*1e40*/  STG.E desc[UR10][R4.64], R11 ;  /* 0x0000000b04007986 */ /* 0x000fe8000c10190a */
[----:B----4-:R-:W-:Y:S04]  /*1e50*/  STG.E desc[UR10][R2.64+0x400], R12 ;  /* 0x0004000c02007986 */ /* 0x010fe8000c10190a */
[----:B------:R-:W-:Y:S01]  /*1e60*/  STG.E desc[UR10][R4.64+0x400], R13 ;  /* 0x0004000d04007986 */ /* 0x000fe2000c10190a */
[----:B------:R-:W-:Y:S05]  /*1e70*/  EXIT ;  /* 0x000000000000794d */ /* 0x000fea0003800000 */
.L_x_1780:
[----:B------:R-:W-:Y:S01]  /*1e80*/  ISETP.NE.AND P2, PT, R4, R6, PT ;  /* 0x000000060400720c */ /* 0x000fe20003f45270 */
[----:B------:R-:W1:Y:S01]  /*1e90*/  @P0 LDC.64 R44, c[0x0][0x398] ;  /* 0x0000e600ff2c0b82 */ /* 0x000e620000000a00 */
[----:B------:R-:W-:Y:S02]  /*1ea0*/  ISETP.NE.AND P5, PT, R6, R28, PT ;  /* 0x0000001c0600720c */ /* 0x000fe40003fa5270 */
[----:B------:R-:W-:Y:S02]  /*1eb0*/  ISETP.NE.AND P1, PT, R28, R30, PT ;  /* 0x0000001e1c00720c */ /* 0x000fe40003f25270 */
[----:B------:R-:W-:Y:S02]  /*1ec0*/  ISETP.NE.AND P4, PT, R30, R32, PT ;  /* 0x000000201e00720c */ /* 0x000fe40003f85270 */
[----:B------:R-:W-:Y:S01]  /*1ed0*/  ISETP.NE.AND P3, PT, R32, R34, PT ;  /* 0x000000222000720c */ /* 0x000fe20003f65270 */
[----:B0-----:R-:W0:Y:S01]  /*1ee0*/  @P0 LDC.64 R26, c[0x0][0x3a0] ;  /* 0x0000e800ff1a0b82 */ /* 0x001e220000000a00 */
[----:B------:R-:W-:-:S07]  /*1ef0*/  ISETP.NE.AND P6, PT, R34, R36, PT ;  /* 0x000000242200720c */ /* 0x000fce0003fc5270 */
[----:B------:R-:W2:Y:S08]  /*1f00*/  @P2 LDC.64 R10, c[0x0][0x3a0] ;  /* 0x0000e800ff0a2b82 */ /* 0x000eb00000000a00 */
[----:B------:R-:W3:Y:S01]  /*1f10*/  @P2 LDC.64 R24, c[0x0][0x398] ;  /* 0x0000e600ff182b82 */ /* 0x000ee20000000a00 */
[----:B-1----:R-:W-:-:S05]  /*1f20*/  @P0 IMAD.WIDE R44, R13, 0x4, R44 ;  /* 0x000000040d2c0825 */ /* 0x002fca00078e022c */
[----:B------:R-:W-:Y:S02]  /*1f30*/  @P0 STG.E desc[UR10][R44.64], R40 ;  /* 0x000000282c000986 */ /* 0x000fe4000c10190a */
[----:B------:R-:W1:Y:S01]  /*1f40*/  @P5 LDC.64 R20, c[0x0][0x398] ;  /* 0x0000e600ff145b82 */ /* 0x000e620000000a00 */
[----:B0-----:R-:W-:-:S05]  /*1f50*/  @P0 IMAD.WIDE R26, R13, 0x4, R26 ;  /* 0x000000040d1a0825 */ /* 0x001fca00078e021a */
[----:B------:R-:W-:Y:S01]  /*1f60*/  @P0 STG.E desc[UR10][R26.64], R41 ;  /* 0x000000291a000986 */ /* 0x000fe2000c10190a */
[----:B------:R-:W-:Y:S01]  /*1f70*/  ISETP.NE.AND P0, PT, R36, R38, PT ;  /* 0x000000262400720c */ /* 0x000fe20003f05270 */
[----:B------:R-:W0:Y:S01]  /*1f80*/  @P5 LDC.64 R22, c[0x0][0x3a0] ;  /* 0x0000e800ff165b82 */ /* 0x000e220000000a00 */
[----:B--2---:R-:W-:-:S04]  /*1f90*/  @P2 IMAD.WIDE R48, R19, 0x4, R10 ;  /* 0x0000000413302825 */ /* 0x004fc800078e020a */
[----:B---3--:R-:W-:-:S03]  /*1fa0*/  @P2 IMAD.WIDE R46, R19, 0x4, R24 ;  /* 0x00000004132e2825 */ /* 0x008fc600078e0218 */
[----:B------:R-:W2:Y:S02]  /*1fb0*/  @P1 LDC.64 R10, c[0x0][0x398] ;  /* 0x0000e600ff0a1b82 */ /* 0x000ea40000000a00 */
[----:B------:R0:W-:Y:S01]  /*1fc0*/  @P2 STG.E desc[UR10][R46.64], R4 ;  /* 0x000000042e002986 */ /* 0x0001e2000c10190a */
[----:B-1----:R-:W-:-:S05]  /*1fd0*/  @P5 IMAD.WIDE R50, R17, 0x4, R20 ;  /* 0x0000000411325825 */ /* 0x002fca00078e0214 */
[----:B------:R-:W1:Y:S01]  /*1fe0*/  @P1 LDC.64 R12, c[0x0][0x3a0] ;  /* 0x0000e800ff0c1b82 */ /* 0x000e620000000a00 */
[----:B------:R3:W-:Y:S01]  /*1ff0*/  @P2 STG.E desc[UR10][R48.64], R5 ;  /* 0x0000000530002986 */ /* 0x0007e2000c10190a */
[----:B------:R-:W-:-:S03]  /*2000*/  ISETP.NE.AND P2, PT, R38, R3, PT ;  /* 0x000000032600720c */ /* 0x000fc60003f45270 */
[----:B------:R3:W-:Y:S03]  /*2010*/  @P5 STG.E desc[UR10][R50.64], R6 ;  /* 0x0000000632005986 */ /* 0x0007e6000c10190a */
[----:B------:R-:W4:Y:S01]  /*2020*/  @P4 LDC.64 R24, c[0x0][0x398] ;  /* 0x0000e600ff184b82 */ /* 0x000f220000000a00 */
[----:B0-----:R-:W-:-:S05]  /*2030*/  @P5 IMAD.WIDE R46, R17, 0x4, R22 ;  /* 0x00000004112e5825 */ /* 0x001fca00078e0216 */
[----:B------:R3:W-:Y:S02]  /*2040*/  @P5 STG.E desc[UR10][R46.64], R7 ;  /* 0x000000072e005986 */ /* 0x0007e4000c10190a */
[----:B------:R-:W0:Y:S01]  /*2050*/  @P4 LDC.64 R18, c[0x0][0x3a0] ;  /* 0x0000e800ff124b82 */ /* 0x000e220000000a00 */
[----:B--2---:R-:W-:-:S05]  /*2060*/  @P1 IMAD.WIDE R10, R2, 0x4, R10 ;  /* 0x00000004020a1825 */ /* 0x004fca00078e020a */
[----:B------:R3:W-:Y:S02]  /*2070*/  @P1 STG.E desc[UR10][R10.64], R28 ;  /* 0x0000001c0a001986 */ /* 0x0007e4000c10190a */
[----:B------:R-:W2:Y:S01]  /*2080*/  @P3 LDC.64 R20, c[0x0][0x398] ;  /* 0x0000e600ff143b82 */ /* 0x000ea20000000a00 */
[----:B-1----:R-:W-:-:S05]  /*2090*/  @P1 IMAD.WIDE R12, R2, 0x4, R12 ;  /* 0x00000004020c1825 */ /* 0x002fca00078e020c */
[----:B------:R3:W-:Y:S02]  /*20a0*/  @P1 STG.E desc[UR10][R12.64], R29 ;  /* 0x0000001d0c001986 */ /* 0x0007e4000c10190a */
[----:B------:R-:W1:Y:S01]  /*20b0*/  @P3 LDC.64 R44, c[0x0][0x3a0] ;  /* 0x0000e800ff2c3b82 */ /* 0x000e620000000a00 */
[----:B----4-:R-:W-:-:S05]  /*20c0*/  @P4 IMAD.WIDE R24, R9, 0x4, R24 ;  /* 0x0000000409184825 */ /* 0x010fca00078e0218 */
[----:B------:R3:W-:Y:S02]  /*20d0*/  @P4 STG.E desc[UR10][R24.64], R30 ;  /* 0x0000001e18004986 */ /* 0x0007e4000c10190a */
        /* <DEDUP_REMOVED lines=11> */
[----:B------:R3:W-:Y:S01]  /*2190*/  @P6 STG.E desc[UR10][R40.64], R34 ;  /* 0x0000002228006986 */ /* 0x0007e2000c10190a */
[----:B0-----:R-:W-:-:S05]  /*21a0*/  @P6 IMAD.WIDE R16, R0, 0x4, R16 ;  /* 0x0000000400106825 */ /* 0x001fca00078e0210 */
[----:B------:R3:W-:Y:S01]  /*21b0*/  @P6 STG.E desc[UR10][R16.64], R35 ;  /* 0x0000002310006986 */ /* 0x0007e2000c10190a */
[----:B--2---:R-:W-:-:S05]  /*21c0*/  @P0 IMAD.WIDE R22, R42, 0x4, R22 ;  /* 0x000000042a160825 */ /* 0x004fca00078e0216 */
[----:B------:R3:W-:Y:S01]  /*21d0*/  @P0 STG.E desc[UR10][R22.64], R36 ;  /* 0x0000002416000986 */ /* 0x0007e2000c10190a */
[----:B-1----:R-:W-:-:S05]  /*21e0*/  @P0 IMAD.WIDE R26, R42, 0x4, R26 ;  /* 0x000000042a1a0825 */ /* 0x002fca00078e021a */
[----:B------:R3:W-:Y:S01]  /*21f0*/  @P0 STG.E desc[UR10][R26.64], R37 ;  /* 0x000000251a000986 */ /* 0x0007e2000c10190a */
[----:B------:R-:W-:Y:S05]  /*2200*/  @!P2 EXIT ;  /* 0x000000000000a94d */ /* 0x000fea0003800000 */
[----:B------:R-:W0:Y:S08]  /*2210*/  LDC.64 R2, c[0x0][0x398] ;  /* 0x0000e600ff027b82 */ /* 0x000e300000000a00 */
[----:B---3--:R-:W1:Y:S01]  /*2220*/  LDC.64 R4, c[0x0][0x3a0] ;  /* 0x0000e800ff047b82 */ /* 0x008e620000000a00 */
[----:B0-----:R-:W-:-:S05]  /*2230*/  IMAD.WIDE R2, R43, 0x4, R2 ;  /* 0x000000042b027825 */ /* 0x001fca00078e0202 */
[----:B------:R-:W-:Y:S01]  /*2240*/  STG.E desc[UR10][R2.64], R38 ;  /* 0x0000002602007986 */ /* 0x000fe2000c10190a */
[----:B-1----:R-:W-:-:S05]  /*2250*/  IMAD.WIDE R4, R43, 0x4, R4 ;  /* 0x000000042b047825 */ /* 0x002fca00078e0204 */
[----:B------:R-:W-:Y:S01]  /*2260*/  STG.E desc[UR10][R4.64], R39 ;  /* 0x0000002704007986 */ /* 0x000fe2000c10190a */
[----:B------:R-:W-:Y:S05]  /*2270*/  EXIT ;  /* 0x000000000000794d */ /* 0x000fea0003800000 */
.L_x_1779:
[----:B------:R-:W0:Y:S01]  /*2280*/  S2R R0, SR_TID.X ;  /* 0x0000000000007919 */ /* 0x000e220000002100 */
[----:B------:R-:W1:Y:S01]  /*2290*/  LDC.64 R2, c[0x0][0x380] ;  /* 0x0000e000ff027b82 */ /* 0x000e620000000a00 */
[----:B------:R-:W-:Y:S02]  /*22a0*/  IMAD.U32 R15, RZ, RZ, UR6 ;  /* 0x00000006ff0f7e24 */ /* 0x000fe4000f8e00ff */
[----:B------:R-:W-:Y:S01]  /*22b0*/  IMAD.MOV.U32 R34, RZ, RZ, RZ ;  /* 0x000000ffff227224 */ /* 0x000fe200078e00ff */
[----:B------:R-:W2:Y:S04]  /*22c0*/  S2R R36, SR_LANEID ;  /* 0x0000000000247919 */ /* 0x000ea80000000000 */
[----:B------:R-:W3:Y:S01]  /*22d0*/  S2UR UR5, SR_CgaCtaId ;  /* 0x00000000000579c3 */ /* 0x000ee20000008800 */
[----:B------:R-:W-:-:S07]  /*22e0*/  UMOV UR4, 0x400 ;  /* 0x0000040000047882 */ /* 0x000fce0000000000 */
[----:B------:R-:W4:Y:S01]  /*22f0*/  LDC R16, c[0x0][0x390] ;  /* 0x0000e400ff107b82 */ /* 0x000f220000000800 */
[C---:B0-----:R-:W-:Y:S02]  /*2300*/  LOP3.LUT R4, R0.reuse, 0x1f, RZ, 0xc0, !PT ;  /* 0x0000001f00047812 */ /* 0x041fe400078ec0ff */
[----:B------:R-:W-:-:S03]  /*2310*/  LOP3.LUT R5, R0, 0x3e0, RZ, 0xc0, !PT ;  /* 0x000003e000057812 */ /* 0x000fc600078ec0ff */
[----:B------:R-:W-:-:S04]  /*2320*/  VIADD R4, R4, UR6 ;  /* 0x0000000604047c36 */ /* 0x000fc80008000000 */
[----:B------:R-:W-:-:S04]  /*2330*/  IMAD R5, R5, 0x9, R4 ;  /* 0x0000000905057824 */ /* 0x000fc800078e0204 */
[----:B-1----:R-:W-:-:S05]  /*2340*/  IMAD.WIDE.U32 R4, R5, 0x4, R2 ;  /* 0x0000000405047825 */ /* 0x002fca00078e0002 */
[----:B------:R-:W5:Y:S04]  /*2350*/  LDG.E.CONSTANT R6, desc[UR10][R4.64] ;  /* 0x0000000a04067981 */ /* 0x000f68000c1e9900 */
        /* <DEDUP_REMOVED lines=8> */
[----:B------:R-:W-:-:S13]  /*23e0*/  ISETP.NE.AND P0, PT, R0, RZ, PT ;  /* 0x000000ff0000720c */ /* 0x000fda0003f05270 */
[----:B------:R-:W-:-:S05]  /*23f0*/  @!P0 IMAD.WIDE.U32 R2, R15, 0x4, R2 ;  /* 0x000000040f028825 */ /* 0x000fca00078e0002 */
[----:B------:R0:W4:Y:S01]  /*2400*/  @!P0 LDG.E.CONSTANT R34, desc[UR10][R2.64+-0x4] ;  /* 0xfffffc0a02228981 */ /* 0x000122000c1e9900 */
[----:B------:R-:W-:Y:S01]  /*2410*/  SHF.R.U32.HI R41, RZ, 0x5, R0 ;  /* 0x00000005ff297819 */ /* 0x000fe20000011600 */
[----:B---3--:R-:W-:Y:S01]  /*2420*/  ULEA UR4, UR5, UR4, 0x18 ;  /* 0x0000000405047291 */ /* 0x008fe2000f8ec0ff */
[----:B------:R-:W-:-:S03]  /*2430*/  ISETP.NE.AND P0, PT, R0, RZ, PT ;  /* 0x000000ff0000720c */ /* 0x000fc60003f05270 */
[----:B--2---:R-:W-:Y:S02]  /*2440*/  IMAD R4, R41, 0x120, R36 ;  /* 0x0000012029047824 */ /* 0x004fe400078e0224 */
[----:B------:R-:W-:-:S03]  /*2450*/  LEA R20, R0, UR4, 0x2 ;  /* 0x0000000400147c11 */ /* 0x000fc6000f8e10ff */
[----:B------:R-:W-:-:S05]  /*2460*/  LEA R17, R4, UR4, 0x2 ;  /* 0x0000000404117c11 */ /* 0x000fca000f8e10ff */
[----:B------:R-:W-:Y:S01]  /*2470*/  IMAD R19, R36, 0x20, R17 ;  /* 0x0000002024137824 */ /* 0x000fe200078e0211 */
        /* <DEDUP_REMOVED lines=11> */
[----:B0-----:R-:W-:Y:S04]  /*2530*/  LDS R2, [R19] ;  /* 0x0000000013027984 */ /* 0x001fe80000000800 */
        /* <DEDUP_REMOVED lines=8> */
[----:B0-----:R-:W-:-:S02]  /*25c0*/  ISETP.NE.AND P2, PT, R2, R4, PT ;  /* 0x000000040200720c */ /* 0x001fc40003f45270 */
[----:B-1----:R-:W-:Y:S02]  /*25d0*/  ISETP.NE.AND P3, PT, R4, R6, PT ;  /* 0x000000060400720c */ /* 0x002fe40003f65270 */
[----:B--2---:R-:W-:Y:S01]  /*25e0*/  ISETP.NE.AND P4, PT, R6, R8, PT ;  /* 0x000000080600720c */ /* 0x004fe20003f85270 */
        /* <DEDUP_REMOVED lines=11> */
[----:B0-----:R-:W-:-:S03]  /*26a0*/  IMAD.MOV.U32 R17, RZ, RZ, 0x2 ;  /* 0x00000002ff117424 */ /* 0x001fc600078e00ff */
[----:B------:R-:W0:Y:S04]  /*26b0*/  LDS R5, [R19+0x4] ;  /* 0x0000040013057984 */ /* 0x000e280000000800 */
[----:B------:R-:W2:Y:S04]  /*26c0*/  LDS R7, [R19+0x8] ;  /* 0x0000080013077984 */ /* 0x000ea80000000800 */
[----:B------:R-:W3:Y:S04]  /*26d0*/  LDS R9, [R19+0xc] ;  /* 0x00000c0013097984 */ /* 0x000ee80000000800 */
[----:B------:R-:W4:Y:S04]  /*26e0*/  LDS R11, [R19+0x10] ;  /* 0x00001000130b7984 */ /* 0x000f280000000800 */
[----:B------:R-:W-:Y:S04]  /*26f0*/  LDS R13, [R19+0x14] ;  /* 0x00001400130d7984 */ /* 0x000fe80000000800 */
[----:B------:R-:W-:Y:S04]  /*2700*/  LDS R15, [R19+0x18] ;  /* 0x00001800130f7984 */ /* 0x000fe80000000800 */
[----:B------:R-:W-:Y:S04]  /*2710*/  LDS R33, [R19+0x1c] ;  /* 0x00001c0013217984 */ /* 0x000fe80000000800 */
[----:B------:R-:W-:Y:S01]  /*2720*/  LDS R16, [R19+0x20] ;  /* 0x0000200013107984 */ /* 0x000fe20000000800 */
[----:B------:R-:W-:Y:S01]  /*2730*/  BAR.SYNC.DEFER_BLOCKING 0x0 ;  /* 0x0000000000007b1d */ /* 0x000fe20000010000 */
[----:B-1----:R-:W-:-:S05]  /*2740*/  SEL R18, R3, RZ, !P2 ;  /* 0x000000ff03127207 */ /* 0x002fca0005000000 */
[----:B0-----:R-:W-:-:S05]  /*2750*/  IMAD.IADD R18, R5, 0x1, R18 ;  /* 0x0000000105127824 */ /* 0x001fca00078e0212 */
[----:B------:R-:W-:-:S05]  /*2760*/  SEL R18, R18, RZ, !P3 ;  /* 0x000000ff12127207 */ /* 0x000fca0005800000 */
[----:B--2---:R-:W-:Y:S01]  /*2770*/  IMAD.IADD R18, R7, 0x1, R18 ;  /* 0x0000000107127824 */ /* 0x004fe200078e0212 */
[----:B------:R-:W-:Y:S04]  /*2780*/  STS [R20+0x47c], R37 ;  /* 0x00047c2514007388 */ /* 0x000fe80000000800 */
[----:B------:R-:W-:Y:S01]  /*2790*/  SEL R18, R18, RZ, !P4 ;  /* 0x000000ff12127207 */ /* 0x000fe20006000000 */
[----:B------:R-:W-:Y:S04]  /*27a0*/  BAR.SYNC.DEFER_BLOCKING 0x0 ;  /* 0x0000000000007b1d */ /* 0x000fe80000010000 */
[----:B---3--:R-:W-:-:S02]  /*27b0*/  IMAD.IADD R18, R9, 0x1, R18 ;  /* 0x0000000109127824 */ /* 0x008fc400078e0212 */
[----:B------:R-:W0:Y:S01]  /*27c0*/  @P0 LDS R34, [R20+0x478] ;  /* 0x0004780014220984 */ /* 0x000e220000000800 */
[----:B------:R-:W-:-:S04]  /*27d0*/  ISETP.NE.AND P0, PT, R8, R10, PT ;  /* 0x0000000a0800720c */ /* 0x000fc80003f05270 */
[----:B------:R-:W-:-:S05]  /*27e0*/  SEL R18, R18, RZ, !P0 ;  /* 0x000000ff12127207 */ /* 0x000fca0004000000 */
[----:B----4-:R-:W-:Y:S01]  /*27f0*/  IMAD.IADD R18, R11, 0x1, R18 ;  /* 0x000000010b127824 */ /* 0x010fe200078e0212 */
[----:B0-----:R-:W-:-:S04]  /*2800*/  ISETP.NE.AND P1, PT, R34, R2, PT ;  /* 0x000000022200720c */ /* 0x001fc80003f25270 */
[----:B------:R-:W-:-:S09]  /*2810*/  SEL R19, RZ, 0x1, !P1 ;  /* 0x00000001ff137807 */ /* 0x000fd20004800000 */
[----:B------:R-:W-:Y:S01]  /*2820*/  @!P1 IMAD.MOV R17, RZ, RZ, 0x1 ;  /* 0x00000001ff119424 */ /* 0x000fe200078e02ff */
[----:B------:R-:W-:Y:S01]  /*2830*/  ISETP.NE.AND P1, PT, R10, R12, PT ;  /* 0x0000000c0a00720c */ /* 0x000fe20003f25270 */
[----:B------:R-:W-:Y:S01]  /*2840*/  @!P2 IMAD.MOV R17, RZ, RZ, R19 ;  /* 0x000000ffff11a224 */ /* 0x000fe200078e0213 */
[----:B------:R-:W-:Y:S02]  /*2850*/  ISETP.NE.AND P2, PT, R12, R14, PT ;  /* 0x0000000e0c00720c */ /* 0x000fe40003f45270 */
[----:B------:R-:W-:Y:S01]  /*2860*/  SEL R18, R18, RZ, !P1 ;  /* 0x000000ff12127207 */ /* 0x000fe20004800000 */
[----:B------:R-:W-:Y:S02]  /*2870*/  VIADD R19, R17, 0x1 ;  /* 0x0000000111137836 */ /* 0x000fe40000000000 */
[----:B------:R-:W-:Y:S01]  /*2880*/  @!P3 IMAD.MOV R19, RZ, RZ, R17 ;  /* 0x000000ffff13b224 */ /* 0x000fe200078e0211 */
[----:B------:R-:W-:Y:S01]  /*2890*/  ISETP.NE.AND P3, PT, R14, R32, PT ;  /* 0x000000200e00720c */ /* 0x000fe20003f65270 */
[----:B------:R-:W-:-:S02]  /*28a0*/  IMAD.IADD R18, R13, 0x1, R18 ;  /* 0x000000010d127824 */ /* 0x000fc400078e0212 */
[----:B------:R-:W-:Y:S02]  /*28b0*/  VIADD R17, R19, 0x1 ;  /* 0x0000000113117836 */ /* 0x000fe40000000000 */
[----:B------:R-:W-:Y:S01]  /*28c0*/  @!P4 IMAD.MOV R17, RZ, RZ, R19 ;  /* 0x000000ffff11c224 */ /* 0x000fe200078e0213 */
[----:B------:R-:W-:Y:S02]  /*28d0*/  SEL R18, R18, RZ, !P2 ;  /* 0x000000ff12127207 */ /* 0x000fe40005000000 */
[----:B------:R-:W-:Y:S01]  /*28e0*/  ISETP.NE.AND P4, PT, R41, 0x5, PT ;  /* 0x000000052900780c */ /* 0x000fe20003f85270 */
[----:B------:R-:W-:Y:S02]  /*28f0*/  VIADD R19, R17, 0x1 ;  /* 0x0000000111137836 */ /* 0x000fe40000000000 */
[----:B------:R-:W-:Y:S02]  /*2900*/  IMAD.IADD R18, R15, 0x1, R18 ;  /* 0x000000010f127824 */ /* 0x000fe400078e0212 */
[----:B------:R-:W-:Y:S01]  /*2910*/  @!P0 IMAD.MOV R19, RZ, RZ, R17 ;  /* 0x000000ffff138224 */ /* 0x000fe200078e0211 */
[----:B------:R-:W-:-:S02]  /*2920*/  ISETP.NE.AND P0, PT, R32, R37, PT ;  /* 0x000000252000720c */ /* 0x000fc40003f05270 */
[----:B------:R-:W-:Y:S01]  /*2930*/  SEL R18, R18, RZ, !P3 ;  /* 0x000000ff12127207 */ /* 0x000fe20005800000 */
[----:B------:R-:W-:Y:S02]  /*2940*/  VIADD R20, R19, 0x1 ;  /* 0x0000000113147836 */ /* 0x000fe40000000000 */
[----:B------:R-:W-:Y:S01]  /*2950*/  @!P1 IMAD.MOV R20, RZ, RZ, R19 ;  /* 0x000000ffff149224 */ /* 0x000fe200078e0213 */
[----:B------:R-:W-:Y:S01]  /*2960*/  ISETP.GE.AND P1, PT, R36, 0x1, PT ;  /* 0x000000012400780c */ /* 0x000fe20003f26270 */
[----:B------:R-:W-:Y:S02]  /*2970*/  IMAD.IADD R18, R33, 0x1, R18 ;  /* 0x0000000121127824 */ /* 0x000fe400078e0212 */
[----:B------:R-:W-:Y:S02]  /*2980*/  VIADD R21, R20, 0x1 ;  /* 0x0000000114157836 */ /* 0x000fe40000000000 */
[----:B------:R-:W-:Y:S01]  /*2990*/  @!P2 IMAD.MOV R21, RZ, RZ, R20 ;  /* 0x000000ffff15a224 */ /* 0x000fe200078e0214 */
[----:B------:R-:W-:-:S02]  /*29a0*/  SEL R17, R18, RZ, !P0 ;  /* 0x000000ff12117207 */ /* 0x000fc40004000000 */
[----:B------:R-:W-:-:S03]  /*29b0*/  ISETP.NE.AND P2, PT, R36, 0x1f, PT ;  /* 0x0000001f2400780c */ /* 0x000fc60003f45270 */
[----:B------:R-:W-:Y:S02]  /*29c0*/  IMAD.IADD R18, R16, 0x1, R17 ;  /* 0x0000000110127824 */ /* 0x000fe400078e0211 */
[----:B------:R-:W-:Y:S02]  /*29d0*/  VIADD R16, R21, 0x1 ;  /* 0x0000000115107836 */ /* 0x000fe40000000000 */
[----:B------:R-:W-:Y:S01]  /*29e0*/  @!P3 IMAD.MOV R16, RZ, RZ, R21 ;  /* 0x000000ffff10b224 */ /* 0x000fe200078e0215 */
[----:B------:R-:W0:Y:S01]  /*29f0*/  SHFL.UP PT, R19, R18, 0x1, RZ ;  /* 0x0420000012137989 */ /* 0x000e2200000e00ff */
[C---:B------:R-:W-:Y:S02]  /*2a00*/  ISETP.NE.AND P3, PT, R41.reuse, 0x6, PT ;  /* 0x000000062900780c */ /* 0x040fe40003f65270 */
[----:B------:R-:W-:Y:S02]  /*2a10*/  VIADD R17, R16, 0x1 ;  /* 0x0000000110117836 */ /* 0x000fe40000000000 */
[----:B------:R-:W-:Y:S01]  /*2a20*/  @!P0 IMAD.MOV R17, RZ, RZ, R16 ;  /* 0x000000ffff118224 */ /* 0x000fe200078e0210 */
[----:B------:R-:W-:-:S04]  /*2a30*/  @!P2 LEA R35, R41, UR4, 0x3 ;  /* 0x000000042923ac11 */ /* 0x000fc8000f8e18ff */
[----:B------:R-:W1:Y:S01]  /*2a40*/  SHFL.UP PT, R16, R17, 0x1, RZ ;  /* 0x0420000011107989 */ /* 0x000e6200000e00ff */
[----:B------:R-:W-:-:S04]  /*2a50*/  ISETP.NE.AND P0, PT, R17, RZ, PT ;  /* 0x000000ff1100720c */ /* 0x000fc80003f05270 */
[----:B0-----:R-:W-:-:S04]  /*2a60*/  SEL R19, R19, RZ, !P0 ;  /* 0x000000ff13137207 */ /* 0x001fc80004000000 */
[----:B------:R-:W-:-:S05]  /*2a70*/  SEL R19, R19, RZ, P1 ;  /* 0x000000ff13137207 */ /* 0x000fca0000800000 */
[----:B------:R-:W-:Y:S01]  /*2a80*/  IMAD.IADD R19, R18, 0x1, R19 ;  /* 0x0000000112137824 */ /* 0x000fe200078e0213 */
[----:B-1----:R-:W-:Y:S02]  /*2a90*/  SEL R16, R16, RZ, P1 ;  /* 0x000000ff10107207 */ /* 0x002fe40000800000 */
[----:B------:R-:W-:Y:S02]  /*2aa0*/  ISETP.GE.AND P1, PT, R36, 0x2, PT ;  /* 0x000000022400780c */ /* 0x000fe40003f26270 */
[----:B------:R-:W0:Y:S01]  /*2ab0*/  SHFL.UP PT, R20, R19, 0x2, RZ ;  /* 0x0440000013147989 */ /* 0x000e2200000e00ff */
[----:B------:R-:W-:-:S05]  /*2ac0*/  IMAD.IADD R16, R16, 0x1, R17 ;  /* 0x0000000110107824 */ /* 0x000fca00078e0211 */
[----:B------:R-:W1:Y:S01]  /*2ad0*/  SHFL.UP PT, R18, R16, 0x2, RZ ;  /* 0x0440000010127989 */ /* 0x000e6200000e00ff */
[----:B------:R-:W-:-:S04]  /*2ae0*/  ISETP.NE.AND P0, PT, R16, RZ, PT ;  /* 0x000000ff1000720c */ /* 0x000fc80003f05270 */
[----:B0-----:R-:W-:-:S04]  /*2af0*/  SEL R20, R20, RZ, !P0 ;  /* 0x000000ff14147207 */ /* 0x001fc80004000000 */
[----:B------:R-:W-:Y:S02]  /*2b00*/  SEL R20, R20, RZ, P1 ;  /* 0x000000ff14147207 */ /* 0x000fe40000800000 */
[----:B-1----:R-:W-:Y:S02]  /*2b10*/  SEL R17, R18, RZ, P1 ;  /* 0x000000ff12117207 */ /* 0x002fe40000800000 */
[----:B------:R-:W-:Y:S01]  /*2b20*/  ISETP.GE.AND P1, PT, R36, 0x4, PT ;  /* 0x000000042400780c */ /* 0x000fe20003f26270 */
[----:B------:R-:W-:Y:S02]  /*2b30*/  IMAD.IADD R20, R19, 0x1, R20 ;  /* 0x0000000113147824 */ /* 0x000fe400078e0214 */
[----:B------:R-:W-:-:S03]  /*2b40*/  IMAD.IADD R17, R16, 0x1, R17 ;  /* 0x0000000110117824 */ /* 0x000fc600078e0211 */
[----:B------:R-:W0:Y:S02]  /*2b50*/  SHFL.UP PT, R21, R20, 0x4, RZ ;  /* 0x0480000014157989 */ /* 0x000e2400000e00ff */
[----:B------:R-:W-:Y:S02]  /*2b60*/  ISETP.NE.AND P0, PT, R17, RZ, PT ;  /* 0x000000ff1100720c */ /* 0x000fe40003f05270 */
[----:B------:R-:W1:Y:S02]  /*2b70*/  SHFL.UP PT, R18, R17, 0x4, RZ ;  /* 0x0480000011127989 */ /* 0x000e6400000e00ff */
        /* <DEDUP_REMOVED lines=18> */
[----:B0-----:R-:W-:Y:S02]  /*2ca0*/  SEL R19, R19, RZ, !P0 ;  /* 0x000000ff13137207 */ /* 0x001fe40004000000 */
[----:B-1----:R-:W-:Y:S02]  /*2cb0*/  SEL R16, R16, RZ, P1 ;  /* 0x000000ff10107207 */ /* 0x002fe40000800000 */
[----:B------:R-:W-:-:S03]  /*2cc0*/  SEL R19, R19, RZ, P1 ;  /* 0x000000ff13137207 */ /* 0x000fc60000800000 */
[----:B------:R-:W-:Y:S02]  /*2cd0*/  IMAD.IADD R38, R17, 0x1, R16 ;  /* 0x0000000111267824 */ /* 0x000fe400078e0210 */
[----:B------:R-:W-:-:S05]  /*2ce0*/  IMAD.IADD R39, R20, 0x1, R19 ;  /* 0x0000000114277824 */ /* 0x000fca00078e0213 */
[----:B------:R-:W-:Y:S01]  /*2cf0*/  @!P2 STS.64 [R35], R38 ;  /* 0x000000262300a388 */ /* 0x000fe20000000a00 */
[----:B------:R-:W-:Y:S06]  /*2d00*/  BAR.SYNC.DEFER_BLOCKING 0x0 ;  /* 0x0000000000007b1d */ /* 0x000fec0000010000 */
[----:B------:R-:W-:Y:S04]  /*2d10*/  SHFL.UP PT, R35, R39, 0x1, RZ ;  /* 0x0420000027237989 */ /* 0x000fe800000e00ff */
[----:B------:R-:W0:Y:S04]  /*2d20*/  LDS.128 R16, [UR4] ;  /* 0x00000004ff107984 */ /* 0x000e280008000c00 */
[----:B------:R-:W1:Y:S04]  /*2d30*/  LDS.128 R20, [UR4+0x10] ;  /* 0x00001004ff147984 */ /* 0x000e680008000c00 */
[----:B------:R-:W2:Y:S01]  /*2d40*/  LDS.128 R24, [UR4+0x20] ;  /* 0x00002004ff187984 */ /* 0x000ea20008000c00 */
[----:B0-----:R-:W-:-:S04]  /*2d50*/  ISETP.NE.AND P0, PT, R18, RZ, PT ;  /* 0x000000ff1200720c */ /* 0x001fc80003f05270 */
[----:B------:R-:W-:Y:S02]  /*2d60*/  SEL R28, R17, RZ, !P0 ;  /* 0x000000ff111c7207 */ /* 0x000fe40004000000 */
[----:B-1----:R-:W-:Y:S02]  /*2d70*/  ISETP.NE.AND P0, PT, R20, RZ, PT ;  /* 0x000000ff1400720c */ /* 0x002fe40003f05270 */
[----:B--2---:R-:W-:Y:S01]  /*2d80*/  ISETP.NE.AND P1, PT, R24, RZ, PT ;  /* 0x000000ff1800720c */ /* 0x004fe20003f25270 */
[----:B------:R-:W-:Y:S01]  /*2d90*/  IMAD.IADD R40, R19, 0x1, R28 ;  /* 0x0000000113287824 */ /* 0x000fe200078e021c */
[----:B------:R-:W-:Y:S01]  /*2da0*/  ISETP.NE.AND P2, PT, R26, RZ, PT ;  /* 0x000000ff1a00720c */ /* 0x000fe20003f45270 */
[----:B------:R-:W0:Y:S01]  /*2db0*/  LDS.128 R28, [UR4+0x30] ;  /* 0x00003004ff1c7984 */ /* 0x000e220008000c00 */
[----:B------:R-:W-:Y:S02]  /*2dc0*/  IMAD.IADD R19, R16, 0x1, R18 ;  /* 0x0000000110137824 */ /* 0x000fe400078e0212 */
[----:B------:R-:W-:-:S02]  /*2dd0*/  SEL R42, R40, RZ, !P0 ;  /* 0x000000ff282a7207 */ /* 0x000fc40004000000 */
[----:B------:R-:W-:-:S03]  /*2de0*/  ISETP.NE.AND P0, PT, R22, RZ, PT ;  /* 0x000000ff1600720c */ /* 0x000fc60003f05270 */
[----:B------:R-:W-:-:S05]  /*2df0*/  IMAD.IADD R21, R21, 0x1, R42 ;  /* 0x0000000115157824 */ /* 0x000fca00078e022a */
[----:B------:R-:W-:Y:S02]  /*2e00*/  SEL R42, R21, RZ, !P0 ;  /* 0x000000ff152a7207 */ /* 0x000fe40004000000 */
[----:B------:R-:W-:-:S03]  /*2e10*/  ISETP.NE.AND P0, PT, R41, 0x2, PT ;  /* 0x000000022900780c */ /* 0x000fc60003f05270 */
[----:B------:R-:W-:Y:S01]  /*2e20*/  IMAD.IADD R23, R23, 0x1, R42 ;  /* 0x0000000117177824 */ /* 0x000fe200078e022a */
[----:B------:R-:W-:Y:S02]  /*2e30*/  SEL R40, R40, R17, !P0 ;  /* 0x0000001128287207 */ /* 0x000fe40004000000 */
[C---:B------:R-:W-:Y:S01]  /*2e40*/  SEL R16, R19.reuse, R16, !P0 ;  /* 0x0000001013107207 */ /* 0x040fe20004000000 */
[----:B------:R-:W-:Y:S01]  /*2e50*/  IMAD.IADD R19, R19, 0x1, R20 ;  /* 0x0000000113137824 */ /* 0x000fe200078e0214 */
[----:B------:R-:W-:Y:S02]  /*2e60*/  SEL R18, R23, RZ, !P1 ;  /* 0x000000ff17127207 */ /* 0x000fe40004800000 */
[C---:B------:R-:W-:Y:S02]  /*2e70*/  ISETP.NE.AND P1, PT, R41.reuse, 0x3, PT ;  /* 0x000000032900780c */ /* 0x040fe40003f25270 */
[----:B------:R-:W-:Y:S01]  /*2e80*/  ISETP.NE.AND P0, PT, R41, 0x4, PT ;  /* 0x000000042900780c */ /* 0x000fe20003f05270 */
[----:B------:R-:W-:Y:S01]  /*2e90*/  IMAD.IADD R17, R25, 0x1, R18 ;  /* 0x0000000119117824 */ /* 0x000fe200078e0212 */
[----:B------:R-:W-:Y:S01]  /*2ea0*/  SEL R40, R21, R40, !P1 ;  /* 0x0000002815287207 */ /* 0x000fe20004800000 */
[----:B------:R-:W1:Y:S01]  /*2eb0*/  SHFL.UP PT, R25, R38, 0x1, RZ ;  /* 0x0420000026197989 */ /* 0x000e6200000e00ff */
[----:B------:R-:W-:Y:S01]  /*2ec0*/  SEL R16, R19, R16, !P1 ;  /* 0x0000001013107207 */ /* 0x000fe20004800000 */
[----:B------:R-:W-:Y:S01]  /*2ed0*/  IMAD.IADD R19, R22, 0x1, R19 ;  /* 0x0000000116137824 */ /* 0x000fe200078e0213 */
[----:B------:R-:W-:-:S02]  /*2ee0*/  SEL R18, R17, RZ, !P2 ;  /* 0x000000ff11127207 */ /* 0x000fc40005000000 */
[----:B------:R-:W-:Y:S02]  /*2ef0*/  ISETP.GE.U32.AND P1, PT, R0, 0x20, PT ;  /* 0x000000200000780c */ /* 0x000fe40003f26070 */
[----:B------:R-:W-:Y:S01]  /*2f00*/  SEL R40, R23, R40, !P0 ;  /* 0x0000002817287207 */ /* 0x000fe20004000000 */
[----:B------:R-:W-:Y:S01]  /*2f10*/  IMAD.IADD R27, R27, 0x1, R18 ;  /* 0x000000011b1b7824 */ /* 0x000fe200078e0212 */
[C---:B------:R-:W-:Y:S01]  /*2f20*/  SEL R16, R19.reuse, R16, !P0 ;  /* 0x0000001013107207 */ /* 0x040fe20004000000 */
[----:B------:R-:W-:Y:S01]  /*2f30*/  IMAD.IADD R19, R19, 0x1, R24 ;  /* 0x0000000113137824 */ /* 0x000fe200078e0218 */
[----:B0-----:R-:W-:Y:S02]  /*2f40*/  ISETP.NE.AND P5, PT, R28, RZ, PT ;  /* 0x000000ff1c00720c */ /* 0x001fe40003fa5270 */
[----:B------:R-:W-:Y:S02]  /*2f50*/  SEL R40, R17, R40, !P4 ;  /* 0x0000002811287207 */ /* 0x000fe40006000000 */
[----:B------:R-:W-:-:S02]  /*2f60*/  SEL R18, R27, RZ, !P5 ;  /* 0x000000ff1b127207 */ /* 0x000fc40006800000 */
[----:B------:R-:W-:Y:S02]  /*2f70*/  ISETP.NE.AND P2, PT, R41, 0x7, PT ;  /* 0x000000072900780c */ /* 0x000fe40003f45270 */
[----:B------:R-:W-:Y:S01]  /*2f80*/  SEL R40, R27, R40, !P3 ;  /* 0x000000281b287207 */ /* 0x000fe20005800000 */
[----:B------:R-:W-:Y:S01]  /*2f90*/  IMAD.IADD R29, R29, 0x1, R18 ;  /* 0x000000011d1d7824 */ /* 0x000fe200078e0212 */
[----:B------:R-:W-:Y:S02]  /*2fa0*/  ISETP.NE.AND P0, PT, R36, RZ, P1 ;  /* 0x000000ff2400720c */ /* 0x000fe40000f05270 */
[----:B------:R-:W-:Y:S01]  /*2fb0*/  SEL R16, R19, R16, !P4 ;  /* 0x0000001013107207 */ /* 0x000fe20006000000 */
[----:B------:R-:W-:Y:S01]  /*2fc0*/  IMAD.IADD R19, R26, 0x1, R19 ;  /* 0x000000011a137824 */ /* 0x000fe200078e0213 */
[----:B-1----:R-:W-:Y:S02]  /*2fd0*/  @P1 ISETP.NE.AND P4, PT, R25, RZ, PT ;  /* 0x000000ff1900120c */ /* 0x002fe40003f85270 */
[----:B------:R-:W-:-:S02]  /*2fe0*/  SEL R40, R29, R40, !P2 ;  /* 0x000000281d287207 */ /* 0x000fc40005000000 */
[C---:B------:R-:W-:Y:S01]  /*2ff0*/  SEL R16, R19.reuse, R16, !P3 ;  /* 0x0000001013107207 */ /* 0x040fe20005800000 */
[----:B------:R-:W-:Y:S01]  /*3000*/  IMAD.IADD R19, R19, 0x1, R28 ;  /* 0x0000000113137824 */ /* 0x000fe200078e021c */
[----:B------:R-:W-:Y:S02]  /*3010*/  @P1 ISETP.NE.AND P5, PT, R36, RZ, PT ;  /* 0x000000ff2400120c */ /* 0x000fe40003fa5270 */
[C---:B------:R-:W-:Y:S01]  /*3020*/  ISETP.NE.AND P3, PT, R30.reuse, RZ, PT ;  /* 0x000000ff1e00720c */ /* 0x040fe20003f65270 */
[----:B------:R-:W-:Y:S01]  /*3030*/  IMAD.IADD R30, R30, 0x1, R19 ;  /* 0x000000011e1e7824 */ /* 0x000fe200078e0213 */
[----:B------:R-:W-:Y:S02]  /*3040*/  @P1 SEL R20, R40, RZ, !P4 ;  /* 0x000000ff28141207 */ /* 0x000fe40006000000 */
[----:B------:R-:W-:Y:S02]  /*3050*/  @P1 SEL R17, R25, RZ, P5 ;  /* 0x000000ff19111207 */ /* 0x000fe40002800000 */
[----:B------:R-:W-:Y:S01]  /*3060*/  SEL R16, R19, R16, !P2 ;  /* 0x0000001013107207 */ /* 0x000fe20005000000 */
[----:B------:R-:W-:Y:S01]  /*3070*/  @P0 IMAD.IADD R40, R35, 0x1, R20 ;  /* 0x0000000123280824 */ /* 0x000fe200078e0214 */
[----:B------:R-:W-:-:S03]  /*3080*/  SEL R18, R29, RZ, !P3 ;  /* 0x000000ff1d127207 */ /* 0x000fc60005800000 */
[----:B------:R-:W-:Y:S02]  /*3090*/  @P1 IMAD.IADD R25, R16, 0x1, R17 ;  /* 0x0000000110191824 */ /* 0x000fe400078e0211 */
[----:B------:R-:W-:Y:S02]  /*30a0*/  IMAD.IADD R31, R31, 0x1, R18 ;  /* 0x000000011f1f7824 */ /* 0x000fe400078e0212 */
[----:B------:R-:W-:Y:S01]  /*30b0*/  @P1 IMAD.MOV.U32 R35, RZ, RZ, R40 ;  /* 0x000000ffff231224 */ /* 0x000fe200078e0028 */
[----:B------:R-:W-:Y:S06]  /*30c0*/  @P1 BRA `(.L_x_1789) ;  /* 0x0000000c001c1947 */ /* 0x000fec0003800000 */
[----:B------:R-:W0:Y:S01]  /*30d0*/  LDC.64 R28, c[0x0][0x3b0] ;  /* 0x0000ec00ff1c7b82 */ /* 0x000e220000000a00 */
[----:B------:R-:W-:Y:S01]  /*30e0*/  ISETP.NE.AND P1, PT, R0, RZ, PT ;  /* 0x000000ff0000720c */ /* 0x000fe20003f25270 */
[----:B------:R-:W-:Y:S01]  /*30f0*/  IMAD.U32 R17, RZ, RZ, UR8 ;  /* 0x00000008ff117e24 */ /* 0x000fe2000f8e00ff */
[----:B------:R-:W1:Y:S11]  /*3100*/  LDCU UR5, c[0x0][0x370] ;  /* 0x00006e00ff0577ac */ /* 0x000e760008000800 */
[----:B------:R-:W-:Y:S01]  /*3110*/  @!P1 IMAD.MOV.U32 R18, RZ, RZ, 0x64 ;  /* 0x00000064ff129424 */ /* 0x000fe200078e00ff */
[----:B------:R2:W-:Y:S01]  /*3120*/  @!P1 STS [UR4+0x74], R30 ;  /* 0x0000741eff009988 */ /* 0x0005e20008000804 */
[----:B------:R-:W-:-:S02]  /*3130*/  @!P1 IMAD.MOV.U32 R19, RZ, RZ, 0x0 ;  /* 0x00000000ff139424 */ /* 0x000fc400078e00ff */
[----:B------:R-:W-:Y:S01]  /*3140*/  @!P1 IMAD.MOV.U32 R16, RZ, RZ, R30 ;  /* 0x000000ffff109224 */ /* 0x000fe200078e001e */
[----:B------:R2:W-:Y:S01]  /*3150*/  @!P1 STS [UR4+0x78], R31 ;  /* 0x0000781fff009988 */ /* 0x0005e20008000804 */
[----:B-1----:R-:W-:Y:S01]  /*3160*/  UISETP.GT.U32.AND UP0, UPT, UR5, 0x1f3, UPT ;  /* 0x000001f30500788c */ /* 0x002fe2000bf04070 */
[----:B0-----:R-:W-:-:S04]  /*3170*/  IMAD.WIDE.U32 R28, R17, 0x10, R28 ;  /* 0x00000010111c7825 */ /* 0x001fc800078e001c */
[----:B------:R-:W-:-:S05]  /*3180*/  @!P1 IMAD.MOV.U32 R17, RZ, RZ, R31 ;  /* 0x000000ffff119224 */ /* 0x000fca00078e001f */
[----:B------:R2:W-:Y:S01]  /*3190*/  @!P1 ST.E.128.STRONG.GPU desc[UR10][R28.64+0x200], R16 ;  /* 0x000200101c009985 */ /* 0x0005e2000c10fd0a */
[----:B------:R-:W-:Y:S05]  /*31a0*/  BRA.U UP0, `(.L_x_1790) ;  /* 0x0000000100087547 */ /* 0x000fea000b800000 */
[----:B------:R0:W-:Y:S06]  /*31b0*/  MEMBAR.SC.CTA ;  /* 0x0000000000007992 */ /* 0x0001ec0000000000 */
[----:B0-----:R-:W-:Y:S05]  /*31c0*/  BRA `(.L_x_1791) ;  /* 0x0000000000087947 */ /* 0x001fea0003800000 */
.L_x_1790:
[----:B------:R-:W-:Y:S05]  /*31d0*/  NANOSLEEP 0x1c2 ;  /* 0x000001c20000795d */ /* 0x000fea0003800000 */
[----:B------:R-:W-:Y:S01]  /*31e0*/  NOP ;  /* 0x0000000000007918 */ /* 0x000fe20000000000 */
.L_x_1791:
[----:B--2---:R-:W-:-:S03]  /*31f0*/  IMAD.WIDE.U32 R16, R0, 0x10, RZ ;  /* 0x0000001000107825 */ /* 0x004fc600078e00ff */
[----:B------:R-:W-:Y:S02]  /*3200*/  LOP3.LUT R23, R16, 0xfffffff0, RZ, 0x3c, !PT ;  /* 0xfffffff010177812 */ /* 0x000fe400078e3cff */
[----:B------:R-:W-:Y:S02]  /*3210*/  LOP3.LUT R17, RZ, R17, RZ, 0x33, !PT ;  /* 0x00000011ff117212 */ /* 0x000fe400078e33ff */
[----:B------:R-:W-:-:S05]  /*3220*/  IADD3 R22, P0, PT, R28, R23, RZ ;  /* 0x000000171c167210 */ /* 0x000fca0007f1e0ff */
[----:B------:R-:W-:-:S08]  /*3230*/  IMAD.X R23, R29, 0x1, R17, P0 ;  /* 0x000000011d177824 */ /* 0x000fd000000e0611 */
.L_x_1793:
[----:B------:R-:W2:Y:S01]  /*3240*/  LD.E.128.STRONG.GPU R16, desc[UR10][R22.64+0x200] ;  /* 0x0002000a16107980 */ /* 0x000ea2000c10fd00 */
[----:B------:R-:W-:Y:S05]  /*3250*/  YIELD ;  /* 0x0000000000007946 */ /* 0x000fea0003800000 */
[----:B------:R-:W-:Y:S01]  /*3260*/  UMOV UR5, 0xffffffff ;  /* 0xffffffff00057882 */ /* 0x000fe20000000000 */
[----:B--2---:R-:W-:-:S04]  /*3270*/  ISETP.NE.U32.AND P0, PT, R18, 0x63, PT ;  /* 0x000000631200780c */ /* 0x004fc80003f05070 */
[----:B------:R-:W-:Y:S01]  /*3280*/  ISETP.NE.AND.EX P0, PT, R19, RZ, PT, P0 ;  /* 0x000000ff1300720c */ /* 0x000fe20003f05300 */
[----:B------:R-:W-:-:S12]  /*3290*/  BRA.DIV UR5, `(.L_x_1792) ;  /* 0x0000007a054c7947 */ /* 0x000fd8000b800000 */
[----:B------:R-:W-:-:S13]  /*32a0*/  VOTE.ANY P0, !P0 ;  /* 0x0000000000ff7806 */ /* 0x000fda0004000100 */
.L_x_1851:
        /* <DEDUP_REMOVED lines=9> */
[----:B------:R-:W-:Y:S01]  /*3340*/  ISETP.NE.U32.AND P4, PT, R18, 0x65, PT ;  /* 0x000000651200780c */ /* 0x000fe20003f85070 */
[----:B------:R-:W-:-:S03]  /*3350*/  VIADD R18, R36, 0x10 ;  /* 0x0000001024127836 */ /* 0x000fc60000000000 */
[----:B------:R-:W-:-:S13]  /*3360*/  ISETP.NE.AND.EX P4, PT, R19, RZ, PT, P4 ;  /* 0x000000ff1300720c */ /* 0x000fda0003f85340 */
[----:B------:R-:W-:Y:S02]  /*3370*/  VOTE.ALL P4, P4 ;  /* 0x0000000000ff7806 */ /* 0x000fe40002080000 */
[----:B0-----:R-:W-:-:S05]  /*3380*/  LOP3.LUT R21, R21, 0x80000000, R26, 0xec, !PT ;  /* 0x8000000015157812 */ /* 0x001fca00078eec1a */
[----:B------:R-:W-:-:S05]  /*3390*/  VIADD R20, R21, 0xffffffff ;  /* 0xffffffff15147836 */ /* 0x000fca0000000000 */
[----:B------:R-:W-:-:S04]  /*33a0*/  LOP3.LUT R21, R21, R20, RZ, 0xc, !PT ;  /* 0x0000001415157212 */ /* 0x000fc800078e0cff */
[----:B------:R-:W0:Y:S02]  /*33b0*/  POPC R27, R21 ;  /* 0x00000015001b7309 */ /* 0x000e240000000000 */
[----:B0-----:R-:W0:Y:S01]  /*33c0*/  SHFL.DOWN PT, R23, R17, 0x1, R27 ;  /* 0x0820000011177989 */ /* 0x001e2200000e001b */
[----:B------:R-:W-:-:S03]  /*33d0*/  ISETP.GE.AND P0, PT, R36, R27, PT ;  /* 0x0000001b2400720c */ /* 0x000fc60003f06270 */
[----:B------:R-:W1:Y:S01]  /*33e0*/  SHFL.DOWN PT, R22, R16, 0x1, R27 ;  /* 0x0820000010167989 */ /* 0x000e6200000e001b */
[----:B0-----:R-:W-:-:S04]  /*33f0*/  SEL R23, R23, RZ, !P2 ;  /* 0x000000ff17177207 */ /* 0x001fc80005000000 */
[----:B------:R-:W-:-:S05]  /*3400*/  SEL R23, R23, RZ, !P0 ;  /* 0x000000ff17177207 */ /* 0x000fca0004000000 */
[----:B------:R-:W-:Y:S01]  /*3410*/  IMAD.IADD R20, R17, 0x1, R23 ;  /* 0x0000000111147824 */ /* 0x000fe200078e0217 */
[----:B-1----:R-:W-:Y:S02]  /*3420*/  SEL R23, R22, RZ, !P0 ;  /* 0x000000ff16177207 */ /* 0x002fe40004000000 */
[----:B------:R-:W-:Y:S02]  /*3430*/  ISETP.GT.AND P0, PT, R24, R27, PT ;  /* 0x0000001b1800720c */ /* 0x000fe40003f04270 */
[----:B------:R-:W0:Y:S01]  /*3440*/  SHFL.DOWN PT, R39, R20, 0x2, R27 ;  /* 0x0840000014277989 */ /* 0x000e2200000e001b */
[----:B------:R-:W-:-:S05]  /*3450*/  IMAD.IADD R22, R16, 0x1, R23 ;  /* 0x0000000110167824 */ /* 0x000fca00078e0217 */
[----:B------:R-:W1:Y:S01]  /*3460*/  SHFL.DOWN PT, R38, R22, 0x2, R27 ;  /* 0x0840000016267989 */ /* 0x000e6200000e001b */
[----:B------:R-:W-:-:S04]  /*3470*/  ISETP.NE.AND P2, PT, R22, RZ, PT ;  /* 0x000000ff1600720c */ /* 0x000fc80003f45270 */
[----:B0-----:R-:W-:-:S04]  /*3480*/  SEL R39, R39, RZ, !P2 ;  /* 0x000000ff27277207 */ /* 0x001fc80005000000 */
[----:B------:R-:W-:Y:S02]  /*3490*/  SEL R39, R39, RZ, !P0 ;  /* 0x000000ff27277207 */ /* 0x000fe40004000000 */
[----:B-1----:R-:W-:-:S03]  /*34a0*/  SEL R17, R38, RZ, !P0 ;  /* 0x000000ff26117207 */ /* 0x002fc60004000000 */
[----:B------:R-:W-:Y:S02]  /*34b0*/  IMAD.IADD R16, R20, 0x1, R39 ;  /* 0x0000000114107824 */ /* 0x000fe400078e0227 */
[----:B------:R-:W-:Y:S02]  /*34c0*/  IMAD.IADD R38, R22, 0x1, R17 ;  /* 0x0000000116267824 */ /* 0x000fe400078e0211 */
[C---:B------:R-:W-:Y:S01]  /*34d0*/  VIADD R20, R36.reuse, 0x4 ;  /* 0x0000000424147836 */ /* 0x040fe20000000000 */
[----:B------:R-:W0:Y:S01]  /*34e0*/  SHFL.DOWN PT, R23, R16, 0x4, R27 ;  /* 0x0880000010177989 */ /* 0x000e2200000e001b */
[----:B------:R-:W-:Y:S01]  /*34f0*/  VIADD R22, R36, 0x8 ;  /* 0x0000000824167836 */ /* 0x000fe20000000000 */
[----:B------:R-:W-:Y:S02]  /*3500*/  ISETP.NE.AND P2, PT, R38, RZ, PT ;  /* 0x000000ff2600720c */ /* 0x000fe40003f45270 */
[----:B------:R-:W1:Y:S01]  /*3510*/  SHFL.DOWN PT, R17, R38, 0x4, R27 ;  /* 0x0880000026117989 */ /* 0x000e6200000e001b */
[----:B------:R-:W-:-:S02]  /*3520*/  ISETP.GT.AND P0, PT, R20, R27, PT ;  /* 0x0000001b1400720c */ /* 0x000fc40003f04270 */
[----:B0-----:R-:W-:-:S04]  /*3530*/  SEL R23, R23, RZ, !P2 ;  /* 0x000000ff17177207 */ /* 0x001fc80005000000 */
[----:B------:R-:W-:Y:S02]  /*3540*/  SEL R23, R23, RZ, !P0 ;  /* 0x000000ff17177207 */ /* 0x000fe40004000000 */
[----:B-1----:R-:W-:Y:S02]  /*3550*/  SEL R17, R17, RZ, !P0 ;  /* 0x000000ff11117207 */ /* 0x002fe40004000000 */
[----:B------:R-:W-:Y:S01]  /*3560*/  ISETP.GT.AND P0, PT, R22, R27, PT ;  /* 0x0000001b1600720c */ /* 0x000fe20003f04270 */
[----:B------:R-:W-:Y:S02]  /*3570*/  IMAD.IADD R20, R16, 0x1, R23 ;  /* 0x0000000110147824 */ /* 0x000fe400078e0217 */
[----:B------:R-:W-:-:S03]  /*3580*/  IMAD.IADD R40, R38, 0x1, R17 ;  /* 0x0000000126287824 */ /* 0x000fc600078e0211 */
[----:B------:R-:W0:Y:S02]  /*3590*/  SHFL.DOWN PT, R23, R20, 0x8, R27 ;  /* 0x0900000014177989 */ /* 0x000e2400000e001b */
[----:B------:R-:W-:Y:S02]  /*35a0*/  ISETP.NE.AND P2, PT, R40, RZ, PT ;  /* 0x000000ff2800720c */ /* 0x000fe40003f45270 */
[----:B------:R-:W1:Y:S02]  /*35b0*/  SHFL.DOWN PT, R16, R40, 0x8, R27 ;  /* 0x0900000028107989 */ /* 0x000e6400000e001b */
[----:B0-----:R-:W-:-:S04]  /*35c0*/  SEL R23, R23, RZ, !P2 ;  /* 0x000000ff17177207 */ /* 0x001fc80005000000 */
[----:B------:R-:W-:Y:S02]  /*35d0*/  SEL R23, R23, RZ, !P0 ;  /* 0x000000ff17177207 */ /* 0x000fe40004000000 */
[----:B-1----:R-:W-:Y:S02]  /*35e0*/  SEL R17, R16, RZ, !P0 ;  /* 0x000000ff10117207 */ /* 0x002fe40004000000 */
[----:B------:R-:W-:Y:S01]  /*35f0*/  ISETP.GT.AND P0, PT, R18, R27, PT ;  /* 0x0000001b1200720c */ /* 0x000fe20003f04270 */
[----:B------:R-:W-:Y:S02]  /*3600*/  IMAD.IADD R22, R20, 0x1, R23 ;  /* 0x0000000114167824 */ /* 0x000fe400078e0217 */
[----:B------:R-:W-:Y:S02]  /*3610*/  IMAD.IADD R38, R40, 0x1, R17 ;  /* 0x0000000128267824 */ /* 0x000fe400078e0211 */
[----:B------:R-:W0:Y:S01]  /*3620*/  LDC.64 R16, c[0x0][0x3b0] ;  /* 0x0000ec00ff107b82 */ /* 0x000e220000000a00 */
[----:B------:R-:W1:Y:S02]  /*3630*/  SHFL.DOWN PT, R23, R22, 0x10, R27 ;  /* 0x0a00000016177989 */ /* 0x000e6400000e001b */
[----:B------:R-:W-:-:S02]  /*3640*/  ISETP.NE.AND P2, PT, R38, RZ, PT ;  /* 0x000000ff2600720c */ /* 0x000fc40003f45270 */
[----:B------:R-:W2:Y:S02]  /*3650*/  SHFL.DOWN PT, R20, R38, 0x10, R27 ;  /* 0x0a00000026147989 */ /* 0x000ea400000e001b */
[----:B-1----:R-:W-:Y:S02]  /*3660*/  SEL R23, R23, RZ, !P2 ;  /* 0x000000ff17177207 */ /* 0x002fe40005000000 */
[----:B0-----:R-:W-:Y:S02]  /*3670*/  IADD3 R40, P2, PT, R16, 0x200, RZ ;  /* 0x0000020010287810 */ /* 0x001fe40007f5e0ff */
[----:B--2---:R-:W-:Y:S02]  /*3680*/  SEL R19, R20, RZ, !P0 ;  /* 0x000000ff14137207 */ /* 0x004fe40004000000 */
[----:B------:R-:W-:Y:S01]  /*3690*/  SEL R23, R23, RZ, !P0 ;  /* 0x000000ff17177207 */ /* 0x000fe20004000000 */
[----:B------:R-:W-:Y:S01]  /*36a0*/  IMAD.X R41, RZ, RZ, R17, P2 ;  /* 0x000000ffff297224 */ /* 0x000fe200010e0611 */
[----:B------:R-:W-:Y:S01]  /*36b0*/  LOP3.LUT R16, RZ, R0, RZ, 0x33, !PT ;  /* 0x00000000ff107212 */ /* 0x000fe200078e33ff */
[----:B------:R-:W-:-:S02]  /*36c0*/  IMAD.IADD R20, R38, 0x1, R19 ;  /* 0x0000000126147824 */ /* 0x000fc400078e0213 */
[----:B------:R-:W-:Y:S02]  /*36d0*/  IMAD.IADD R22, R22, 0x1, R23 ;  /* 0x0000000116167824 */ /* 0x000fe400078e0217 */
[----:B------:R-:W-:-:S07]  /*36e0*/  VIADD R27, R16, UR8 ;  /* 0x00000008101b7c36 */ /* 0x000fce0008000000 */
.L_x_1865:
[----:B------:R-:W-:Y:S05]  /*36f0*/  @!P4 BRA `(.L_x_1795) ;  /* 0x00000004002cc947 */ /* 0x000fea0003800000 */
.L_x_1799:
[----:B------:R-:W-:-:S07]  /*3700*/  IMAD.WIDE R38, R27, 0x10, R40 ;  /* 0x000000101b267825 */ /* 0x000fce00078e0228 */
.L_x_1797:
[----:B------:R-:W2:Y:S01]  /*3710*/  LD.E.128.STRONG.GPU R16, desc[UR10][R38.64+-0x200] ;  /* 0xfffe000a26107980 */ /* 0x000ea2000c10fd00 */
[----:B------:R-:W-:Y:S05]  /*3720*/  YIELD ;  /* 0x0000000000007946 */ /* 0x000fea0003800000 */
[----:B------:R-:W-:Y:S01]  /*3730*/  UMOV UR5, 0xffffffff ;  /* 0xffffffff00057882 */ /* 0x000fe20000000000 */
[----:B--2---:R-:W-:-:S04]  /*3740*/  ISETP.NE.U32.AND P0, PT, R18, 0x63, PT ;  /* 0x000000631200780c */ /* 0x004fc80003f05070 */
[----:B------:R-:W-:Y:S01]  /*3750*/  ISETP.NE.AND.EX P0, PT, R19, RZ, PT, P0 ;  /* 0x000000ff1300720c */ /* 0x000fe20003f05300 */
[----:B------:R-:W-:-:S12]  /*3760*/  BRA.DIV UR5, `(.L_x_1796) ;  /* 0x0000007e05047947 */ /* 0x000fd8000b800000 */
[----:B------:R-:W-:-:S13]  /*3770*/  VOTE.ANY P0, !P0 ;  /* 0x0000000000ff7806 */ /* 0x000fda0004000100 */
.L_x_1868:
        /* <DEDUP_REMOVED lines=9> */
[----:B------:R-:W-:Y:S01]  /*3810*/  ISETP.NE.U32.AND P4, PT, R18, 0x65, PT ;  /* 0x000000651200780c */ /* 0x000fe20003f85070 */
[----:B------:R-:W-:Y:S02]  /*3820*/  VIADD R18, R36, 0x10 ;  /* 0x0000001024127836 */ /* 0x000fe40000000000 */
[----:B------:R-:W-:Y:S01]  /*3830*/  VIADD R24, R21, 0xffffffff ;  /* 0xffffffff15187836 */ /* 0x000fe20000000000 */
[----:B------:R-:W-:-:S04]  /*3840*/  ISETP.NE.AND.EX P4, PT, R19, RZ, PT, P4 ;  /* 0x000000ff1300720c */ /* 0x000fc80003f85340 */
[----:B------:R-:W-:-:S04]  /*3850*/  LOP3.LUT R24, R21, R24, RZ, 0xc, !PT ;  /* 0x0000001815187212 */ /* 0x000fc800078e0cff */
[----:B------:R0:W1:Y:S05]  /*3860*/  POPC R43, R24 ;  /* 0x00000018002b7309 */ /* 0x00006a0000000000 */
[----:B------:R-:W-:Y:S01]  /*3870*/  VOTE.ALL P4, P4 ;  /* 0x0000000000ff7806 */ /* 0x000fe20002080000 */
[C---:B0-----:R-:W-:Y:S01]  /*3880*/  VIADD R24, R36.reuse, 0x2 ;  /* 0x0000000224187836 */ /* 0x041fe20000000000 */
[----:B-1----:R-:W0:Y:S01]  /*3890*/  SHFL.DOWN PT, R23, R17, 0x1, R43 ;  /* 0x0820000011177989 */ /* 0x002e2200000e002b */
[----:B------:R-:W-:-:S03]  /*38a0*/  ISETP.GE.AND P0, PT, R36, R43, PT ;  /* 0x0000002b2400720c */ /* 0x000fc60003f06270 */
[----:B------:R-:W1:Y:S01]  /*38b0*/  SHFL.DOWN PT, R39, R16, 0x1, R43 ;  /* 0x0820000010277989 */ /* 0x000e6200000e002b */
[----:B0-----:R-:W-:-:S04]  /*38c0*/  SEL R23, R23, RZ, !P2 ;  /* 0x000000ff17177207 */ /* 0x001fc80005000000 */
[----:B------:R-:W-:Y:S02]  /*38d0*/  SEL R23, R23, RZ, !P0 ;  /* 0x000000ff17177207 */ /* 0x000fe40004000000 */
[----:B-1----:R-:W-:Y:S02]  /*38e0*/  SEL R39, R39, RZ, !P0 ;  /* 0x000000ff27277207 */ /* 0x002fe40004000000 */
[----:B------:R-:W-:Y:S01]  /*38f0*/  ISETP.GT.AND P0, PT, R24, R43, PT ;  /* 0x0000002b1800720c */ /* 0x000fe20003f04270 */
[----:B------:R-:W-:Y:S02]  /*3900*/  IMAD.IADD R38, R17, 0x1, R23 ;  /* 0x0000000111267824 */ /* 0x000fe400078e0217 */
[----:B------:R-:W-:Y:S02]  /*3910*/  IMAD.IADD R39, R16, 0x1, R39 ;  /* 0x0000000110277824 */ /* 0x000fe400078e0227 */
[----:B------:R-:W-:Y:S01]  /*3920*/  VIADD R24, R36, 0x4 ;  /* 0x0000000424187836 */ /* 0x000fe20000000000 */
[----:B------:R-:W0:Y:S02]  /*3930*/  SHFL.DOWN PT, R23, R38, 0x2, R43 ;  /* 0x0840000026177989 */ /* 0x000e2400000e002b */
[----:B------:R-:W-:-:S02]  /*3940*/  ISETP.NE.AND P2, PT, R39, RZ, PT ;  /* 0x000000ff2700720c */ /* 0x000fc40003f45270 */
[----:B------:R-:W1:Y:S02]  /*3950*/  SHFL.DOWN PT, R17, R39, 0x2, R43 ;  /* 0x0840000027117989 */ /* 0x000e6400000e002b */
        /* <DEDUP_REMOVED lines=11> */
[----:B-1----:R-:W-:-:S03]  /*3a10*/  SEL R23, R23, RZ, !P0 ;  /* 0x000000ff17177207 */ /* 0x002fc60004000000 */
[----:B------:R-:W-:Y:S02]  /*3a20*/  IMAD.IADD R38, R16, 0x1, R45 ;  /* 0x0000000110267824 */ /* 0x000fe400078e022d */
[----:B------:R-:W-:Y:S02]  /*3a30*/  IMAD.IADD R44, R42, 0x1, R23 ;  /* 0x000000012a2c7824 */ /* 0x000fe400078e0217 */
[----:B------:R-:W-:Y:S01]  /*3a40*/  VIADD R16, R36, 0x8 ;  /* 0x0000000824107836 */ /* 0x000fe20000000000 */
[----:B------:R-:W0:Y:S02]  /*3a50*/  SHFL.DOWN PT, R39, R38, 0x8, R43 ;  /* 0x0900000026277989 */ /* 0x000e2400000e002b */
        /* <DEDUP_REMOVED lines=12> */
[----:B0-----:R-:W-:Y:S02]  /*3b20*/  SEL R39, R39, RZ, !P2 ;  /* 0x000000ff27277207 */ /* 0x001fe40005000000 */
[----:B------:R-:W-:Y:S02]  /*3b30*/  ISETP.NE.AND P2, PT, R20, RZ, PT ;  /* 0x000000ff1400720c */ /* 0x000fe40003f45270 */
[----:B------:R-:W-:-:S02]  /*3b40*/  SEL R39, R39, RZ, !P0 ;  /* 0x000000ff27277207 */ /* 0x000fc40004000000 */
[----:B-1----:R-:W-:-:S03]  /*3b50*/  SEL R38, R38, RZ, !P0 ;  /* 0x000000ff26267207 */ /* 0x002fc60004000000 */
[----:B------:R-:W-:Y:S01]  /*3b60*/  IMAD.IADD R39, R16, 0x1, R39 ;  /* 0x0000000110277824 */ /* 0x000fe200078e0227 */
[----:B------:R-:W-:-:S04]  /*3b70*/  IADD3 R20, PT, PT, R17, R38, R20 ;  /* 0x0000002611147210 */ /* 0x000fc80007ffe014 */
[----:B------:R-:W-:-:S05]  /*3b80*/  SEL R39, R39, RZ, !P2 ;  /* 0x000000ff27277207 */ /* 0x000fca0005000000 */
[----:B------:R-:W-:-:S07]  /*3b90*/  IMAD.IADD R22, R39, 0x1, R22 ;  /* 0x0000000127167824 */ /* 0x000fce00078e0216 */
.L_x_1882:
[----:B------:R-:W-:Y:S05]  /*3ba0*/  @P4 BRA `(.L_x_1799) ;  /* 0xfffffff800d44947 */ /* 0x000fea000383ffff */
.L_x_1795:
        /* <DEDUP_REMOVED lines=8> */
[C---:B------:R-:W-:Y:S01]  /*3c30*/  ISETP.NE.AND P0, PT, R30.reuse, RZ, PT ;  /* 0x000000ff1e00720c */ /* 0x040fe20003f05270 */
[----:B------:R-:W-:Y:S01]  /*3c40*/  UMOV UR5, 0x400 ;  /* 0x0000040000057882 */ /* 0x000fe20000000000 */
[----:B------:R-:W-:Y:S02]  /*3c50*/  IMAD.IADD R23, R30, 0x1, R20 ;  /* 0x000000011e177824 */ /* 0x000fe400078e0214 */
[----:B------:R-:W-:Y:S01]  /*3c60*/  SEL R16, R22, RZ, !P0 ;  /* 0x000000ff16107207 */ /* 0x000fe20004000000 */
[----:B------:R-:W-:Y:S02]  /*3c70*/  IMAD.MOV.U32 R18, RZ, RZ, 0x65 ;  /* 0x00000065ff127424 */ /* 0x000fe400078e00ff */
[----:B------:R-:W-:Y:S02]  /*3c80*/  IMAD.MOV.U32 R19, RZ, RZ, 0x0 ;  /* 0x00000000ff137424 */ /* 0x000fe400078e00ff */
[----:B------:R-:W-:-:S02]  /*3c90*/  IMAD.IADD R17, R31, 0x1, R16 ;  /* 0x000000011f117824 */ /* 0x000fc400078e0210 */
[----:B------:R-:W-:-:S05]  /*3ca0*/  IMAD.MOV.U32 R16, RZ, RZ, R23 ;  /* 0x000000ffff107224 */ /* 0x000fca00078e0017 */
[----:B------:R1:W-:Y:S01]  /*3cb0*/  ST.E.128.STRONG.GPU desc[UR10][R28.64+0x200], R16 ;  /* 0x000200101c007985 */ /* 0x0003e2000c10fd0a */
[----:B0-----:R-:W-:-:S09]  /*3cc0*/  ULEA UR5, UR6, UR5, 0x18 ;  /* 0x0000000506057291 */ /* 0x001fd2000f8ec0ff */
[----:B------:R1:W-:Y:S04]  /*3cd0*/  STS.64 [UR5+0x68], R22 ;  /* 0x00006816ff007988 */ /* 0x0003e80008000a05 */
[----:B------:R1:W-:Y:S04]  /*3ce0*/  STS [UR5+0x70], R17 ;  /* 0x00007011ff007988 */ /* 0x0003e80008000805 */
[----:B------:R1:W-:Y:S02]  /*3cf0*/  STS [UR5+0x64], R20 ;  /* 0x00006414ff007988 */ /* 0x0003e40008000805 */
.L_x_1801:
[----:B------:R-:W-:Y:S05]  /*3d00*/  BSYNC.RECONVERGENT B0 ;  /* 0x0000000000007941 */ /* 0x000fea0003800200 */
.L_x_1800:
[----:B------:R0:W-:Y:S01]  /*3d10*/  @!P2 STS.64 [R24+0x48], R20 ;  /* 0x000048141800a388 */ /* 0x0001e20000000a00 */
[----:B------:R-:W-:Y:S02]  /*3d20*/  @!P2 IMAD.MOV.U32 R25, RZ, RZ, R20 ;  /* 0x000000ffff19a224 */ /* 0x000fe400078e0014 */
[----:B------:R-:W-:-:S07]  /*3d30*/  @!P2 IMAD.MOV.U32 R35, RZ, RZ, R22 ;  /* 0x000000ffff23a224 */ /* 0x000fce00078e0016 */
.L_x_1789:
[----:B------:R-:W-:Y:S05]  /*3d40*/  WARPSYNC.ALL ;  /* 0x0000000000007948 */ /* 0x000fea0003800000 */
[----:B------:R-:W-:Y:S01]  /*3d50*/  ISETP.NE.AND P0, PT, R0, RZ, PT ;  /* 0x000000ff0000720c */ /* 0x000fe20003f05270 */
[----:B------:R-:W2:Y:S08]  /*3d60*/  S2UR UR5, SR_CgaCtaId ;  /* 0x00000000000579c3 */ /* 0x000eb00000008800 */
[----:B------:R-:W-:Y:S04]  /*3d70*/  BAR.SYNC.DEFER_BLOCKING 0x0 ;  /* 0x0000000000007b1d */ /* 0x000fe80000010000 */
[----:B------:R-:W-:-:S02]  /*3d80*/  @P0 ISETP.NE.AND P1, PT, R25, RZ, PT ;  /* 0x000000ff1900020c */ /* 0x000fc40003f25270 */
[----:B------:R-:W-:Y:S01]  /*3d90*/  ISETP.NE.AND P2, PT, R34, R2, PT ;  /* 0x000000022200720c */ /* 0x000fe20003f45270 */
[----:B------:R-:W-:-:S03]  /*3da0*/  UMOV UR4, 0x400 ;  /* 0x0000040000047882 */ /* 0x000fc60000000000 */
[----:B-1----:R-:W-:-:S05]  /*3db0*/  SEL R22, RZ, 0x1, !P2 ;  /* 0x00000001ff167807 */ /* 0x002fca0005000000 */
[----:B------:R-:W-:Y:S01]  /*3dc0*/  VIADD R46, R22, 0x1 ;  /* 0x00000001162e7836 */ /* 0x000fe20000000000 */
[----:B--2---:R-:W-:-:S09]  /*3dd0*/  ULEA UR8, UR5, UR4, 0x18 ;  /* 0x0000000405087291 */ /* 0x004fd2000f8ec0ff */
[----:B------:R-:W1:Y:S04]  /*3de0*/  @P0 LDS.64 R16, [UR8+0x48] ;  /* 0x00004808ff100984 */ /* 0x000e680008000a00 */
[----:B------:R-:W2:Y:S01]  /*3df0*/  LDS R23, [UR8+0x74] ;  /* 0x00007408ff177984 */ /* 0x000ea20008000800 */
[----:B-1----:R-:W-:Y:S01]  /*3e00*/  @P0 SEL R18, R17, RZ, !P1 ;  /* 0x000000ff11120207 */ /* 0x002fe20004800000 */
[----:B------:R-:W-:Y:S01]  /*3e10*/  @P0 IMAD.IADD R16, R25, 0x1, R16 ;  /* 0x0000000119100824 */ /* 0x000fe200078e0210 */
[----:B------:R-:W-:-:S03]  /*3e20*/  ISETP.NE.AND P1, PT, R2, R4, PT ;  /* 0x000000040200720c */ /* 0x000fc60003f25270 */
[----:B------:R-:W-:Y:S02]  /*3e30*/  @P0 IMAD.IADD R35, R35, 0x1, R18 ;  /* 0x0000000123230824 */ /* 0x000fe400078e0212 */
[----:B------:R-:W-:Y:S01]  /*3e40*/  @P0 IMAD.MOV.U32 R25, RZ, RZ, R16 ;  /* 0x000000ffff190224 */ /* 0x000fe200078e0010 */
[----:B------:R-:W-:Y:S02]  /*3e50*/  ISETP.NE.AND P0, PT, R4, R6, PT ;  /* 0x000000060400720c */ /* 0x000fe40003f05270 */
[----:B------:R-:W-:Y:S01]  /*3e60*/  SEL R18, R35, RZ, !P2 ;  /* 0x000000ff23127207 */ /* 0x000fe20005000000 */
[----:B------:R-:W-:-:S04]  /*3e70*/  IMAD.IADD R49, R22, 0x1, R25 ;  /* 0x0000000116317824 */ /* 0x000fc800078e0219 */
[----:B------:R-:W-:Y:S02]  /*3e80*/  IMAD.IADD R3, R3, 0x1, R18 ;  /* 0x0000000103037824 */ /* 0x000fe400078e0212 */
[----:B------:R-:W-:-:S03]  /*3e90*/  @!P1 IMAD.MOV R46, RZ, RZ, R22 ;  /* 0x000000ffff2e9224 */ /* 0x000fc600078e0216 */
[----:B------:R-:W-:Y:S01]  /*3ea0*/  SEL R16, R3, RZ, !P1 ;  /* 0x000000ff03107207 */ /* 0x000fe20004800000 */
[----:B------:R-:W-:Y:S01]  /*3eb0*/  IMAD.IADD R46, R25, 0x1, R46 ;  /* 0x00000001192e7824 */ /* 0x000fe200078e022e */
[----:B------:R-:W-:-:S03]  /*3ec0*/  ISETP.NE.AND P1, PT, R6, R8, PT ;  /* 0x000000080600720c */ /* 0x000fc60003f25270 */
[----:B------:R-:W-:Y:S02]  /*3ed0*/  IMAD.IADD R5, R5, 0x1, R16 ;  /* 0x0000000105057824 */ /* 0x000fe400078e0210 */
[----:B------:R-:W-:Y:S02]  /*3ee0*/  VIADD R16, R46, 0x1 ;  /* 0x000000012e107836 */ /* 0x000fe40000000000 */
[----:B------:R-:W-:Y:S01]  /*3ef0*/  @!P0 IMAD.MOV R16, RZ, RZ, R46 ;  /* 0x000000ffff108224 */ /* 0x000fe200078e022e */
[----:B------:R-:W-:Y:S02]  /*3f00*/  SEL R18, R5, RZ, !P0 ;  /* 0x000000ff05127207 */ /* 0x000fe40004000000 */
[----:B------:R-:W-:Y:S01]  /*3f10*/  ISETP.NE.AND P0, PT, R8, R10, PT ;  /* 0x0000000a0800720c */ /* 0x000fe20003f05270 */
[----:B------:R-:W-:Y:S02]  /*3f20*/  VIADD R17, R16, 0x1 ;  /* 0x0000000110117836 */ /* 0x000fe40000000000 */
[----:B------:R-:W-:-:S02]  /*3f30*/  IMAD.IADD R7, R7, 0x1, R18 ;  /* 0x0000000107077824 */ /* 0x000fc400078e0212 */
[----:B------:R-:W-:-:S03]  /*3f40*/  @!P1 IMAD.MOV R17, RZ, RZ, R16 ;  /* 0x000000ffff119224 */ /* 0x000fc600078e0210 */
[----:B------:R-:W-:Y:S02]  /*3f50*/  SEL R18, R7, RZ, !P1 ;  /* 0x000000ff07127207 */ /* 0x000fe40004800000 */
[----:B------:R-:W-:-:S03]  /*3f60*/  ISETP.NE.AND P1, PT, R10, R12, PT ;  /* 0x0000000c0a00720c */ /* 0x000fc60003f25270 */
[----:B------:R-:W-:Y:S02]  /*3f70*/  IMAD.IADD R9, R9, 0x1, R18 ;  /* 0x0000000109097824 */ /* 0x000fe400078e0212 */
[----:B------:R-:W-:Y:S02]  /*3f80*/  VIADD R18, R17, 0x1 ;  /* 0x0000000111127836 */ /* 0x000fe40000000000 */
[----:B------:R-:W-:Y:S01]  /*3f90*/  @!P0 IMAD.MOV R18, RZ, RZ, R17 ;  /* 0x000000ffff128224 */ /* 0x000fe200078e0211 */
[----:B0-----:R-:W-:Y:S02]  /*3fa0*/  SEL R20, R9, RZ, !P0 ;  /* 0x000000ff09147207 */ /* 0x001fe40004000000 */
        /* <DEDUP_REMOVED lines=9> */
[----:B------:R-:W-:Y:S02]  /*4040*/  SEL R24, R13, RZ, !P0 ;  /* 0x000000ff0d187207 */ /* 0x000fe40004000000 */
[----:B--2---:R-:W-:Y:S01]  /*4050*/  ISETP.GE.AND P0, PT, R23, 0x101, PT ;  /* 0x000001011700780c */ /* 0x004fe20003f06270 */
[----:B------:R-:W-:Y:S02]  /*4060*/  VIADD R21, R20, 0x1 ;  /* 0x0000000114157836 */ /* 0x000fe40000000000 */
[----:B------:R-:W-:-:S02]  /*4070*/  IMAD.IADD R15, R15, 0x1, R24 ;  /* 0x000000010f0f7824 */ /* 0x000fc400078e0218 */
[----:B------:R-:W-:-:S03]  /*4080*/  @!P1 IMAD.MOV R21, RZ, RZ, R20 ;  /* 0x000000ffff159224 */ /* 0x000fc600078e0214 */
[----:B------:R-:W-:-:S05]  /*4090*/  SEL R24, R15, RZ, !P1 ;  /* 0x000000ff0f187207 */ /* 0x000fca0004800000 */
[----:B------:R-:W-:Y:S01]  /*40a0*/  IMAD.IADD R33, R33, 0x1, R24 ;  /* 0x0000000121217824 */ /* 0x000fe200078e0218 */
[----:B------:R-:W-:Y:S06]  /*40b0*/  @!P0 BRA `(.L_x_1802) ;  /* 0x0000000c00488947 */ /* 0x000fec0003800000 */
[----:B------:R-:W0:Y:S01]  /*40c0*/  LDS R41, [UR8+0x64] ;  /* 0x00006408ff297984 */ /* 0x000e220008000800 */
        /* <DEDUP_REMOVED lines=53> */
[----:B------:R-:W1:Y:S03]  /*4420*/  LDC.64 R8, c[0x0][0x398] ;  /* 0x0000e600ff087b82 */ /* 0x000e660000000a00 */
[----:B------:R-:W-:Y:S01]  /*4430*/  LOP3.LUT R3, R3, 0x300, RZ, 0xc0, !PT ;  /* 0x0000030003037812 */ /* 0x000fe200078ec0ff */
[----:B------:R-:W-:-:S04]  /*4440*/  IMAD.MOV R12, RZ, RZ, -R2 ;  /* 0x000000ffff0c7224 */ /* 0x000fc800078e0a02 */
[----:B------:R-:W-:-:S07]  /*4450*/  IMAD.IADD R0, R0, 0x1, R3 ;  /* 0x0000000100007824 */ /* 0x000fce00078e0203 */
.L_x_1805:
[----:B--2---:R2:W3:Y:S01]  /*4460*/  LDS.64 R14, [R10] ;  /* 0x000000000a0e7984 */ /* 0x0044e20000000a00 */
[----:B-1----:R-:W-:-:S04]  /*4470*/  IMAD.WIDE R4, R11, 0x4, R8 ;  /* 0x000000040b047825 */ /* 0x002fc800078e0208 */
[----:B0-----:R-:W-:-:S04]  /*4480*/  IMAD.WIDE R2, R11, 0x4, R6 ;  /* 0x000000040b027825 */ /* 0x001fc800078e0206 */
[----:B------:R-:W-:Y:S02]  /*4490*/  VIADD R12, R12, 0x1 ;  /* 0x000000010c0c7836 */ /* 0x000fe40000000000 */
[----:B------:R-:W-:Y:S02]  /*44a0*/  VIADD R11, R11, 0x100 ;  /* 0x000001000b0b7836 */ /* 0x000fe40000000000 */
[----:B--2---:R-:W-:Y:S01]  /*44b0*/  VIADD R10, R10, 0x800 ;  /* 0x000008000a0a7836 */ /* 0x004fe20000000000 */
[----:B------:R-:W-:Y:S01]  /*44c0*/  ISETP.NE.AND P0, PT, R12, RZ, PT ;  /* 0x000000ff0c00720c */ /* 0x000fe20003f05270 */
[----:B---3--:R2:W-:Y:S04]  /*44d0*/  STG.E desc[UR10][R4.64], R14 ;  /* 0x0000000e04007986 */ /* 0x0085e8000c10190a */
[----:B------:R2:W-:Y:S08]  /*44e0*/  STG.E desc[UR10][R2.64], R15 ;  /* 0x0000000f02007986 */ /* 0x0005f0000c10190a */
[----:B------:R-:W-:Y:S05]  /*44f0*/  @P0 BRA `(.L_x_1805) ;  /* 0xfffffffc00d80947 */ /* 0x000fea000383ffff */
.L_x_1804:
[----:B------:R-:W-:Y:S05]  /*4500*/  BSYNC.RECONVERGENT B0 ;  /* 0x0000000000007941 */ /* 0x000fea0003800200 */
.L_x_1803:
[----:B------:R-:W-:Y:S05]  /*4510*/  @!P1 EXIT ;  /* 0x000000000000994d */ /* 0x000fea0003800000 */
[----:B------:R-:W0:Y:S01]  /*4520*/  LDCU.64 UR4, c[0x0][0x398] ;  /* 0x00007300ff0477ac */ /* 0x000e220008000a00 */
[----:B--2---:R-:W-:Y:S01]  /*4530*/  IMAD.IADD R2, R23, 0x1, -R0 ;  /* 0x0000000117027824 */ /* 0x004fe200078e0a00 */
[C---:B------:R-:W-:Y:S01]  /*4540*/  LEA R22, R0.reuse, UR8, 0x3 ;  /* 0x0000000800167c11 */ /* 0x040fe2000f8e18ff */
[----:B------:R-:W-:Y:S01]  /*4550*/  BSSY.RECONVERGENT B0, `(.L_x_1806) ;  /* 0x0000051000007945 */ /* 0x000fe20003800200 */
[----:B------:R-:W1:Y:S01]  /*4560*/  LDCU.64 UR6, c[0x0][0x3a0] ;  /* 0x00007400ff0677ac */ /* 0x000e620008000a00 */
[----:B------:R-:W-:Y:S01]  /*4570*/  IMAD.IADD R41, R0, 0x1, R41 ;  /* 0x0000000100297824 */ /* 0x000fe200078e0229 */
[----:B------:R-:W-:Y:S01]  /*4580*/  ISETP.GT.AND P1, PT, R2, 0xc00, PT ;  /* 0x00000c000200780c */ /* 0x000fe20003f24270 */
[----:B------:R-:W-:Y:S01]  /*4590*/  VIADD R22, R22, 0x1000 ;  /* 0x0000100016167836 */ /* 0x000fe20000000000 */
[----:B------:R-:W-:Y:S01]  /*45a0*/  PLOP3.LUT P0, PT, PT, PT, PT, 0x80, 0x8 ;  /* 0x000000000008781c */ /* 0x000fe20003f0f070 */
[----:B0-----:R-:W-:Y:S02]  /*45b0*/  UIADD3 UR4, UP0, UPT, UR4, 0x800, URZ ;  /* 0x0000080004047890 */ /* 0x001fe4000ff1e0ff */
[----:B-1----:R-:W-:-:S02]  /*45c0*/  UIADD3 UR6, UP1, UPT, UR6, 0x800, URZ ;  /* 0x0000080006067890 */ /* 0x002fc4000ff3e0ff */
[----:B------:R-:W-:Y:S02]  /*45d0*/  UIADD3.X UR5, UPT, UPT, URZ, UR5, URZ, UP0, !UPT ;  /* 0x00000005ff057290 */ /* 0x000fe400087fe4ff */
[----:B------:R-:W-:Y:S01]  /*45e0*/  IMAD.U32 R4, RZ, RZ, UR4 ;  /* 0x00000004ff047e24 */ /* 0x000fe2000f8e00ff */
[----:B------:R-:W-:Y:S01]  /*45f0*/  UIADD3.X UR7, UPT, UPT, URZ, UR7, URZ, UP1, !UPT ;  /* 0x00000007ff077290 */ /* 0x000fe20008ffe4ff */
[----:B------:R-:W-:Y:S02]  /*4600*/  IMAD.U32 R2, RZ, RZ, UR6 ;  /* 0x00000006ff027e24 */ /* 0x000fe4000f8e00ff */
[----:B------:R-:W-:-:S03]  /*4610*/  IMAD.U32 R5, RZ, RZ, UR5 ;  /* 0x00000005ff057e24 */ /* 0x000fc6000f8e00ff */
[----:B------:R-:W-:Y:S01]  /*4620*/  IMAD.U32 R3, RZ, RZ, UR7 ;  /* 0x00000007ff037e24 */ /* 0x000fe2000f8e00ff */
[----:B------:R-:W-:Y:S06]  /*4630*/  @!P1 BRA `(.L_x_1807) ;  /* 0x0000000400089947 */ /* 0x000fec0003800000 */
[----:B------:R-:W-:Y:S01]  /*4640*/  PLOP3.LUT P0, PT, PT, PT, PT, 0x8, 0x80 ;  /* 0x000000000080781c */ /* 0x000fe20003f0e170 */
[----:B------:R-:W-:-:S12]  /*4650*/  VIADD R43, R23, 0xfffff400 ;  /* 0xfffff400172b7836 */ /* 0x000fd80000000000 */
.L_x_1808:
[----:B-1----:R-:W0:Y:S01]  /*4660*/  LDS.64 R36, [R22+-0x1000] ;  /* 0xfff0000016247984 */ /* 0x002e220000000a00 */
[----:B------:R-:W-:-:S03]  /*4670*/  IMAD.WIDE R44, R41, 0x4, R4 ;  /* 0x00000004292c7825 */ /* 0x000fc600078e0204 */
[----:B------:R-:W1:Y:S01]  /*4680*/  LDS.64 R48, [R22+-0x800] ;  /* 0xfff8000016307984 */ /* 0x000e620000000a00 */
[----:B------:R-:W-:-:S03]  /*4690*/  IMAD.WIDE R18, R41, 0x4, R2 ;  /* 0x0000000429127825 */ /* 0x000fc600078e0202 */
[----:B------:R-:W2:Y:S01]  /*46a0*/  LDS.64 R46, [R22] ;  /* 0x00000000162e7984 */ /* 0x000ea20000000a00 */
[----:B------:R-:W-:Y:S02]  /*46b0*/  VIADD R39, R41, 0x400 ;  /* 0x0000040029277836 */ /* 0x000fe40000000000 */
[----:B------:R-:W-:Y:S01]  /*46c0*/  VIADD R0, R0, 0x1000 ;  /* 0x0000100000007836 */ /* 0x000fe20000000000 */
[----:B------:R-:W3:Y:S04]  /*46d0*/  LDS.64 R6, [R22+0x800] ;  /* 0x0008000016067984 */ /* 0x000ee80000000a00 */
[----:B------:R-:W4:Y:S01]  /*46e0*/  LDS.64 R8, [R22+0x1000] ;  /* 0x0010000016087984 */ /* 0x000f220000000a00 */
[----:B------:R-:W-:-:S03]  /*46f0*/  ISETP.GE.AND P1, PT, R0, R43, PT ;  /* 0x0000002b0000720c */ /* 0x000fc60003f26270 */
[----:B------:R-:W5:Y:S04]  /*4700*/  LDS.64 R10, [R22+0x1800] ;  /* 0x00180000160a7984 */ /* 0x000f680000000a00 */
        /* <DEDUP_REMOVED lines=9> */
[----:B------:R1:W5:Y:S04]  /*47a0*/  LDS.64 R34, [R22+0x6800] ;  /* 0x0068000016227984 */ /* 0x0003680000000a00 */
[----:B0-----:R-:W-:Y:S04]  /*47b0*/  STG.E desc[UR10][R44.64+-0x800], R36 ;  /* 0xfff800242c007986 */ /* 0x001fe8000c10190a */
[----:B------:R0:W-:Y:S01]  /*47c0*/  STG.E desc[UR10][R18.64+-0x800], R37 ;  /* 0xfff8002512007986 */ /* 0x0001e2000c10190a */
[----:B-1----:R-:W-:-:S03]  /*47d0*/  VIADD R22, R22, 0x8000 ;  /* 0x0000800016167836 */ /* 0x002fc60000000000 */
[----:B------:R-:W-:Y:S04]  /*47e0*/  STG.E desc[UR10][R44.64+-0x400], R48 ;  /* 0xfffc00302c007986 */ /* 0x000fe8000c10190a */
[----:B------:R1:W-:Y:S01]  /*47f0*/  STG.E desc[UR10][R18.64+-0x400], R49 ;  /* 0xfffc003112007986 */ /* 0x0003e2000c10190a */
[----:B0-----:R-:W-:-:S03]  /*4800*/  IMAD.WIDE R36, R39, 0x4, R4 ;  /* 0x0000000427247825 */ /* 0x001fc600078e0204 */
[----:B--2---:R-:W-:Y:S01]  /*4810*/  STG.E desc[UR10][R44.64], R46 ;  /* 0x0000002e2c007986 */ /* 0x004fe2000c10190a */
[----:B------:R-:W-:-:S03]  /*4820*/  IMAD.WIDE R38, R39, 0x4, R2 ;  /* 0x0000000427267825 */ /* 0x000fc600078e0202 */
[----:B------:R0:W-:Y:S01]  /*4830*/  STG.E desc[UR10][R18.64], R47 ;  /* 0x0000002f12007986 */ /* 0x0001e2000c10190a */
[----:B-1----:R-:W-:-:S03]  /*4840*/  VIADD R49, R41, 0x800 ;  /* 0x0000080029317836 */ /* 0x002fc60000000000 */
[----:B---3--:R1:W-:Y:S04]  /*4850*/  STG.E desc[UR10][R44.64+0x400], R6 ;  /* 0x000400062c007986 */ /* 0x0083e8000c10190a */
[----:B------:R2:W-:Y:S04]  /*4860*/  STG.E desc[UR10][R18.64+0x400], R7 ;  /* 0x0004000712007986 */ /* 0x0005e8000c10190a */
[----:B----4-:R-:W-:Y:S01]  /*4870*/  STG.E desc[UR10][R36.64+-0x800], R8 ;  /* 0xfff8000824007986 */ /* 0x010fe2000c10190a */
[----:B0-----:R-:W-:-:S03]  /*4880*/  IMAD.WIDE R46, R49, 0x4, R4 ;  /* 0x00000004312e7825 */ /* 0x001fc600078e0204 */
[----:B------:R0:W-:Y:S01]  /*4890*/  STG.E desc[UR10][R38.64+-0x800], R9 ;  /* 0xfff8000926007986 */ /* 0x0001e2000c10190a */
[----:B-1----:R-:W-:-:S03]  /*48a0*/  IMAD.WIDE R44, R49, 0x4, R2 ;  /* 0x00000004312c7825 */ /* 0x002fc600078e0202 */
[----:B-----5:R1:W-:Y:S01]  /*48b0*/  STG.E desc[UR10][R36.64+-0x400], R10 ;  /* 0xfffc000a24007986 */ /* 0x0203e2000c10190a */
[C---:B--2---:R-:W-:Y:S02]  /*48c0*/  VIADD R19, R41.reuse, 0xc00 ;  /* 0x00000c0029137836 */ /* 0x044fe40000000000 */
[----:B------:R-:W-:Y:S01]  /*48d0*/  VIADD R41, R41, 0x1000 ;  /* 0x0000100029297836 */ /* 0x000fe20000000000 */
[----:B------:R1:W-:Y:S01]  /*48e0*/  STG.E desc[UR10][R38.64+-0x400], R11 ;  /* 0xfffc000b26007986 */ /* 0x0003e2000c10190a */
[----:B------:R-:W-:-:S03]  /*48f0*/  IMAD.WIDE R6, R19, 0x4, R4 ;  /* 0x0000000413067825 */ /* 0x000fc600078e0204 */
[----:B------:R1:W-:Y:S01]  /*4900*/  STG.E desc[UR10][R36.64], R12 ;  /* 0x0000000c24007986 */ /* 0x0003e2000c10190a */
[----:B0-----:R-:W-:-:S03]  /*4910*/  IMAD.WIDE R8, R19, 0x4, R2 ;  /* 0x0000000413087825 */ /* 0x001fc600078e0202 */
        /* <DEDUP_REMOVED lines=20> */
.L_x_1807:
[----:B------:R-:W-:Y:S05]  /*4a60*/  BSYNC.RECONVERGENT B0 ;  /* 0x0000000000007941 */ /* 0x000fea0003800200 */
.L_x_1806:
[----:B-1----:R-:W-:Y:S01]  /*4a70*/  IMAD.IADD R6, R23, 0x1, -R0 ;  /* 0x0000000117067824 */ /* 0x002fe200078e0a00 */
[----:B------:R-:W-:Y:S04]  /*4a80*/  BSSY.RECONVERGENT B0, `(.L_x_1809) ;  /* 0x0000024000007945 */ /* 0x000fe80003800200 */
[----:B------:R-:W-:-:S13]  /*4a90*/  ISETP.GT.AND P1, PT, R6, 0x400, PT ;  /* 0x000004000600780c */ /* 0x000fda0003f24270 */
[----:B------:R-:W-:Y:S05]  /*4aa0*/  @!P1 BRA `(.L_x_1810) ;  /* 0x0000000000849947 */ /* 0x000fea0003800000 */
[----:B------:R-:W0:Y:S01]  /*4ab0*/  LDS.64 R14, [R22+-0x1000] ;  /* 0xfff00000160e7984 */ /* 0x000e220000000a00 */
[C---:B------:R-:W-:Y:S01]  /*4ac0*/  IMAD.WIDE R6, R41.reuse, 0x4, R4 ;  /* 0x0000000429067825 */ /* 0x040fe200078e0204 */
[----:B------:R-:W-:Y:S02]  /*4ad0*/  PLOP3.LUT P0, PT, PT, PT, PT, 0x8, 0x80 ;  /* 0x000000000080781c */ /* 0x000fe40003f0e170 */
[----:B------:R-:W1:Y:S01]  /*4ae0*/  LDS.64 R16, [R22+-0x800] ;  /* 0xfff8000016107984 */ /* 0x000e620000000a00 */
[----:B------:R-:W-:-:S03]  /*4af0*/  IMAD.WIDE R8, R41, 0x4, R2 ;  /* 0x0000000429087825 */ /* 0x000fc600078e0202 */
[----:B------:R-:W2:Y:S01]  /*4b00*/  LDS.64 R18, [R22] ;  /* 0x0000000016127984 */ /* 0x000ea20000000a00 */
[----:B------:R-:W-:Y:S02]  /*4b10*/  VIADD R13, R41, 0x400 ;  /* 0x00000400290d7836 */ /* 0x000fe40000000000 */
[----:B------:R-:W-:Y:S01]  /*4b20*/  VIADD R0, R0, 0x800 ;  /* 0x0000080000007836 */ /* 0x000fe20000000000 */
[----:B------:R-:W3:Y:S01]  /*4b30*/  LDS.64 R20, [R22+0x800] ;  /* 0x0008000016147984 */ /* 0x000ee20000000a00 */
[----:B------:R-:W-:-:S03]  /*4b40*/  IMAD.WIDE R10, R13, 0x4, R4 ;  /* 0x000000040d0a7825 */ /* 0x000fc600078e0204 */
[----:B------:R-:W4:Y:S01]  /*4b50*/  LDS.64 R24, [R22+0x1000] ;  /* 0x0010000016187984 */ /* 0x000f220000000a00 */
[----:B------:R-:W-:-:S03]  /*4b60*/  IMAD.WIDE R12, R13, 0x4, R2 ;  /* 0x000000040d0c7825 */ /* 0x000fc600078e0202 */
[----:B------:R-:W5:Y:S01]  /*4b70*/  LDS.64 R26, [R22+0x1800] ;  /* 0x00180000161a7984 */ /* 0x000f620000000a00 */
[----:B------:R-:W-:-:S03]  /*4b80*/  VIADD R41, R41, 0x800 ;  /* 0x0000080029297836 */ /* 0x000fc60000000000 */
[----:B------:R-:W5:Y:S04]  /*4b90*/  LDS.64 R28, [R22+0x2000] ;  /* 0x00200000161c7984 */ /* 0x000f680000000a00 */
[----:B------:R0:W5:Y:S02]  /*4ba0*/  LDS.64 R30, [R22+0x2800] ;  /* 0x00280000161e7984 */ /* 0x0001640000000a00 */
[----:B0-----:R-:W-:Y:S02]  /*4bb0*/  VIADD R22, R22, 0x4000 ;  /* 0x0000400016167836 */ /* 0x001fe40000000000 */
[----:B------:R0:W-:Y:S04]  /*4bc0*/  STG.E desc[UR10][R6.64+-0x800], R14 ;  /* 0xfff8000e06007986 */ /* 0x0001e8000c10190a */
[----:B------:R0:W-:Y:S04]  /*4bd0*/  STG.E desc[UR10][R8.64+-0x800], R15 ;  /* 0xfff8000f08007986 */ /* 0x0001e8000c10190a */
[----:B-1----:R0:W-:Y:S04]  /*4be0*/  STG.E desc[UR10][R6.64+-0x400], R16 ;  /* 0xfffc001006007986 */ /* 0x0021e8000c10190a */
[----:B------:R0:W-:Y:S04]  /*4bf0*/  STG.E desc[UR10][R8.64+-0x400], R17 ;  /* 0xfffc001108007986 */ /* 0x0001e8000c10190a */
[----:B--2---:R0:W-:Y:S04]  /*4c00*/  STG.E desc[UR10][R6.64], R18 ;  /* 0x0000001206007986 */ /* 0x0041e8000c10190a */
[----:B------:R0:W-:Y:S04]  /*4c10*/  STG.E desc[UR10][R8.64], R19 ;  /* 0x0000001308007986 */ /* 0x0001e8000c10190a */
[----:B---3--:R0:W-:Y:S04]  /*4c20*/  STG.E desc[UR10][R6.64+0x400], R20 ;  /* 0x0004001406007986 */ /* 0x0081e8000c10190a */
[----:B------:R0:W-:Y:S04]  /*4c30*/  STG.E desc[UR10][R8.64+0x400], R21 ;  /* 0x0004001508007986 */ /* 0x0001e8000c10190a */
[----:B----4-:R0:W-:Y:S04]  /*4c40*/  STG.E desc[UR10][R10.64+-0x800], R24 ;  /* 0xfff800180a007986 */ /* 0x0101e8000c10190a */
[----:B------:R0:W-:Y:S04]  /*4c50*/  STG.E desc[UR10][R12.64+-0x800], R25 ;  /* 0xfff800190c007986 */ /* 0x0001e8000c10190a */
[----:B-----5:R0:W-:Y:S04]  /*4c60*/  STG.E desc[UR10][R10.64+-0x400], R26 ;  /* 0xfffc001a0a007986 */ /* 0x0201e8000c10190a */
[----:B------:R0:W-:Y:S04]  /*4c70*/  STG.E desc[UR10][R12.64+-0x400], R27 ;  /* 0xfffc001b0c007986 */ /* 0x0001e8000c10190a */
[----:B------:R0:W-:Y:S04]  /*4c80*/  STG.E desc[UR10][R10.64], R28 ;  /* 0x0000001c0a007986 */ /* 0x0001e8000c10190a */
[----:B------:R0:W-:Y:S04]  /*4c90*/  STG.E desc[UR10][R12.64], R29 ;  /* 0x0000001d0c007986 */ /* 0x0001e8000c10190a */
[----:B------:R0:W-:Y:S04]  /*4ca0*/  STG.E desc[UR10][R10.64+0x400], R30 ;  /* 0x0004001e0a007986 */ /* 0x0001e8000c10190a */
[----:B------:R0:W-:Y:S02]  /*4cb0*/  STG.E desc[UR10][R12.64+0x400], R31 ;  /* 0x0004001f0c007986 */ /* 0x0001e4000c10190a */
.L_x_1810:
[----:B------:R-:W-:Y:S05]  /*4cc0*/  BSYNC.RECONVERGENT B0 ;  /* 0x0000000000007941 */ /* 0x000fea0003800200 */
.L_x_1809:
[----:B------:R-:W-:-:S13]  /*4cd0*/  ISETP.LT.OR P0, PT, R0, R23, P0 ;  /* 0x000000170000720c */ /* 0x000fda0000701670 */
[----:B------:R-:W-:Y:S05]  /*4ce0*/  @!P0 EXIT ;  /* 0x000000000000894d */ /* 0x000fea0003800000 */
[----:B0-----:R-:W0:Y:S01]  /*4cf0*/  LDS.64 R6, [R22+-0x1000] ;  /* 0xfff0000016067984 */ /* 0x001e220000000a00 */
[----:B------:R-:W-:-:S03]  /*4d00*/  IMAD.WIDE R4, R41, 0x4, R4 ;  /* 0x0000000429047825 */ /* 0x000fc600078e0204 */
[----:B------:R-:W1:Y:S01]  /*4d10*/  LDS.64 R8, [R22+-0x800] ;  /* 0xfff8000016087984 */ /* 0x000e620000000a00 */
[----:B------:R-:W-:-:S03]  /*4d20*/  IMAD.WIDE R2, R41, 0x4, R2 ;  /* 0x0000000429027825 */ /* 0x000fc600078e0202 */
[----:B------:R-:W2:Y:S04]  /*4d30*/  LDS.64 R10, [R22] ;  /* 0x00000000160a7984 */ /* 0x000ea80000000a00 */
[----:B------:R-:W3:Y:S04]  /*4d40*/  LDS.64 R12, [R22+0x800] ;  /* 0x00080000160c7984 */ /* 0x000ee80000000a00 */
[----:B0-----:R-:W-:Y:S04]  /*4d50*/  STG.E desc[UR10][R4.64+-0x800], R6 ;  /* 0xfff8000604007986 */ /* 0x001fe8000c10190a */
[----:B------:R-:W-:Y:S04]  /*4d60*/  STG.E desc[UR10][R2.64+-0x800], R7 ;  /* 0xfff8000702007986 */ /* 0x000fe8000c10190a */
[----:B-1----:R-:W-:Y:S04]  /*4d70*/  STG.E desc[UR10][R4.64+-0x400], R8 ;  /* 0xfffc000804007986 */ /* 0x002fe8000c10190a */
[----:B------:R-:W-:Y:S04]  /*4d80*/  STG.E desc[UR10][R2.64+-0x400], R9 ;  /* 0xfffc000902007986 */ /* 0x000fe8000c10190a */
[----:B--2---:R-:W-:Y:S04]  /*4d90*/  STG.E desc[UR10][R4.64], R10 ;  /* 0x0000000a04007986 */ /* 0x004fe8000c10190a */
[----:B------:R-:W-:Y:S04]  /*4da0*/  STG.E desc[UR10][R2.64], R11 ;  /* 0x0000000b02007986 */ /* 0x000fe8000c10190a */
[----:B---3--:R-:W-:Y:S04]  /*4db0*/  STG.E desc[UR10][R4.64+0x400], R12 ;  /* 0x0004000c04007986 */ /* 0x008fe8000c10190a */
[----:B------:R-:W-:Y:S01]  /*4dc0*/  STG.E desc[UR10][R2.64+0x400], R13 ;  /* 0x0004000d02007986 */ /* 0x000fe2000c10190a */
[----:B------:R-:W-:Y:S05]  /*4dd0*/  EXIT ;  /* 0x000000000000794d */ /* 0x000fea0003800000 */
.L_x_1802:
[----:B------:R-:W-:Y:S02]  /*4de0*/  ISETP.NE.AND P5, PT, R34, R2, PT ;  /* 0x000000022200720c */ /* 0x000fe40003fa5270 */
[----:B------:R-:W-:Y:S02]  /*4df0*/  ISETP.NE.AND P0, PT, R2, R4, PT ;  /* 0x000000040200720c */ /* 0x000fe40003f05270 */
[----:B------:R-:W-:Y:S02]  /*4e00*/  ISETP.NE.AND P1, PT, R4, R6, PT ;  /* 0x000000060400720c */ /* 0x000fe40003f25270 */
[----:B------:R-:W-:Y:S02]  /*4e10*/  ISETP.NE.AND P2, PT, R6, R8, PT ;  /* 0x000000080600720c */ /* 0x000fe40003f45270 */
[----:B------:R-:W-:Y:S02]  /*4e20*/  ISETP.NE.AND P3, PT, R8, R10, PT ;  /* 0x0000000a0800720c */ /* 0x000fe40003f65270 */
[----:B------:R-:W-:-:S02]  /*4e30*/  ISETP.NE.AND P4, PT, R10, R12, PT ;  /* 0x0000000c0a00720c */ /* 0x000fc40003f85270 */
[----:B------:R-:W-:Y:S01]  /*4e40*/  ISETP.NE.AND P6, PT, R12, R14, PT ;  /* 0x0000000e0c00720c */ /* 0x000fe20003fc5270 */
[----:B------:R-:W0:Y:S08]  /*4e50*/  @P5 LDC.64 R30, c[0x0][0x398] ;  /* 0x0000e600ff1e5b82 */ /* 0x000e300000000a00 */
[----:B------:R-:W1:Y:S08]  /*4e60*/  @P5 LDC.64 R28, c[0x0][0x3a0] ;  /* 0x0000e800ff1c5b82 */ /* 0x000e700000000a00 */
[----:B------:R-:W2:Y:S08]  /*4e70*/  @P0 LDC.64 R22, c[0x0][0x398] ;  /* 0x0000e600ff160b82 */ /* 0x000eb00000000a00 */
[----:B------:R-:W3:Y:S01]  /*4e80*/  @P0 LDC.64 R26, c[0x0][0x3a0] ;  /* 0x0000e800ff1a0b82 */ /* 0x000ee20000000a00 */
[----:B0-----:R-:W-:-:S05]  /*4e90*/  @P5 IMAD.WIDE R42, R25, 0x4, R30 ;  /* 0x00000004192a5825 */ /* 0x001fca00078e021e */
[----:B------:R-:W-:Y:S02]  /*4ea0*/  @P5 STG.E desc[UR10][R42.64], R34 ;  /* 0x000000222a005986 */ /* 0x000fe4000c10190a */
[----:B------:R-:W0:Y:S01]  /*4eb0*/  @P1 LDC.64 R40, c[0x0][0x398] ;  /* 0x0000e600ff281b82 */ /* 0x000e220000000a00 */
[----:B-1----:R-:W-:-:S05]  /*4ec0*/  @P5 IMAD.WIDE R44, R25, 0x4, R28 ;  /* 0x00000004192c5825 */ /* 0x002fca00078e021c */
[----:B------:R1:W-:Y:S01]  /*4ed0*/  @P5 STG.E desc[UR10][R44.64], R35 ;  /* 0x000000232c005986 */ /* 0x0003e2000c10190a */
[----:B------:R-:W-:Y:S01]  /*4ee0*/  ISETP.NE.AND P5, PT, R14, R32, PT ;  /* 0x000000200e00720c */ /* 0x000fe20003fa5270 */
[----:B------:R-:W4:Y:S01]  /*4ef0*/  @P1 LDC.64 R38, c[0x0][0x3a0] ;  /* 0x0000e800ff261b82 */ /* 0x000f220000000a00 */
[----:B--2---:R-:W-:-:S05]  /*4f00*/  @P0 IMAD.WIDE R52, R49, 0x4, R22 ;  /* 0x0000000431340825 */ /* 0x004fca00078e0216 */
[----:B------:R2:W-:Y:S02]  /*4f10*/  @P0 STG.E desc[UR10][R52.64], R2 ;  /* 0x0000000234000986 */ /* 0x0005e4000c10190a */
[----:B------:R-:W5:Y:S01]  /*4f20*/  @P2 LDC.64 R30, c[0x0][0x398] ;  /* 0x0000e600ff1e2b82 */ /* 0x000f620000000a00 */
[----:B---3--:R-:W-:-:S05]  /*4f30*/  @P0 IMAD.WIDE R48, R49, 0x4, R26 ;  /* 0x0000000431300825 */ /* 0x008fca00078e021a */
[----:B------:R2:W-:Y:S01]  /*4f40*/  @P0 STG.E desc[UR10][R48.64], R3 ;  /* 0x0000000330000986 */ /* 0x0005e2000c10190a */
[----:B------:R-:W-:Y:S01]  /*4f50*/  ISETP.NE.AND P0, PT, R32, R37, PT ;  /* 0x000000252000720c */ /* 0x000fe20003f05270 */
[----:B------:R-:W3:Y:S01]  /*4f60*/  @P2 LDC.64 R22, c[0x0][0x3a0] ;  /* 0x0000e800ff162b82 */ /* 0x000ee20000000a00 */
[----:B0-----:R-:W-:-:S05]  /*4f70*/  @P1 IMAD.WIDE R50, R46, 0x4, R40 ;  /* 0x000000042e321825 */ /* 0x001fca00078e0228 */
[----:B------:R2:W-:Y:S02]  /*4f80*/  @P1 STG.E desc[UR10][R50.64], R4 ;  /* 0x0000000432001986 */ /* 0x0005e4000c10190a */
[----:B------:R-:W0:Y:S01]  /*4f90*/  @P3 LDC.64 R28, c[0x0][0x398] ;  /* 0x0000e600ff1c3b82 */ /* 0x000e220000000a00 */
[----:B----4-:R-:W-:-:S05]  /*4fa0*/  @P1 IMAD.WIDE R46, R46, 0x4, R38 ;  /* 0x000000042e2e1825 */ /* 0x010fca00078e0226 */
[----:B------:R2:W-:Y:S02]  /*4fb0*/  @P1 STG.E desc[UR10][R46.64], R5 ;  /* 0x000000052e001986 */ /* 0x0005e4000c10190a */
[----:B------:R-:W4:Y:S01]  /*4fc0*/  @P3 LDC.64 R26, c[0x0][0x3a0] ;  /* 0x0000e800ff1a3b82 */ /* 0x000f220000000a00 */
[----:B-----5:R-:W-:-:S05]  /*4fd0*/  @P2 IMAD.WIDE R30, R16, 0x4, R30 ;  /* 0x00000004101e2825 */ /* 0x020fca00078e021e */
[----:B------:R2:W-:Y:S02]  /*4fe0*/  @P2 STG.E desc[UR10][R30.64], R6 ;  /* 0x000000061e002986 */ /* 0x0005e4000c10190a */
[----:B------:R-:W5:Y:S01]  /*4ff0*/  @P4 LDC.64 R24, c[0x0][0x398] ;  /* 0x0000e600ff184b82 */ /* 0x000f620000000a00 */
[----:B---3--:R-:W-:-:S05]  /*5000*/  @P2 IMAD.WIDE R22, R16, 0x4, R22 ;  /* 0x0000000410162825 */ /* 0x008fca00078e0216 */
[----:B------:R2:W-:Y:S02]  /*5010*/  @P2 STG.E desc[UR10][R22.64], R7 ;  /* 0x0000000716002986 */ /* 0x0005e4000c10190a */
[----:B-1----:R-:W1:Y:S01]  /*5020*/  @P4 LDC.64 R44, c[0x0][0x3a0] ;  /* 0x0000e800ff2c4b82 */ /* 0x002e620000000a00 */
[----:B0-----:R-:W-:-:S05]  /*5030*/  @P3 IMAD.WIDE R28, R17, 0x4, R28 ;  /* 0x00000004111c3825 */ /* 0x001fca00078e021c */
[----:B------:R2:W-:Y:S02]  /*5040*/  @P3 STG.E desc[UR10][R28.64], R8 ;  /* 0x000000081c003986 */ /* 0x0005e4000c10190a */
[----:B------:R-:W0:Y:S01]  /*5050*/  @P6 LDC.64 R42, c[0x0][0x398] ;  /* 0x0000e600ff2a6b82 */ /* 0x000e220000000a00 */
[----:B----4-:R-:W-:-:S05]  /*5060*/  @P3 IMAD.WIDE R26, R17, 0x4, R26 ;  /* 0x00000004111a3825 */ /* 0x010fca00078e021a */
[----:B------:R2:W-:Y:S02]  /*5070*/  @P3 STG.E desc[UR10][R26.64], R9 ;  /* 0x000000091a003986 */ /* 0x0005e4000c10190a */
[----:B------:R-:W3:Y:S01]  /*5080*/  @P6 LDC.64 R34, c[0x0][0x3a0] ;  /* 0x0000e800ff226b82 */ /* 0x000ee20000000a00 */
[----:B-----5:R-:W-:-:S05]  /*5090*/  @P4 IMAD.WIDE R24, R18, 0x4, R24 ;  /* 0x0000000412184825 */ /* 0x020fca00078e0218 */
[----:B------:R2:W-:Y:S02]  /*50a0*/  @P4 STG.E desc[UR10][R24.64], R10 ;  /* 0x0000000a18004986 */ /* 0x0005e4000c10190a */
[----:B------:R-:W4:Y:S01]  /*50b0*/  @P5 LDC.64 R38, c[0x0][0x398] ;  /* 0x0000e600ff265b82 */ /* 0x000f220000000a00 */
[----:B-1----:R-:W-:-:S05]  /*50c0*/  @P4 IMAD.WIDE R44, R18, 0x4, R44 ;  /* 0x00000004122c4825 */ /* 0x002fca00078e022c */
[----:B------:R2:W-:Y:S02]  /*50d0*/  @P4 STG.E desc[UR10][R44.64], R11 ;  /* 0x0000000b2c004986 */ /* 0x0005e4000c10190a */
[----:B------:R-:W1:Y:S01]  /*50e0*/  @P5 LDC.64 R40, c[0x0][0x3a0] ;  /* 0x0000e800ff285b82 */ /* 0x000e620000000a00 */
[----:B0-----:R-:W-:-:S05]  /*50f0*/  @P6 IMAD.WIDE R42, R19, 0x4, R42 ;  /* 0x00000004132a6825 */ /* 0x001fca00078e022a */
[----:B------:R2:W-:Y:S01]  /*5100*/  @P6 STG.E desc[UR10][R42.64], R12 ;  /* 0x0000000c2a006986 */ /* 0x0005e2000c10190a */
[----:B---3--:R-:W-:-:S05]  /*5110*/  @P6 IMAD.WIDE R34, R19, 0x4, R34 ;  /* 0x0000000413226825 */ /* 0x008fca00078e0222 */
[----:B------:R2:W-:Y:S01]  /*5120*/  @P6 STG.E desc[UR10][R34.64], R13 ;  /* 0x0000000d22006986 */ /* 0x0005e2000c10190a */
[----:B----4-:R-:W-:-:S05]  /*5130*/  @P5 IMAD.WIDE R38, R20, 0x4, R38 ;  /* 0x0000000414265825 */ /* 0x010fca00078e0226 */
[----:B------:R2:W-:Y:S01]  /*5140*/  @P5 STG.E desc[UR10][R38.64], R14 ;  /* 0x0000000e26005986 */ /* 0x0005e2000c10190a */
[----:B-1----:R-:W-:-:S05]  /*5150*/  @P5 IMAD.WIDE R40, R20, 0x4, R40 ;  /* 0x0000000414285825 */ /* 0x002fca00078e0228 */
[----:B------:R2:W-:Y:S01]  /*5160*/  @P5 STG.E desc[UR10][R40.64], R15 ;  /* 0x0000000f28005986 */ /* 0x0005e2000c10190a */
[----:B------:R-:W-:Y:S05]  /*5170*/  @!P0 EXIT ;  /* 0x000000000000894d */ /* 0x000fea0003800000 */
[----:B--2---:R-:W0:Y:S08]  /*5180*/  LDC.64 R2, c[0x0][0x398] ;  /* 0x0000e600ff027b82 */ /* 0x004e300000000a00 */
[----:B------:R-:W1:Y:S01]  /*5190*/  LDC.64 R4, c[0x0][0x3a0] ;  /* 0x0000e800ff047b82 */ /* 0x000e620000000a00 */
[----:B0-----:R-:W-:-:S05]  /*51a0*/  IMAD.WIDE R2, R21, 0x4, R2 ;  /* 0x0000000415027825 */ /* 0x001fca00078e0202 */
[----:B------:R-:W-:Y:S01]  /*51b0*/  STG.E desc[UR10][R2.64], R32 ;  /* 0x0000002002007986 */ /* 0x000fe2000c10190a */
[----:B-1----:R-:W-:-:S05]  /*51c0*/  IMAD.WIDE R4, R21, 0x4, R4 ;  /* 0x0000000415047825 */ /* 0x002fca00078e0204 */
[----:B------:R-:W-:Y:S01]  /*51d0*/  STG.E desc[UR10][R4.64], R33 ;  /* 0x0000002104007986 */ /* 0x000fe2000c10190a */
[----:B------:R-:W-:Y:S05]  /*51e0*/  EXIT ;  /* 0x000000000000794d */ /* 0x000fea0003800000 */
.L_x_1778:
[----:B------:R-:W-:-:S06]  /*51f0*/  UISETP.GE.AND UP0, UPT, UR7, 0x1, UPT ;  /* 0x000000010700788c */ /* 0x000fcc000bf06270 */
[----:B------:R-:W-:-:S13]  /*5200*/  PLOP3.LUT P0, PT, PT, PT, UP0, 0x80, 0x8 ;  /* 0x000000000008781c */ /* 0x000fda0003f0f008 */
[----:B------:R-:W-:Y:S05]  /*5210*/  @!P0 EXIT ;  /* 0x000000000000894d */ /* 0x000fea0003800000 */
[----:B------:R-:W-:-:S09]  /*5220*/  UISETP.NE.AND UP0, UPT, UR8, URZ, UPT ;  /* 0x000000ff0800728c */ /* 0x000fd2000bf05270 */
[----:B------:R-:W-:Y:S05]  /*5230*/  BRA.U UP0, `(.L_x_1811) ;  /* 0x0000002500687547 */ /* 0x000fea000b800000 */
[----:B------:R-:W0:Y:S02]  /*5240*/  LDCU.64 UR4, c[0x0][0x380] ;  /* 0x00007000ff0477ac */ /* 0x000e240008000a00 */
[----:B0-----:R-:W-:-:S06]  /*5250*/  UIMAD.WIDE.U32 UR4, UR6, 0x4, UR4 ;  /* 0x00000004060478a5 */ /* 0x001fcc000f8e0004 */
[----:B------:R-:W-:Y:S02]  /*5260*/  IMAD.U32 R2, RZ, RZ, UR4 ;  /* 0x00000004ff027e24 */ /* 0x000fe4000f8e00ff */
[----:B------:R-:W-:-:S05]  /*5270*/  IMAD.U32 R3, RZ, RZ, UR5 ;  /* 0x00000005ff037e24 */ /* 0x000fca000f8e00ff */
[----:B------:R0:W2:Y:S01]  /*5280*/  LDG.E.CONSTANT R8, desc[UR10][R2.64] ;  /* 0x0000000a02087981 */ /* 0x0000a2000c1e9900 */
[----:B------:R-:W1:Y:S02]  /*5290*/  S2R R0, SR_TID.X ;  /* 0x0000000000007919 */ /* 0x000e640000002100 */
[C---:B-1----:R-:W-:Y:S02]  /*52a0*/  LOP3.LUT R7, R0.reuse, 0x1f, RZ, 0xc0, !PT ;  /* 0x0000001f00077812 */ /* 0x042fe400078ec0ff */
[----:B------:R-:W-:-:S05]  /*52b0*/  LOP3.LUT R4, R0, 0x3e0, RZ, 0xc0, !PT ;  /* 0x000003e000047812 */ /* 0x000fca00078ec0ff */
[----:B------:R-:W-:-:S04]  /*52c0*/  IMAD R7, R4, 0x9, R7 ;  /* 0x0000000904077824 */ /* 0x000fc800078e0207 */
[C---:B------:R-:W-:Y:S01]  /*52d0*/  VIADD R4, R7.reuse, 0x20 ;  /* 0x0000002007047836 */ /* 0x040fe20000000000 */
[C---:B------:R-:W-:Y:S01]  /*52e0*/  ISETP.GE.U32.AND P5, PT, R7.reuse, UR7, PT ;  /* 0x0000000707007c0c */ /* 0x040fe2000bfa6070 */
[C---:B------:R-:W-:Y:S02]  /*52f0*/  VIADD R5, R7.reuse, 0x40 ;  /* 0x0000004007057836 */ /* 0x040fe40000000000 */
[C---:B------:R-:W-:Y:S01]  /*5300*/  VIADD R9, R7.reuse, 0xa0 ;  /* 0x000000a007097836 */ /* 0x040fe20000000000 */
[----:B------:R-:W-:Y:S01]  /*5310*/  ISETP.GE.U32.AND P0, PT, R4, UR7, PT ;  /* 0x0000000704007c0c */ /* 0x000fe2000bf06070 */
[----:B------:R-:W-:Y:S01]  /*5320*/  VIADD R4, R7, 0x60 ;  /* 0x0000006007047836 */ /* 0x000fe20000000000 */
[----:B------:R-:W-:Y:S01]  /*5330*/  ISETP.GE.U32.AND P1, PT, R5, UR7, PT ;  /* 0x0000000705007c0c */ /* 0x000fe2000bf26070 */
[----:B------:R-:W-:Y:S01]  /*5340*/  VIADD R5, R7, 0x80 ;  /* 0x0000008007057836 */ /* 0x000fe20000000000 */
[----:B------:R-:W-:Y:S02]  /*5350*/  ISETP.GE.U32.AND P4, PT, R9, UR7, PT ;  /* 0x0000000709007c0c */ /* 0x000fe4000bf86070 */
[----:B------:R-:W-:-:S02]  /*5360*/  ISETP.GE.U32.AND P2, PT, R4, UR7, PT ;  /* 0x0000000704007c0c */ /* 0x000fc4000bf46070 */
[C---:B------:R-:W-:Y:S01]  /*5370*/  LEA R4, P6, R7.reuse, UR4, 0x2 ;  /* 0x0000000407047c11 */ /* 0x040fe2000f8c10ff */
[----:B0-----:R-:W-:Y:S01]  /*5380*/  @!P5 IMAD.WIDE.U32 R2, R7, 0x4, R2 ;  /* 0x000000040702d825 */ /* 0x001fe200078e0002 */
[----:B------:R-:W-:-:S03]  /*5390*/  ISETP.GE.U32.AND P3, PT, R5, UR7, PT ;  /* 0x0000000705007c0c */ /* 0x000fc6000bf66070 */
[C---:B------:R-:W-:Y:S02]  /*53a0*/  VIADD R9, R7.reuse, 0xc0 ;  /* 0x000000c007097836 */ /* 0x040fe40000000000 */
[C---:B------:R-:W-:Y:S02]  /*53b0*/  VIADD R12, R7.reuse, 0xe0 ;  /* 0x000000e0070c7836 */ /* 0x040fe40000000000 */
[----:B------:R-:W-:Y:S02]  /*53c0*/  IMAD.X R5, RZ, RZ, UR5, P6 ;  /* 0x00000005ff057e24 */ /* 0x000fe4000b0e06ff */
[----:B------:R-:W-:Y:S01]  /*53d0*/  VIADD R7, R7, 0x100 ;  /* 0x0000010007077836 */ /* 0x000fe20000000000 */
[----:B------:R-:W-:Y:S01]  /*53e0*/  ISETP.GE.U32.AND P6, PT, R9, UR7, PT ;  /* 0x0000000709007c0c */ /* 0x000fe2000bfc6070 */
[----:B--2---:R-:W-:Y:S02]  /*53f0*/  IMAD.MOV.U32 R11, RZ, RZ, R8 ;  /* 0x000000ffff0b7224 */ /* 0x004fe400078e0008 */
[----:B------:R0:W2:Y:S01]  /*5400*/  @!P5 LDG.E.CONSTANT R8, desc[UR10][R2.64] ;  /* 0x0000000a0208d981 */ /* 0x0000a2000c1e9900 */
[----:B------:R-:W-:Y:S01]  /*5410*/  ISETP.GE.U32.AND P5, PT, R12, UR7, PT ;  /* 0x000000070c007c0c */ /* 0x000fe2000bfa6070 */
[----:B------:R-:W-:-:S06]  /*5420*/  IMAD.MOV.U32 R10, RZ, RZ, R11 ;  /* 0x000000ffff0a7224 */ /* 0x000fcc00078e000b */
[----:B------:R-:W3:Y:S01]  /*5430*/  @!P0 LDG.E.CONSTANT R10, desc[UR10][R4.64+0x80] ;  /* 0x0000800a040a8981 */ /* 0x000ee2000c1e9900 */
[----:B------:R-:W-:Y:S01]  /*5440*/  ISETP.GE.U32.AND P0, PT, R7, UR7, PT ;  /* 0x0000000707007c0c */ /* 0x000fe2000bf06070 */
[--C-:B------:R-:W-:Y:S02]  /*5450*/  IMAD.MOV.U32 R7, RZ, RZ, R11.reuse ;  /* 0x000000ffff077224 */ /* 0x100fe400078e000b */
[--C-:B0-----:R-:W-:Y:S02]  /*5460*/  IMAD.MOV.U32 R2, RZ, RZ, R11.reuse ;  /* 0x000000ffff027224 */ /* 0x101fe400078e000b */
        /* <DEDUP_REMOVED lines=11> */
[----:B------:R-:W1:Y:S01]  /*5520*/  S2R R9, SR_LANEID ;  /* 0x0000000000097919 */ /* 0x000e620000000000 */
[----:B------:R-:W1:Y:S01]  /*5530*/  S2UR UR5, SR_CgaCtaId ;  /* 0x00000000000579c3 */ /* 0x000e620000008800 */
[----:B------:R-:W-:Y:S01]  /*5540*/  SHF.R.U32.HI R44, RZ, 0x5, R0 ;  /* 0x00000005ff2c7819 */ /* 0x000fe20000011600 */
[----:B------:R-:W-:-:S06]  /*5550*/  UMOV UR4, 0x400 ;  /* 0x0000040000047882 */ /* 0x000fcc0000000000 */
[----:B0-----:R-:W0:Y:S01]  /*5560*/  LDC R5, c[0x0][0x390] ;  /* 0x0000e400ff057b82 */ /* 0x001e220000000800 */
[----:B-1----:R-:W-:Y:S01]  /*5570*/  ULEA UR4, UR5, UR4, 0x18 ;  /* 0x0000000405047291 */ /* 0x002fe2000f8ec0ff */
[----:B------:R-:W-:-:S05]  /*5580*/  IMAD R3, R44, 0x120, R9 ;  /* 0x000001202c037824 */ /* 0x000fca00078e0209 */
[----:B------:R-:W-:-:S05]  /*5590*/  LEA R16, R3, UR4, 0x2 ;  /* 0x0000000403107c11 */ /* 0x000fca000f8e10ff */
[----:B------:R-:W-:Y:S01]  /*55a0*/  IMAD R17, R9, 0x20, R16 ;  /* 0x0000002009117824 */ /* 0x000fe200078e0210 */
[----:B------:R-:W-:Y:S01]  /*55b0*/  ISETP.NE.AND P3, PT, R0, RZ, PT ;  /* 0x000000ff0000720c */ /* 0x000fe20003f65270 */
[----:B--2---:R-:W-:Y:S04]  /*55c0*/  STS [R16], R8 ;  /* 0x0000000810007388 */ /* 0x004fe80000000800 */
[----:B---3--:R-:W-:Y:S04]  /*55d0*/  STS [R16+0x80], R10 ;  /* 0x0000800a10007388 */ /* 0x008fe80000000800 */
[----:B----4-:R-:W-:Y:S04]  /*55e0*/  STS [R16+0x100], R7 ;  /* 0x0001000710007388 */ /* 0x010fe80000000800 */
[----:B-----5:R-:W-:Y:S04]  /*55f0*/  STS [R16+0x180], R2 ;  /* 0x0001800210007388 */ /* 0x020fe80000000800 */
[----:B------:R-:W-:Y:S04]  /*5600*/  STS [R16+0x200], R12 ;  /* 0x0002000c10007388 */ /* 0x000fe80000000800 */
[----:B------:R-:W-:Y:S04]  /*5610*/  STS [R16+0x280], R13 ;  /* 0x0002800d10007388 */ /* 0x000fe80000000800 */
[----:B------:R1:W-:Y:S04]  /*5620*/  STS [R16+0x300], R14 ;  /* 0x0003000e10007388 */ /* 0x0003e80000000800 */
[----:B------:R-:W-:Y:S04]  /*5630*/  STS [R16+0x380], R15 ;  /* 0x0003800f10007388 */ /* 0x000fe80000000800 */
[----:B------:R-:W-:Y:S01]  /*5640*/  STS [R16+0x400], R11 ;  /* 0x0004000b10007388 */ /* 0x000fe20000000800 */
[----:B------:R-:W-:-:S03]  /*5650*/  NOP ;  /* 0x0000000000007918 */ /* 0x000fc60000000000 */
[----:B------:R-:W2:Y:S04]  /*5660*/  LDS R3, [R17+0x20] ;  /* 0x0000200011037984 */ /* 0x000ea80000000800 */
[----:B------:R-:W-:Y:S04]  /*5670*/  LDS R8, [R17] ;  /* 0x0000000011087984 */ /* 0x000fe80000000800 */
[----:B------:R-:W3:Y:S04]  /*5680*/  LDS R10, [R17+0x4] ;  /* 0x00000400110a7984 */ /* 0x000ee80000000800 */
[----:B------:R-:W4:Y:S04]  /*5690*/  LDS R28, [R17+0x8] ;  /* 0x00000800111c7984 */ /* 0x000f280000000800 */
        /* <DEDUP_REMOVED lines=19> */
[----:B------:R-:W5:Y:S04]  /*57d0*/  LDS R29, [R17+0x8] ;  /* 0x00000800111d7984 */ /* 0x000f680000000800 */
[----:B------:R-:W-:Y:S04]  /*57e0*/  LDS R31, [R17+0xc] ;  /* 0x00000c00111f7984 */ /* 0x000fe80000000800 */
[----:B------:R-:W-:Y:S04]  /*57f0*/  LDS R33, [R17+0x10] ;  /* 0x0000100011217984 */ /* 0x000fe80000000800 */
[----:B------:R-:W-:Y:S04]  /*5800*/  LDS R35, [R17+0x14] ;  /* 0x0000140011237984 */ /* 0x000fe80000000800 */
[----:B------:R-:W-:Y:S04]  /*5810*/  LDS R37, [R17+0x18] ;  /* 0x0000180011257984 */ /* 0x000fe80000000800 */
[----:B------:R-:W-:Y:S04]  /*5820*/  LDS R4, [R17+0x1c] ;  /* 0x00001c0011047984 */ /* 0x000fe80000000800 */
[----:B------:R-:W-:Y:S01]  /*5830*/  LDS R5, [R17+0x20] ;  /* 0x0000200011057984 */ /* 0x000fe20000000800 */
[----:B------:R-:W-:Y:S06]  /*5840*/  BAR.SYNC.DEFER_BLOCKING 0x0 ;  /* 0x0000000000007b1d */ /* 0x000fec0000010000 */
[----:B--2---:R-:W-:Y:S02]  /*5850*/  STS [R14+0x47c], R3 ;  /* 0x00047c030e007388 */ /* 0x004fe40000000800 */
[----:B------:R-:W-:Y:S01]  /*5860*/  BAR.SYNC.DEFER_BLOCKING 0x0 ;  /* 0x0000000000007b1d */ /* 0x000fe20000010000 */
[----:B------:R-:W-:-:S05]  /*5870*/  IMAD R7, R0, 0x9, RZ ;  /* 0x0000000900077824 */ /* 0x000fca00078e02ff */
[----:B------:R0:W2:Y:S01]  /*5880*/  @P3 LDS R6, [R14+0x478] ;  /* 0x000478000e063984 */ /* 0x0000a20000000800 */
[----:B------:R-:W-:Y:S01]  /*5890*/  VIADD R12, R7, 0x1 ;  /* 0x00000001070c7836 */ /* 0x000fe20000000000 */
[----:B---3--:R-:W-:-:S04]  /*58a0*/  ISETP.NE.AND P0, PT, R8, R10, PT ;  /* 0x0000000a0800720c */ /* 0x008fc80003f05270 */
[----:B------:R-:W-:Y:S01]  /*58b0*/  ISETP.EQ.OR P4, PT, R12, UR7, P0 ;  /* 0x000000070c007c0c */ /* 0x000fe20008782670 */
[----:B------:R-:W-:Y:S01]  /*58c0*/  VIADD R12, R7, 0x2 ;  /* 0x00000002070c7836 */ /* 0x000fe20000000000 */
[----:B----4-:R-:W-:Y:S02]  /*58d0*/  ISETP.NE.AND P0, PT, R10, R28, PT ;  /* 0x0000001c0a00720c */ /* 0x010fe40003f05270 */
[----:B0-----:R-:W-:Y:S02]  /*58e0*/  SEL R14, R39, RZ, !P4 ;  /* 0x000000ff270e7207 */ /* 0x001fe40006000000 */
[----:B------:R-:W-:-:S03]  /*58f0*/  ISETP.EQ.OR P0, PT, R12, UR7, P0 ;  /* 0x000000070c007c0c */ /* 0x000fc60008702670 */
[----:B-1----:R-:W-:Y:S01]  /*5900*/  IMAD.IADD R14, R11, 0x1, R14 ;  /* 0x000000010b0e7824 */ /* 0x002fe200078e020e */
[C---:B------:R-:W-:Y:S01]  /*5910*/  ISETP.NE.AND P2, PT, R7.reuse, UR7, PT ;  /* 0x0000000707007c0c */ /* 0x040fe2000bf45270 */
[----:B------:R-:W-:Y:S02]  /*5920*/  IMAD.MOV.U32 R13, RZ, RZ, 0x1 ;  /* 0x00000001ff0d7424 */ /* 0x000fe400078e00ff */
[----:B------:R-:W-:Y:S01]  /*5930*/  VIADD R15, R7, 0x3 ;  /* 0x00000003070f7836 */ /* 0x000fe20000000000 */
[----:B------:R-:W-:Y:S02]  /*5940*/  SEL R14, R14, RZ, !P0 ;  /* 0x000000ff0e0e7207 */ /* 0x000fe40004000000 */
[----:B------:R-:W-:-:S03]  /*5950*/  SEL R2, RZ, 0x1, P2 ;  /* 0x00000001ff027807 */ /* 0x000fc60001000000 */
[----:B-----5:R-:W-:Y:S01]  /*5960*/  IMAD.IADD R14, R29, 0x1, R14 ;  /* 0x000000011d0e7824 */ /* 0x020fe200078e020e */
[----:B--2---:R-:W-:-:S04]  /*5970*/  @P3 ISETP.NE.AND P1, PT, R6, R8, PT ;  /* 0x000000080600320c */ /* 0x004fc80003f25270 */
[----:B------:R-:W-:Y:S02]  /*5980*/  @P3 SEL R13, RZ, 0x1, !P1 ;  /* 0x00000001ff0d3807 */ /* 0x000fe40004800000 */
[----:B------:R-:W-:Y:S02]  /*5990*/  ISETP.NE.AND P1, PT, R28, R30, PT ;  /* 0x0000001e1c00720c */ /* 0x000fe40003f25270 */
[----:B------:R-:W-:Y:S02]  /*59a0*/  @P3 SEL R2, R2, R13, !P2 ;  /* 0x0000000d02023207 */ /* 0x000fe40005000000 */
[----:B------:R-:W-:Y:S01]  /*59b0*/  ISETP.EQ.OR P1, PT, R15, UR7, P1 ;  /* 0x000000070f007c0c */ /* 0x000fe20008f22670 */
[----:B------:R-:W-:Y:S02]  /*59c0*/  VIADD R15, R7, 0x4 ;  /* 0x00000004070f7836 */ /* 0x000fe40000000000 */
[----:B------:R-:W-:Y:S01]  /*59d0*/  VIADD R42, R2, 0x1 ;  /* 0x00000001022a7836 */ /* 0x000fe20000000000 */
[----:B------:R-:W-:-:S02]  /*59e0*/  SEL R14, R14, RZ, !P1 ;  /* 0x000000ff0e0e7207 */ /* 0x000fc40004800000 */
[----:B------:R-:W-:Y:S01]  /*59f0*/  ISETP.NE.AND P5, PT, R30, R32, PT ;  /* 0x000000201e00720c */ /* 0x000fe20003fa5270 */
[----:B------:R-:W-:Y:S02]  /*5a00*/  IMAD.MOV.U32 R12, RZ, RZ, R42 ;  /* 0x000000ffff0c7224 */ /* 0x000fe400078e002a */
[----:B------:R-:W-:Y:S01]  /*5a10*/  @!P4 IMAD.MOV R12, RZ, RZ, R2 ;  /* 0x000000ffff0cc224 */ /* 0x000fe200078e0202 */
[----:B------:R-:W-:Y:S01]  /*5a20*/  ISETP.EQ.OR P5, PT, R15, UR7, P5 ;  /* 0x000000070f007c0c */ /* 0x000fe2000afa2670 */
[----:B------:R-:W-:Y:S02]  /*5a30*/  IMAD.IADD R14, R31, 0x1, R14 ;  /* 0x000000011f0e7824 */ /* 0x000fe400078e020e */
[----:B------:R-:W-:Y:S02]  /*5a40*/  VIADD R16, R12, 0x1 ;  /* 0x000000010c107836 */ /* 0x000fe40000000000 */
[----:B------:R-:W-:Y:S01]  /*5a50*/  @!P0 IMAD.MOV R16, RZ, RZ, R12 ;  /* 0x000000ffff108224 */ /* 0x000fe200078e020c */
[----:B------:R-:W-:Y:S01]  /*5a60*/  SEL R14, R14, RZ, !P5 ;  /* 0x000000ff0e0e7207 */ /* 0x000fe20006800000 */
[----:B------:R-:W-:Y:S01]  /*5a70*/  VIADD R12, R7, 0x5 ;  /* 0x00000005070c7836 */ /* 0x000fe20000000000 */
[----:B------:R-:W-:-:S03]  /*5a80*/  ISETP.NE.AND P2, PT, R32, R34, PT ;  /* 0x000000222000720c */ /* 0x000fc60003f45270 */
[----:B------:R-:W-:Y:S01]  /*5a90*/  IMAD.IADD R14, R33, 0x1, R14 ;  /* 0x00000001210e7824 */ /* 0x000fe200078e020e */
[----:B------:R-:W-:Y:S01]  /*5aa0*/  ISETP.EQ.OR P2, PT, R12, UR7, P2 ;  /* 0x000000070c007c0c */ /* 0x000fe20009742670 */
[----:B------:R-:W-:Y:S01]  /*5ab0*/  VIADD R12, R7, 0x6 ;  /* 0x00000006070c7836 */ /* 0x000fe20000000000 */
[----:B------:R-:W-:Y:S02]  /*5ac0*/  ISETP.NE.AND P3, PT, R34, R36, PT ;  /* 0x000000242200720c */ /* 0x000fe40003f65270 */
[----:B------:R-:W-:Y:S02]  /*5ad0*/  SEL R14, R14, RZ, !P2 ;  /* 0x000000ff0e0e7207 */ /* 0x000fe40005000000 */
[----:B------:R-:W-:-:S03]  /*5ae0*/  ISETP.EQ.OR P3, PT, R12, UR7, P3 ;  /* 0x000000070c007c0c */ /* 0x000fc60009f62670 */
[----:B------:R-:W-:Y:S01]  /*5af0*/  IMAD.IADD R14, R35, 0x1, R14 ;  /* 0x00000001230e7824 */ /* 0x000fe200078e020e */
[----:B------:R-:W-:Y:S01]  /*5b00*/  P2R R13, PR, RZ, 0x10 ;  /* 0x00000010ff0d7803 */ /* 0x000fe20000000000 */
[C---:B------:R-:W-:Y:S01]  /*5b10*/  VIADD R12, R7.reuse, 0x7 ;  /* 0x00000007070c7836 */ /* 0x040fe20000000000 */
[----:B------:R-:W-:Y:S02]  /*5b20*/  ISETP.NE.AND P4, PT, R36, R38, PT ;  /* 0x000000262400720c */ /* 0x000fe40003f85270 */
[----:B------:R-:W-:Y:S01]  /*5b30*/  SEL R14, R14, RZ, !P3 ;  /* 0x000000ff0e0e7207 */ /* 0x000fe20005800000 */
[----:B------:R-:W-:Y:S01]  /*5b40*/  VIADD R7, R7, 0x8 ;  /* 0x0000000807077836 */ /* 0x000fe20000000000 */
[----:B------:R-:W-:Y:S02]  /*5b50*/  ISETP.NE.AND P6, PT, R38, R3, PT ;  /* 0x000000032600720c */ /* 0x000fe40003fc5270 */
[----:B------:R-:W-:Y:S01]  /*5b60*/  ISETP.EQ.OR P4, PT, R12, UR7, P4 ;  /* 0x000000070c007c0c */ /* 0x000fe2000a782670 */
[----:B------:R-:W-:Y:S01]  /*5b70*/  IMAD.IADD R14, R37, 0x1, R14 ;  /* 0x00000001250e7824 */ /* 0x000fe200078e020e */
[----:B------:R-:W-:-:S04]  /*5b80*/  ISETP.EQ.OR P6, PT, R7, UR7, P6 ;  /* 0x0000000707007c0c */ /* 0x000fc8000b7c2670 */
[----:B------:R-:W-:Y:S02]  /*5b90*/  SEL R7, R14, RZ, !P4 ;  /* 0x000000ff0e077207 */ /* 0x000fe40006000000 */
[----:B------:R-:W-:-:S03]  /*5ba0*/  P2R R43, PR, RZ, 0x1 ;  /* 0x00000001ff2b7803 */ /* 0x000fc60000000000 */
[----:B------:R-:W-:Y:S01]  /*5bb0*/  IMAD.IADD R7, R4, 0x1, R7 ;  /* 0x0000000104077824 */ /* 0x000fe200078e0207 */
[----:B------:R-:W-:Y:S01]  /*5bc0*/  ISETP.NE.AND P0, PT, R13, RZ, PT ;  /* 0x000000ff0d00720c */ /* 0x000fe20003f05270 */
[----:B------:R-:W-:Y:S02]  /*5bd0*/  VIADD R13, R16, 0x1 ;  /* 0x00000001100d7836 */ /* 0x000fe40000000000 */
[----:B------:R-:W-:Y:S01]  /*5be0*/  @!P1 IMAD.MOV R13, RZ, RZ, R16 ;  /* 0x000000ffff0d9224 */ /* 0x000fe200078e0210 */
[----:B------:R-:W-:-:S03]  /*5bf0*/  SEL R14, R7, RZ, !P6 ;  /* 0x000000ff070e7207 */ /* 0x000fc60007000000 */
[----:B------:R-:W-:Y:S02]  /*5c00*/  VIADD R15, R13, 0x1 ;  /* 0x000000010d0f7836 */ /* 0x000fe40000000000 */
[----:B------:R-:W-:Y:S02]  /*5c10*/  @!P5 IMAD.MOV R15, RZ, RZ, R13 ;  /* 0x000000ffff0fd224 */ /* 0x000fe400078e020d */
[----:B------:R-:W-:Y:S02]  /*5c20*/  IMAD.IADD R5, R5, 0x1, R14 ;  /* 0x0000000105057824 */ /* 0x000fe400078e020e */
[----:B------:R-:W-:Y:S02]  /*5c30*/  VIADD R13, R15, 0x1 ;  /* 0x000000010f0d7836 */ /* 0x000fe40000000000 */
[----:B------:R-:W-:Y:S01]  /*5c40*/  @!P2 IMAD.MOV R13, RZ, RZ, R15 ;  /* 0x000000ffff0da224 */ /* 0x000fe200078e020f */
[----:B------:R-:W0:Y:S03]  /*5c50*/  SHFL.UP PT, R7, R5, 0x1, RZ ;  /* 0x0420000005077989 */ /* 0x000e2600000e00ff */
[----:B------:R-:W-:-:S02]  /*5c60*/  VIADD R15, R13, 0x1 ;  /* 0x000000010d0f7836 */ /* 0x000fc40000000000 */
[----:B------:R-:W-:-:S04]  /*5c70*/  @!P3 IMAD.MOV R15, RZ, RZ, R13 ;  /* 0x000000ffff0fb224 */ /* 0x000fc800078e020d */
[----:B------:R-:W-:Y:S02]  /*5c80*/  VIADD R13, R15, 0x1 ;  /* 0x000000010f0d7836 */ /* 0x000fe40000000000 */
[----:B------:R-:W-:-:S04]  /*5c90*/  @!P4 IMAD.MOV R13, RZ, RZ, R15 ;  /* 0x000000ffff0dc224 */ /* 0x000fc800078e020f */
[----:B------:R-:W-:Y:S02]  /*5ca0*/  VIADD R12, R13, 0x1 ;  /* 0x000000010d0c7836 */ /* 0x000fe40000000000 */
[----:B------:R-:W-:-:S05]  /*5cb0*/  @!P6 IMAD.MOV R12, RZ, RZ, R13 ;  /* 0x000000ffff0ce224 */ /* 0x000fca00078e020d */
        /* <DEDUP_REMOVED lines=40> */
[----:B------:R-:W-:Y:S02]  /*5f40*/  SEL R14, R15, RZ, P6 ;  /* 0x000000ff0f0e7207 */ /* 0x000fe40003000000 */
[----:B0-----:R-:W-:Y:S02]  /*5f50*/  SEL R12, R12, RZ, P6 ;  /* 0x000000ff0c0c7207 */ /* 0x001fe40003000000 */
[----:B------:R-:W-:Y:S01]  /*5f60*/  ISETP.NE.AND P6, PT, R9, 0x1f, PT ;  /* 0x0000001f0900780c */ /* 0x000fe20003fc5270 */
[----:B------:R-:W-:Y:S02]  /*5f70*/  IMAD.IADD R41, R13, 0x1, R14 ;  /* 0x000000010d297824 */ /* 0x000fe400078e020e */
[----:B------:R-:W-:-:S10]  /*5f80*/  IMAD.IADD R40, R7, 0x1, R12 ;  /* 0x0000000107287824 */ /* 0x000fd400078e020c */
[----:B------:R-:W-:-:S05]  /*5f90*/  @!P6 LEA R21, R44, UR4, 0x3 ;  /* 0x000000042c15ec11 */ /* 0x000fca000f8e18ff */
[----:B------:R-:W-:Y:S01]  /*5fa0*/  @!P6 STS.64 [R21], R40 ;  /* 0x000000281500e388 */ /* 0x000fe20000000a00 */
[----:B------:R-:W-:Y:S06]  /*5fb0*/  BAR.SYNC.DEFER_BLOCKING 0x0 ;  /* 0x0000000000007b1d */ /* 0x000fec0000010000 */
[----:B------:R-:W0:Y:S04]  /*5fc0*/  LDS.128 R12, [UR4] ;  /* 0x00000004ff0c7984 */ /* 0x000e280008000c00 */
[----:B------:R-:W1:Y:S01]  /*5fd0*/  LDS.128 R16, [UR4+0x10] ;  /* 0x00001004ff107984 */ /* 0x000e620008000c00 */
[----:B0-----:R-:W-:-:S04]  /*5fe0*/  ISETP.NE.AND P6, PT, R14, RZ, PT ;  /* 0x000000ff0e00720c */ /* 0x001fc80003fc5270 */
[----:B------:R-:W-:Y:S02]  /*5ff0*/  SEL R20, R13, RZ, !P6 ;  /* 0x000000ff0d147207 */ /* 0x000fe40007000000 */
[----:B-1----:R-:W-:-:S03]  /*6000*/  ISETP.NE.AND P6, PT, R16, RZ, PT ;  /* 0x000000ff1000720c */ /* 0x002fc60003fc5270 */
[----:B------:R-:W-:Y:S02]  /*6010*/  IMAD.IADD R20, R15, 0x1, R20 ;  /* 0x000000010f147824 */ /* 0x000fe400078e0214 */
[----:B------:R-:W-:-:S03]  /*6020*/  IMAD.IADD R5, R12, 0x1, R14 ;  /* 0x000000010c057824 */ /* 0x000fc600078e020e */
[----:B------:R-:W-:Y:S02]  /*6030*/  SEL R22, R20, RZ, !P6 ;  /* 0x000000ff14167207 */ /* 0x000fe40007000000 */
[----:B------:R-:W-:-:S03]  /*6040*/  ISETP.NE.AND P6, PT, R44, 0x2, PT ;  /* 0x000000022c00780c */ /* 0x000fc60003fc5270 */
[----:B------:R-:W-:Y:S01]  /*6050*/  IMAD.IADD R22, R17, 0x1, R22 ;  /* 0x0000000111167824 */ /* 0x000fe200078e0216 */
[C---:B------:R-:W-:Y:S01]  /*6060*/  SEL R7, R5.reuse, R12, !P6 ;  /* 0x0000000c05077207 */ /* 0x040fe20007000000 */
[----:B------:R-:W-:Y:S01]  /*6070*/  IMAD.IADD R5, R5, 0x1, R16 ;  /* 0x0000000105057824 */ /* 0x000fe200078e0210 */
[----:B------:R-:W-:Y:S02]  /*6080*/  SEL R13, R20, R13, !P6 ;  /* 0x0000000d140d7207 */ /* 0x000fe40007000000 */
[----:B------:R-:W-:-:S04]  /*6090*/  ISETP.NE.AND P6, PT, R44, 0x3, PT ;  /* 0x000000032c00780c */ /* 0x000fc80003fc5270 */
[----:B------:R-:W-:Y:S02]  /*60a0*/  SEL R7, R5, R7, !P6 ;  /* 0x0000000705077207 */ /* 0x000fe40007000000 */
[----:B------:R-:W-:Y:S02]  /*60b0*/  SEL R13, R22, R13, !P6 ;  /* 0x0000000d160d7207 */ /* 0x000fe40007000000 */
[----:B------:R-:W-:-:S04]  /*60c0*/  ISETP.NE.AND P6, PT, R18, RZ, PT ;  /* 0x000000ff1200720c */ /* 0x000fc80003fc5270 */
[----:B------:R-:W-:Y:S02]  /*60d0*/  SEL R24, R22, RZ, !P6 ;  /* 0x000000ff16187207 */ /* 0x000fe40007000000 */
[----:B------:R-:W0:Y:S03]  /*60e0*/  LDS.128 R20, [UR4+0x20] ;  /* 0x00002004ff147984 */ /* 0x000e260008000c00 */
[----:B------:R-:W-:Y:S02]  /*60f0*/  IMAD.IADD R24, R19, 0x1, R24 ;  /* 0x0000000113187824 */ /* 0x000fe400078e0218 */
[----:B------:R-:W-:Y:S01]  /*6100*/  IMAD.IADD R5, R18, 0x1, R5 ;  /* 0x0000000112057824 */ /* 0x000fe200078e0205 */
[----:B0-----:R-:W-:-:S04]  /*6110*/  ISETP.NE.AND P6, PT, R20, RZ, PT ;  /* 0x000000ff1400720c */ /* 0x001fc80003fc5270 */
[----:B------:R-:W-:Y:S02]  /*6120*/  SEL R46, R24, RZ, !P6 ;  /* 0x000000ff182e7207 */ /* 0x000fe40007000000 */
[----:B------:R-:W-:-:S04]  /*6130*/  ISETP.NE.AND P6, PT, R44, 0x4, PT ;  /* 0x000000042c00780c */ /* 0x000fc80003fc5270 */
[C---:B------:R-:W-:Y:S01]  /*6140*/  SEL R26, R5.reuse, R7, !P6 ;  /* 0x00000007051a7207 */ /* 0x040fe20007000000 */
[----:B------:R-:W-:Y:S01]  /*6150*/  IMAD.IADD R7, R5, 0x1, R20 ;  /* 0x0000000105077824 */ /* 0x000fe200078e0214 */
[----:B------:R-:W-:Y:S02]  /*6160*/  SEL R13, R24, R13, !P6 ;  /* 0x0000000d180d7207 */ /* 0x000fe40007000000 */
[----:B------:R-:W-:-:S04]  /*6170*/  ISETP.NE.AND P6, PT, R44, 0x5, PT ;  /* 0x000000052c00780c */ /* 0x000fc80003fc5270 */
[----:B------:R-:W-:Y:S02]  /*6180*/  SEL R5, R7, R26, !P6 ;  /* 0x0000001a07057207 */ /* 0x000fe40007000000 */
[----:B------:R-:W0:Y:S01]  /*6190*/  LDS.128 R24, [UR4+0x30] ;  /* 0x00003004ff187984 */ /* 0x000e220008000c00 */
[----:B------:R-:W-:-:S05]  /*61a0*/  IMAD.IADD R46, R21, 0x1, R46 ;  /* 0x00000001152e7824 */ /* 0x000fca00078e022e */
[----:B------:R-:W-:Y:S02]  /*61b0*/  SEL R13, R46, R13, !P6 ;  /* 0x0000000d2e0d7207 */ /* 0x000fe40007000000 */
[----:B------:R-:W-:-:S04]  /*61c0*/  ISETP.NE.AND P6, PT, R22, RZ, PT ;  /* 0x000000ff1600720c */ /* 0x000fc80003fc5270 */
[----:B------:R-:W-:Y:S01]  /*61d0*/  SEL R46, R46, RZ, !P6 ;  /* 0x000000ff2e2e7207 */ /* 0x000fe20007000000 */
[----:B------:R-:W1:Y:S04]  /*61e0*/  SHFL.UP PT, R40, R40, 0x1, RZ ;  /* 0x0420000028287989 */ /* 0x000e6800000e00ff */
[----:B------:R-:W-:Y:S02]  /*61f0*/  IMAD.IADD R46, R23, 0x1, R46 ;  /* 0x00000001172e7824 */ /* 0x000fe400078e022e */
[----:B------:R-:W-:Y:S01]  /*6200*/  IMAD.IADD R7, R22, 0x1, R7 ;  /* 0x0000000116077824 */ /* 0x000fe200078e0207 */
[----:B0-----:R-:W-:-:S04]  /*6210*/  ISETP.NE.AND P6, PT, R24, RZ, PT ;  /* 0x000000ff1800720c */ /* 0x001fc80003fc5270 */
[----:B------:R-:W-:Y:S02]  /*6220*/  SEL R50, R46, RZ, !P6 ;  /* 0x000000ff2e327207 */ /* 0x000fe40007000000 */
[----:B------:R-:W-:-:S04]  /*6230*/  ISETP.NE.AND P6, PT, R44, 0x6, PT ;  /* 0x000000062c00780c */ /* 0x000fc80003fc5270 */
[----:B------:R-:W-:Y:S02]  /*6240*/  SEL R48, R46, R13, !P6 ;  /* 0x0000000d2e307207 */ /* 0x000fe40007000000 */
[C---:B------:R-:W-:Y:S01]  /*6250*/  SEL R46, R7.reuse, R5, !P6 ;  /* 0x00000005072e7207 */ /* 0x040fe20007000000 */
[----:B------:R-:W-:Y:S01]  /*6260*/  IMAD.IADD R5, R7, 0x1, R24 ;  /* 0x0000000107057824 */ /* 0x000fe200078e0218 */
[----:B------:R-:W-:Y:S01]  /*6270*/  ISETP.NE.AND P6, PT, R44, 0x7, PT ;  /* 0x000000072c00780c */ /* 0x000fe20003fc5270 */
[----:B------:R-:W-:-:S03]  /*6280*/  IMAD.IADD R13, R25, 0x1, R50 ;  /* 0x00000001190d7824 */ /* 0x000fc600078e0232 */
[----:B------:R-:W-:Y:S02]  /*6290*/  SEL R25, R5, R46, !P6 ;  /* 0x0000002e05197207 */ /* 0x000fe40007000000 */
[----:B------:R-:W-:Y:S01]  /*62a0*/  SEL R48, R13, R48, !P6 ;  /* 0x000000300d307207 */ /* 0x000fe20007000000 */
[----:B------:R-:W0:Y:S01]  /*62b0*/  SHFL.UP PT, R46, R41, 0x1, RZ ;  /* 0x04200000292e7989 */ /* 0x000e2200000e00ff */
[----:B------:R-:W-:-:S04]  /*62c0*/  ISETP.GE.U32.AND P6, PT, R0, 0x20, PT ;  /* 0x000000200000780c */ /* 0x000fc80003fc6070 */
[----:B------:R-:W-:Y:S02]  /*62d0*/  SEL R25, R25, RZ, P6 ;  /* 0x000000ff19197207 */ /* 0x000fe40003000000 */
[----:B------:R-:W-:Y:S02]  /*62e0*/  SEL R7, R48, RZ, P6 ;  /* 0x000000ff30077207 */ /* 0x000fe40003000000 */
[----:B-1----:R-:W-:-:S04]  /*62f0*/  ISETP.NE.AND P6, PT, R40, RZ, PT ;  /* 0x000000ff2800720c */ /* 0x002fc80003fc5270 */
[----:B------:R-:W-:Y:S02]  /*6300*/  SEL R15, R7, RZ, !P6 ;  /* 0x000000ff070f7207 */ /* 0x000fe40007000000 */
[----:B------:R-:W-:-:S04]  /*6310*/  ISETP.NE.AND P6, PT, R9, RZ, PT ;  /* 0x000000ff0900720c */ /* 0x000fc80003fc5270 */
[----:B------:R-:W-:-:S09]  /*6320*/  SEL R44, R40, RZ, P6 ;  /* 0x000000ff282c7207 */ /* 0x000fd20003000000 */
[----:B0-----:R-:W-:Y:S01]  /*6330*/  @P6 IMAD.IADD R7, R46, 0x1, R15 ;  /* 0x000000012e076824 */ /* 0x001fe200078e020f */
[----:B------:R-:W-:-:S04]  /*6340*/  ISETP.NE.AND P6, PT, R2, RZ, PT ;  /* 0x000000ff0200720c */ /* 0x000fc80003fc5270 */
[----:B------:R-:W-:-:S05]  /*6350*/  SEL R46, R7, RZ, !P6 ;  /* 0x000000ff072e7207 */ /* 0x000fca0007000000 */
[----:B------:R-:W-:-:S05]  /*6360*/  IMAD.IADD R9, R39, 0x1, R46 ;  /* 0x0000000127097824 */ /* 0x000fca00078e022e */
[----:B------:R-:W-:Y:S01]  /*6370*/  SEL R46, R9, RZ, !P0 ;  /* 0x000000ff092e7207 */ /* 0x000fe20004000000 */
[----:B------:R-:W-:Y:S01]  /*6380*/  @!P0 IMAD.MOV R42, RZ, RZ, R2 ;  /* 0x000000ffff2a8224 */ /* 0x000fe200078e0202 */
[----:B------:R-:W-:-:S03]  /*6390*/  ISETP.NE.AND P0, PT, R43, RZ, PT ;  /* 0x000000ff2b00720c */ /* 0x000fc60003f05270 */
[----:B------:R-:W-:-:S05]  /*63a0*/  IMAD.IADD R11, R11, 0x1, R46 ;  /* 0x000000010b0b7824 */ /* 0x000fca00078e022e */
[----:B------:R-:W-:-:S05]  /*63b0*/  SEL R40, R11, RZ, !P0 ;  /* 0x000000ff0b287207 */ /* 0x000fca0004000000 */
[----:B------:R-:W-:-:S05]  /*63c0*/  IMAD.IADD R29, R29, 0x1, R40 ;  /* 0x000000011d1d7824 */ /* 0x000fca00078e0228 */
[----:B------:R-:W-:Y:S01]  /*63d0*/  SEL R40, R29, RZ, !P1 ;  /* 0x000000ff1d287207 */ /* 0x000fe20004800000 */
[----:B------:R-:W-:-:S04]  /*63e0*/  IMAD.IADD R25, R25, 0x1, R44 ;  /* 0x0000000119197824 */ /* 0x000fc800078e022c */
[----:B------:R-:W-:Y:S02]  /*63f0*/  IMAD.IADD R31, R31, 0x1, R40 ;  /* 0x000000011f1f7824 */ /* 0x000fe400078e0228 */
[----:B------:R-:W-:-:S03]  /*6400*/  IMAD.IADD R23, R25, 0x1, R42 ;  /* 0x0000000119177824 */ /* 0x000fc600078e022a */
[----:B------:R-:W-:Y:S01]  /*6410*/  SEL R40, R31, RZ, !P5 ;  /* 0x000000ff1f287207 */ /* 0x000fe20006800000 */
[----:B------:R-:W-:Y:S02]  /*6420*/  VIADD R21, R23, 0x1 ;  /* 0x0000000117157836 */ /* 0x000fe40000000000 */
[----:B------:R-:W-:Y:S02]  /*6430*/  @!P0 IMAD.MOV R21, RZ, RZ, R23 ;  /* 0x000000ffff158224 */ /* 0x000fe400078e0217 */
[----:B------:R-:W-:Y:S02]  /*6440*/  IMAD.IADD R33, R33, 0x1, R40 ;  /* 0x0000000121217824 */ /* 0x000fe400078e0228 */
[----:B------:R-:W-:Y:S02]  /*6450*/  VIADD R19, R21, 0x1 ;  /* 0x0000000115137836 */ /* 0x000fe40000000000 */
[----:B------:R-:W-:Y:S01]  /*6460*/  @!P1 IMAD.MOV R19, RZ, RZ, R21 ;  /* 0x000000ffff139224 */ /* 0x000fe200078e0215 */
[----:B------:R-:W-:Y:S01]  /*6470*/  SEL R40, R33, RZ, !P2 ;  /* 0x000000ff21287207 */ /* 0x000fe20005000000 */
[----:B------:R-:W-:-:S02]  /*6480*/  IMAD.IADD R5, R26, 0x1, R5 ;  /* 0x000000011a057824 */ /* 0x000fc400078e0205 */
[----:B------:R-:W-:Y:S02]  /*6490*/  VIADD R17, R19, 0x1 ;  /* 0x0000000113117836 */ /* 0x000fe40000000000 */
[----:B------:R-:W-:Y:S01]  /*64a0*/  @!P5 IMAD.MOV R17, RZ, RZ, R19 ;  /* 0x000000ffff11d224 */ /* 0x000fe200078e0213 */
[----:B------:R-:W-:Y:S01]  /*64b0*/  ISETP.NE.AND P5, PT, R26, RZ, PT ;  /* 0x000000ff1a00720c */ /* 0x000fe20003fa5270 */
[----:B------:R-:W-:-:S03]  /*64c0*/  IMAD.IADD R35, R35, 0x1, R40 ;  /* 0x0000000123237824 */ /* 0x000fc600078e0228 */
[----:B------:R-:W-:Y:S02]  /*64d0*/  SEL R40, R13, RZ, !P5 ;  /* 0x000000ff0d287207 */ /* 0x000fe40006800000 */
[----:B------:R-:W-:Y:S02]  /*64e0*/  SEL R42, R35, RZ, !P3 ;  /* 0x000000ff232a7207 */ /* 0x000fe40005800000 */
[----:B------:R-:W-:Y:S01]  /*64f0*/  ISETP.GE.AND P5, PT, R5, 0x101, PT ;  /* 0x000001010500780c */ /* 0x000fe20003fa6270 */
[----:B------:R-:W-:Y:S02]  /*6500*/  VIADD R15, R17, 0x1 ;  /* 0x00000001110f7836 */ /* 0x000fe40000000000 */
[----:B------:R-:W-:Y:S02]  /*6510*/  @!P2 IMAD.MOV R15, RZ, RZ, R17 ;  /* 0x000000ffff0fa224 */ /* 0x000fe400078e0211 */
[----:B------:R-:W-:Y:S02]  /*6520*/  IMAD.IADD R37, R37, 0x1, R42 ;  /* 0x0000000125257824 */ /* 0x000fe400078e022a */
[----:B------:R-:W-:-:S02]  /*6530*/  VIADD R13, R15, 0x1 ;  /* 0x000000010f0d7836 */ /* 0x000fc40000000000 */
[----:B------:R-:W-:Y:S01]  /*6540*/  @!P3 IMAD.MOV R13, RZ, RZ, R15 ;  /* 0x000000ffff0db224 */ /* 0x000fe200078e020f */
[----:B------:R-:W-:Y:S01]  /*6550*/  SEL R39, R37, RZ, !P4 ;  /* 0x000000ff25277207 */ /* 0x000fe20006000000 */
[----:B------:R-:W-:Y:S01]  /*6560*/  BSSY.RECONVERGENT B0, `(.L_x_1812) ;  /* 0x0000119000007945 */ /* 0x000fe20003800200 */
[----:B------:R-:W-:Y:S02]  /*6570*/  IMAD.IADD R27, R27, 0x1, R40 ;  /* 0x000000011b1b7824 */ /* 0x000fe400078e0228 */
[----:B------:R-:W-:Y:S02]  /*6580*/  VIADD R44, R13, 0x1 ;  /* 0x000000010d2c7836 */ /* 0x000fe40000000000 */
[----:B------:R-:W-:Y:S02]  /*6590*/  IMAD.IADD R39, R4, 0x1, R39 ;  /* 0x0000000104277824 */ /* 0x000fe400078e0227 */
[----:B------:R-:W-:Y:S02]  /*65a0*/  IMAD.IADD R45, R2, 0x1, R25 ;  /* 0x00000001022d7824 */ /* 0x000fe400078e0219 */
[----:B------:R-:W-:Y:S01]  /*65b0*/  @!P4 IMAD.MOV R44, RZ, RZ, R13 ;  /* 0x000000ffff2cc224 */ /* 0x000fe200078e020d */
[----:B------:R-:W-:Y:S06]  /*65c0*/  @!P5 BRA `(.L_x_1813) ;  /* 0x0000000c0048d947 */ /* 0x000fec0003800000 */
[----:B------:R-:W-:Y:S01]  /*65d0*/  BAR.SYNC.DEFER_BLOCKING 0x0 ;  /* 0x0000000000007b1d */ /* 0x000fe20000010000 */
[----:B------:R-:W-:Y:S01]  /*65e0*/  IMAD.MOV.U32 R41, RZ, RZ, 0x1 ;  /* 0x00000001ff297424 */ /* 0x000fe200078e00ff */
[----:B------:R-:W-:Y:S02]  /*65f0*/  ISETP.NE.AND P5, PT, R8, R10, PT ;  /* 0x0000000a0800720c */ /* 0x000fe40003fa5270 */
[----:B------:R-:W-:Y:S01]  /*6600*/  @P6 LEA R25, R25, UR4, 0x3 ;  /* 0x0000000419196c11 */ /* 0x000fe2000f8e18ff */
[----:B------:R-:W-:Y:S01]  /*6610*/  IMAD R2, R0, 0x9, R41 ;  /* 0x0000000900027824 */ /* 0x000fe200078e0229 */
[----:B------:R-:W-:Y:S01]  /*6620*/  @P0 LEA R23, R23, UR4, 0x3 ;  /* 0x0000000417170c11 */ /* 0x000fe2000f8e18ff */
[----:B------:R-:W-:Y:S01]  /*6630*/  IMAD.MOV.U32 R41, RZ, RZ, 0x9 ;  /* 0x00000009ff297424 */ /* 0x000fe200078e00ff */
[----:B------:R-:W-:Y:S02]  /*6640*/  @P1 LEA R21, R21, UR4, 0x3 ;  /* 0x0000000415151c11 */ /* 0x000fe4000f8e18ff */
[----:B------:R-:W-:Y:S01]  /*6650*/  ISETP.NE.AND P5, PT, R2, UR7, !P5 ;  /* 0x0000000702007c0c */ /* 0x000fe2000efa5270 */
[----:B------:R-:W-:Y:S01]  /*6660*/  IMAD R2, R0, R41, 0x4 ;  /* 0x0000000400027424 */ /* 0x000fe200078e0229 */
[----:B------:R-:W-:-:S02]  /*6670*/  @P2 LEA R17, R17, UR4, 0x3 ;  /* 0x0000000411112c11 */ /* 0x000fc4000f8e18ff */
[----:B------:R-:W-:Y:S02]  /*6680*/  @P3 LEA R15, R15, UR4, 0x3 ;  /* 0x000000040f0f3c11 */ /* 0x000fe4000f8e18ff */
[----:B------:R-:W-:-:S07]  /*6690*/  @P4 LEA R13, R13, UR4, 0x3 ;  /* 0x000000040d0d4c11 */ /* 0x000fce000f8e18ff */
[----:B------:R-:W-:Y:S01]  /*66a0*/  @!P5 LEA R45, R45, UR4, 0x3 ;  /* 0x000000042d2ddc11 */ /* 0x000fe2000f8e18ff */
[----:B------:R0:W-:Y:S01]  /*66b0*/  @P6 STS.64 [R25], R6 ;  /* 0x0000000619006388 */ /* 0x0001e20000000a00 */
[----:B------:R-:W-:-:S03]  /*66c0*/  ISETP.NE.AND P6, PT, R30, R32, PT ;  /* 0x000000201e00720c */ /* 0x000fc60003fc5270 */
[----:B------:R0:W-:Y:S01]  /*66d0*/  @!P5 STS.64 [R45], R8 ;  /* 0x000000082d00d388 */ /* 0x0001e20000000a00 */
[----:B------:R-:W-:Y:S01]  /*66e0*/  ISETP.NE.AND P6, PT, R2, UR7, !P6 ;  /* 0x0000000702007c0c */ /* 0x000fe2000f7c5270 */
[----:B------:R-:W-:Y:S01]  /*66f0*/  IMAD R2, R0, R41, 0x8 ;  /* 0x0000000800027424 */ /* 0x000fe200078e0229 */
[----:B------:R-:W-:Y:S01]  /*6700*/  ISETP.NE.AND P5, PT, R38, R3, PT ;  /* 0x000000032600720c */ /* 0x000fe20003fa5270 */
[----:B------:R0:W-:Y:S01]  /*6710*/  @P0 STS.64 [R23], R10 ;  /* 0x0000000a17000388 */ /* 0x0001e20000000a00 */
[----:B------:R-:W-:Y:S02]  /*6720*/  ISETP.GE.U32.AND P0, PT, R0, R5, PT ;  /* 0x000000050000720c */ /* 0x000fe40003f06070 */
[----:B------:R-:W-:Y:S01]  /*6730*/  ISETP.NE.AND P5, PT, R2, UR7, !P5 ;  /* 0x0000000702007c0c */ /* 0x000fe2000efa5270 */
[----:B------:R0:W-:Y:S06]  /*6740*/  @P1 STS.64 [R21], R28 ;  /* 0x0000001c15001388 */ /* 0x0001ec0000000a00 */
[----:B------:R-:W-:-:S05]  /*6750*/  @!P6 LEA R19, R19, UR4, 0x3 ;  /* 0x000000041313ec11 */ /* 0x000fca000f8e18ff */
[----:B------:R0:W-:Y:S01]  /*6760*/  @!P6 STS.64 [R19], R30 ;  /* 0x0000001e1300e388 */ /* 0x0001e20000000a00 */
[----:B------:R-:W-:-:S03]  /*6770*/  @!P5 LEA R44, R44, UR4, 0x3 ;  /* 0x000000042c2cdc11 */ /* 0x000fc6000f8e18ff */
[----:B------:R0:W-:Y:S04]  /*6780*/  @P2 STS.64 [R17], R32 ;  /* 0x0000002011002388 */ /* 0x0001e80000000a00 */
[----:B------:R0:W-:Y:S04]  /*6790*/  @P3 STS.64 [R15], R34 ;  /* 0x000000220f003388 */ /* 0x0001e80000000a00 */
[----:B------:R0:W-:Y:S04]  /*67a0*/  @P4 STS.64 [R13], R36 ;  /* 0x000000240d004388 */ /* 0x0001e80000000a00 */
[----:B------:R0:W-:Y:S01]  /*67b0*/  @!P5 STS.64 [R44], R38 ;  /* 0x000000262c00d388 */ /* 0x0001e20000000a00 */
[----:B------:R-:W-:Y:S06]  /*67c0*/  BAR.SYNC.DEFER_BLOCKING 0x0 ;  /* 0x0000000000007b1d */ /* 0x000fec0000010000 */
[----:B------:R-:W-:Y:S05]  /*67d0*/  @P0 BRA `(.L_x_1814) ;  /* 0x0000000c00c40947 */ /* 0x000fea0003800000 */
[----:B0-----:R-:W-:Y:S01]  /*67e0*/  IADD3 R7, PT, PT, R18, R14, R16 ;  /* 0x0000000e12077210 */ /* 0x001fe20007ffe010 */
[----:B------:R-:W-:Y:S01]  /*67f0*/  BSSY.RECONVERGENT B1, `(.L_x_1815) ;  /* 0x0000028000017945 */ /* 0x000fe20003800200 */
[----:B------:R-:W-:Y:S02]  /*6800*/  LOP3.LUT R2, RZ, R0, RZ, 0x33, !PT ;  /* 0x00000000ff027212 */ /* 0x000fe400078e33ff */
[----:B------:R-:W-:-:S04]  /*6810*/  IADD3 R7, PT, PT, R22, R7, R20 ;  /* 0x0000000716077210 */ /* 0x000fc80007ffe014 */
[----:B------:R-:W-:-:S04]  /*6820*/  IADD3 R7, PT, PT, R26, R7, R24 ;  /* 0x000000071a077210 */ /* 0x000fc80007ffe018 */
[----:B------:R-:W-:-:S04]  /*6830*/  IADD3 R12, PT, PT, R2, R7, R12 ;  /* 0x00000007020c7210 */ /* 0x000fc80007ffe00c */
[C---:B------:R-:W-:Y:S02]  /*6840*/  LOP3.LUT R2, R12.reuse, 0x300, RZ, 0xc0, !PT ;  /* 0x000003000c027812 */ /* 0x040fe400078ec0ff */
[----:B------:R-:W-:Y:S02]  /*6850*/  ISETP.GE.U32.AND P1, PT, R12, 0x300, PT ;  /* 0x000003000c00780c */ /* 0x000fe40003f26070 */
[----:B------:R-:W-:Y:S01]  /*6860*/  ISETP.NE.AND P0, PT, R2, 0x300, PT ;  /* 0x000003000200780c */ /* 0x000fe20003f05270 */
[----:B------:R-:W-:-:S12]  /*6870*/  IMAD.MOV.U32 R2, RZ, RZ, R0 ;  /* 0x000000ffff027224 */ /* 0x000fd800078e0000 */
[----:B------:R-:W-:Y:S05]  /*6880*/  @!P0 BRA `(.L_x_1816) ;  /* 0x0000000000788947 */ /* 0x000fea0003800000 */
[----:B------:R-:W0:Y:S01]  /*6890*/  LDC.64 R6, c[0x0][0x3a0] ;  /* 0x0000e800ff067b82 */ /* 0x000e220000000a00 */
[----:B------:R-:W-:Y:S02]  /*68a0*/  LEA.HI R12, R12, 0x1, RZ, 0x18 ;  /* 0x000000010c0c7811 */ /* 0x000fe400078fc0ff */
[----:B------:R-:W-:-:S03]  /*68b0*/  LEA R4, R0, UR4, 0x3 ;  /* 0x0000000400047c11 */ /* 0x000fc6000f8e18ff */
[C---:B------:R-:W-:Y:S01]  /*68c0*/  IMAD.SHL.U32 R2, R12.reuse, 0x100, RZ ;  /* 0x000001000c027824 */ /* 0x040fe200078e00ff */
[----:B------:R-:W-:Y:S01]  /*68d0*/  LOP3.LUT R12, R12, 0x3, RZ, 0xc0, !PT ;  /* 0x000000030c0c7812 */ /* 0x000fe200078ec0ff */
[----:B------:R-:W1:Y:S04]  /*68e0*/  LDC.64 R8, c[0x0][0x398] ;  /* 0x0000e600ff087b82 */ /* 0x000e680000000a00 */
[----:B------:R-:W-:Y:S02]  /*68f0*/  IMAD.MOV R12, RZ, RZ, -R12 ;  /* 0x000000ffff0c7224 */ /* 0x000fe400078e0a0c */
[----:B0-----:R-:W-:-:S04]  /*6900*/  IMAD.WIDE.U32 R6, R0, 0x4, R6 ;  /* 0x0000000400067825 */ /* 0x001fc800078e0006 */
[----:B------:R-:W-:Y:S01]  /*6910*/  IMAD.MOV.U32 R16, RZ, RZ, R7 ;  /* 0x000000ffff107224 */ /* 0x000fe200078e0007 */
[----:B------:R-:W-:Y:S01]  /*6920*/  LOP3.LUT R7, R2, 0x300, RZ, 0xc0, !PT ;  /* 0x0000030002077812 */ /* 0x000fe200078ec0ff */
[----:B------:R-:W-:Y:S02]  /*6930*/  IMAD.MOV.U32 R15, RZ, RZ, R6 ;  /* 0x000000ffff0f7224 */ /* 0x000fe400078e0006 */
[----:B-1----:R-:W-:-:S04]  /*6940*/  IMAD.WIDE.U32 R8, R0, 0x4, R8 ;  /* 0x0000000400087825 */ /* 0x002fc800078e0008 */
[----:B------:R-:W-:Y:S02]  /*6950*/  IMAD.MOV.U32 R13, RZ, RZ, R8 ;  /* 0x000000ffff0d7224 */ /* 0x000fe400078e0008 */
[----:B------:R-:W-:Y:S02]  /*6960*/  IMAD.MOV.U32 R14, RZ, RZ, R9 ;  /* 0x000000ffff0e7224 */ /* 0x000fe400078e0009 */
[----:B------:R-:W-:-:S07]  /*6970*/  IMAD.IADD R2, R7, 0x1, R0 ;  /* 0x0000000107027824 */ /* 0x000fce00078e0200 */
.L_x_1817:
[----:B0-----:R0:W1:Y:S01]  /*6980*/  LDS.64 R10, [R4] ;  /* 0x00000000040a7984 */ /* 0x0010620000000a00 */
[----:B------:R-:W-:Y:S01]  /*6990*/  IMAD.MOV.U32 R6, RZ, RZ, R13 ;  /* 0x000000ffff067224 */ /* 0x000fe200078e000d */
[----:B------:R-:W-:Y:S01]  /*69a0*/  IADD3 R13, P3, PT, R13, 0x400, RZ ;  /* 0x000004000d0d7810 */ /* 0x000fe20007f7e0ff */
[----:B------:R-:W-:Y:S02]  /*69b0*/  IMAD.MOV.U32 R7, RZ, RZ, R14 ;  /* 0x000000ffff077224 */ /* 0x000fe400078e000e */
[----:B------:R-:W-:Y:S01]  /*69c0*/  IMAD.MOV.U32 R8, RZ, RZ, R15 ;  /* 0x000000ffff087224 */ /* 0x000fe200078e000f */
[----:B------:R-:W-:Y:S01]  /*69d0*/  IADD3 R15, P2, PT, R15, 0x400, RZ ;  /* 0x000004000f0f7810 */ /* 0x000fe20007f5e0ff */
[----:B------:R-:W-:Y:S02]  /*69e0*/  IMAD.MOV.U32 R9, RZ, RZ, R16 ;  /* 0x000000ffff097224 */ /* 0x000fe400078e0010 */
[----:B------:R-:W-:Y:S02]  /*69f0*/  VIADD R12, R12, 0x1 ;  /* 0x000000010c0c7836 */ /* 0x000fe40000000000 */
[----:B0-----:R-:W-:-:S02]  /*6a00*/  VIADD R4, R4, 0x800 ;  /* 0x0000080004047836 */ /* 0x001fc40000000000 */
[----:B------:R-:W-:Y:S01]  /*6a10*/  IMAD.X R16, RZ, RZ, R16, P2 ;  /* 0x000000ffff107224 */ /* 0x000fe200010e0610 */
[----:B------:R-:W-:Y:S01]  /*6a20*/  ISETP.NE.AND P0, PT, R12, RZ, PT ;  /* 0x000000ff0c00720c */ /* 0x000fe20003f05270 */
[----:B------:R-:W-:Y:S01]  /*6a30*/  IMAD.X R14, RZ, RZ, R14, P3 ;  /* 0x000000ffff0e7224 */ /* 0x000fe200018e060e */
[----:B-1----:R0:W-:Y:S04]  /*6a40*/  STG.E desc[UR10][R6.64], R10 ;  /* 0x0000000a06007986 */ /* 0x0021e8000c10190a */
[----:B------:R0:W-:Y:S07]  /*6a50*/  STG.E desc[UR10][R8.64], R11 ;  /* 0x0000000b08007986 */ /* 0x0001ee000c10190a */
[----:B------:R-:W-:Y:S05]  /*6a60*/  @P0 BRA `(.L_x_1817) ;  /* 0xfffffffc00c40947 */ /* 0x000fea000383ffff */
.L_x_1816:
[----:B------:R-:W-:Y:S05]  /*6a70*/  BSYNC.RECONVERGENT B1 ;  /* 0x0000000000017941 */ /* 0x000fea0003800200 */
.L_x_1815:
[----:B------:R-:W-:Y:S05]  /*6a80*/  @!P1 BRA `(.L_x_1814) ;  /* 0x0000000c00189947 */ /* 0x000fea0003800000 */
[----:B------:R-:W1:Y:S01]  /*6a90*/  LDCU.64 UR8, c[0x0][0x398] ;  /* 0x00007300ff0877ac */ /* 0x000e620008000a00 */
[----:B------:R-:W-:Y:S01]  /*6aa0*/  IMAD.IADD R4, R5, 0x1, -R2 ;  /* 0x0000000105047824 */ /* 0x000fe200078e0a02 */
[----:B------:R-:W-:Y:S01]  /*6ab0*/  BSSY.RECONVERGENT B1, `(.L_x_1818) ;  /* 0x000004c000017945 */ /* 0x000fe20003800200 */
[----:B0-----:R-:W-:Y:S01]  /*6ac0*/  IMAD.MOV.U32 R8, RZ, RZ, 0x800 ;  /* 0x00000800ff087424 */ /* 0x001fe200078e00ff */
[----:B------:R-:W0:Y:S01]  /*6ad0*/  LDCU.64 UR12, c[0x0][0x3a0] ;  /* 0x00007400ff0c77ac */ /* 0x000e220008000a00 */
[----:B------:R-:W-:Y:S01]  /*6ae0*/  IMAD.MOV.U32 R9, RZ, RZ, 0x0 ;  /* 0x00000000ff097424 */ /* 0x000fe200078e00ff */
[----:B------:R-:W-:Y:S02]  /*6af0*/  ISETP.GT.AND P1, PT, R4, 0xc00, PT ;  /* 0x00000c000400780c */ /* 0x000fe40003f24270 */
[C---:B------:R-:W-:Y:S01]  /*6b00*/  LEA R4, R2.reuse, UR4, 0x3 ;  /* 0x0000000402047c11 */ /* 0x040fe2000f8e18ff */
[----:B------:R-:W-:-:S04]  /*6b10*/  IMAD.WIDE.U32 R8, R2, 0x4, R8 ;  /* 0x0000000402087825 */ /* 0x000fc800078e0008 */
[----:B------:R-:W-:Y:S01]  /*6b20*/  VIADD R4, R4, 0x1000 ;  /* 0x0000100004047836 */ /* 0x000fe20000000000 */
[C---:B-1----:R-:W-:Y:S02]  /*6b30*/  IADD3 R6, P0, PT, R8.reuse, UR8, RZ ;  /* 0x0000000808067c10 */ /* 0x042fe4000ff1e0ff */
[----:B0-----:R-:W-:Y:S02]  /*6b40*/  IADD3 R8, P2, PT, R8, UR12, RZ ;  /* 0x0000000c08087c10 */ /* 0x001fe4000ff5e0ff */
[C---:B------:R-:W-:Y:S02]  /*6b50*/  IADD3.X R7, PT, PT, R9.reuse, UR9, RZ, P0, !PT ;  /* 0x0000000909077c10 */ /* 0x040fe400087fe4ff */
[----:B------:R-:W-:Y:S02]  /*6b60*/  IADD3.X R9, PT, PT, R9, UR13, RZ, P2, !PT ;  /* 0x0000000d09097c10 */ /* 0x000fe400097fe4ff */
[----:B------:R-:W-:Y:S01]  /*6b70*/  PLOP3.LUT P0, PT, PT, PT, PT, 0x80, 0x8 ;  /* 0x000000000008781c */ /* 0x000fe20003f0f070 */
[----:B------:R-:W-:-:S12]  /*6b80*/  @!P1 BRA `(.L_x_1819) ;  /* 0x0000000000f89947 */ /* 0x000fd80003800000 */
[----:B------:R-:W-:Y:S01]  /*6b90*/  PLOP3.LUT P0, PT, PT, PT, PT, 0x8, 0x80 ;  /* 0x000000000080781c */ /* 0x000fe20003f0e170 */
[----:B------:R-:W-:-:S12]  /*6ba0*/  VIADD R45, R5, 0xfffff400 ;  /* 0xfffff400052d7836 */ /* 0x000fd80000000000 */
.L_x_1820:
[----:B------:R-:W0:Y:S01]  /*6bb0*/  LDS.64 R10, [R4+-0x1000] ;  /* 0xfff00000040a7984 */ /* 0x000e220000000a00 */
[----:B------:R-:W-:-:S03]  /*6bc0*/  VIADD R2, R2, 0x1000 ;  /* 0x0000100002027836 */ /* 0x000fc60000000000 */
[----:B------:R-:W1:Y:S02]  /*6bd0*/  LDS.64 R12, [R4+-0x800] ;  /* 0xfff80000040c7984 */ /* 0x000e640000000a00 */
[----:B------:R-:W-:Y:S02]  /*6be0*/  ISETP.GE.AND P1, PT, R2, R45, PT ;  /* 0x0000002d0200720c */ /* 0x000fe40003f26270 */
[----:B------:R-:W2:Y:S04]  /*6bf0*/  LDS.64 R14, [R4] ;  /* 0x00000000040e7984 */ /* 0x000ea80000000a00 */
[----:B------:R-:W3:Y:S04]  /*6c00*/  LDS.64 R16, [R4+0x800] ;  /* 0x0008000004107984 */ /* 0x000ee80000000a00 */
[----:B------:R-:W4:Y:S04]  /*6c10*/  LDS.64 R18, [R4+0x1000] ;  /* 0x0010000004127984 */ /* 0x000f280000000a00 */
        /* <DEDUP_REMOVED lines=11> */
[----:B0-----:R0:W-:Y:S04]  /*6cd0*/  STG.E desc[UR10][R6.64+-0x800], R10 ;  /* 0xfff8000a06007986 */ /* 0x0011e8000c10190a */
[----:B------:R3:W-:Y:S01]  /*6ce0*/  STG.E desc[UR10][R8.64+-0x800], R11 ;  /* 0xfff8000b08007986 */ /* 0x0007e2000c10190a */
[----:B-1----:R-:W-:-:S03]  /*6cf0*/  VIADD R4, R4, 0x8000 ;  /* 0x0000800004047836 */ /* 0x002fc60000000000 */
[----:B------:R1:W-:Y:S04]  /*6d00*/  STG.E desc[UR10][R6.64+-0x400], R12 ;  /* 0xfffc000c06007986 */ /* 0x0003e8000c10190a */
[----:B------:R4:W-:Y:S01]  /*6d10*/  STG.E desc[UR10][R8.64+-0x400], R13 ;  /* 0xfffc000d08007986 */ /* 0x0009e2000c10190a */
[----:B0-----:R-:W-:-:S03]  /*6d20*/  IADD3 R10, P3, PT, R8, 0x4000, RZ ;  /* 0x00004000080a7810 */ /* 0x001fc60007f7e0ff */
[----:B--2---:R-:W-:Y:S02]  /*6d30*/  STG.E desc[UR10][R6.64], R14 ;  /* 0x0000000e06007986 */ /* 0x004fe4000c10190a */
[----:B---3--:R-:W-:Y:S02]  /*6d40*/  IMAD.X R11, RZ, RZ, R9, P3 ;  /* 0x000000ffff0b7224 */ /* 0x008fe400018e0609 */
[----:B------:R-:W-:Y:S01]  /*6d50*/  STG.E desc[UR10][R8.64], R15 ;  /* 0x0000000f08007986 */ /* 0x000fe2000c10190a */
[----:B-1----:R-:W-:-:S03]  /*6d60*/  IADD3 R12, P2, PT, R6, 0x4000, RZ ;  /* 0x00004000060c7810 */ /* 0x002fc60007f5e0ff */
[----:B------:R-:W-:Y:S02]  /*6d70*/  STG.E desc[UR10][R6.64+0x400], R16 ;  /* 0x0004001006007986 */ /* 0x000fe4000c10190a */
[----:B----4-:R-:W-:Y:S02]  /*6d80*/  IMAD.X R13, RZ, RZ, R7, P2 ;  /* 0x000000ffff0d7224 */ /* 0x010fe400010e0607 */
[----:B------:R-:W-:Y:S04]  /*6d90*/  STG.E desc[UR10][R8.64+0x400], R17 ;  /* 0x0004001108007986 */ /* 0x000fe8000c10190a */
[----:B------:R-:W-:Y:S04]  /*6da0*/  STG.E desc[UR10][R6.64+0x800], R18 ;  /* 0x0008001206007986 */ /* 0x000fe8000c10190a */
[----:B------:R-:W-:Y:S04]  /*6db0*/  STG.E desc[UR10][R8.64+0x800], R19 ;  /* 0x0008001308007986 */ /* 0x000fe8000c10190a */
        /* <DEDUP_REMOVED lines=27> */
.L_x_1819:
[----:B------:R-:W-:Y:S05]  /*6f70*/  BSYNC.RECONVERGENT B1 ;  /* 0x0000000000017941 */ /* 0x000fea0003800200 */
.L_x_1818:
[----:B------:R-:W-:Y:S01]  /*6f80*/  IMAD.IADD R10, R5, 0x1, -R2 ;  /* 0x00000001050a7824 */ /* 0x000fe200078e0a02 */
[----:B------:R-:W-:Y:S04]  /*6f90*/  BSSY.RECONVERGENT B1, `(.L_x_1821) ;  /* 0x0000026000017945 */ /* 0x000fe80003800200 */
[----:B------:R-:W-:-:S13]  /*6fa0*/  ISETP.GT.AND P1, PT, R10, 0x400, PT ;  /* 0x000004000a00780c */ /* 0x000fda0003f24270 */
[----:B------:R-:W-:Y:S05]  /*6fb0*/  @!P1 BRA `(.L_x_1822) ;  /* 0x00000000008c9947 */ /* 0x000fea0003800000 */
[----:B------:R-:W0:Y:S01]  /*6fc0*/  LDS.64 R10, [R4+-0x1000] ;  /* 0xfff00000040a7984 */ /* 0x000e220000000a00 */
[----:B------:R-:W-:Y:S01]  /*6fd0*/  PLOP3.LUT P0, PT, PT, PT, PT, 0x8, 0x80 ;  /* 0x000000000080781c */ /* 0x000fe20003f0e170 */
[----:B------:R-:W-:Y:S02]  /*6fe0*/  VIADD R2, R2, 0x800 ;  /* 0x0000080002027836 */ /* 0x000fe40000000000 */
[----:B------:R-:W1:Y:S04]  /*6ff0*/  LDS.64 R12, [R4+-0x800] ;  /* 0xfff80000040c7984 */ /* 0x000e680000000a00 */
[----:B------:R-:W2:Y:S04]  /*7000*/  LDS.64 R14, [R4] ;  /* 0x00000000040e7984 */ /* 0x000ea80000000a00 */
[----:B------:R-:W3:Y:S04]  /*7010*/  LDS.64 R16, [R4+0x800] ;  /* 0x0008000004107984 */ /* 0x000ee80000000a00 */
[----:B------:R-:W4:Y:S04]  /*7020*/  LDS.64 R18, [R4+0x1000] ;  /* 0x0010000004127984 */ /* 0x000f280000000a00 */
[----:B------:R-:W5:Y:S04]  /*7030*/  LDS.64 R20, [R4+0x1800] ;  /* 0x0018000004147984 */ /* 0x000f680000000a00 */
[----:B------:R-:W5:Y:S04]  /*7040*/  LDS.64 R22, [R4+0x2000] ;  /* 0x0020000004167984 */ /* 0x000f680000000a00 */
[----:B------:R0:W5:Y:S02]  /*7050*/  LDS.64 R24, [R4+0x2800] ;  /* 0x0028000004187984 */ /* 0x0001640000000a00 */
[----:B0-----:R-:W-:-:S02]  /*7060*/  VIADD R4, R4, 0x4000 ;  /* 0x0000400004047836 */ /* 0x001fc40000000000 */
[----:B------:R0:W-:Y:S04]  /*7070*/  STG.E desc[UR10][R6.64+-0x800], R10 ;  /* 0xfff8000a06007986 */ /* 0x0001e8000c10190a */
[----:B------:R3:W-:Y:S04]  /*7080*/  STG.E desc[UR10][R8.64+-0x800], R11 ;  /* 0xfff8000b08007986 */ /* 0x0007e8000c10190a */
[----:B-1----:R1:W-:Y:S04]  /*7090*/  STG.E desc[UR10][R6.64+-0x400], R12 ;  /* 0xfffc000c06007986 */ /* 0x0023e8000c10190a */
        /* <DEDUP_REMOVED lines=21> */
.L_x_1822:
[----:B------:R-:W-:Y:S05]  /*71f0*/  BSYNC.RECONVERGENT B1 ;  /* 0x0000000000017941 */ /* 0x000fea0003800200 */
.L_x_1821:
[----:B------:R-:W-:-:S13]  /*7200*/  ISETP.LT.OR P0, PT, R2, R5, P0 ;  /* 0x000000050200720c */ /* 0x000fda0000701670 */
[----:B------:R-:W-:Y:S05]  /*7210*/  @!P0 BRA `(.L_x_1814) ;  /* 0x0000000400348947 */ /* 0x000fea0003800000 */
[----:B------:R-:W0:Y:S04]  /*7220*/  LDS.64 R10, [R4+-0x1000] ;  /* 0xfff00000040a7984 */ /* 0x000e280000000a00 */
[----:B------:R-:W1:Y:S04]  /*7230*/  LDS.64 R12, [R4+-0x800] ;  /* 0xfff80000040c7984 */ /* 0x000e680000000a00 */
[----:B------:R-:W2:Y:S04]  /*7240*/  LDS.64 R14, [R4] ;  /* 0x00000000040e7984 */ /* 0x000ea80000000a00 */
[----:B------:R-:W3:Y:S04]  /*7250*/  LDS.64 R16, [R4+0x800] ;  /* 0x0008000004107984 */ /* 0x000ee80000000a00 */
        /* <DEDUP_REMOVED lines=8> */
[----:B------:R-:W-:Y:S05]  /*72e0*/  BRA `(.L_x_1814) ;  /* 0x0000000400007947 */ /* 0x000fea0003800000 */
.L_x_1813:
[----:B------:R-:W-:Y:S01]  /*72f0*/  IMAD.MOV.U32 R51, RZ, RZ, 0x9 ;  /* 0x00000009ff337424 */ /* 0x000fe200078e00ff */
[----:B------:R-:W-:Y:S01]  /*7300*/  ISETP.NE.AND P5, PT, R8, R10, PT ;  /* 0x0000000a0800720c */ /* 0x000fe20003fa5270 */
[----:B------:R-:W0:Y:S02]  /*7310*/  @P6 LDC.64 R42, c[0x0][0x398] ;  /* 0x0000e600ff2a6b82 */ /* 0x000e240000000a00 */
[----:B------:R-:W-:-:S05]  /*7320*/  IMAD R2, R0, R51, 0x1 ;  /* 0x0000000100027424 */ /* 0x000fca00078e0233 */
[----:B------:R-:W-:Y:S01]  /*7330*/  ISETP.NE.AND P5, PT, R2, UR7, !P5 ;  /* 0x0000000702007c0c */ /* 0x000fe2000efa5270 */
[----:B------:R-:W1:Y:S01]  /*7340*/  @P6 LDC.64 R48, c[0x0][0x3a0] ;  /* 0x0000e800ff306b82 */ /* 0x000e620000000a00 */
[CC--:B------:R-:W-:Y:S02]  /*7350*/  IMAD R2, R0.reuse, R51.reuse, 0x4 ;  /* 0x0000000400027424 */ /* 0x0c0fe400078e0233 */
[----:B------:R-:W-:-:S05]  /*7360*/  IMAD R51, R0, R51, 0x8 ;  /* 0x0000000800337424 */ /* 0x000fca00078e0233 */
[----:B------:R-:W2:Y:S08]  /*7370*/  @P1 LDC.64 R54, c[0x0][0x398] ;  /* 0x0000e600ff361b82 */ /* 0x000eb00000000a00 */
[----:B------:R-:W3:Y:S01]  /*7380*/  @!P5 LDC.64 R40, c[0x0][0x3a0] ;  /* 0x0000e800ff28db82 */ /* 0x000ee20000000a00 */
[----:B0-----:R-:W-:-:S05]  /*7390*/  @P6 IMAD.WIDE R52, R25, 0x4, R42 ;  /* 0x0000000419346825 */ /* 0x001fca00078e022a */
[----:B------:R-:W-:Y:S02]  /*73a0*/  @P6 STG.E desc[UR10][R52.64], R6 ;  /* 0x0000000634006986 */ /* 0x000fe4000c10190a */
[----:B------:R-:W0:Y:S01]  /*73b0*/  @!P5 LDC.64 R46, c[0x0][0x398] ;  /* 0x0000e600ff2edb82 */ /* 0x000e220000000a00 */
[----:B-1----:R-:W-:-:S05]  /*73c0*/  @P6 IMAD.WIDE R48, R25, 0x4, R48 ;  /* 0x0000000419306825 */ /* 0x002fca00078e0230 */
[----:B------:R1:W-:Y:S01]  /*73d0*/  @P6 STG.E desc[UR10][R48.64], R7 ;  /* 0x0000000730006986 */ /* 0x0003e2000c10190a */
[----:B------:R-:W-:Y:S01]  /*73e0*/  ISETP.NE.AND P6, PT, R30, R32, PT ;  /* 0x000000201e00720c */ /* 0x000fe20003fc5270 */
[----:B------:R-:W1:Y:S01]  /*73f0*/  @P0 LDC.64 R42, c[0x0][0x398] ;  /* 0x0000e600ff2a0b82 */ /* 0x000e620000000a00 */
[----:B--2---:R-:W-:Y:S02]  /*7400*/  @P1 IMAD.WIDE R54, R21, 0x4, R54 ;  /* 0x0000000415361825 */ /* 0x004fe400078e0236 */
[----:B------:R-:W-:-:S05]  /*7410*/  ISETP.NE.AND P6, PT, R2, UR7, !P6 ;  /* 0x0000000702007c0c */ /* 0x000fca000f7c5270 */
[----:B------:R-:W2:Y:S01]  /*7420*/  @P0 LDC.64 R24, c[0x0][0x3a0] ;  /* 0x0000e800ff180b82 */ /* 0x000ea20000000a00 */
[----:B---3--:R-:W-:-:S07]  /*7430*/  @!P5 IMAD.WIDE R58, R45, 0x4, R40 ;  /* 0x000000042d3ad825 */ /* 0x008fce00078e0228 */
[----:B------:R-:W3:Y:S01]  /*7440*/  @P1 LDC.64 R40, c[0x0][0x3a0] ;  /* 0x0000e800ff281b82 */ /* 0x000ee20000000a00 */
[----:B0-----:R-:W-:-:S05]  /*7450*/  @!P5 IMAD.WIDE R46, R45, 0x4, R46 ;  /* 0x000000042d2ed825 */ /* 0x001fca00078e022e */
[----:B------:R-:W-:Y:S01]  /*7460*/  @!P5 STG.E desc[UR10][R46.64], R8 ;  /* 0x000000082e00d986 */ /* 0x000fe2000c10190a */
[----:B-1----:R-:W-:Y:S01]  /*7470*/  @P0 IMAD.WIDE R48, R23, 0x4, R42 ;  /* 0x0000000417300825 */ /* 0x002fe200078e022a */
[----:B------:R-:W0:Y:S02]  /*7480*/  @P2 LDC.64 R6, c[0x0][0x398] ;  /* 0x0000e600ff062b82 */ /* 0x000e240000000a00 */
[----:B------:R1:W-:Y:S01]  /*7490*/  @!P5 STG.E desc[UR10][R58.64], R9 ;  /* 0x000000093a00d986 */ /* 0x0003e2000c10190a */
[----:B------:R-:W-:-:S03]  /*74a0*/  ISETP.NE.AND P5, PT, R38, R3, PT ;  /* 0x000000032600720c */ /* 0x000fc60003fa5270 */
[----:B------:R4:W-:Y:S01]  /*74b0*/  @P0 STG.E desc[UR10][R48.64], R10 ;  /* 0x0000000a30000986 */ /* 0x0009e2000c10190a */
[----:B------:R-:W-:Y:S01]  /*74c0*/  ISETP.NE.AND P5, PT, R51, UR7, !P5 ;  /* 0x0000000733007c0c */ /* 0x000fe2000efa5270 */
[----:B--2---:R-:W-:Y:S01]  /*74d0*/  @P0 IMAD.WIDE R56, R23, 0x4, R24 ;  /* 0x0000000417380825 */ /* 0x004fe200078e0218 */
[----:B------:R-:W2:Y:S04]  /*74e0*/  @!P6 LDC.64 R42, c[0x0][0x398] ;  /* 0x0000e600ff2aeb82 */ /* 0x000ea80000000a00 */
[----:B------:R0:W-:Y:S01]  /*74f0*/  @P0 STG.E desc[UR10][R56.64], R11 ;  /* 0x0000000b38000986 */ /* 0x0001e2000c10190a */
[----:B---3--:R-:W-:-:S03]  /*7500*/  @P1 IMAD.WIDE R52, R21, 0x4, R40 ;  /* 0x0000000415341825 */ /* 0x008fc600078e0228 */
[----:B------:R-:W3:Y:S01]  /*7510*/  @!P6 LDC.64 R22, c[0x0][0x3a0] ;  /* 0x0000e800ff16eb82 */ /* 0x000ee20000000a00 */
[----:B------:R0:W-:Y:S04]  /*7520*/  @P1 STG.E desc[UR10][R54.64], R28 ;  /* 0x0000001c36001986 */ /* 0x0001e8000c10190a */
[----:B------:R0:W-:Y:S03]  /*7530*/  @P1 STG.E desc[UR10][R52.64], R29 ;  /* 0x0000001d34001986 */ /* 0x0001e6000c10190a */
[----:B------:R-:W5:Y:S01]  /*7540*/  @P2 LDC.64 R24, c[0x0][0x3a0] ;  /* 0x0000e800ff182b82 */ /* 0x000f620000000a00 */
[----:B0-----:R-:W-:-:S07]  /*7550*/  @P2 IMAD.WIDE R6, R17, 0x4, R6 ;  /* 0x0000000411062825 */ /* 0x001fce00078e0206 */
[----:B-1----:R-:W0:Y:S01]  /*7560*/  @P3 LDC.64 R8, c[0x0][0x398] ;  /* 0x0000e600ff083b82 */ /* 0x002e220000000a00 */
[----:B--2---:R-:W-:-:S05]  /*7570*/  @!P6 IMAD.WIDE R42, R19, 0x4, R42 ;  /* 0x00000004132ae825 */ /* 0x004fca00078e022a */
[----:B------:R1:W-:Y:S02]  /*7580*/  @!P6 STG.E desc[UR10][R42.64], R30 ;  /* 0x0000001e2a00e986 */ /* 0x0003e4000c10190a */
[----:B------:R-:W2:Y:S01]  /*7590*/  @P3 LDC.64 R50, c[0x0][0x3a0] ;  /* 0x0000e800ff323b82 */ /* 0x000ea20000000a00 */
[----:B---3--:R-:W-:-:S05]  /*75a0*/  @!P6 IMAD.WIDE R22, R19, 0x4, R22 ;  /* 0x000000041316e825 */ /* 0x008fca00078e0216 */
[----:B------:R1:W-:Y:S02]  /*75b0*/  @!P6 STG.E desc[UR10][R22.64], R31 ;  /* 0x0000001f1600e986 */ /* 0x0003e4000c10190a */
[----:B----4-:R-:W3:Y:S01]  /*75c0*/  @P4 LDC.64 R48, c[0x0][0x398] ;  /* 0x0000e600ff304b82 */ /* 0x010ee20000000a00 */
[----:B-----5:R-:W-:Y:S01]  /*75d0*/  @P2 IMAD.WIDE R24, R17, 0x4, R24 ;  /* 0x0000000411182825 */ /* 0x020fe200078e0218 */
[----:B------:R1:W-:Y:S04]  /*75e0*/  @P2 STG.E desc[UR10][R6.64], R32 ;  /* 0x0000002006002986 */ /* 0x0003e8000c10190a */
[----:B------:R1:W-:Y:S02]  /*75f0*/  @P2 STG.E desc[UR10][R24.64], R33 ;  /* 0x0000002118002986 */ /* 0x0003e4000c10190a */
[----:B------:R-:W4:Y:S01]  /*7600*/  @P4 LDC.64 R46, c[0x0][0x3a0] ;  /* 0x0000e800ff2e4b82 */ /* 0x000f220000000a00 */
[----:B0-----:R-:W-:-:S05]  /*7610*/  @P3 IMAD.WIDE R8, R15, 0x4, R8 ;  /* 0x000000040f083825 */ /* 0x001fca00078e0208 */
[----:B------:R1:W-:Y:S02]  /*7620*/  @P3 STG.E desc[UR10][R8.64], R34 ;  /* 0x0000002208003986 */ /* 0x0003e4000c10190a */
[----:B------:R-:W0:Y:S01]  /*7630*/  @!P5 LDC.64 R20, c[0x0][0x398] ;  /* 0x0000e600ff14db82 */ /* 0x000e220000000a00 */
[----:B--2---:R-:W-:-:S05]  /*7640*/  @P3 IMAD.WIDE R50, R15, 0x4, R50 ;  /* 0x000000040f323825 */ /* 0x004fca00078e0232 */
[----:B------:R1:W-:Y:S02]  /*7650*/  @P3 STG.E desc[UR10][R50.64], R35 ;  /* 0x0000002332003986 */ /* 0x0003e4000c10190a */
[----:B------:R-:W2:Y:S01]  /*7660*/  @!P5 LDC.64 R40, c[0x0][0x3a0] ;  /* 0x0000e800ff28db82 */ /* 0x000ea20000000a00 */
[----:B---3--:R-:W-:-:S05]  /*7670*/  @P4 IMAD.WIDE R48, R13, 0x4, R48 ;  /* 0x000000040d304825 */ /* 0x008fca00078e0230 */
[----:B------:R1:W-:Y:S01]  /*7680*/  @P4 STG.E desc[UR10][R48.64], R36 ;  /* 0x0000002430004986 */ /* 0x0003e2000c10190a */
[----:B----4-:R-:W-:-:S05]  /*7690*/  @P4 IMAD.WIDE R46, R13, 0x4, R46 ;  /* 0x000000040d2e4825 */ /* 0x010fca00078e022e */
[----:B------:R1:W-:Y:S01]  /*76a0*/  @P4 STG.E desc[UR10][R46.64], R37 ;  /* 0x000000252e004986 */ /* 0x0003e2000c10190a */
[----:B0-----:R-:W-:-:S05]  /*76b0*/  @!P5 IMAD.WIDE R20, R44, 0x4, R20 ;  /* 0x000000042c14d825 */ /* 0x001fca00078e0214 */
[----:B------:R1:W-:Y:S01]  /*76c0*/  @!P5 STG.E desc[UR10][R20.64], R38 ;  /* 0x000000261400d986 */ /* 0x0003e2000c10190a */
[----:B--2---:R-:W-:-:S05]  /*76d0*/  @!P5 IMAD.WIDE R40, R44, 0x4, R40 ;  /* 0x000000042c28d825 */ /* 0x004fca00078e0228 */
[----:B------:R1:W-:Y:S02]  /*76e0*/  @!P5 STG.E desc[UR10][R40.64], R39 ;  /* 0x000000272800d986 */ /* 0x0003e4000c10190a */
.L_x_1814:
[----:B------:R-:W-:Y:S05]  /*76f0*/  BSYNC.RECONVERGENT B0 ;  /* 0x0000000000007941 */ /* 0x000fea0003800200 */
.L_x_1812:
[----:B------:R-:W-:-:S13]  /*7700*/  ISETP.NE.AND P0, PT, R0, 0xff, PT ;  /* 0x000000ff0000780c */ /* 0x000fda0003f05270 */
[----:B------:R-:W-:Y:S05]  /*7710*/  @P0 EXIT ;  /* 0x000000000000094d */ /* 0x000fea0003800000 */
[----:B0---4-:R-:W0:Y:S01]  /*7720*/  LDC.64 R10, c[0x0][0x3a8] ;  /* 0x0000ea00ff0a7b82 */ /* 0x011e220000000a00 */
[----:B------:R-:W-:-:S09]  /*7730*/  UISETP.NE.AND UP0, UPT, UR7, 0x900, UPT ;  /* 0x000009000700788c */ /* 0x000fd2000bf05270 */
[----:B------:R-:W-:Y:S05]  /*7740*/  BRA.U UP0, `(.L_x_1823) ;  /* 0x00000001001c7547 */ /* 0x000fea000b800000 */
[----:B-1----:R-:W1:Y:S08]  /*7750*/  LDC.64 R6, c[0x0][0x398] ;  /* 0x0000e600ff067b82 */ /* 0x002e700000000a00 */
[----:B------:R-:W2:Y:S01]  /*7760*/  LDC.64 R8, c[0x0][0x3a0] ;  /* 0x0000e800ff087b82 */ /* 0x000ea20000000a00 */
[----:B-1----:R-:W-:-:S05]  /*7770*/  IMAD.WIDE R6, R5, 0x4, R6 ;  /* 0x0000000405067825 */ /* 0x002fca00078e0206 */
[----:B------:R3:W-:Y:S01]  /*7780*/  STG.E desc[UR10][R6.64], R3 ;  /* 0x0000000306007986 */ /* 0x0007e2000c10190a */
[----:B--2---:R-:W-:-:S04]  /*7790*/  IMAD.WIDE R8, R5, 0x4, R8 ;  /* 0x0000000405087825 */ /* 0x004fc800078e0208 */
[----:B------:R-:W-:Y:S01]  /*77a0*/  VIADD R5, R5, 0x1 ;  /* 0x0000000105057836 */ /* 0x000fe20000000000 */
[----:B------:R3:W-:Y:S06]  /*77b0*/  STG.E desc[UR10][R8.64], R27 ;  /* 0x0000001b08007986 */ /* 0x0007ec000c10190a */
.L_x_1823:
[----:B0-----:R-:W-:Y:S01]  /*77c0*/  STG.E desc[UR10][R10.64], R5 ;  /* 0x000000050a007986 */ /* 0x001fe2000c10190a */
[----:B------:R-:W-:Y:S05]  /*77d0*/  EXIT ;  /* 0x000000000000794d */ /* 0x000fea0003800000 */
.L_x_1811:
[----:B------:R-:W0:Y:S01]  /*77e0*/  LDCU.64 UR4, c[0x0][0x380] ;  /* 0x00007000ff0477ac */ /* 0x000e220008000a00 */
[----:B------:R-:W1:Y:S01]  /*77f0*/  S2R R0, SR_TID.X ;  /* 0x0000000000007919 */ /* 0x000e620000002100 */
[----:B------:R-:W-:Y:S01]  /*7800*/  IMAD.MOV.U32 R34, RZ, RZ, RZ ;  /* 0x000000ffff227224 */ /* 0x000fe200078e00ff */
[----:B------:R-:W2:Y:S01]  /*7810*/  LDC R16, c[0x0][0x390] ;  /* 0x0000e400ff107b82 */ /* 0x000ea20000000800 */
[----:B0-----:R-:W-:-:S06]  /*7820*/  UIMAD.WIDE.U32 UR12, UR6, 0x4, UR4 ;  /* 0x00000004060c78a5 */ /* 0x001fcc000f8e0004 */
[----:B------:R-:W-:Y:S02]  /*7830*/  IMAD.U32 R2, RZ, RZ, UR12 ;  /* 0x0000000cff027e24 */ /* 0x000fe4000f8e00ff */
[----:B------:R-:W-:-:S05]  /*7840*/  IMAD.U32 R3, RZ, RZ, UR13 ;  /* 0x0000000dff037e24 */ /* 0x000fca000f8e00ff */
[----:B------:R-:W3:Y:S01]  /*7850*/  LDG.E.CONSTANT R8, desc[UR10][R2.64] ;  /* 0x0000000a02087981 */ /* 0x000ee2000c1e9900 */
[C---:B-1----:R-:W-:Y:S02]  /*7860*/  LOP3.LUT R4, R0.reuse, 0x1f, RZ, 0xc0, !PT ;  /* 0x0000001f00047812 */ /* 0x042fe400078ec0ff */
[----:B------:R-:W-:-:S05]  /*7870*/  LOP3.LUT R5, R0, 0x3e0, RZ, 0xc0, !PT ;  /* 0x000003e000057812 */ /* 0x000fca00078ec0ff */
[----:B------:R-:W-:Y:S02]  /*7880*/  IMAD R11, R5, 0x9, R4 ;  /* 0x00000009050b7824 */ /* 0x000fe400078e0204 */
[----:B------:R-:W-:Y:S02]  /*7890*/  IMAD.U32 R5, RZ, RZ, UR5 ;  /* 0x00000005ff057e24 */ /* 0x000fe4000f8e00ff */
[C---:B------:R-:W-:Y:S01]  /*78a0*/  VIADD R6, R11.reuse, 0x40 ;  /* 0x000000400b067836 */ /* 0x040fe20000000000 */
[C---:B------:R-:W-:Y:S01]  /*78b0*/  ISETP.GE.U32.AND P5, PT, R11.reuse, UR7, PT ;  /* 0x000000070b007c0c */ /* 0x040fe2000bfa6070 */
[C---:B------:R-:W-:Y:S02]  /*78c0*/  VIADD R4, R11.reuse, 0x20 ;  /* 0x000000200b047836 */ /* 0x040fe40000000000 */
[C---:B------:R-:W-:Y:S01]  /*78d0*/  VIADD R9, R11.reuse, 0x60 ;  /* 0x000000600b097836 */ /* 0x040fe20000000000 */
[----:B------:R-:W-:Y:S01]  /*78e0*/  ISETP.GE.U32.AND P1, PT, R6, UR7, PT ;  /* 0x0000000706007c0c */ /* 0x000fe2000bf26070 */
[C---:B------:R-:W-:Y:S01]  /*78f0*/  VIADD R6, R11.reuse, 0x80 ;  /* 0x000000800b067836 */ /* 0x040fe20000000000 */
[----:B------:R-:W-:Y:S01]  /*7900*/  ISETP.GE.U32.AND P0, PT, R4, UR7, PT ;  /* 0x0000000704007c0c */ /* 0x000fe2000bf06070 */
[----:B------:R-:W-:Y:S01]  /*7910*/  VIADD R10, R11, 0xa0 ;  /* 0x000000a00b0a7836 */ /* 0x000fe20000000000 */
[----:B------:R-:W-:Y:S01]  /*7920*/  ISETP.GE.U32.AND P2, PT, R9, UR7, PT ;  /* 0x0000000709007c0c */ /* 0x000fe2000bf46070 */
[----:B------:R-:W-:Y:S01]  /*7930*/  IMAD.U32 R4, RZ, RZ, UR4 ;  /* 0x00000004ff047e24 */ /* 0x000fe2000f8e00ff */
[----:B------:R-:W-:-:S02]  /*7940*/  ISETP.GE.U32.AND P3, PT, R6, UR7, PT ;  /* 0x0000000706007c0c */ /* 0x000fc4000bf66070 */
[C---:B------:R-:W-:Y:S01]  /*7950*/  LEA R6, P6, R11.reuse, UR12, 0x2 ;  /* 0x0000000c0b067c11 */ /* 0x040fe2000f8c10ff */
[C---:B------:R-:W-:Y:S01]  /*7960*/  @!P5 VIADD R7, R11.reuse, UR6 ;  /* 0x000000060b07dc36 */ /* 0x040fe20008000000 */
[----:B------:R-:W-:Y:S01]  /*7970*/  ISETP.GE.U32.AND P4, PT, R10, UR7, PT ;  /* 0x000000070a007c0c */ /* 0x000fe2000bf86070 */
[----:B------:R-:W-:Y:S02]  /*7980*/  VIADD R12, R11, 0xc0 ;  /* 0x000000c00b0c7836 */ /* 0x000fe40000000000 */
[----:B------:R-:W-:-:S04]  /*7990*/  @!P5 IMAD.WIDE.U32 R4, R7, 0x4, R4 ;  /* 0x000000040704d825 */ /* 0x000fc800078e0004 */
[C---:B------:R-:W-:Y:S02]  /*79a0*/  VIADD R13, R11.reuse, 0xe0 ;  /* 0x000000e00b0d7836 */ /* 0x040fe40000000000 */
[----:B------:R-:W-:Y:S02]  /*79b0*/  IMAD.X R7, RZ, RZ, UR13, P6 ;  /* 0x0000000dff077e24 */ /* 0x000fe4000b0e06ff */
[----:B------:R-:W-:Y:S01]  /*79c0*/  VIADD R11, R11, 0x100 ;  /* 0x000001000b0b7836 */ /* 0x000fe20000000000 */
[----:B------:R-:W-:Y:S01]  /*79d0*/  ISETP.GE.U32.AND P6, PT, R12, UR7, PT ;  /* 0x000000070c007c0c */ /* 0x000fe2000bfc6070 */
[----:B---3--:R-:W-:Y:S02]  /*79e0*/  IMAD.MOV.U32 R9, RZ, RZ, R8 ;  /* 0x000000ffff097224 */ /* 0x008fe400078e0008 */
[----:B------:R0:W3:Y:S01]  /*79f0*/  @!P5 LDG.E.CONSTANT R8, desc[UR10][R4.64] ;  /* 0x0000000a0408d981 */ /* 0x0000e2000c1e9900 */
[----:B------:R-:W-:Y:S01]  /*7a00*/  ISETP.GE.U32.AND P5, PT, R13, UR7, PT ;  /* 0x000000070d007c0c */ /* 0x000fe2000bfa6070 */
[----:B------:R-:W-:-:S06]  /*7a10*/  IMAD.MOV.U32 R10, RZ, RZ, R9 ;  /* 0x000000ffff0a7224 */ /* 0x000fcc00078e0009 */
[----:B------:R-:W4:Y:S01]  /*7a20*/  @!P0 LDG.E.CONSTANT R10, desc[UR10][R6.64+0x80] ;  /* 0x0000800a060a8981 */ /* 0x000f22000c1e9900 */
[----:B------:R-:W-:Y:S01]  /*7a30*/  ISETP.GE.U32.AND P0, PT, R11, UR7, PT ;  /* 0x000000070b007c0c */ /* 0x000fe2000bf06070 */
[--C-:B------:R-:W-:Y:S02]  /*7a40*/  IMAD.MOV.U32 R11, RZ, RZ, R9.reuse ;  /* 0x000000ffff0b7224 */ /* 0x100fe400078e0009 */
[--C-:B0-----:R-:W-:Y:S02]  /*7a50*/  IMAD.MOV.U32 R4, RZ, RZ, R9.reuse ;  /* 0x000000ffff047224 */ /* 0x101fe400078e0009 */
[--C-:B------:R-:W-:Y:S02]  /*7a60*/  IMAD.MOV.U32 R5, RZ, RZ, R9.reuse ;  /* 0x000000ffff057224 */ /* 0x100fe400078e0009 */
[--C-:B------:R-:W-:Y:S01]  /*7a70*/  IMAD.MOV.U32 R12, RZ, RZ, R9.reuse ;  /* 0x000000ffff0c7224 */ /* 0x100fe200078e0009 */
[----:B------:R-:W5:Y:S01]  /*7a80*/  @!P1 LDG.E.CONSTANT R11, desc[UR10][R6.64+0x100] ;  /* 0x0001000a060b9981 */ /* 0x000f62000c1e9900 */
[----:B------:R-:W-:-:S02]  /*7a90*/  IMAD.MOV.U32 R13, RZ, RZ, R9 ;  /* 0x000000ffff0d7224 */ /* 0x000fc400078e0009 */
[----:B------:R-:W-:Y:S01]  /*7aa0*/  IMAD.MOV.U32 R14, RZ, RZ, R9 ;  /* 0x000000ffff0e7224 */ /* 0x000fe200078e0009 */
[----:B------:R-:W2:Y:S04]  /*7ab0*/  @!P2 LDG.E.CONSTANT R4, desc[UR10][R6.64+0x180] ;  /* 0x0001800a0604a981 */ /* 0x000ea8000c1e9900 */
[----:B------:R-:W2:Y:S04]  /*7ac0*/  @!P3 LDG.E.CONSTANT R5, desc[UR10][R6.64+0x200] ;  /* 0x0002000a0605b981 */ /* 0x000ea8000c1e9900 */
[----:B------:R-:W2:Y:S04]  /*7ad0*/  @!P4 LDG.E.CONSTANT R12, desc[UR10][R6.64+0x280] ;  /* 0x0002800a060cc981 */ /* 0x000ea8000c1e9900 */
[----:B------:R-:W2:Y:S04]  /*7ae0*/  @!P6 LDG.E.CONSTANT R13, desc[UR10][R6.64+0x300] ;  /* 0x0003000a060de981 */ /* 0x000ea8000c1e9900 */
[----:B------:R-:W2:Y:S04]  /*7af0*/  @!P5 LDG.E.CONSTANT R14, desc[UR10][R6.64+0x380] ;  /* 0x0003800a060ed981 */ /* 0x000ea8000c1e9900 */
[----:B------:R0:W2:Y:S01]  /*7b00*/  @!P0 LDG.E.CONSTANT R9, desc[UR10][R6.64+0x400] ;  /* 0x0004000a06098981 */ /* 0x0000a2000c1e9900 */
[----:B------:R-:W-:-:S13]  /*7b10*/  ISETP.NE.AND P6, PT, R0, RZ, PT ;  /* 0x000000ff0000720c */ /* 0x000fda0003fc5270 */
[----:B------:R1:W2:Y:S01]  /*7b20*/  @!P6 LDG.E.CONSTANT R34, desc[UR10][R2.64+-0x4] ;  /* 0xfffffc0a0222e981 */ /* 0x0002a2000c1e9900 */
[----:B------:R-:W1:Y:S01]  /*7b30*/  S2R R40, SR_LANEID ;  /* 0x0000000000287919 */ /* 0x000e620000000000 */
[----:B------:R-:W1:Y:S01]  /*7b40*/  S2UR UR5, SR_CgaCtaId ;  /* 0x00000000000579c3 */ /* 0x000e620000008800 */
[----:B------:R-:W-:Y:S01]  /*7b50*/  SHF.R.U32.HI R41, RZ, 0x5, R0 ;  /* 0x00000005ff297819 */ /* 0x000fe20000011600 */
[----:B------:R-:W-:Y:S01]  /*7b60*/  UMOV UR4, 0x400 ;  /* 0x0000040000047882 */ /* 0x000fe20000000000 */
[----:B0-----:R-:W-:Y:S01]  /*7b70*/  P2R R6, PR, RZ, 0x40 ;  /* 0x00000040ff067803 */ /* 0x001fe20000000000 */
[----:B-1----:R-:W-:Y:S02]  /*7b80*/  ULEA UR4, UR5, UR4, 0x18 ;  /* 0x0000000405047291 */ /* 0x002fe4000f8ec0ff */
[----:B------:R-:W-:-:S05]  /*7b90*/  IMAD R15, R41, 0x120, R40 ;  /* 0x00000120290f7824 */ /* 0x000fca00078e0228 */
[----:B------:R-:W-:-:S05]  /*7ba0*/  LEA R17, R15, UR4, 0x2 ;  /* 0x000000040f117c11 */ /* 0x000fca000f8e10ff */
[----:B------:R-:W-:Y:S01]  /*7bb0*/  IMAD R18, R40, 0x20, R17 ;  /* 0x0000002028127824 */ /* 0x000fe200078e0211 */
[C---:B------:R-:W-:Y:S02]  /*7bc0*/  LEA R20, R0.reuse, UR4, 0x2 ;  /* 0x0000000400147c11 */ /* 0x040fe4000f8e10ff */
[----:B------:R-:W-:Y:S01]  /*7bd0*/  ISETP.NE.AND P0, PT, R0, RZ, PT ;  /* 0x000000ff0000720c */ /* 0x000fe20003f05270 */
[----:B---3--:R-:W-:Y:S04]  /*7be0*/  STS [R17], R8 ;  /* 0x0000000811007388 */ /* 0x008fe80000000800 */
[----:B----4-:R-:W-:Y:S04]  /*7bf0*/  STS [R17+0x80], R10 ;  /* 0x0000800a11007388 */ /* 0x010fe80000000800 */
[----:B-----5:R-:W-:Y:S04]  /*7c00*/  STS [R17+0x100], R11 ;  /* 0x0001000b11007388 */ /* 0x020fe80000000800 */
[----:B--2---:R-:W-:Y:S04]  /*7c10*/  STS [R17+0x180], R4 ;  /* 0x0001800411007388 */ /* 0x004fe80000000800 */
[----:B------:R-:W-:Y:S04]  /*7c20*/  STS [R17+0x200], R5 ;  /* 0x0002000511007388 */ /* 0x000fe80000000800 */
[----:B------:R-:W-:Y:S04]  /*7c30*/  STS [R17+0x280], R12 ;  /* 0x0002800c11007388 */ /* 0x000fe80000000800 */
[----:B------:R-:W-:Y:S04]  /*7c40*/  STS [R17+0x300], R13 ;  /* 0x0003000d11007388 */ /* 0x000fe80000000800 */
[----:B------:R-:W-:Y:S04]  /*7c50*/  STS [R17+0x380], R14 ;  /* 0x0003800e11007388 */ /* 0x000fe80000000800 */
[----:B------:R-:W-:Y:S01]  /*7c60*/  STS [R17+0x400], R9 ;  /* 0x0004000911007388 */ /* 0x000fe20000000800 */
[----:B------:R-:W-:-:S03]  /*7c70*/  NOP ;  /* 0x0000000000007918 */ /* 0x000fc60000000000 */
[----:B------:R-:W0:Y:S04]  /*7c80*/  LDS R37, [R18+0x20] ;  /* 0x0000200012257984 */ /* 0x000e280000000800 */
[----:B------:R-:W-:Y:S04]  /*7c90*/  LDS R2, [R18] ;  /* 0x0000000012027984 */ /* 0x000fe80000000800 */
[----:B------:R-:W1:Y:S04]  /*7ca0*/  LDS R4, [R18+0x4] ;  /* 0x0000040012047984 */ /* 0x000e680000000800 */
[----:B------:R-:W2:Y:S04]  /*7cb0*/  LDS R6, [R18+0x8] ;  /* 0x0000080012067984 */ /* 0x000ea80000000800 */
[----:B------:R-:W-:Y:S04]  /*7cc0*/  LDS R8, [R18+0xc] ;  /* 0x00000c0012087984 */ /* 0x000fe80000000800 */
[----:B------:R-:W-:Y:S04]  /*7cd0*/  LDS R10, [R18+0x10] ;  /* 0x00001000120a7984 */ /* 0x000fe80000000800 */
[----:B------:R-:W-:Y:S04]  /*7ce0*/  LDS R12, [R18+0x14] ;  /* 0x00001400120c7984 */ /* 0x000fe80000000800 */
[----:B------:R-:W-:Y:S04]  /*7cf0*/  LDS R14, [R18+0x18] ;  /* 0x00001800120e7984 */ /* 0x000fe80000000800 */
[----:B------:R-:W-:Y:S01]  /*7d00*/  LDS R32, [R18+0x1c] ;  /* 0x00001c0012207984 */ /* 0x000fe20000000800 */
[----:B------:R-:W-:Y:S06]  /*7d10*/  BAR.SYNC.DEFER_BLOCKING 0x0 ;  /* 0x0000000000007b1d */ /* 0x000fec0000010000 */
        /* <DEDUP_REMOVED lines=10> */
[----:B------:R-:W4:Y:S04]  /*7dc0*/  LDS R3, [R18] ;  /* 0x0000000012037984 */ /* 0x000f280000000800 */
[----:B------:R-:W5:Y:S04]  /*7dd0*/  LDS R5, [R18+0x4] ;  /* 0x0000040012057984 */ /* 0x000f680000000800 */
[----:B------:R-:W5:Y:S04]  /*7de0*/  LDS R7, [R18+0x8] ;  /* 0x0000080012077984 */ /* 0x000f680000000800 */
[----:B------:R-:W-:Y:S04]  /*7df0*/  LDS R9, [R18+0xc] ;  /* 0x00000c0012097984 */ /* 0x000fe80000000800 */
[----:B------:R-:W-:Y:S04]  /*7e00*/  LDS R11, [R18+0x10] ;  /* 0x00001000120b7984 */ /* 0x000fe80000000800 */
[----:B------:R-:W-:Y:S04]  /*7e10*/  LDS R13, [R18+0x14] ;  /* 0x00001400120d7984 */ /* 0x000fe80000000800 */
[----:B------:R-:W-:Y:S04]  /*7e20*/  LDS R15, [R18+0x18] ;  /* 0x00001800120f7984 */ /* 0x000fe80000000800 */
[----:B------:R-:W-:Y:S04]  /*7e30*/  LDS R33, [R18+0x1c] ;  /* 0x00001c0012217984 */ /* 0x000fe80000000800 */
[----:B------:R4:W-:Y:S01]  /*7e40*/  LDS R16, [R18+0x20] ;  /* 0x0000200012107984 */ /* 0x0009e20000000800 */
[----:B------:R-:W-:Y:S06]  /*7e50*/  BAR.SYNC.DEFER_BLOCKING 0x0 ;  /* 0x0000000000007b1d */ /* 0x000fec0000010000 */
[----:B0-----:R-:W-:Y:S02]  /*7e60*/  STS [R20+0x47c], R37 ;  /* 0x00047c2514007388 */ /* 0x001fe40000000800 */
[----:B------:R-:W-:Y:S01]  /*7e70*/  BAR.SYNC.DEFER_BLOCKING 0x0 ;  /* 0x0000000000007b1d */ /* 0x000fe20000010000 */
[----:B---3--:R-:W-:Y:S01]  /*7e80*/  IMAD R17, R0, 0x9, RZ ;  /* 0x0000000900117824 */ /* 0x008fe200078e02ff */
[----:B-1----:R-:W-:-:S03]  /*7e90*/  ISETP.NE.AND P1, PT, R2, R4, PT ;  /* 0x000000040200720c */ /* 0x002fc60003f25270 */
[----:B------:R-:W-:Y:S01]  /*7ea0*/  VIADD R19, R17, 0x1 ;  /* 0x0000000111137836 */ /* 0x000fe20000000000 */
[----:B------:R-:W0:Y:S04]  /*7eb0*/  @P0 LDS R34, [R20+0x478] ;  /* 0x0004780014220984 */ /* 0x000e280000000800 */
[----:B------:R-:W-:Y:S01]  /*7ec0*/  ISETP.EQ.OR P1, PT, R19, UR7, P1 ;  /* 0x0000000713007c0c */ /* 0x000fe20008f22670 */
[----:B------:R-:W-:Y:S01]  /*7ed0*/  VIADD R19, R17, 0x2 ;  /* 0x0000000211137836 */ /* 0x000fe20000000000 */
[----:B--2---:R-:W-:Y:S02]  /*7ee0*/  ISETP.NE.AND P2, PT, R4, R6, PT ;  /* 0x000000060400720c */ /* 0x004fe40003f45270 */
[----:B----4-:R-:W-:Y:S02]  /*7ef0*/  SEL R18, R3, RZ, !P1 ;  /* 0x000000ff03127207 */ /* 0x010fe40004800000 */
[----:B------:R-:W-:-:S03]  /*7f00*/  ISETP.EQ.OR P2, PT, R19, UR7, P2 ;  /* 0x0000000713007c0c */ /* 0x000fc60009742670 */
[----:B-----5:R-:W-:Y:S01]  /*7f10*/  IMAD.IADD R18, R5, 0x1, R18 ;  /* 0x0000000105127824 */ /* 0x020fe200078e0212 */
[----:B------:R-:W-:Y:S01]  /*7f20*/  ISETP.NE.AND P5, PT, R6, R8, PT ;  /* 0x000000080600720c */ /* 0x000fe20003fa5270 */
[----:B------:R-:W-:-:S03]  /*7f30*/  VIADD R19, R17, 0x3 ;  /* 0x0000000311137836 */ /* 0x000fc60000000000 */
[----:B------:R-:W-:Y:S02]  /*7f40*/  SEL R18, R18, RZ, !P2 ;  /* 0x000000ff12127207 */ /* 0x000fe40005000000 */
[----:B------:R-:W-:-:S03]  /*7f50*/  ISETP.EQ.OR P5, PT, R19, UR7, P5 ;  /* 0x0000000713007c0c */ /* 0x000fc6000afa2670 */
[----:B------:R-:W-:Y:S01]  /*7f60*/  IMAD.IADD R18, R7, 0x1, R18 ;  /* 0x0000000107127824 */ /* 0x000fe200078e0212 */
[----:B------:R-:W-:Y:S01]  /*7f70*/  ISETP.NE.AND P4, PT, R8, R10, PT ;  /* 0x0000000a0800720c */ /* 0x000fe20003f85270 */
[----:B------:R-:W-:-:S03]  /*7f80*/  VIADD R21, R17, 0x4 ;  /* 0x0000000411157836 */ /* 0x000fc60000000000 */
[----:B------:R-:W-:Y:S02]  /*7f90*/  SEL R18, R18, RZ, !P5 ;  /* 0x000000ff12127207 */ /* 0x000fe40006800000 */
[----:B------:R-:W-:Y:S02]  /*7fa0*/  ISETP.EQ.OR P4, PT, R21, UR7, P4 ;  /* 0x0000000715007c0c */ /* 0x000fe4000a782670 */
[----:B0-----:R-:W-:-:S04]  /*7fb0*/  ISETP.NE.AND P0, PT, R34, R2, PT ;  /* 0x000000022200720c */ /* 0x001fc80003f05270 */
[----:B------:R-:W-:Y:S01]  /*7fc0*/  ISETP.EQ.OR P0, PT, R17, UR7, P0 ;  /* 0x0000000711007c0c */ /* 0x000fe20008702670 */
[----:B------:R-:W-:Y:S02]  /*7fd0*/  IMAD.IADD R18, R9, 0x1, R18 ;  /* 0x0000000109127824 */ /* 0x000fe400078e0212 */
[----:B------:R-:W-:Y:S01]  /*7fe0*/  IMAD.MOV.U32 R20, RZ, RZ, 0x2 ;  /* 0x00000002ff147424 */ /* 0x000fe200078e00ff */
[----:B------:R-:W-:Y:S01]  /*7ff0*/  SEL R19, RZ, 0x1, !P0 ;  /* 0x00000001ff137807 */ /* 0x000fe20004000000 */
[----:B------:R-:W-:Y:S01]  /*8000*/  VIADD R21, R17, 0x5 ;  /* 0x0000000511157836 */ /* 0x000fe20000000000 */
[----:B------:R-:W-:-:S07]  /*8010*/  SEL R18, R18, RZ, !P4 ;  /* 0x000000ff12127207 */ /* 0x000fce0006000000 */
[----:B------:R-:W-:Y:S01]  /*8020*/  @!P0 IMAD.MOV R20, RZ, RZ, 0x1 ;  /* 0x00000001ff148424 */ /* 0x000fe200078e02ff */
[----:B------:R-:W-:Y:S01]  /*8030*/  ISETP.NE.AND P0, PT, R10, R12, PT ;  /* 0x0000000c0a00720c */ /* 0x000fe20003f05270 */
[----:B------:R-:W-:-:S03]  /*8040*/  IMAD.IADD R18, R11, 0x1, R18 ;  /* 0x000000010b127824 */ /* 0x000fc600078e0212 */
[----:B------:R-:W-:Y:S01]  /*8050*/  ISETP.EQ.OR P0, PT, R21, UR7, P0 ;  /* 0x0000000715007c0c */ /* 0x000fe20008702670 */
[----:B------:R-:W-:Y:S01]  /*8060*/  @!P1 IMAD.MOV R20, RZ, RZ, R19 ;  /* 0x000000ffff149224 */ /* 0x000fe200078e0213 */
[----:B------:R-:W-:Y:S01]  /*8070*/  ISETP.NE.AND P3, PT, R12, R14, PT ;  /* 0x0000000e0c00720c */ /* 0x000fe20003f65270 */
[----:B------:R-:W-:Y:S01]  /*8080*/  VIADD R21, R17, 0x6 ;  /* 0x0000000611157836 */ /* 0x000fe20000000000 */
[----:B------:R-:W-:Y:S01]  /*8090*/  SEL R18, R18, RZ, !P0 ;  /* 0x000000ff12127207 */ /* 0x000fe20004000000 */
[----:B------:R-:W-:Y:S02]  /*80a0*/  VIADD R19, R20, 0x1 ;  /* 0x0000000114137836 */ /* 0x000fe40000000000 */
[----:B------:R-:W-:Y:S01]  /*80b0*/  @!P2 IMAD.MOV R19, RZ, RZ, R20 ;  /* 0x000000ffff13a224 */ /* 0x000fe200078e0214 */
[----:B------:R-:W-:Y:S01]  /*80c0*/  ISETP.EQ.OR P3, PT, R21, UR7, P3 ;  /* 0x0000000715007c0c */ /* 0x000fe20009f62670 */
[----:B------:R-:W-:Y:S02]  /*80d0*/  IMAD.IADD R18, R13, 0x1, R18 ;  /* 0x000000010d127824 */ /* 0x000fe400078e0212 */
[----:B------:R-:W-:-:S02]  /*80e0*/  VIADD R20, R19, 0x1 ;  /* 0x0000000113147836 */ /* 0x000fc40000000000 */
[----:B------:R-:W-:Y:S01]  /*80f0*/  @!P5 IMAD.MOV R20, RZ, RZ, R19 ;  /* 0x000000ffff14d224 */ /* 0x000fe200078e0213 */
[----:B------:R-:W-:Y:S01]  /*8100*/  SEL R18, R18, RZ, !P3 ;  /* 0x000000ff12127207 */ /* 0x000fe20005800000 */
[----:B------:R-:W-:Y:S01]  /*8110*/  VIADD R21, R17, 0x7 ;  /* 0x0000000711157836 */ /* 0x000fe20000000000 */
[----:B------:R-:W-:-:S03]  /*8120*/  ISETP.NE.AND P5, PT, R14, R32, PT ;  /* 0x000000200e00720c */ /* 0x000fc60003fa5270 */
[----:B------:R-:W-:Y:S01]  /*8130*/  IMAD.IADD R18, R15, 0x1, R18 ;  /* 0x000000010f127824 */ /* 0x000fe200078e0212 */
[----:B------:R-:W-:Y:S01]  /*8140*/  ISETP.EQ.OR P5, PT, R21, UR7, P5 ;  /* 0x0000000715007c0c */ /* 0x000fe2000afa2670 */
[----:B------:R-:W-:Y:S02]  /*8150*/  VIADD R19, R20, 0x1 ;  /* 0x0000000114137836 */ /* 0x000fe40000000000 */
[----:B------:R-:W-:Y:S01]  /*8160*/  @!P4 IMAD.MOV R19, RZ, RZ, R20 ;  /* 0x000000ffff13c224 */ /* 0x000fe200078e0214 */
[----:B------:R-:W-:Y:S01]  /*8170*/  SEL R18, R18, RZ, !P5 ;  /* 0x000000ff12127207 */ /* 0x000fe20006800000 */
[----:B------:R-:W-:Y:S01]  /*8180*/  VIADD R17, R17, 0x8 ;  /* 0x0000000811117836 */ /* 0x000fe20000000000 */
[----:B------:R-:W-:-:S03]  /*8190*/  ISETP.NE.AND P4, PT, R32, R37, PT ;  /* 0x000000252000720c */ /* 0x000fc60003f85270 */
[----:B------:R-:W-:Y:S01]  /*81a0*/  IMAD.IADD R18, R33, 0x1, R18 ;  /* 0x0000000121127824 */ /* 0x000fe200078e0212 */
[----:B------:R-:W-:-:S04]  /*81b0*/  ISETP.EQ.OR P4, PT, R17, UR7, P4 ;  /* 0x0000000711007c0c */ /* 0x000fc8000a782670 */
[----:B------:R-:W-:Y:S01]  /*81c0*/  SEL R17, R18, RZ, !P4 ;  /* 0x000000ff12117207 */ /* 0x000fe20006000000 */
[----:B------:R-:W-:-:S04]  /*81d0*/  VIADD R20, R19, 0x1 ;  /* 0x0000000113147836 */ /* 0x000fc80000000000 */
[----:B------:R-:W-:Y:S02]  /*81e0*/  IMAD.IADD R17, R16, 0x1, R17 ;  /* 0x0000000110117824 */ /* 0x000fe400078e0211 */
[----:B------:R-:W-:-:S03]  /*81f0*/  @!P0 IMAD.MOV R20, RZ, RZ, R19 ;  /* 0x000000ffff148224 */ /* 0x000fc600078e0213 */
[----:B------:R-:W0:Y:S01]  /*8200*/  SHFL.UP PT, R19, R17, 0x1, RZ ;  /* 0x0420000011137989 */ /* 0x000e2200000e00ff */
[----:B------:R-:W-:Y:S02]  /*8210*/  VIADD R18, R20, 0x1 ;  /* 0x0000000114127836 */ /* 0x000fe40000000000 */
[----:B------:R-:W-:-:S04]  /*8220*/  @!P3 IMAD.MOV R18, RZ, RZ, R20 ;  /* 0x000000ffff12b224 */ /* 0x000fc800078e0214 */
[----:B------:R-:W-:Y:S02]  /*8230*/  VIADD R36, R18, 0x1 ;  /* 0x0000000112247836 */ /* 0x000fe40000000000 */
[----:B------:R-:W-:-:S04]  /*8240*/  @!P5 IMAD.MOV R36, RZ, RZ, R18 ;  /* 0x000000ffff24d224 */ /* 0x000fc800078e0212 */
[----:B------:R-:W-:Y:S02]  /*8250*/  VIADD R16, R36, 0x1 ;  /* 0x0000000124107836 */ /* 0x000fe40000000000 */
[----:B------:R-:W-:-:S05]  /*8260*/  @!P4 IMAD.MOV R16, RZ, RZ, R36 ;  /* 0x000000ffff10c224 */ /* 0x000fca00078e0224 */
[----:B------:R-:W1:Y:S01]  /*8270*/  SHFL.UP PT, R18, R16, 0x1, RZ ;  /* 0x0420000010127989 */ /* 0x000e6200000e00ff */
[----:B------:R-:W-:Y:S02]  /*8280*/  ISETP.NE.AND P0, PT, R16, RZ, PT ;  /* 0x000000ff1000720c */ /* 0x000fe40003f05270 */
[----:B------:R-:W-:Y:S02]  /*8290*/  ISETP.GE.AND P4, PT, R40, 0x1, PT ;  /* 0x000000012800780c */ /* 0x000fe40003f86270 */
[----:B0-----:R-:W-:-:S04]  /*82a0*/  SEL R19, R19, RZ, !P0 ;  /* 0x000000ff13137207 */ /* 0x001fc80004000000 */
[----:B------:R-:W-:-:S05]  /*82b0*/  SEL R20, R19, RZ, P4 ;  /* 0x000000ff13147207 */ /* 0x000fca0002000000 */
[----:B------:R-:W-:-:S05]  /*82c0*/  IMAD.IADD R20, R17, 0x1, R20 ;  /* 0x0000000111147824 */ /* 0x000fca00078e0214 */
[----:B------:R-:W0:Y:S01]  /*82d0*/  SHFL.UP PT, R19, R20, 0x2, RZ ;  /* 0x0440000014137989 */ /* 0x000e2200000e00ff */
[----:B-1----:R-:W-:-:S05]  /*82e0*/  SEL R17, R18, RZ, P4 ;  /* 0x000000ff12117207 */ /* 0x002fca0002000000 */
[----:B------:R-:W-:-:S05]  /*82f0*/  IMAD.IADD R17, R17, 0x1, R16 ;  /* 0x0000000111117824 */ /* 0x000fca00078e0210 */
        /* <DEDUP_REMOVED lines=14> */
[----:B------:R-:W-:Y:S01]  /*83e0*/  IMAD.IADD R20, R19, 0x1, R20 ;  /* 0x0000000113147824 */ /* 0x000fe200078e0214 */
[----:B-1----:R-:W-:-:S04]  /*83f0*/  SEL R17, R16, RZ, P4 ;  /* 0x000000ff10117207 */ /* 0x002fc80002000000 */
[----:B------:R-:W0:Y:S01]  /*8400*/  SHFL.UP PT, R21, R20, 0x8, RZ ;  /* 0x0500000014157989 */ /* 0x000e2200000e00ff */
[----:B------:R-:W-:-:S05]  /*8410*/  IMAD.IADD R17, R18, 0x1, R17 ;  /* 0x0000000112117824 */ /* 0x000fca00078e0211 */
[----:B------:R-:W1:Y:S01]  /*8420*/  SHFL.UP PT, R16, R17, 0x8, RZ ;  /* 0x0500000011107989 */ /* 0x000e6200000e00ff */
[----:B------:R-:W-:Y:S02]  /*8430*/  ISETP.NE.AND P0, PT, R17, RZ, PT ;  /* 0x000000ff1100720c */ /* 0x000fe40003f05270 */
[----:B------:R-:W-:Y:S02]  /*8440*/  ISETP.GE.AND P4, PT, R40, 0x8, PT ;  /* 0x000000082800780c */ /* 0x000fe40003f86270 */
[----:B0-----:R-:W-:-:S04]  /*8450*/  SEL R21, R21, RZ, !P0 ;  /* 0x000000ff15157207 */ /* 0x001fc80004000000 */
[----:B------:R-:W-:Y:S02]  /*8460*/  SEL R21, R21, RZ, P4 ;  /* 0x000000ff15157207 */ /* 0x000fe40002000000 */
[----:B-1----:R-:W-:-:S03]  /*8470*/  SEL R16, R16, RZ, P4 ;  /* 0x000000ff10107207 */ /* 0x002fc60002000000 */
[----:B------:R-:W-:Y:S02]  /*8480*/  IMAD.IADD R21, R20, 0x1, R21 ;  /* 0x0000000114157824 */ /* 0x000fe400078e0215 */
[----:B------:R-:W-:-:S03]  /*8490*/  IMAD.IADD R16, R17, 0x1, R16 ;  /* 0x0000000111107824 */ /* 0x000fc600078e0210 */
[----:B------:R-:W0:Y:S04]  /*84a0*/  SHFL.UP PT, R19, R21, 0x10, RZ ;  /* 0x0600000015137989 */ /* 0x000e2800000e00ff */
[----:B------:R-:W1:Y:S01]  /*84b0*/  SHFL.UP PT, R18, R16, 0x10, RZ ;  /* 0x0600000010127989 */ /* 0x000e6200000e00ff */
[----:B------:R-:W-:Y:S02]  /*84c0*/  ISETP.NE.AND P5, PT, R40, 0x1f, PT ;  /* 0x0000001f2800780c */ /* 0x000fe40003fa5270 */
[----:B------:R-:W-:Y:S02]  /*84d0*/  ISETP.NE.AND P0, PT, R16, RZ, PT ;  /* 0x000000ff1000720c */ /* 0x000fe40003f05270 */
[----:B------:R-:W-:Y:S02]  /*84e0*/  ISETP.GE.AND P4, PT, R40, 0x10, PT ;  /* 0x000000102800780c */ /* 0x000fe40003f86270 */
[----:B0-----:R-:W-:-:S02]  /*84f0*/  SEL R19, R19, RZ, !P0 ;  /* 0x000000ff13137207 */ /* 0x001fc40004000000 */
[----:B-1----:R-:W-:Y:S02]  /*8500*/  SEL R17, R18, RZ, P4 ;  /* 0x000000ff12117207 */ /* 0x002fe40002000000 */
[----:B------:R-:W-:-:S03]  /*8510*/  SEL R18, R19, RZ, P4 ;  /* 0x000000ff13127207 */ /* 0x000fc60002000000 */
[----:B------:R-:W-:Y:S01]  /*8520*/  @!P5 LEA R35, R41, UR4, 0x3 ;  /* 0x000000042923dc11 */ /* 0x000fe2000f8e18ff */
[----:B------:R-:W-:Y:S02]  /*8530*/  IMAD.IADD R38, R16, 0x1, R17 ;  /* 0x0000000110267824 */ /* 0x000fe400078e0211 */
[----:B------:R-:W-:-:S05]  /*8540*/  IMAD.IADD R39, R21, 0x1, R18 ;  /* 0x0000000115277824 */ /* 0x000fca00078e0212 */
[----:B------:R-:W-:Y:S01]  /*8550*/  @!P5 STS.64 [R35], R38 ;  /* 0x000000262300d388 */ /* 0x000fe20000000a00 */
[----:B------:R-:W-:Y:S06]  /*8560*/  BAR.SYNC.DEFER_BLOCKING 0x0 ;  /* 0x0000000000007b1d */ /* 0x000fec0000010000 */
[----:B------:R-:W0:Y:S04]  /*8570*/  LDS.128 R16, [UR4] ;  /* 0x00000004ff107984 */ /* 0x000e280008000c00 */
[----:B------:R-:W1:Y:S04]  /*8580*/  LDS.128 R20, [UR4+0x10] ;  /* 0x00001004ff147984 */ /* 0x000e680008000c00 */
[----:B------:R-:W2:Y:S01]  /*8590*/  LDS.128 R24, [UR4+0x20] ;  /* 0x00002004ff187984 */ /* 0x000ea20008000c00 */
[----:B------:R-:W-:-:S02]  /*85a0*/  ISETP.NE.AND P4, PT, R41, 0x2, PT ;  /* 0x000000022900780c */ /* 0x000fc40003f85270 */
[----:B0-----:R-:W-:-:S04]  /*85b0*/  ISETP.NE.AND P0, PT, R18, RZ, PT ;  /* 0x000000ff1200720c */ /* 0x001fc80003f05270 */
[----:B------:R-:W-:Y:S02]  /*85c0*/  SEL R28, R17, RZ, !P0 ;  /* 0x000000ff111c7207 */ /* 0x000fe40004000000 */
[----:B-1----:R-:W-:-:S03]  /*85d0*/  ISETP.NE.AND P0, PT, R20, RZ, PT ;  /* 0x000000ff1400720c */ /* 0x002fc60003f05270 */
[----:B------:R-:W-:Y:S02]  /*85e0*/  IMAD.IADD R42, R19, 0x1, R28 ;  /* 0x00000001132a7824 */ /* 0x000fe400078e021c */
[----:B------:R-:W0:Y:S03]  /*85f0*/  LDS.128 R28, [UR4+0x30] ;  /* 0x00003004ff1c7984 */ /* 0x000e260008000c00 */
[C---:B------:R-:W-:Y:S02]  /*8600*/  SEL R44, R42.reuse, RZ, !P0 ;  /* 0x000000ff2a2c7207 */ /* 0x040fe40004000000 */
[----:B------:R-:W-:Y:S02]  /*8610*/  SEL R17, R42, R17, !P4 ;  /* 0x000000112a117207 */ /* 0x000fe40006000000 */
[----:B------:R-:W-:Y:S01]  /*8620*/  ISETP.NE.AND P0, PT, R22, RZ, PT ;  /* 0x000000ff1600720c */ /* 0x000fe20003f05270 */
[----:B------:R-:W-:-:S02]  /*8630*/  IMAD.IADD R42, R21, 0x1, R44 ;  /* 0x00000001152a7824 */ /* 0x000fc400078e022c */
[----:B------:R-:W-:-:S03]  /*8640*/  IMAD.IADD R19, R16, 0x1, R18 ;  /* 0x0000000110137824 */ /* 0x000fc600078e0212 */
[----:B------:R-:W-:Y:S02]  /*8650*/  SEL R18, R42, RZ, !P0 ;  /* 0x000000ff2a127207 */ /* 0x000fe40004000000 */
[----:B------:R-:W-:Y:S02]  /*8660*/  SEL R16, R19, R16, !P4 ;  /* 0x0000001013107207 */ /* 0x000fe40006000000 */
[----:B--2---:R-:W-:Y:S01]  /*8670*/  ISETP.NE.AND P4, PT, R24, RZ, PT ;  /* 0x000000ff1800720c */ /* 0x004fe20003f85270 */
[----:B------:R-:W-:Y:S01]  /*8680*/  IMAD.IADD R23, R23, 0x1, R18 ;  /* 0x0000000117177824 */ /* 0x000fe200078e0212 */
[----:B------:R-:W-:Y:S01]  /*8690*/  ISETP.NE.AND P5, PT, R41, 0x3, PT ;  /* 0x000000032900780c */ /* 0x000fe20003fa5270 */
[----:B------:R-:W-:-:S03]  /*86a0*/  IMAD.IADD R19, R19, 0x1, R20 ;  /* 0x0000000113137824 */ /* 0x000fc600078e0214 */
[----:B------:R-:W-:Y:S02]  /*86b0*/  SEL R18, R23, RZ, !P4 ;  /* 0x000000ff17127207 */ /* 0x000fe40006000000 */
[----:B------:R-:W-:Y:S02]  /*86c0*/  SEL R42, R42, R17, !P5 ;  /* 0x000000112a2a7207 */ /* 0x000fe40006800000 */
[----:B------:R-:W-:Y:S01]  /*86d0*/  SEL R16, R19, R16, !P5 ;  /* 0x0000001013107207 */ /* 0x000fe20006800000 */
[----:B------:R-:W-:Y:S01]  /*86e0*/  IMAD.IADD R17, R25, 0x1, R18 ;  /* 0x0000000119117824 */ /* 0x000fe200078e0212 */
[----:B------:R-:W-:Y:S01]  /*86f0*/  ISETP.NE.AND P4, PT, R26, RZ, PT ;  /* 0x000000ff1a00720c */ /* 0x000fe20003f85270 */
[----:B------:R-:W-:Y:S01]  /*8700*/  IMAD.IADD R19, R22, 0x1, R19 ;  /* 0x0000000116137824 */ /* 0x000fe200078e0213 */
[----:B------:R-:W-:Y:S01]  /*8710*/  ISETP.NE.AND P0, PT, R41, 0x4, PT ;  /* 0x000000042900780c */ /* 0x000fe20003f05270 */
[----:B------:R-:W1:Y:S01]  /*8720*/  SHFL.UP PT, R25, R38, 0x1, RZ ;  /* 0x0420000026197989 */ /* 0x000e6200000e00ff */
[----:B------:R-:W-:-:S02]  /*8730*/  SEL R18, R17, RZ, !P4 ;  /* 0x000000ff11127207 */ /* 0x000fc40006000000 */
[C---:B------:R-:W-:Y:S01]  /*8740*/  SEL R16, R19.reuse, R16, !P0 ;  /* 0x0000001013107207 */ /* 0x040fe20004000000 */
[----:B------:R-:W-:Y:S01]  /*8750*/  IMAD.IADD R19, R19, 0x1, R24 ;  /* 0x0000000113137824 */ /* 0x000fe200078e0218 */
[----:B------:R-:W-:Y:S01]  /*8760*/  ISETP.NE.AND P5, PT, R41, 0x5, PT ;  /* 0x000000052900780c */ /* 0x000fe20003fa5270 */
[----:B------:R-:W-:Y:S01]  /*8770*/  IMAD.IADD R27, R27, 0x1, R18 ;  /* 0x000000011b1b7824 */ /* 0x000fe200078e0212 */
[----:B------:R-:W-:Y:S02]  /*8780*/  SEL R42, R23, R42, !P0 ;  /* 0x0000002a172a7207 */ /* 0x000fe40004000000 */
[----:B0-----:R-:W-:Y:S02]  /*8790*/  ISETP.NE.AND P4, PT, R28, RZ, PT ;  /* 0x000000ff1c00720c */ /* 0x001fe40003f85270 */
[----:B------:R-:W-:Y:S01]  /*87a0*/  SEL R16, R19, R16, !P5 ;  /* 0x0000001013107207 */ /* 0x000fe20006800000 */
[----:B------:R-:W-:Y:S01]  /*87b0*/  IMAD.IADD R19, R26, 0x1, R19 ;  /* 0x000000011a137824 */ /* 0x000fe200078e0213 */
[----:B------:R-:W-:Y:S01]  /*87c0*/  SEL R42, R17, R42, !P5 ;  /* 0x0000002a112a7207 */ /* 0x000fe20006800000 */
[----:B------:R-:W0:Y:S01]  /*87d0*/  SHFL.UP PT, R35, R39, 0x1, RZ ;  /* 0x0420000027237989 */ /* 0x000e2200000e00ff */
[----:B------:R-:W-:-:S02]  /*87e0*/  ISETP.NE.AND P5, PT, R41, 0x6, PT ;  /* 0x000000062900780c */ /* 0x000fc40003fa5270 */
[----:B------:R-:W-:Y:S02]  /*87f0*/  SEL R18, R27, RZ, !P4 ;  /* 0x000000ff1b127207 */ /* 0x000fe40006000000 */
[----:B------:R-:W-:Y:S02]  /*8800*/  ISETP.GE.U32.AND P0, PT, R0, 0x20, PT ;  /* 0x000000200000780c */ /* 0x000fe40003f06070 */
[C---:B------:R-:W-:Y:S01]  /*8810*/  SEL R16, R19.reuse, R16, !P5 ;  /* 0x0000001013107207 */ /* 0x040fe20006800000 */
[----:B------:R-:W-:Y:S01]  /*8820*/  IMAD.IADD R19, R19, 0x1, R28 ;  /* 0x0000000113137824 */ /* 0x000fe200078e021c */
[----:B------:R-:W-:Y:S01]  /*8830*/  SEL R42, R27, R42, !P5 ;  /* 0x0000002a1b2a7207 */ /* 0x000fe20006800000 */
[----:B------:R-:W-:Y:S01]  /*8840*/  IMAD.IADD R29, R29, 0x1, R18 ;  /* 0x000000011d1d7824 */ /* 0x000fe200078e0212 */
[----:B------:R-:W-:Y:S02]  /*8850*/  ISETP.NE.AND P4, PT, R41, 0x7, PT ;  /* 0x000000072900780c */ /* 0x000fe40003f85270 */
[----:B------:R-:W-:-:S02]  /*8860*/  ISETP.NE.AND P5, PT, R30, RZ, PT ;  /* 0x000000ff1e00720c */ /* 0x000fc40003fa5270 */
[----:B------:R-:W-:Y:S02]  /*8870*/  SEL R16, R19, R16, !P4 ;  /* 0x0000001013107207 */ /* 0x000fe40006000000 */
[C---:B------:R-:W-:Y:S02]  /*8880*/  SEL R42, R29.reuse, R42, !P4 ;  /* 0x0000002a1d2a7207 */ /* 0x040fe40006000000 */
[----:B------:R-:W-:Y:S02]  /*8890*/  ISETP.NE.AND P4, PT, R40, RZ, P0 ;  /* 0x000000ff2800720c */ /* 0x000fe40000785270 */
[----:B------:R-:W-:Y:S02]  /*88a0*/  SEL R18, R29, RZ, !P5 ;  /* 0x000000ff1d127207 */ /* 0x000fe40006800000 */
[----:B-1----:R-:W-:-:S04]  /*88b0*/  @P0 ISETP.NE.AND P5, PT, R25, RZ, PT ;  /* 0x000000ff1900020c */ /* 0x002fc80003fa5270 */
[----:B------:R-:W-:Y:S02]  /*88c0*/  @P0 SEL R20, R42, RZ, !P5 ;  /* 0x000000ff2a140207 */ /* 0x000fe40006800000 */
[----:B------:R-:W-:-:S03]  /*88d0*/  @P0 ISETP.NE.AND P5, PT, R40, RZ, PT ;  /* 0x000000ff2800020c */ /* 0x000fc60003fa5270 */
[----:B0-----:R-:W-:Y:S01]  /*88e0*/  @P4 IMAD.IADD R42, R35, 0x1, R20 ;  /* 0x00000001232a4824 */ /* 0x001fe200078e0214 */
[----:B------:R-:W-:Y:S01]  /*88f0*/  @P0 SEL R17, R25, RZ, P5 ;  /* 0x000000ff19110207 */ /* 0x000fe20002800000 */
[----:B------:R-:W-:Y:S02]  /*8900*/  IMAD.IADD R30, R30, 0x1, R19 ;  /* 0x000000011e1e7824 */ /* 0x000fe400078e0213 */
[----:B------:R-:W-:Y:S02]  /*8910*/  IMAD.IADD R31, R31, 0x1, R18 ;  /* 0x000000011f1f7824 */ /* 0x000fe400078e0212 */
[----:B------:R-:W-:Y:S02]  /*8920*/  @P0 IMAD.IADD R25, R16, 0x1, R17 ;  /* 0x0000000110190824 */ /* 0x000fe400078e0211 */
[----:B------:R-:W-:Y:S01]  /*8930*/  @P0 IMAD.MOV.U32 R35, RZ, RZ, R42 ;  /* 0x000000ffff230224 */ /* 0x000fe200078e002a */
[----:B------:R-:W-:Y:S06]  /*8940*/  @P0 BRA `(.L_x_1824) ;  /* 0x0000000c001c0947 */ /* 0x000fec0003800000 */
[----:B------:R-:W0:Y:S01]  /*8950*/  LDC.64 R28, c[0x0][0x3b0] ;  /* 0x0000ec00ff1c7b82 */ /* 0x000e220000000a00 */
[----:B------:R-:W-:Y:S01]  /*8960*/  IMAD.U32 R17, RZ, RZ, UR8 ;  /* 0x00000008ff117e24 */ /* 0x000fe2000f8e00ff */
[----:B------:R-:W1:Y:S01]  /*8970*/  LDCU UR5, c[0x0][0x370] ;  /* 0x00006e00ff0577ac */ /* 0x000e620008000800 */
[----:B------:R-:W-:Y:S01]  /*8980*/  @!P6 IMAD.MOV.U32 R18, RZ, RZ, 0x64 ;  /* 0x00000064ff12e424 */ /* 0x000fe200078e00ff */
[----:B------:R2:W-:Y:S01]  /*8990*/  @!P6 STS [UR4+0x74], R30 ;  /* 0x0000741eff00e988 */ /* 0x0005e20008000804 */
[----:B------:R-:W-:Y:S02]  /*89a0*/  @!P6 IMAD.MOV.U32 R19, RZ, RZ, 0x0 ;  /* 0x00000000ff13e424 */ /* 0x000fe400078e00ff */
        /* <DEDUP_REMOVED lines=9> */
.L_x_1825:
[----:B------:R-:W-:Y:S05]  /*8a40*/  NANOSLEEP 0x1c2 ;  /* 0x000001c20000795d */ /* 0x000fea0003800000 */
[----:B------:R-:W-:Y:S01]  /*8a50*/  NOP ;  /* 0x0000000000007918 */ /* 0x000fe20000000000 */
.L_x_1826:
[----:B--2---:R-:W-:-:S03]  /*8a60*/  IMAD.WIDE.U32 R16, R0, 0x10, RZ ;  /* 0x0000001000107825 */ /* 0x004fc600078e00ff */
[----:B------:R-:W-:Y:S02]  /*8a70*/  LOP3.LUT R23, R16, 0xfffffff0, RZ, 0x3c, !PT ;  /* 0xfffffff010177812 */ /* 0x000fe400078e3cff */
[----:B------:R-:W-:Y:S02]  /*8a80*/  LOP3.LUT R17, RZ, R17, RZ, 0x33, !PT ;  /* 0x00000011ff117212 */ /* 0x000fe400078e33ff */
[----:B------:R-:W-:-:S05]  /*8a90*/  IADD3 R22, P0, PT, R28, R23, RZ ;  /* 0x000000171c167210 */ /* 0x000fca0007f1e0ff */
[----:B------:R-:W-:-:S08]  /*8aa0*/  IMAD.X R23, R29, 0x1, R17, P0 ;  /* 0x000000011d177824 */ /* 0x000fd000000e0611 */
.L_x_1828:
[----:B------:R-:W2:Y:S01]  /*8ab0*/  LD.E.128.STRONG.GPU R16, desc[UR10][R22.64+0x200] ;  /* 0x0002000a16107980 */ /* 0x000ea2000c10fd00 */
[----:B------:R-:W-:Y:S05]  /*8ac0*/  YIELD ;  /* 0x0000000000007946 */ /* 0x000fea0003800000 */
[----:B------:R-:W-:Y:S01]  /*8ad0*/  UMOV UR5, 0xffffffff ;  /* 0xffffffff00057882 */ /* 0x000fe20000000000 */
[----:B--2---:R-:W-:-:S04]  /*8ae0*/  ISETP.NE.U32.AND P0, PT, R18, 0x63, PT ;  /* 0x000000631200780c */ /* 0x004fc80003f05070 */
[----:B------:R-:W-:Y:S01]  /*8af0*/  ISETP.NE.AND.EX P0, PT, R19, RZ, PT, P0 ;  /* 0x000000ff1300720c */ /* 0x000fe20003f05300 */
[----:B------:R-:W-:-:S12]  /*8b00*/  BRA.DIV UR5, `(.L_x_1827) ;  /* 0x0000003205007947 */ /* 0x000fd8000b800000 */
[----:B------:R-:W-:-:S13]  /*8b10*/  VOTE.ANY P0, !P0 ;  /* 0x0000000000ff7806 */ /* 0x000fda0004000100 */
.L_x_1885:
        /* <DEDUP_REMOVED lines=20> */
[----:B------:R-:W-:Y:S01]  /*8c60*/  ISETP.GT.AND P0, PT, R24, R27, PT ;  /* 0x0000001b1800720c */ /* 0x000fe20003f04270 */
[----:B------:R-:W-:Y:S01]  /*8c70*/  VIADD R24, R40, 0x8 ;  /* 0x0000000828187836 */ /* 0x000fe20000000000 */
        /* <DEDUP_REMOVED lines=24> */
[----:B------:R-:W-:Y:S01]  /*8e00*/  ISETP.NE.U32.AND P4, PT, R18, 0x65, PT ;  /* 0x000000651200780c */ /* 0x000fe20003f85070 */
[----:B------:R-:W-:Y:S01]  /*8e10*/  VIADD R18, R40, 0x10 ;  /* 0x0000001028127836 */ /* 0x000fe20000000000 */
[----:B------:R-:W-:-:S02]  /*8e20*/  SEL R21, R16, RZ, !P0 ;  /* 0x000000ff10157207 */ /* 0x000fc40004000000 */
[----:B-1----:R-:W-:Y:S02]  /*8e30*/  SEL R17, R22, RZ, !P0 ;  /* 0x000000ff16117207 */ /* 0x002fe40004000000 */
[----:B------:R-:W-:Y:S01]  /*8e40*/  ISETP.NE.AND.EX P4, PT, R19, RZ, PT, P4 ;  /* 0x000000ff1300720c */ /* 0x000fe20003f85340 */
[----:B------:R-:W-:Y:S01]  /*8e50*/  IMAD.IADD R22, R20, 0x1, R21 ;  /* 0x0000000114167824 */ /* 0x000fe200078e0215 */
[----:B------:R-:W-:Y:S01]  /*8e60*/  ISETP.GT.AND P0, PT, R18, R27, PT ;  /* 0x0000001b1200720c */ /* 0x000fe20003f04270 */
[----:B------:R-:W-:Y:S02]  /*8e70*/  IMAD.IADD R38, R42, 0x1, R17 ;  /* 0x000000012a267824 */ /* 0x000fe400078e0211 */
[----:B------:R-:W0:Y:S01]  /*8e80*/  LDC.64 R16, c[0x0][0x3b0] ;  /* 0x0000ec00ff107b82 */ /* 0x000e220000000a00 */
[----:B------:R-:W1:Y:S02]  /*8e90*/  SHFL.DOWN PT, R23, R22, 0x10, R27 ;  /* 0x0a00000016177989 */ /* 0x000e6400000e001b */
[----:B------:R-:W-:-:S02]  /*8ea0*/  ISETP.NE.AND P5, PT, R38, RZ, PT ;  /* 0x000000ff2600720c */ /* 0x000fc40003fa5270 */
[----:B------:R2:W3:Y:S03]  /*8eb0*/  SHFL.DOWN PT, R39, R38, 0x10, R27 ;  /* 0x0a00000026277989 */ /* 0x0004e600000e001b */
[----:B------:R-:W-:Y:S02]  /*8ec0*/  VOTE.ALL P4, P4 ;  /* 0x0000000000ff7806 */ /* 0x000fe40002080000 */
[----:B--2---:R-:W-:-:S05]  /*8ed0*/  LOP3.LUT R27, RZ, R0, RZ, 0x33, !PT ;  /* 0x00000000ff1b7212 */ /* 0x004fca00078e33ff */
[----:B------:R-:W-:Y:S01]  /*8ee0*/  VIADD R27, R27, UR8 ;  /* 0x000000081b1b7c36 */ /* 0x000fe20008000000 */
[----:B-1----:R-:W-:Y:S02]  /*8ef0*/  SEL R23, R23, RZ, !P5 ;  /* 0x000000ff17177207 */ /* 0x002fe40006800000 */
[----:B0-----:R-:W-:Y:S02]  /*8f00*/  IADD3 R42, P5, PT, R16, 0x200, RZ ;  /* 0x00000200102a7810 */ /* 0x001fe40007fbe0ff */
[----:B---3--:R-:W-:Y:S02]  /*8f10*/  SEL R39, R39, RZ, !P0 ;  /* 0x000000ff27277207 */ /* 0x008fe40004000000 */
[----:B------:R-:W-:Y:S01]  /*8f20*/  SEL R23, R23, RZ, !P0 ;  /* 0x000000ff17177207 */ /* 0x000fe20004000000 */
[----:B------:R-:W-:Y:S02]  /*8f30*/  IMAD.X R43, RZ, RZ, R17, P5 ;  /* 0x000000ffff2b7224 */ /* 0x000fe400028e0611 */
[----:B------:R-:W-:-:S02]  /*8f40*/  IMAD.IADD R20, R38, 0x1, R39 ;  /* 0x0000000126147824 */ /* 0x000fc400078e0227 */
[----:B------:R-:W-:-:S07]  /*8f50*/  IMAD.IADD R22, R22, 0x1, R23 ;  /* 0x0000000116167824 */ /* 0x000fce00078e0217 */
.L_x_1899:
[----:B------:R-:W-:Y:S05]  /*8f60*/  @!P4 BRA `(.L_x_1830) ;  /* 0x00000004002cc947 */ /* 0x000fea0003800000 */
.L_x_1834:
[----:B------:R-:W-:-:S07]  /*8f70*/  IMAD.WIDE R38, R27, 0x10, R42 ;  /* 0x000000101b267825 */ /* 0x000fce00078e022a */
.L_x_1832:
[----:B------:R-:W2:Y:S01]  /*8f80*/  LD.E.128.STRONG.GPU R16, desc[UR10][R38.64+-0x200] ;  /* 0xfffe000a26107980 */ /* 0x000ea2000c10fd00 */
[----:B------:R-:W-:Y:S05]  /*8f90*/  YIELD ;  /* 0x0000000000007946 */ /* 0x000fea0003800000 */
[----:B------:R-:W-:Y:S01]  /*8fa0*/  UMOV UR5, 0xffffffff ;  /* 0xffffffff00057882 */ /* 0x000fe20000000000 */
[----:B--2---:R-:W-:-:S04]  /*8fb0*/  ISETP.NE.U32.AND P0, PT, R18, 0x63, PT ;  /* 0x000000631200780c */ /* 0x004fc80003f05070 */
[----:B------:R-:W-:Y:S01]  /*8fc0*/  ISETP.NE.AND.EX P0, PT, R19, RZ, PT, P0 ;  /* 0x000000ff1300720c */ /* 0x000fe20003f05300 */
[----:B------:R-:W-:-:S12]  /*8fd0*/  BRA.DIV UR5, `(.L_x_1831) ;  /* 0x0000003205c07947 */ /* 0x000fd8000b800000 */
[----:B------:R-:W-:-:S13]  /*8fe0*/  VOTE.ANY P0, !P0 ;  /* 0x0000000000ff7806 */ /* 0x000fda0004000100 */
.L_x_1902:
        /* <DEDUP_REMOVED lines=10> */
[----:B------:R-:W-:-:S04]  /*9090*/  LOP3.LUT R24, R21, R24, RZ, 0xc, !PT ;  /* 0x0000001815187212 */ /* 0x000fc800078e0cff */
[----:B------:R0:W1:Y:S02]  /*90a0*/  POPC R41, R24 ;  /* 0x0000001800297309 */ /* 0x0000640000000000 */
        /* <DEDUP_REMOVED lines=33> */
[----:B0-----:R-:W-:Y:S02]  /*92c0*/  SEL R23, R23, RZ, !P4 ;  /* 0x000000ff17177207 */ /* 0x001fe40006000000 */
[----:B------:R-:W-:Y:S01]  /*92d0*/  ISETP.NE.U32.AND P4, PT, R18, 0x65, PT ;  /* 0x000000651200780c */ /* 0x000fe20003f85070 */
[----:B------:R-:W-:Y:S01]  /*92e0*/  VIADD R18, R40, 0x10 ;  /* 0x0000001028127836 */ /* 0x000fe20000000000 */
[----:B------:R-:W-:Y:S02]  /*92f0*/  SEL R23, R23, RZ, !P0 ;  /* 0x000000ff17177207 */ /* 0x000fe40004000000 */
[----:B-1----:R-:W-:Y:S02]  /*9300*/  SEL R17, R17, RZ, !P0 ;  /* 0x000000ff11117207 */ /* 0x002fe40004000000 */
[----:B------:R-:W-:Y:S01]  /*9310*/  ISETP.GT.AND P5, PT, R18, R41, PT ;  /* 0x000000291200720c */ /* 0x000fe20003fa4270 */
[----:B------:R-:W-:Y:S01]  /*9320*/  IMAD.IADD R16, R38, 0x1, R23 ;  /* 0x0000000126107824 */ /* 0x000fe200078e0217 */
[----:B------:R-:W-:Y:S01]  /*9330*/  ISETP.NE.AND.EX P4, PT, R19, RZ, PT, P4 ;  /* 0x000000ff1300720c */ /* 0x000fe20003f85340 */
[----:B------:R-:W-:-:S03]  /*9340*/  IMAD.IADD R17, R46, 0x1, R17 ;  /* 0x000000012e117824 */ /* 0x000fc600078e0211 */
[----:B------:R-:W0:Y:S02]  /*9350*/  SHFL.DOWN PT, R23, R16, 0x10, R41 ;  /* 0x0a00000010177989 */ /* 0x000e2400000e0029 */
[----:B------:R-:W-:Y:S02]  /*9360*/  ISETP.NE.AND P0, PT, R17, RZ, PT ;  /* 0x000000ff1100720c */ /* 0x000fe40003f05270 */
[----:B------:R-:W1:Y:S05]  /*9370*/  SHFL.DOWN PT, R38, R17, 0x10, R41 ;  /* 0x0a00000011267989 */ /* 0x000e6a00000e0029 */
[----:B------:R-:W-:Y:S02]  /*9380*/  VOTE.ALL P4, P4 ;  /* 0x0000000000ff7806 */ /* 0x000fe40002080000 */
[----:B0-----:R-:W-:-:S02]  /*9390*/  SEL R23, R23, RZ, !P0 ;  /* 0x000000ff17177207 */ /* 0x001fc40004000000 */
[----:B------:R-:W-:Y:S02]  /*93a0*/  ISETP.NE.AND P0, PT, R20, RZ, PT ;  /* 0x000000ff1400720c */ /* 0x000fe40003f05270 */
[----:B------:R-:W-:Y:S02]  /*93b0*/  SEL R23, R23, RZ, !P5 ;  /* 0x000000ff17177207 */ /* 0x000fe40006800000 */
[----:B-1----:R-:W-:-:S03]  /*93c0*/  SEL R38, R38, RZ, !P5 ;  /* 0x000000ff26267207 */ /* 0x002fc60006800000 */
[----:B------:R-:W-:Y:S01]  /*93d0*/  IMAD.IADD R23, R16, 0x1, R23 ;  /* 0x0000000110177824 */ /* 0x000fe200078e0217 */
[----:B------:R-:W-:-:S04]  /*93e0*/  IADD3 R20, PT, PT, R17, R38, R20 ;  /* 0x0000002611147210 */ /* 0x000fc80007ffe014 */
[----:B------:R-:W-:-:S05]  /*93f0*/  SEL R23, R23, RZ, !P0 ;  /* 0x000000ff17177207 */ /* 0x000fca0004000000 */
[----:B------:R-:W-:-:S07]  /*9400*/  IMAD.IADD R22, R23, 0x1, R22 ;  /* 0x0000000117167824 */ /* 0x000fce00078e0216 */
.L_x_1916:
[----:B------:R-:W-:Y:S05]  /*9410*/  @P4 BRA `(.L_x_1834) ;  /* 0xfffffff800d44947 */ /* 0x000fea000383ffff */
.L_x_1830:
        /* <DEDUP_REMOVED lines=22> */
.L_x_1836:
[----:B------:R-:W-:Y:S05]  /*9580*/  BSYNC.RECONVERGENT B0 ;  /* 0x0000000000007941 */ /* 0x000fea0003800200 */
.L_x_1835:
[----:B------:R0:W-:Y:S01]  /*9590*/  @!P4 STS.64 [R24+0x48], R20 ;  /* 0x000048141800c388 */ /* 0x0001e20000000a00 */
[----:B------:R-:W-:Y:S02]  /*95a0*/  @!P4 IMAD.MOV.U32 R25, RZ, RZ, R20 ;  /* 0x000000ffff19c224 */ /* 0x000fe400078e0014 */
[----:B------:R-:W-:-:S07]  /*95b0*/  @!P4 IMAD.MOV.U32 R35, RZ, RZ, R22 ;  /* 0x000000ffff23c224 */ /* 0x000fce00078e0016 */
.L_x_1824:
[----:B------:R-:W-:Y:S05]  /*95c0*/  WARPSYNC.ALL ;  /* 0x0000000000007948 */ /* 0x000fea0003800000 */
[C---:B------:R-:W-:Y:S01]  /*95d0*/  ISETP.NE.AND P4, PT, R0.reuse, RZ, PT ;  /* 0x000000ff0000720c */ /* 0x040fe20003f85270 */
[----:B------:R-:W2:Y:S08]  /*95e0*/  S2UR UR5, SR_CgaCtaId ;  /* 0x00000000000579c3 */ /* 0x000eb00000008800 */
[----:B------:R-:W-:Y:S04]  /*95f0*/  BAR.SYNC.DEFER_BLOCKING 0x0 ;  /* 0x0000000000007b1d */ /* 0x000fe80000010000 */
[----:B------:R-:W-:Y:S01]  /*9600*/  @P4 ISETP.NE.AND P5, PT, R25, RZ, PT ;  /* 0x000000ff1900420c */ /* 0x000fe20003fa5270 */
[----:B------:R-:W-:Y:S01]  /*9610*/  IMAD R26, R0, 0x9, RZ ;  /* 0x00000009001a7824 */ /* 0x000fe200078e02ff */
[----:B------:R-:W-:Y:S01]  /*9620*/  ISETP.NE.AND P0, PT, R34, R2, PT ;  /* 0x000000022200720c */ /* 0x000fe20003f05270 */
[----:B------:R-:W-:-:S03]  /*9630*/  UMOV UR4, 0x400 ;  /* 0x0000040000047882 */ /* 0x000fc60000000000 */
[C---:B------:R-:W-:Y:S01]  /*9640*/  ISETP.EQ.OR P0, PT, R26.reuse, UR7, P0 ;  /* 0x000000071a007c0c */ /* 0x040fe20008702670 */
[----:B0-----:R-:W-:Y:S01]  /*9650*/  VIADD R21, R26, 0x7 ;  /* 0x000000071a157836 */ /* 0x001fe20000000000 */
[----:B------:R-:W-:Y:S02]  /*9660*/  BSSY.RECONVERGENT B0, `(.L_x_1837) ;  /* 0x0000148000007945 */ /* 0x000fe40003800200 */
[----:B------:R-:W-:-:S05]  /*9670*/  SEL R24, RZ, 0x1, !P0 ;  /* 0x00000001ff187807 */ /* 0x000fca0004000000 */
[----:B-1----:R-:W-:Y:S02]  /*9680*/  VIADD R20, R24, 0x1 ;  /* 0x0000000118147836 */ /* 0x002fe40000000000 */
[----:B------:R-:W-:Y:S01]  /*9690*/  @!P1 IMAD.MOV R20, RZ, RZ, R24 ;  /* 0x000000ffff149224 */ /* 0x000fe200078e0218 */
[----:B--2---:R-:W-:-:S09]  /*96a0*/  ULEA UR4, UR5, UR4, 0x18 ;  /* 0x0000000405047291 */ /* 0x004fd2000f8ec0ff */
[----:B------:R-:W0:Y:S02]  /*96b0*/  @P4 LDS.64 R16, [UR4+0x48] ;  /* 0x00004804ff104984 */ /* 0x000e240008000a00 */
[----:B0-----:R-:W-:Y:S01]  /*96c0*/  @P4 SEL R18, R17, RZ, !P5 ;  /* 0x000000ff11124207 */ /* 0x001fe20006800000 */
[----:B------:R-:W-:Y:S01]  /*96d0*/  VIADD R17, R26, 0x3 ;  /* 0x000000031a117836 */ /* 0x000fe20000000000 */
[----:B------:R-:W-:Y:S01]  /*96e0*/  ISETP.NE.AND P5, PT, R6, R8, PT ;  /* 0x000000080600720c */ /* 0x000fe20003fa5270 */
[----:B------:R-:W-:Y:S02]  /*96f0*/  @P4 IMAD.IADD R16, R25, 0x1, R16 ;  /* 0x0000000119104824 */ /* 0x000fe400078e0210 */
[----:B------:R-:W-:Y:S01]  /*9700*/  @P4 IMAD.IADD R35, R35, 0x1, R18 ;  /* 0x0000000123234824 */ /* 0x000fe200078e0212 */
[----:B------:R-:W-:Y:S01]  /*9710*/  ISETP.EQ.OR P5, PT, R17, UR7, P5 ;  /* 0x0000000711007c0c */ /* 0x000fe2000afa2670 */
[----:B------:R-:W-:Y:S01]  /*9720*/  @P4 IMAD.MOV.U32 R25, RZ, RZ, R16 ;  /* 0x000000ffff194224 */ /* 0x000fe200078e0010 */
[----:B------:R-:W-:Y:S01]  /*9730*/  ISETP.NE.AND P4, PT, R8, R10, PT ;  /* 0x0000000a0800720c */ /* 0x000fe20003f85270 */
[----:B------:R-:W-:Y:S01]  /*9740*/  VIADD R17, R26, 0x4 ;  /* 0x000000041a117836 */ /* 0x000fe20000000000 */
[----:B------:R-:W-:Y:S01]  /*9750*/  SEL R18, R35, RZ, !P0 ;  /* 0x000000ff23127207 */ /* 0x000fe20004000000 */
[----:B------:R-:W-:Y:S01]  /*9760*/  IMAD.IADD R29, R25, 0x1, R20 ;  /* 0x00000001191d7824 */ /* 0x000fe200078e0214 */
[----:B------:R-:W-:Y:S01]  /*9770*/  ISETP.NE.AND P0, PT, R10, R12, PT ;  /* 0x0000000c0a00720c */ /* 0x000fe20003f05270 */
[----:B------:R-:W-:Y:S01]  /*9780*/  IMAD.IADD R23, R36, 0x1, R25 ;  /* 0x0000000124177824 */ /* 0x000fe200078e0219 */
[----:B------:R-:W-:Y:S01]  /*9790*/  ISETP.EQ.OR P4, PT, R17, UR7, P4 ;  /* 0x0000000711007c0c */ /* 0x000fe2000a782670 */
[----:B------:R-:W-:-:S02]  /*97a0*/  IMAD.IADD R3, R3, 0x1, R18 ;  /* 0x0000000103037824 */ /* 0x000fc400078e0212 */
[----:B------:R-:W-:Y:S02]  /*97b0*/  VIADD R17, R26, 0x5 ;  /* 0x000000051a117836 */ /* 0x000fe40000000000 */
[----:B------:R-:W-:Y:S01]  /*97c0*/  VIADD R46, R29, 0x1 ;  /* 0x000000011d2e7836 */ /* 0x000fe20000000000 */
[----:B------:R-:W-:Y:S01]  /*97d0*/  SEL R18, R3, RZ, !P1 ;  /* 0x000000ff03127207 */ /* 0x000fe20004800000 */
[----:B------:R-:W-:Y:S01]  /*97e0*/  @!P2 IMAD.MOV R46, RZ, RZ, R29 ;  /* 0x000000ffff2ea224 */ /* 0x000fe200078e021d */
[----:B------:R-:W-:Y:S01]  /*97f0*/  ISETP.EQ.OR P0, PT, R17, UR7, P0 ;  /* 0x0000000711007c0c */ /* 0x000fe20008702670 */
[----:B------:R-:W-:Y:S02]  /*9800*/  IMAD.IADD R45, R24, 0x1, R25 ;  /* 0x00000001182d7824 */ /* 0x000fe400078e0219 */
[----:B------:R-:W-:Y:S02]  /*9810*/  IMAD.IADD R5, R5, 0x1, R18 ;  /* 0x0000000105057824 */ /* 0x000fe400078e0212 */
[----:B------:R-:W0:Y:S01]  /*9820*/  LDS.64 R18, [UR4+0x70] ;  /* 0x00007004ff127984 */ /* 0x000e220008000a00 */
[----:B------:R-:W-:-:S02]  /*9830*/  VIADD R17, R46, 0x1 ;  /* 0x000000012e117836 */ /* 0x000fc40000000000 */
[----:B------:R-:W-:Y:S01]  /*9840*/  SEL R22, R5, RZ, !P2 ;  /* 0x000000ff05167207 */ /* 0x000fe20005000000 */
[----:B------:R-:W-:-:S04]  /*9850*/  @!P5 IMAD.MOV R17, RZ, RZ, R46 ;  /* 0x000000ffff11d224 */ /* 0x000fc800078e022e */
[----:B------:R-:W-:-:S05]  /*9860*/  IMAD.IADD R7, R7, 0x1, R22 ;  /* 0x0000000107077824 */ /* 0x000fca00078e0216 */
[----:B------:R-:W-:Y:S02]  /*9870*/  SEL R16, R7, RZ, !P5 ;  /* 0x000000ff07107207 */ /* 0x000fe40006800000 */
[----:B------:R-:W-:-:S03]  /*9880*/  ISETP.NE.AND P5, PT, R14, R32, PT ;  /* 0x000000200e00720c */ /* 0x000fc60003fa5270 */
[----:B------:R-:W-:Y:S01]  /*9890*/  IMAD.IADD R9, R9, 0x1, R16 ;  /* 0x0000000109097824 */ /* 0x000fe200078e0210 */
[----:B------:R-:W-:Y:S01]  /*98a0*/  ISETP.EQ.OR P5, PT, R21, UR7, P5 ;  /* 0x0000000715007c0c */ /* 0x000fe2000afa2670 */
[----:B------:R-:W1:Y:S03]  /*98b0*/  LDS R16, [UR4+0x6c] ;  /* 0x00006c04ff107984 */ /* 0x000e660008000800 */
[----:B------:R-:W-:-:S05]  /*98c0*/  SEL R20, R9, RZ, !P4 ;  /* 0x000000ff09147207 */ /* 0x000fca0006000000 */
[----:B------:R-:W-:Y:S02]  /*98d0*/  IMAD.IADD R11, R11, 0x1, R20 ;  /* 0x000000010b0b7824 */ /* 0x000fe400078e0214 */
[----:B------:R-:W-:Y:S02]  /*98e0*/  VIADD R20, R17, 0x1 ;  /* 0x0000000111147836 */ /* 0x000fe40000000000 */
[----:B------:R-:W-:Y:S01]  /*98f0*/  @!P4 IMAD.MOV R20, RZ, RZ, R17 ;  /* 0x000000ffff14c224 */ /* 0x000fe200078e0211 */
[----:B------:R-:W-:-:S03]  /*9900*/  SEL R22, R11, RZ, !P0 ;  /* 0x000000ff0b167207 */ /* 0x000fc60004000000 */
[----:B------:R-:W-:Y:S02]  /*9910*/  VIADD R21, R20, 0x1 ;  /* 0x0000000114157836 */ /* 0x000fe40000000000 */
[----:B------:R-:W-:Y:S01]  /*9920*/  IMAD.IADD R13, R13, 0x1, R22 ;  /* 0x000000010d0d7824 */ /* 0x000fe200078e0216 */
[----:B0-----:R-:W-:Y:S01]  /*9930*/  ISETP.GE.AND P6, PT, R19, 0x101, PT ;  /* 0x000001011300780c */ /* 0x001fe20003fc6270 */
[----:B------:R-:W-:-:S03]  /*9940*/  @!P0 IMAD.MOV R21, RZ, RZ, R20 ;  /* 0x000000ffff158224 */ /* 0x000fc600078e0214 */
[----:B------:R-:W-:-:S05]  /*9950*/  SEL R22, R13, RZ, !P3 ;  /* 0x000000ff0d167207 */ /* 0x000fca0005800000 */
[----:B------:R-:W-:Y:S02]  /*9960*/  IMAD.IADD R15, R15, 0x1, R22 ;  /* 0x000000010f0f7824 */ /* 0x000fe400078e0216 */
[----:B------:R-:W-:Y:S02]  /*9970*/  VIADD R22, R21, 0x1 ;  /* 0x0000000115167836 */ /* 0x000fe40000000000 */
[----:B------:R-:W-:Y:S01]  /*9980*/  @!P3 IMAD.MOV R22, RZ, RZ, R21 ;  /* 0x000000ffff16b224 */ /* 0x000fe200078e0215 */
[----:B------:R-:W-:-:S05]  /*9990*/  SEL R28, R15, RZ, !P5 ;  /* 0x000000ff0f1c7207 */ /* 0x000fca0006800000 */
[----:B------:R-:W-:Y:S01]  /*99a0*/  IMAD.IADD R33, R33, 0x1, R28 ;  /* 0x0000000121217824 */ /* 0x000fe200078e021c */
[----:B------:R-:W-:Y:S06]  /*99b0*/  @!P6 BRA `(.L_x_1838) ;  /* 0x0000000c004ce947 */ /* 0x000fec0003800000 */
[----:B------:R-:W0:Y:S01]  /*99c0*/  LDS R24, [UR4+0x64] ;  /* 0x00006404ff187984 */ /* 0x000e220008000800 */
[----:B------:R-:W-:Y:S01]  /*99d0*/  ISETP.NE.AND P6, PT, R34, R2, PT ;  /* 0x000000022200720c */ /* 0x000fe20003fc5270 */
[----:B------:R-:W-:Y:S01]  /*99e0*/  IMAD.MOV.U32 R27, RZ, RZ, 0x9 ;  /* 0x00000009ff1b7424 */ /* 0x000fe200078e00ff */
[----:B------:R-:W-:Y:S02]  /*99f0*/  BAR.SYNC.DEFER_BLOCKING 0x0 ;  /* 0x0000000000007b1d */ /* 0x000fe40000010000 */
[----:B------:R-:W-:Y:S01]  /*9a00*/  ISETP.NE.AND P6, PT, R26, UR7, !P6 ;  /* 0x000000071a007c0c */ /* 0x000fe2000f7c5270 */
[CC--:B------:R-:W-:Y:S02]  /*9a10*/  IMAD R26, R0.reuse, R27.reuse, 0x3 ;  /* 0x00000003001a7424 */ /* 0x0c0fe400078e021b */
[----:B------:R-:W-:-:S10]  /*9a20*/  IMAD R27, R0, R27, 0x8 ;  /* 0x00000008001b7424 */ /* 0x000fd400078e021b */
[--C-:B0-----:R-:W-:Y:S02]  /*9a30*/  @!P6 IMAD.IADD R25, R25, 0x1, -R24.reuse ;  /* 0x000000011919e824 */ /* 0x101fe400078e0a18 */
[--C-:B------:R-:W-:Y:S02]  /*9a40*/  @P1 IMAD.IADD R45, R45, 0x1, -R24.reuse ;  /* 0x000000012d2d1824 */ /* 0x100fe400078e0a18 */
[--C-:B------:R-:W-:Y:S01]  /*9a50*/  @P2 IMAD.IADD R29, R29, 0x1, -R24.reuse ;  /* 0x000000011d1d2824 */ /* 0x100fe200078e0a18 */
[----:B------:R-:W-:Y:S01]  /*9a60*/  @!P6 LEA R25, R25, UR4, 0x3 ;  /* 0x000000041919ec11 */ /* 0x000fe2000f8e18ff */
[--C-:B------:R-:W-:Y:S01]  /*9a70*/  @P4 IMAD.IADD R17, R17, 0x1, -R24.reuse ;  /* 0x0000000111114824 */ /* 0x100fe200078e0a18 */
[----:B------:R-:W-:Y:S01]  /*9a80*/  @P1 LEA R45, R45, UR4, 0x3 ;  /* 0x000000042d2d1c11 */ /* 0x000fe2000f8e18ff */
[--C-:B------:R-:W-:Y:S01]  /*9a90*/  @P0 IMAD.IADD R20, R20, 0x1, -R24.reuse ;  /* 0x0000000114140824 */ /* 0x100fe200078e0a18 */
[----:B------:R-:W-:Y:S01]  /*9aa0*/  @P2 LEA R29, R29, UR4, 0x3 ;  /* 0x000000041d1d2c11 */ /* 0x000fe2000f8e18ff */
[----:B------:R2:W-:Y:S01]  /*9ab0*/  @!P6 STS.64 [R25], R34 ;  /* 0x000000221900e388 */ /* 0x0005e20000000a00 */
[----:B------:R-:W-:Y:S01]  /*9ac0*/  ISETP.NE.AND P6, PT, R6, R8, PT ;  /* 0x000000080600720c */ /* 0x000fe20003fc5270 */
[--C-:B------:R-:W-:Y:S01]  /*9ad0*/  @P3 IMAD.IADD R21, R21, 0x1, -R24.reuse ;  /* 0x0000000115153824 */ /* 0x100fe200078e0a18 */
[----:B------:R-:W-:Y:S01]  /*9ae0*/  @P4 LEA R17, R17, UR4, 0x3 ;  /* 0x0000000411114c11 */ /* 0x000fe2000f8e18ff */
[----:B------:R2:W-:Y:S01]  /*9af0*/  @P1 STS.64 [R45], R2 ;  /* 0x000000022d001388 */ /* 0x0005e20000000a00 */
[----:B------:R-:W-:Y:S01]  /*9b00*/  ISETP.NE.AND P6, PT, R26, UR7, !P6 ;  /* 0x000000071a007c0c */ /* 0x000fe2000f7c5270 */
[----:B------:R-:W-:Y:S01]  /*9b10*/  @P5 IMAD.IADD R22, R22, 0x1, -R24 ;  /* 0x0000000116165824 */ /* 0x000fe200078e0a18 */
[----:B------:R-:W-:Y:S01]  /*9b20*/  ISETP.NE.AND P1, PT, R32, R37, PT ;  /* 0x000000252000720c */ /* 0x000fe20003f25270 */
[----:B------:R2:W-:Y:S01]  /*9b30*/  @P2 STS.64 [R29], R4 ;  /* 0x000000041d002388 */ /* 0x0005e20000000a00 */
[----:B------:R-:W-:-:S02]  /*9b40*/  @P0 LEA R20, R20, UR4, 0x3 ;  /* 0x0000000414140c11 */ /* 0x000fc4000f8e18ff */
[----:B------:R-:W-:Y:S02]  /*9b50*/  ISETP.NE.AND P1, PT, R27, UR7, !P1 ;  /* 0x000000071b007c0c */ /* 0x000fe4000cf25270 */
[----:B------:R-:W-:Y:S02]  /*9b60*/  @P3 LEA R21, R21, UR4, 0x3 ;  /* 0x0000000415153c11 */ /* 0x000fe4000f8e18ff */
[----:B------:R-:W-:-:S03]  /*9b70*/  @P5 LEA R22, R22, UR4, 0x3 ;  /* 0x0000000416165c11 */ /* 0x000fc6000f8e18ff */
[----:B------:R-:W-:-:S05]  /*9b80*/  @!P6 IMAD.IADD R46, R46, 0x1, -R24 ;  /* 0x000000012e2ee824 */ /* 0x000fca00078e0a18 */
[----:B------:R-:W-:Y:S01]  /*9b90*/  @!P6 LEA R46, R46, UR4, 0x3 ;  /* 0x000000042e2eec11 */ /* 0x000fe2000f8e18ff */
[----:B------:R-:W-:-:S04]  /*9ba0*/  @!P1 IMAD.IADD R23, R23, 0x1, -R24 ;  /* 0x0000000117179824 */ /* 0x000fc800078e0a18 */
[----:B------:R2:W-:Y:S01]  /*9bb0*/  @!P6 STS.64 [R46], R6 ;  /* 0x000000062e00e388 */ /* 0x0005e20000000a00 */
[----:B------:R-:W-:-:S03]  /*9bc0*/  @!P1 LEA R23, R23, UR4, 0x3 ;  /* 0x0000000417179c11 */ /* 0x000fc6000f8e18ff */
[----:B------:R2:W-:Y:S04]  /*9bd0*/  @P4 STS.64 [R17], R8 ;  /* 0x0000000811004388 */ /* 0x0005e80000000a00 */
[----:B------:R2:W-:Y:S01]  /*9be0*/  @P0 STS.64 [R20], R10 ;  /* 0x0000000a14000388 */ /* 0x0005e20000000a00 */
[----:B------:R-:W-:-:S03]  /*9bf0*/  ISETP.GE.AND P0, PT, R0, R19, PT ;  /* 0x000000130000720c */ /* 0x000fc60003f06270 */
[----:B------:R2:W-:Y:S04]  /*9c00*/  @P3 STS.64 [R21], R12 ;  /* 0x0000000c15003388 */ /* 0x0005e80000000a00 */
[----:B------:R2:W-:Y:S04]  /*9c10*/  @P5 STS.64 [R22], R14 ;  /* 0x0000000e16005388 */ /* 0x0005e80000000a00 */
[----:B------:R2:W-:Y:S01]  /*9c20*/  @!P1 STS.64 [R23], R32 ;  /* 0x0000002017009388 */ /* 0x0005e20000000a00 */
[----:B------:R-:W-:Y:S06]  /*9c30*/  BAR.SYNC.DEFER_BLOCKING 0x0 ;  /* 0x0000000000007b1d */ /* 0x000fec0000010000 */
[----:B------:R-:W-:Y:S05]  /*9c40*/  @P0 BRA `(.L_x_1839) ;  /* 0x0000000c00a40947 */ /* 0x000fea0003800000 */
[----:B--2---:R-:W-:Y:S01]  /*9c50*/  LOP3.LUT R2, RZ, R0, RZ, 0x33, !PT ;  /* 0x00000000ff027212 */ /* 0x004fe200078e33ff */
        /* <DEDUP_REMOVED lines=13> */
[----:B------:R-:W2:Y:S03]  /*9d30*/  LDC.64 R8, c[0x0][0x398] ;  /* 0x0000e600ff087b82 */ /* 0x000ea60000000a00 */
[----:B------:R-:W-:Y:S01]  /*9d40*/  LOP3.LUT R3, R3, 0x300, RZ, 0xc0, !PT ;  /* 0x0000030003037812 */ /* 0x000fe200078ec0ff */
[----:B------:R-:W-:-:S04]  /*9d50*/  IMAD.MOV R12, RZ, RZ, -R2 ;  /* 0x000000ffff0c7224 */ /* 0x000fc800078e0a02 */
[----:B------:R-:W-:-:S07]  /*9d60*/  IMAD.IADD R36, R3, 0x1, R0 ;  /* 0x0000000103247824 */ /* 0x000fce00078e0200 */
.L_x_1842:
[----:B---3--:R3:W4:Y:S01]  /*9d70*/  LDS.64 R14, [R10] ;  /* 0x000000000a0e7984 */ /* 0x0087220000000a00 */
[----:B--2---:R-:W-:-:S04]  /*9d80*/  IMAD.WIDE R4, R11, 0x4, R8 ;  /* 0x000000040b047825 */ /* 0x004fc800078e0208 */
[----:B0-----:R-:W-:-:S04]  /*9d90*/  IMAD.WIDE R2, R11, 0x4, R6 ;  /* 0x000000040b027825 */ /* 0x001fc800078e0206 */
[----:B------:R-:W-:Y:S02]  /*9da0*/  VIADD R12, R12, 0x1 ;  /* 0x000000010c0c7836 */ /* 0x000fe40000000000 */
[----:B------:R-:W-:Y:S02]  /*9db0*/  VIADD R11, R11, 0x100 ;  /* 0x000001000b0b7836 */ /* 0x000fe40000000000 */
[----:B---3--:R-:W-:Y:S01]  /*9dc0*/  VIADD R10, R10, 0x800 ;  /* 0x000008000a0a7836 */ /* 0x008fe20000000000 */
[----:B------:R-:W-:Y:S01]  /*9dd0*/  ISETP.NE.AND P0, PT, R12, RZ, PT ;  /* 0x000000ff0c00720c */ /* 0x000fe20003f05270 */
[----:B----4-:R3:W-:Y:S04]  /*9de0*/  STG.E desc[UR10][R4.64], R14 ;  /* 0x0000000e04007986 */ /* 0x0107e8000c10190a */
[----:B------:R3:W-:Y:S08]  /*9df0*/  STG.E desc[UR10][R2.64], R15 ;  /* 0x0000000f02007986 */ /* 0x0007f0000c10190a */
[----:B------:R-:W-:Y:S05]  /*9e00*/  @P0 BRA `(.L_x_1842) ;  /* 0xfffffffc00d80947 */ /* 0x000fea000383ffff */
.L_x_1841:
[----:B------:R-:W-:Y:S05]  /*9e10*/  BSYNC.RECONVERGENT B1 ;  /* 0x0000000000017941 */ /* 0x000fea0003800200 */
.L_x_1840:
[----:B------:R-:W-:Y:S05]  /*9e20*/  @!P1 BRA `(.L_x_1839) ;  /* 0x0000000c002c9947 */ /* 0x000fea0003800000 */
[----:B------:R-:W0:Y:S01]  /*9e30*/  LDCU.64 UR8, c[0x0][0x398] ;  /* 0x00007300ff0877ac */ /* 0x000e220008000a00 */
[----:B---3--:R-:W-:Y:S01]  /*9e40*/  IMAD.IADD R2, R19, 0x1, -R36 ;  /* 0x0000000113027824 */ /* 0x008fe200078e0a24 */
[----:B------:R-:W-:Y:S01]  /*9e50*/  LEA R3, R36, UR4, 0x3 ;  /* 0x0000000424037c11 */ /* 0x000fe2000f8e18ff */
[----:B------:R-:W-:Y:S01]  /*9e60*/  BSSY.RECONVERGENT B1, `(.L_x_1843) ;  /* 0x0000051000017945 */ /* 0x000fe20003800200 */
[----:B------:R-:W2:Y:S01]  /*9e70*/  LDCU.64 UR12, c[0x0][0x3a0] ;  /* 0x00007400ff0c77ac */ /* 0x000ea20008000a00 */
[----:B------:R-:W-:Y:S02]  /*9e80*/  PLOP3.LUT P0, PT, PT, PT, PT, 0x80, 0x8 ;  /* 0x000000000008781c */ /* 0x000fe40003f0f070 */
[----:B------:R-:W-:Y:S01]  /*9e90*/  ISETP.GT.AND P1, PT, R2, 0xc00, PT ;  /* 0x00000c000200780c */ /* 0x000fe20003f24270 */
[----:B------:R-:W-:Y:S02]  /*9ea0*/  IMAD.IADD R2, R36, 0x1, R24 ;  /* 0x0000000124027824 */ /* 0x000fe400078e0218 */
[----:B------:R-:W-:Y:S01]  /*9eb0*/  VIADD R3, R3, 0x1000 ;  /* 0x0000100003037836 */ /* 0x000fe20000000000 */
[----:B0-----:R-:W-:-:S02]  /*9ec0*/  UIADD3 UR8, UP0, UPT, UR8, 0x800, URZ ;  /* 0x0000080008087890 */ /* 0x001fc4000ff1e0ff */
[----:B--2---:R-:W-:Y:S02]  /*9ed0*/  UIADD3 UR12, UP1, UPT, UR12, 0x800, URZ ;  /* 0x000008000c0c7890 */ /* 0x004fe4000ff3e0ff */
        /* <DEDUP_REMOVED lines=9> */
.L_x_1845:
[----:B--2---:R-:W0:Y:S01]  /*9f70*/  LDS.64 R46, [R3+-0x1000] ;  /* 0xfff00000032e7984 */ /* 0x004e220000000a00 */
[----:B------:R-:W-:-:S03]  /*9f80*/  IMAD.WIDE R48, R2, 0x4, R6 ;  /* 0x0000000402307825 */ /* 0x000fc600078e0206 */
[----:B------:R-:W2:Y:S01]  /*9f90*/  LDS.64 R44, [R3+-0x800] ;  /* 0xfff80000032c7984 */ /* 0x000ea20000000a00 */
[----:B------:R-:W-:-:S03]  /*9fa0*/  IMAD.WIDE R24, R2, 0x4, R4 ;  /* 0x0000000402187825 */ /* 0x000fc600078e0204 */
[----:B------:R-:W3:Y:S01]  /*9fb0*/  LDS.64 R42, [R3] ;  /* 0x00000000032a7984 */ /* 0x000ee20000000a00 */
[----:B------:R-:W-:Y:S02]  /*9fc0*/  VIADD R51, R2, 0x400 ;  /* 0x0000040002337836 */ /* 0x000fe40000000000 */
[----:B------:R-:W-:Y:S01]  /*9fd0*/  VIADD R36, R36, 0x1000 ;  /* 0x0000100024247836 */ /* 0x000fe20000000000 */
[----:B------:R-:W4:Y:S04]  /*9fe0*/  LDS.64 R8, [R3+0x800] ;  /* 0x0008000003087984 */ /* 0x000f280000000a00 */
[----:B------:R-:W5:Y:S01]  /*9ff0*/  LDS.64 R10, [R3+0x1000] ;  /* 0x00100000030a7984 */ /* 0x000f620000000a00 */
[----:B------:R-:W-:-:S03]  /*a000*/  ISETP.GE.AND P1, PT, R36, R17, PT ;  /* 0x000000112400720c */ /* 0x000fc60003f26270 */
[----:B------:R-:W1:Y:S04]  /*a010*/  LDS.64 R12, [R3+0x1800] ;  /* 0x00180000030c7984 */ /* 0x000e680000000a00 */
        /* <DEDUP_REMOVED lines=9> */
[----:B------:R2:W1:Y:S04]  /*a0b0*/  LDS.64 R40, [R3+0x6800] ;  /* 0x0068000003287984 */ /* 0x0004680000000a00 */
[----:B0-----:R-:W-:Y:S04]  /*a0c0*/  STG.E desc[UR10][R48.64+-0x800], R46 ;  /* 0xfff8002e30007986 */ /* 0x001fe8000c10190a */
[----:B------:R0:W-:Y:S01]  /*a0d0*/  STG.E desc[UR10][R24.64+-0x800], R47 ;  /* 0xfff8002f18007986 */ /* 0x0001e2000c10190a */
[----:B--2---:R-:W-:-:S03]  /*a0e0*/  VIADD R3, R3, 0x8000 ;  /* 0x0000800003037836 */ /* 0x004fc60000000000 */
[----:B------:R-:W-:Y:S04]  /*a0f0*/  STG.E desc[UR10][R48.64+-0x400], R44 ;  /* 0xfffc002c30007986 */ /* 0x000fe8000c10190a */
[----:B------:R2:W-:Y:S01]  /*a100*/  STG.E desc[UR10][R24.64+-0x400], R45 ;  /* 0xfffc002d18007986 */ /* 0x0005e2000c10190a */
[----:B0-----:R-:W-:-:S03]  /*a110*/  IMAD.WIDE R46, R51, 0x4, R6 ;  /* 0x00000004332e7825 */ /* 0x001fc600078e0206 */
[----:B---3--:R-:W-:Y:S04]  /*a120*/  STG.E desc[UR10][R48.64], R42 ;  /* 0x0000002a30007986 */ /* 0x008fe8000c10190a */
[----:B------:R0:W-:Y:S01]  /*a130*/  STG.E desc[UR10][R24.64], R43 ;  /* 0x0000002b18007986 */ /* 0x0001e2000c10190a */
[----:B--2---:R-:W-:-:S03]  /*a140*/  IMAD.WIDE R44, R51, 0x4, R4 ;  /* 0x00000004332c7825 */ /* 0x004fc600078e0204 */
[----:B----4-:R-:W-:Y:S01]  /*a150*/  STG.E desc[UR10][R48.64+0x400], R8 ;  /* 0x0004000830007986 */ /* 0x010fe2000c10190a */
[----:B------:R-:W-:-:S03]  /*a160*/  VIADD R51, R2, 0x800 ;  /* 0x0000080002337836 */ /* 0x000fc60000000000 */
[----:B------:R2:W-:Y:S04]  /*a170*/  STG.E desc[UR10][R24.64+0x400], R9 ;  /* 0x0004000918007986 */ /* 0x0005e8000c10190a */
[----:B-----5:R-:W-:Y:S01]  /*a180*/  STG.E desc[UR10][R46.64+-0x800], R10 ;  /* 0xfff8000a2e007986 */ /* 0x020fe2000c10190a */
[----:B0-----:R-:W-:-:S03]  /*a190*/  IMAD.WIDE R42, R51, 0x4, R6 ;  /* 0x00000004332a7825 */ /* 0x001fc600078e0206 */
[----:B------:R0:W-:Y:S04]  /*a1a0*/  STG.E desc[UR10][R44.64+-0x800], R11 ;  /* 0xfff8000b2c007986 */ /* 0x0001e8000c10190a */
[----:B-1----:R-:W-:Y:S01]  /*a1b0*/  STG.E desc[UR10][R46.64+-0x400], R12 ;  /* 0xfffc000c2e007986 */ /* 0x002fe2000c10190a */
[----:B--2---:R-:W-:-:S03]  /*a1c0*/  IMAD.WIDE R8, R51, 0x4, R4 ;  /* 0x0000000433087825 */ /* 0x004fc600078e0204 */
[----:B------:R1:W-:Y:S01]  /*a1d0*/  STG.E desc[UR10][R44.64+-0x400], R13 ;  /* 0xfffc000d2c007986 */ /* 0x0003e2000c10190a */
[C---:B------:R-:W-:Y:S02]  /*a1e0*/  VIADD R25, R2.reuse, 0xc00 ;  /* 0x00000c0002197836 */ /* 0x040fe40000000000 */
[----:B------:R-:W-:Y:S01]  /*a1f0*/  VIADD R2, R2, 0x1000 ;  /* 0x0000100002027836 */ /* 0x000fe20000000000 */
[----:B------:R2:W-:Y:S01]  /*a200*/  STG.E desc[UR10][R46.64], R14 ;  /* 0x0000000e2e007986 */ /* 0x0005e2000c10190a */
[----:B0-----:R-:W-:-:S03]  /*a210*/  IMAD.WIDE R10, R25, 0x4, R6 ;  /* 0x00000004190a7825 */ /* 0x001fc600078e0206 */
[----:B------:R2:W-:Y:S04]  /*a220*/  STG.E desc[UR10][R44.64], R15 ;  /* 0x0000000f2c007986 */ /* 0x0005e8000c10190a */
[----:B------:R2:W-:Y:S01]  /*a230*/  STG.E desc[UR10][R46.64+0x400], R20 ;  /* 0x000400142e007986 */ /* 0x0005e2000c10190a */
[----:B-1----:R-:W-:-:S03]  /*a240*/  IMAD.WIDE R12, R25, 0x4, R4 ;  /* 0x00000004190c7825 */ /* 0x002fc600078e0204 */
        /* <DEDUP_REMOVED lines=18> */
.L_x_1844:
[----:B------:R-:W-:Y:S05]  /*a370*/  BSYNC.RECONVERGENT B1 ;  /* 0x0000000000017941 */ /* 0x000fea0003800200 */
.L_x_1843:
[----:B--2---:R-:W-:Y:S01]  /*a380*/  IMAD.IADD R8, R19, 0x1, -R36 ;  /* 0x0000000113087824 */ /* 0x004fe200078e0a24 */
[----:B------:R-:W-:Y:S04]  /*a390*/  BSSY.RECONVERGENT B1, `(.L_x_1846) ;  /* 0x0000024000017945 */ /* 0x000fe80003800200 */
[----:B------:R-:W-:-:S13]  /*a3a0*/  ISETP.GT.AND P1, PT, R8, 0x400, PT ;  /* 0x000004000800780c */ /* 0x000fda0003f24270 */
[----:B------:R-:W-:Y:S05]  /*a3b0*/  @!P1 BRA `(.L_x_1847) ;  /* 0x0000000000849947 */ /* 0x000fea0003800000 */
[----:B------:R-:W0:Y:S01]  /*a3c0*/  LDS.64 R20, [R3+-0x1000] ;  /* 0xfff0000003147984 */ /* 0x000e220000000a00 */
[C---:B------:R-:W-:Y:S01]  /*a3d0*/  IMAD.WIDE R8, R2.reuse, 0x4, R6 ;  /* 0x0000000402087825 */ /* 0x040fe200078e0206 */
[----:B------:R-:W-:Y:S02]  /*a3e0*/  PLOP3.LUT P0, PT, PT, PT, PT, 0x8, 0x80 ;  /* 0x000000000080781c */ /* 0x000fe40003f0e170 */
[----:B------:R-:W2:Y:S01]  /*a3f0*/  LDS.64 R22, [R3+-0x800] ;  /* 0xfff8000003167984 */ /* 0x000ea20000000a00 */
[----:B------:R-:W-:-:S03]  /*a400*/  IMAD.WIDE R10, R2, 0x4, R4 ;  /* 0x00000004020a7825 */ /* 0x000fc600078e0204 */
[----:B------:R-:W3:Y:S01]  /*a410*/  LDS.64 R24, [R3] ;  /* 0x0000000003187984 */ /* 0x000ee20000000a00 */
[----:B------:R-:W-:Y:S02]  /*a420*/  VIADD R15, R2, 0x400 ;  /* 0x00000400020f7836 */ /* 0x000fe40000000000 */
[----:B------:R-:W-:Y:S01]  /*a430*/  VIADD R36, R36, 0x800 ;  /* 0x0000080024247836 */ /* 0x000fe20000000000 */
[----:B------:R-:W4:Y:S01]  /*a440*/  LDS.64 R26, [R3+0x800] ;  /* 0x00080000031a7984 */ /* 0x000f220000000a00 */
[----:B------:R-:W-:-:S03]  /*a450*/  IMAD.WIDE R12, R15, 0x4, R6 ;  /* 0x000000040f0c7825 */ /* 0x000fc600078e0206 */
[----:B------:R-:W5:Y:S01]  /*a460*/  LDS.64 R28, [R3+0x1000] ;  /* 0x00100000031c7984 */ /* 0x000f620000000a00 */
[----:B------:R-:W-:-:S03]  /*a470*/  IMAD.WIDE R14, R15, 0x4, R4 ;  /* 0x000000040f0e7825 */ /* 0x000fc600078e0204 */
[----:B------:R-:W1:Y:S01]  /*a480*/  LDS.64 R30, [R3+0x1800] ;  /* 0x00180000031e7984 */ /* 0x000e620000000a00 */
[----:B------:R-:W-:-:S03]  /*a490*/  VIADD R2, R2, 0x800 ;  /* 0x0000080002027836 */ /* 0x000fc60000000000 */
[----:B------:R-:W1:Y:S04]  /*a4a0*/  LDS.64 R32, [R3+0x2000] ;  /* 0x0020000003207984 */ /* 0x000e680000000a00 */
[----:B------:R0:W1:Y:S02]  /*a4b0*/  LDS.64 R34, [R3+0x2800] ;  /* 0x0028000003227984 */ /* 0x0000640000000a00 */
[----:B0-----:R-:W-:Y:S02]  /*a4c0*/  VIADD R3, R3, 0x4000 ;  /* 0x0000400003037836 */ /* 0x001fe40000000000 */
[----:B------:R0:W-:Y:S04]  /*a4d0*/  STG.E desc[UR10][R8.64+-0x800], R20 ;  /* 0xfff8001408007986 */ /* 0x0001e8000c10190a */
        /* <DEDUP_REMOVED lines=9> */
[----:B-1----:R0:W-:Y:S04]  /*a570*/  STG.E desc[UR10][R12.64+-0x400], R30 ;  /* 0xfffc001e0c007986 */ /* 0x0021e8000c10190a */
[----:B------:R0:W-:Y:S04]  /*a580*/  STG.E desc[UR10][R14.64+-0x400], R31 ;  /* 0xfffc001f0e007986 */ /* 0x0001e8000c10190a */
[----:B------:R0:W-:Y:S04]  /*a590*/  STG.E desc[UR10][R12.64], R32 ;  /* 0x000000200c007986 */ /* 0x0001e8000c10190a */
[----:B------:R0:W-:Y:S04]  /*a5a0*/  STG.E desc[UR10][R14.64], R33 ;  /* 0x000000210e007986 */ /* 0x0001e8000c10190a */
[----:B------:R0:W-:Y:S04]  /*a5b0*/  STG.E desc[UR10][R12.64+0x400], R34 ;  /* 0x000400220c007986 */ /* 0x0001e8000c10190a */
[----:B------:R0:W-:Y:S02]  /*a5c0*/  STG.E desc[UR10][R14.64+0x400], R35 ;  /* 0x000400230e007986 */ /* 0x0001e4000c10190a */
.L_x_1847:
[----:B------:R-:W-:Y:S05]  /*a5d0*/  BSYNC.RECONVERGENT B1 ;  /* 0x0000000000017941 */ /* 0x000fea0003800200 */
.L_x_1846:
[----:B------:R-:W-:-:S13]  /*a5e0*/  ISETP.LT.OR P0, PT, R36, R19, P0 ;  /* 0x000000132400720c */ /* 0x000fda0000701670 */
[----:B------:R-:W-:Y:S05]  /*a5f0*/  @!P0 BRA `(.L_x_1839) ;  /* 0x0000000400388947 */ /* 0x000fea0003800000 */
[----:B0-----:R-:W0:Y:S01]  /*a600*/  LDS.64 R8, [R3+-0x1000] ;  /* 0xfff0000003087984 */ /* 0x001e220000000a00 */
[----:B------:R-:W-:-:S03]  /*a610*/  IMAD.WIDE R6, R2, 0x4, R6 ;  /* 0x0000000402067825 */ /* 0x000fc600078e0206 */
[----:B------:R-:W2:Y:S01]  /*a620*/  LDS.64 R10, [R3+-0x800] ;  /* 0xfff80000030a7984 */ /* 0x000ea20000000a00 */
[----:B------:R-:W-:-:S03]  /*a630*/  IMAD.WIDE R4, R2, 0x4, R4 ;  /* 0x0000000402047825 */ /* 0x000fc600078e0204 */
[----:B------:R-:W3:Y:S04]  /*a640*/  LDS.64 R12, [R3] ;  /* 0x00000000030c7984 */ /* 0x000ee80000000a00 */
[----:B------:R-:W4:Y:S04]  /*a650*/  LDS.64 R14, [R3+0x800] ;  /* 0x00080000030e7984 */ /* 0x000f280000000a00 */
        /* <DEDUP_REMOVED lines=8> */
[----:B------:R-:W-:Y:S05]  /*a6e0*/  BRA `(.L_x_1839) ;  /* 0x0000000000fc7947 */ /* 0x000fea0003800000 */
.L_x_1838:
[----:B------:R-:W-:Y:S01]  /*a6f0*/  ISETP.NE.AND P6, PT, R34, R2, PT ;  /* 0x000000022200720c */ /* 0x000fe20003fc5270 */
[----:B------:R-:W0:Y:S01]  /*a700*/  @P1 LDC.64 R30, c[0x0][0x398] ;  /* 0x0000e600ff1e1b82 */ /* 0x000e220000000a00 */
[----:B------:R-:W-:Y:S02]  /*a710*/  IMAD.MOV.U32 R19, RZ, RZ, 0x9 ;  /* 0x00000009ff137424 */ /* 0x000fe400078e00ff */
[----:B------:R-:W-:Y:S02]  /*a720*/  ISETP.NE.AND P6, PT, R26, UR7, !P6 ;  /* 0x000000071a007c0c */ /* 0x000fe4000f7c5270 */
[CC--:B------:R-:W-:Y:S02]  /*a730*/  IMAD R24, R0.reuse, R19.reuse, 0x3 ;  /* 0x0000000300187424 */ /* 0x0c0fe400078e0213 */
[----:B------:R-:W-:Y:S01]  /*a740*/  IMAD R19, R0, R19, 0x8 ;  /* 0x0000000800137424 */ /* 0x000fe200078e0213 */
[----:B------:R-:W2:Y:S08]  /*a750*/  @P1 LDC.64 R38, c[0x0][0x3a0] ;  /* 0x0000e800ff261b82 */ /* 0x000eb00000000a00 */
[----:B------:R-:W3:Y:S08]  /*a760*/  @!P6 LDC.64 R50, c[0x0][0x398] ;  /* 0x0000e600ff32eb82 */ /* 0x000ef00000000a00 */
[----:B------:R-:W4:Y:S01]  /*a770*/  @!P6 LDC.64 R48, c[0x0][0x3a0] ;  /* 0x0000e800ff30eb82 */ /* 0x000f220000000a00 */
[----:B0-----:R-:W-:-:S07]  /*a780*/  @P1 IMAD.WIDE R42, R45, 0x4, R30 ;  /* 0x000000042d2a1825 */ /* 0x001fce00078e021e */
[----:B------:R-:W0:Y:S01]  /*a790*/  @P2 LDC.64 R26, c[0x0][0x3a0] ;  /* 0x0000e800ff1a2b82 */ /* 0x000e220000000a00 */
[----:B--2---:R-:W-:-:S04]  /*a7a0*/  @P1 IMAD.WIDE R44, R45, 0x4, R38 ;  /* 0x000000042d2c1825 */ /* 0x004fc800078e0226 */
[----:B---3--:R-:W-:-:S03]  /*a7b0*/  @!P6 IMAD.WIDE R50, R25, 0x4, R50 ;  /* 0x000000041932e825 */ /* 0x008fc600078e0232 */
[----:B------:R-:W2:Y:S02]  /*a7c0*/  @P4 LDC.64 R30, c[0x0][0x398] ;  /* 0x0000e600ff1e4b82 */ /* 0x000ea40000000a00 */
[----:B------:R-:W-:Y:S01]  /*a7d0*/  @!P6 STG.E desc[UR10][R50.64], R34 ;  /* 0x000000223200e986 */ /* 0x000fe2000c10190a */
[----:B----4-:R-:W-:-:S05]  /*a7e0*/  @!P6 IMAD.WIDE R48, R25, 0x4, R48 ;  /* 0x000000041930e825 */ /* 0x010fca00078e0230 */
[----:B------:R0:W-:Y:S01]  /*a7f0*/  @!P6 STG.E desc[UR10][R48.64], R35 ;  /* 0x000000233000e986 */ /* 0x0001e2000c10190a */
[----:B------:R-:W-:-:S03]  /*a800*/  ISETP.NE.AND P6, PT, R6, R8, PT ;  /* 0x000000080600720c */ /* 0x000fc60003fc5270 */
[----:B------:R-:W-:Y:S01]  /*a810*/  @P1 STG.E desc[UR10][R42.64], R2 ;  /* 0x000000022a001986 */ /* 0x000fe2000c10190a */
[----:B------:R-:W-:Y:S02]  /*a820*/  ISETP.NE.AND P6, PT, R24, UR7, !P6 ;  /* 0x0000000718007c0c */ /* 0x000fe4000f7c5270 */
[----:B------:R-:W3:Y:S01]  /*a830*/  @P2 LDC.64 R24, c[0x0][0x398] ;  /* 0x0000e600ff182b82 */ /* 0x000ee20000000a00 */
[----:B------:R4:W-:Y:S01]  /*a840*/  @P1 STG.E desc[UR10][R44.64], R3 ;  /* 0x000000032c001986 */ /* 0x0009e2000c10190a */
[----:B------:R-:W-:Y:S01]  /*a850*/  ISETP.NE.AND P1, PT, R32, R37, PT ;  /* 0x000000252000720c */ /* 0x000fe20003f25270 */
[----:B0-----:R-:W-:-:S03]  /*a860*/  @P2 IMAD.WIDE R48, R29, 0x4, R26 ;  /* 0x000000041d302825 */ /* 0x001fc600078e021a */
[----:B------:R-:W-:Y:S02]  /*a870*/  ISETP.NE.AND P1, PT, R19, UR7, !P1 ;  /* 0x0000000713007c0c */ /* 0x000fe4000cf25270 */
[----:B------:R-:W0:Y:S01]  /*a880*/  @P0 LDC.64 R26, c[0x0][0x3a0] ;  /* 0x0000e800ff1a0b82 */ /* 0x000e220000000a00 */
[----:B--2---:R-:W-:-:S07]  /*a890*/  @P4 IMAD.WIDE R30, R17, 0x4, R30 ;  /* 0x00000004111e4825 */ /* 0x004fce00078e021e */
[----:B------:R-:W2:Y:S08]  /*a8a0*/  @!P6 LDC.64 R40, c[0x0][0x398] ;  /* 0x0000e600ff28eb82 */ /* 0x000eb00000000a00 */
[----:B------:R-:W5:Y:S01]  /*a8b0*/  @!P6 LDC.64 R38, c[0x0][0x3a0] ;  /* 0x0000e800ff26eb82 */ /* 0x000f620000000a00 */
[----:B---3--:R-:W-:-:S05]  /*a8c0*/  @P2 IMAD.WIDE R34, R29, 0x4, R24 ;  /* 0x000000041d222825 */ /* 0x008fca00078e0218 */
[----:B------:R3:W-:Y:S02]  /*a8d0*/  @P2 STG.E desc[UR10][R34.64], R4 ;  /* 0x0000000422002986 */ /* 0x0007e4000c10190a */
[----:B------:R-:W1:Y:S01]  /*a8e0*/  @P4 LDC.64 R24, c[0x0][0x3a0] ;  /* 0x0000e800ff184b82 */ /* 0x000e620000000a00 */
[----:B0-----:R-:W-:Y:S01]  /*a8f0*/  @P0 IMAD.WIDE R26, R20, 0x4, R26 ;  /* 0x00000004141a0825 */ /* 0x001fe200078e021a */
[----:B------:R0:W-:Y:S06]  /*a900*/  @P2 STG.E desc[UR10][R48.64], R5 ;  /* 0x0000000530002986 */ /* 0x0001ec000c10190a */
[----:B------:R-:W3:Y:S01]  /*a910*/  @P0 LDC.64 R28, c[0x0][0x398] ;  /* 0x0000e600ff1c0b82 */ /* 0x000ee20000000a00 */
[----:B--2---:R-:W-:-:S05]  /*a920*/  @!P6 IMAD.WIDE R50, R46, 0x4, R40 ;  /* 0x000000042e32e825 */ /* 0x004fca00078e0228 */
[----:B------:R0:W-:Y:S02]  /*a930*/  @!P6 STG.E desc[UR10][R50.64], R6 ;  /* 0x000000063200e986 */ /* 0x0001e4000c10190a */
[----:B----4-:R-:W2:Y:S01]  /*a940*/  @P3 LDC.64 R2, c[0x0][0x398] ;  /* 0x0000e600ff023b82 */ /* 0x010ea20000000a00 */
[----:B-----5:R-:W-:-:S05]  /*a950*/  @!P6 IMAD.WIDE R46, R46, 0x4, R38 ;  /* 0x000000042e2ee825 */ /* 0x020fca00078e0226 */
[----:B------:R0:W-:Y:S02]  /*a960*/  @!P6 STG.E desc[UR10][R46.64], R7 ;  /* 0x000000072e00e986 */ /* 0x0001e4000c10190a */
[----:B------:R-:W4:Y:S01]  /*a970*/  @P3 LDC.64 R44, c[0x0][0x3a0] ;  /* 0x0000e800ff2c3b82 */ /* 0x000f220000000a00 */
[----:B-1----:R-:W-:Y:S01]  /*a980*/  @P4 IMAD.WIDE R24, R17, 0x4, R24 ;  /* 0x0000000411184825 */ /* 0x002fe200078e0218 */
[----:B------:R0:W-:Y:S04]  /*a990*/  @P4 STG.E desc[UR10][R30.64], R8 ;  /* 0x000000081e004986 */ /* 0x0001e8000c10190a */
[----:B------:R0:W-:Y:S02]  /*a9a0*/  @P4 STG.E desc[UR10][R24.64], R9 ;  /* 0x0000000918004986 */ /* 0x0001e4000c10190a */
[----:B------:R-:W1:Y:S01]  /*a9b0*/  @P5 LDC.64 R42, c[0x0][0x398] ;  /* 0x0000e600ff2a5b82 */ /* 0x000e620000000a00 */
[----:B---3--:R-:W-:-:S05]  /*a9c0*/  @P0 IMAD.WIDE R28, R20, 0x4, R28 ;  /* 0x00000004141c0825 */ /* 0x008fca00078e021c */
[----:B------:R0:W-:Y:S02]  /*a9d0*/  @P0 STG.E desc[UR10][R28.64], R10 ;  /* 0x0000000a1c000986 */ /* 0x0001e4000c10190a */
[----:B------:R-:W3:Y:S01]  /*a9e0*/  @P5 LDC.64 R34, c[0x0][0x3a0] ;  /* 0x0000e800ff225b82 */ /* 0x000ee20000000a00 */
[C---:B--2---:R-:W-:Y:S01]  /*a9f0*/  @P3 IMAD.WIDE R2, R21.reuse, 0x4, R2 ;  /* 0x0000000415023825 */ /* 0x044fe200078e0202 */
[----:B------:R0:W-:Y:S04]  /*aa00*/  @P0 STG.E desc[UR10][R26.64], R11 ;  /* 0x0000000b1a000986 */ /* 0x0001e8000c10190a */
[----:B------:R0:W-:Y:S02]  /*aa10*/  @P3 STG.E desc[UR10][R2.64], R12 ;  /* 0x0000000c02003986 */ /* 0x0001e4000c10190a */
[----:B------:R-:W2:Y:S01]  /*aa20*/  @!P1 LDC.64 R38, c[0x0][0x398] ;  /* 0x0000e600ff269b82 */ /* 0x000ea20000000a00 */
[----:B----4-:R-:W-:-:S05]  /*aa30*/  @P3 IMAD.WIDE R44, R21, 0x4, R44 ;  /* 0x00000004152c3825 */ /* 0x010fca00078e022c */
[----:B------:R0:W-:Y:S02]  /*aa40*/  @P3 STG.E desc[UR10][R44.64], R13 ;  /* 0x0000000d2c003986 */ /* 0x0001e4000c10190a */
[----:B------:R-:W4:Y:S01]  /*aa50*/  @!P1 LDC.64 R40, c[0x0][0x3a0] ;  /* 0x0000e800ff289b82 */ /* 0x000f220000000a00 */
[----:B-1----:R-:W-:-:S05]  /*aa60*/  @P5 IMAD.WIDE R42, R22, 0x4, R42 ;  /* 0x00000004162a5825 */ /* 0x002fca00078e022a */
[----:B------:R0:W-:Y:S01]  /*aa70*/  @P5 STG.E desc[UR10][R42.64], R14 ;  /* 0x0000000e2a005986 */ /* 0x0001e2000c10190a */
[----:B---3--:R-:W-:-:S05]  /*aa80*/  @P5 IMAD.WIDE R34, R22, 0x4, R34 ;  /* 0x0000000416225825 */ /* 0x008fca00078e0222 */
[----:B------:R0:W-:Y:S01]  /*aa90*/  @P5 STG.E desc[UR10][R34.64], R15 ;  /* 0x0000000f22005986 */ /* 0x0001e2000c10190a */
[----:B--2---:R-:W-:-:S05]  /*aaa0*/  @!P1 IMAD.WIDE R38, R23, 0x4, R38 ;  /* 0x0000000417269825 */ /* 0x004fca00078e0226 */
[----:B------:R0:W-:Y:S01]  /*aab0*/  @!P1 STG.E desc[UR10][R38.64], R32 ;  /* 0x0000002026009986 */ /* 0x0001e2000c10190a */
[----:B----4-:R-:W-:-:S05]  /*aac0*/  @!P1 IMAD.WIDE R40, R23, 0x4, R40 ;  /* 0x0000000417289825 */ /* 0x010fca00078e0228 */
[----:B------:R0:W-:Y:S02]  /*aad0*/  @!P1 STG.E desc[UR10][R40.64], R33 ;  /* 0x0000002128009986 */ /* 0x0001e4000c10190a */
.L_x_1839:
[----:B------:R-:W-:Y:S05]  /*aae0*/  BSYNC.RECONVERGENT B0 ;  /* 0x0000000000007941 */ /* 0x000fea0003800200 */
.L_x_1837:
[----:B------:R-:W-:-:S13]  /*aaf0*/  ISETP.NE.AND P0, PT, R0, 0xff, PT ;  /* 0x000000ff0000780c */ /* 0x000fda0003f05270 */
[----:B------:R-:W-:Y:S05]  /*ab00*/  @P0 EXIT ;  /* 0x000000000000094d */ /* 0x000fea0003800000 */
[----:B0-2---:R-:W0:Y:S01]  /*ab10*/  LDC.64 R6, c[0x0][0x3a8] ;  /* 0x0000ea00ff067b82 */ /* 0x005e220000000a00 */
[----:B------:R-:W-:-:S09]  /*ab20*/  UISETP.NE.AND UP0, UPT, UR7, 0x900, UPT ;  /* 0x000009000700788c */ /* 0x000fd2000bf05270 */
[----:B------:R-:W-:Y:S05]  /*ab30*/  BRA.U UP0, `(.L_x_1848) ;  /* 0x00000001001c7547 */ /* 0x000fea000b800000 */
[----:B---3--:R-:W1:Y:S08]  /*ab40*/  LDC.64 R2, c[0x0][0x398] ;  /* 0x0000e600ff027b82 */ /* 0x008e700000000a00 */
[----:B------:R-:W2:Y:S01]  /*ab50*/  LDC.64 R4, c[0x0][0x3a0] ;  /* 0x0000e800ff047b82 */ /* 0x000ea20000000a00 */
[----:B-1----:R-:W-:-:S05]  /*ab60*/  IMAD.WIDE R2, R16, 0x4, R2 ;  /* 0x0000000410027825 */ /* 0x002fca00078e0202 */
[----:B------:R4:W-:Y:S01]  /*ab70*/  STG.E desc[UR10][R2.64], R37 ;  /* 0x0000002502007986 */ /* 0x0009e2000c10190a */
[----:B--2---:R-:W-:-:S04]  /*ab80*/  IMAD.WIDE R4, R16, 0x4, R4 ;  /* 0x0000000410047825 */ /* 0x004fc800078e0204 */
[----:B------:R-:W-:Y:S01]  /*ab90*/  VIADD R16, R16, 0x1 ;  /* 0x0000000110107836 */ /* 0x000fe20000000000 */
[----:B------:R4:W-:Y:S06]  /*aba0*/  STG.E desc[UR10][R4.64], R18 ;  /* 0x0000001204007986 */ /* 0x0009ec000c10190a */
.L_x_1848:
[----:B01----:R-:W-:Y:S01]  /*abb0*/  STG.E desc[UR10][R6.64], R16 ;  /* 0x0000001006007986 */ /* 0x003fe2000c10190a */
[----:B------:R-:W-:Y:S05]  /*abc0*/  EXIT ;  /* 0x000000000000794d */ /* 0x000fea0003800000 */
.L_x_1792:
[----:B------:R-:W-:Y:S01]  /*abd0*/  BSSY B0, `(.L_x_1849) ;  /* 0x0000006000007945 */ /* 0x000fe20003800000 */
[----:B------:R-:W-:Y:S01]  /*abe0*/  PLOP3.LUT P0, PT, P0, PT, PT, 0x8, 0x80 ;  /* 0x000000000080781c */ /* 0x000fe2000070e170 */
[----:B------:R-:W-:-:S12]  /*abf0*/  IMAD.MOV.U32 R21, RZ, RZ, -0x1 ;  /* 0xffffffffff157424 */ /* 0x000fd800078e00ff */
[----:B------:R-:W-:Y:S05]  /*ac00*/  WARPSYNC.COLLECTIVE R21, `(.L_x_1850) ;  /* 0x0000000015087348 */ /* 0x000fea0003c00000 */
[----:B------:R-:W-:Y:S01]  /*ac10*/  VOTE.ANY P0, P0 ;  /* 0x0000000000ff7806 */ /* 0x000fe20000000100 */
[----:B------:R-:W-:-:S12]  /*ac20*/  ENDCOLLECTIVE ;  /* 0x000000000000791b */ /* 0x000fd80003800000 */
.L_x_1850:
[----:B------:R-:W-:Y:S05]  /*ac30*/  BSYNC B0 ;  /* 0x0000000000007941 */ /* 0x000fea0003800000 */
.L_x_1849:
[----:B------:R-:W-:Y:S05]  /*ac40*/  BRA `(.L_x_1851) ;  /* 0xffffff8400987947 */ /* 0x000fea000383ffff */
.L_x_1794:
[----:B------:R-:W0:Y:S01]  /*ac50*/  S2R R26, SR_GEMASK ;  /* 0x00000000001a7919 */ /* 0x000e220000003c00 */
[----:B------:R-:W-:Y:S01]  /*ac60*/  BSSY B0, `(.L_x_1852) ;  /* 0x0000006000007945 */ /* 0x000fe20003800000 */
[----:B------:R-:W-:Y:S01]  /*ac70*/  PLOP3.LUT P0, PT, P0, PT, PT, 0x8, 0x80 ;  /* 0x000000000080781c */ /* 0x000fe2000070e170 */
[----:B------:R-:W-:-:S12]  /*ac80*/  IMAD.MOV.U32 R21, RZ, RZ, -0x1 ;  /* 0xffffffffff157424 */ /* 0x000fd800078e00ff */
[----:B0-----:R-:W-:Y:S05]  /*ac90*/  WARPSYNC.COLLECTIVE R21, `(.L_x_1853) ;  /* 0x0000000015087348 */ /* 0x001fea0003c00000 */
[----:B------:R-:W-:Y:S01]  /*aca0*/  VOTE.ANY R21, PT, P0 ;  /* 0x0000000000157806 */ /* 0x000fe200000e0100 */
[----:B0-----:R-:W-:Y:S06]  /*acb0*/  ENDCOLLECTIVE ;  /* 0x000000000000791b */ /* 0x001fec0003800000 */
.L_x_1853:
[----:B------:R-:W-:Y:S05]  /*acc0*/  BSYNC B0 ;  /* 0x0000000000007941 */ /* 0x000fea0003800000 */
.L_x_1852:
[----:B------:R-:W-:Y:S01]  /*acd0*/  LOP3.LUT R21, R21, 0x80000000, R26, 0xec, !PT ;  /* 0x8000000015157812 */ /* 0x000fe200078eec1a */
[----:B------:R-:W-:Y:S01]  /*ace0*/  IMAD.MOV.U32 R24, RZ, RZ, R16 ;  /* 0x000000ffff187224 */ /* 0x000fe200078e0010 */
[----:B------:R-:W-:Y:S02]  /*acf0*/  ISETP.NE.U32.AND P4, PT, R18, 0x65, PT ;  /* 0x000000651200780c */ /* 0x000fe40003f85070 */
[----:B------:R-:W-:Y:S01]  /*ad00*/  ISETP.NE.AND P2, PT, R16, RZ, PT ;  /* 0x000000ff1000720c */ /* 0x000fe20003f45270 */
[----:B------:R-:W-:Y:S01]  /*ad10*/  VIADD R20, R21, 0xffffffff ;  /* 0xffffffff15147836 */ /* 0x000fe20000000000 */
[----:B------:R-:W-:Y:S01]  /*ad20*/  ISETP.NE.AND.EX P4, PT, R19, RZ, PT, P4 ;  /* 0x000000ff1300720c */ /* 0x000fe20003f85340 */
[----:B------:R-:W-:-:S03]  /*ad30*/  IMAD.MOV.U32 R19, RZ, RZ, 0x1 ;  /* 0x00000001ff137424 */ /* 0x000fc600078e00ff */
[----:B------:R-:W-:Y:S01]  /*ad40*/  LOP3.LUT R20, R21, R20, RZ, 0xc, !PT ;  /* 0x0000001415147212 */ /* 0x000fe200078e0cff */
[----:B------:R-:W-:-:S03]  /*ad50*/  IMAD.MOV.U32 R21, RZ, RZ, -0x1 ;  /* 0xffffffffff157424 */ /* 0x000fc600078e00ff */
[----:B------:R-:W0:Y:S02]  /*ad60*/  POPC R27, R20 ;  /* 0x00000014001b7309 */ /* 0x000e240000000000 */
[----:B0-----:R-:W-:-:S07]  /*ad70*/  IMAD.MOV.U32 R18, RZ, RZ, R27 ;  /* 0x000000ffff127224 */ /* 0x001fce00078e001b */
[----:B------:R-:W-:Y:S05]  /*ad80*/  WARPSYNC.COLLECTIVE R21, `(.L_x_1854) ;  /* 0x0000000015087348 */ /* 0x000fea0003c00000 */
[----:B------:R0:W1:Y:S02]  /*ad90*/  SHFL.DOWN P0, R23, R24, R19, R18 ;  /* 0x0800001318177389 */ /* 0x0000640000000012 */
[----:B01----:R-:W-:Y:S05]  /*ada0*/  ENDCOLLECTIVE ;  /* 0x000000000000791b */ /* 0x003fea0003800000 */
.L_x_1854:
[----:B------:R-:W-:Y:S02]  /*adb0*/  IMAD.MOV.U32 R24, RZ, RZ, R17 ;  /* 0x000000ffff187224 */ /* 0x000fe400078e0011 */
[----:B------:R-:W-:-:S07]  /*adc0*/  IMAD.MOV.U32 R22, RZ, RZ, R23 ;  /* 0x000000ffff167224 */ /* 0x000fce00078e0017 */
[----:B------:R-:W-:Y:S05]  /*add0*/  WARPSYNC.COLLECTIVE R21, `(.L_x_1855) ;  /* 0x0000000015087348 */ /* 0x000fea0003c00000 */
[----:B------:R0:W1:Y:S02]  /*ade0*/  SHFL.DOWN P0, R23, R24, R19, R18 ;  /* 0x0800001318177389 */ /* 0x0000640000000012 */
[----:B01----:R-:W-:Y:S05]  /*adf0*/  ENDCOLLECTIVE ;  /* 0x000000000000791b */ /* 0x003fea0003800000 */
.L_x_1855:
[----:B------:R-:W-:Y:S01]  /*ae00*/  IMAD.MOV.U32 R19, RZ, RZ, 0x2 ;  /* 0x00000002ff137424 */ /* 0x000fe200078e00ff */
[----:B------:R-:W-:Y:S02]  /*ae10*/  ISETP.GE.AND P0, PT, R36, R27, PT ;  /* 0x0000001b2400720c */ /* 0x000fe40003f06270 */
[----:B------:R-:W-:Y:S02]  /*ae20*/  SEL R20, R23, RZ, !P2 ;  /* 0x000000ff17147207 */ /* 0x000fe40005000000 */
[----:B------:R-:W-:Y:S02]  /*ae30*/  SEL R23, R22, RZ, !P0 ;  /* 0x000000ff16177207 */ /* 0x000fe40004000000 */
[----:B------:R-:W-:-:S03]  /*ae40*/  SEL R39, R20, RZ, !P0 ;  /* 0x000000ff14277207 */ /* 0x000fc60004000000 */
[----:B------:R-:W-:Y:S02]  /*ae50*/  IMAD.IADD R22, R16, 0x1, R23 ;  /* 0x0000000110167824 */ /* 0x000fe400078e0217 */
[----:B------:R-:W-:Y:S02]  /*ae60*/  IMAD.IADD R20, R17, 0x1, R39 ;  /* 0x0000000111147824 */ /* 0x000fe400078e0227 */
[----:B------:R-:W-:Y:S01]  /*ae70*/  IMAD.MOV.U32 R24, RZ, RZ, R22 ;  /* 0x000000ffff187224 */ /* 0x000fe200078e0016 */
[----:B------:R-:W-:Y:S01]  /*ae80*/  ISETP.NE.AND P2, PT, R22, RZ, PT ;  /* 0x000000ff1600720c */ /* 0x000fe20003f45270 */
[----:B------:R-:W-:-:S12]  /*ae90*/  VIADD R16, R36, 0x2 ;  /* 0x0000000224107836 */ /* 0x000fd80000000000 */
[----:B------:R-:W-:Y:S05]  /*aea0*/  WARPSYNC.COLLECTIVE R21, `(.L_x_1856) ;  /* 0x0000000015087348 */ /* 0x000fea0003c00000 */
[----:B------:R0:W1:Y:S02]  /*aeb0*/  SHFL.DOWN P0, R23, R24, R19, R18 ;  /* 0x0800001318177389 */ /* 0x0000640000000012 */
[----:B01----:R-:W-:Y:S05]  /*aec0*/  ENDCOLLECTIVE ;  /* 0x000000000000791b */ /* 0x003fea0003800000 */
.L_x_1856:
[----:B------:R-:W-:Y:S02]  /*aed0*/  IMAD.MOV.U32 R24, RZ, RZ, R20 ;  /* 0x000000ffff187224 */ /* 0x000fe400078e0014 */
[----:B------:R-:W-:-:S07]  /*aee0*/  IMAD.MOV.U32 R38, RZ, RZ, R23 ;  /* 0x000000ffff267224 */ /* 0x000fce00078e0017 */
[----:B------:R-:W-:Y:S05]  /*aef0*/  WARPSYNC.COLLECTIVE R21, `(.L_x_1857) ;  /* 0x0000000015087348 */ /* 0x000fea0003c00000 */
[----:B------:R0:W1:Y:S02]  /*af00*/  SHFL.DOWN P0, R23, R24, R19, R18 ;  /* 0x0800001318177389 */ /* 0x0000640000000012 */
[----:B01----:R-:W-:Y:S05]  /*af10*/  ENDCOLLECTIVE ;  /* 0x000000000000791b */ /* 0x003fea0003800000 */
.L_x_1857:
[----:B------:R-:W-:Y:S01]  /*af20*/  IMAD.MOV.U32 R19, RZ, RZ, 0x4 ;  /* 0x00000004ff137424 */ /* 0x000fe200078e00ff */
[----:B------:R-:W-:Y:S01]  /*af30*/  ISETP.GT.AND P0, PT, R16, R27, PT ;  /* 0x0000001b1000720c */ /* 0x000fe20003f04270 */
[----:B------:R-:W-:-:S03]  /*af40*/  IMAD.MOV.U32 R39, RZ, RZ, R23 ;  /* 0x000000ffff277224 */ /* 0x000fc600078e0017 */
[----:B------:R-:W-:Y:S02]  /*af50*/  SEL R17, R38, RZ, !P0 ;  /* 0x000000ff26117207 */ /* 0x000fe40004000000 */
[----:B------:R-:W-:-:S03]  /*af60*/  SEL R39, R39, RZ, !P2 ;  /* 0x000000ff27277207 */ /* 0x000fc60005000000 */
[----:B------:R-:W-:Y:S01]  /*af70*/  IMAD.IADD R38, R22, 0x1, R17 ;  /* 0x0000000116267824 */ /* 0x000fe200078e0211 */
[----:B------:R-:W-:Y:S01]  /*af80*/  SEL R39, R39, RZ, !P0 ;  /* 0x000000ff27277207 */ /* 0x000fe20004000000 */
[----:B------:R-:W-:Y:S02]  /*af90*/  VIADD R22, R36, 0x8 ;  /* 0x0000000824167836 */ /* 0x000fe40000000000 */
[----:B------:R-:W-:Y:S01]  /*afa0*/  IMAD.MOV.U32 R24, RZ, RZ, R38 ;  /* 0x000000ffff187224 */ /* 0x000fe200078e0026 */
[----:B------:R-:W-:Y:S01]  /*afb0*/  ISETP.NE.AND P2, PT, R38, RZ, PT ;  /* 0x000000ff2600720c */ /* 0x000fe20003f45270 */
[----:B------:R-:W-:Y:S02]  /*afc0*/  IMAD.IADD R16, R20, 0x1, R39 ;  /* 0x0000000114107824 */ /* 0x000fe400078e0227 */
[----:B------:R-:W-:-:S10]  /*afd0*/  VIADD R20, R36, 0x4 ;  /* 0x0000000424147836 */ /* 0x000fd40000000000 */
[----:B------:R-:W-:Y:S05]  /*afe0*/  WARPSYNC.COLLECTIVE R21, `(.L_x_1858) ;  /* 0x0000000015087348 */ /* 0x000fea0003c00000 */
[----:B------:R0:W1:Y:S02]  /*aff0*/  SHFL.DOWN P0, R23, R24, R19, R18 ;  /* 0x0800001318177389 */ /* 0x0000640000000012 */
[----:B01----:R-:W-:Y:S05]  /*b000*/  ENDCOLLECTIVE ;  /* 0x000000000000791b */ /* 0x003fea0003800000 */
.L_x_1858:
[----:B------:R-:W-:Y:S02]  /*b010*/  IMAD.MOV.U32 R24, RZ, RZ, R16 ;  /* 0x000000ffff187224 */ /* 0x000fe400078e0010 */
[----:B------:R-:W-:-:S07]  /*b020*/  IMAD.MOV.U32 R17, RZ, RZ, R23 ;  /* 0x000000ffff117224 */ /* 0x000fce00078e0017 */
[----:B------:R-:W-:Y:S05]  /*b030*/  WARPSYNC.COLLECTIVE R21, `(.L_x_1859) ;  /* 0x0000000015087348 */ /* 0x000fea0003c00000 */
[----:B------:R0:W1:Y:S02]  /*b040*/  SHFL.DOWN P0, R23, R24, R19, R18 ;  /* 0x0800001318177389 */ /* 0x0000640000000012 */
[----:B01----:R-:W-:Y:S05]  /*b050*/  ENDCOLLECTIVE ;  /* 0x000000000000791b */ /* 0x003fea0003800000 */
.L_x_1859:
[----:B------:R-:W-:Y:S01]  /*b060*/  IMAD.MOV.U32 R19, RZ, RZ, 0x8 ;  /* 0x00000008ff137424 */ /* 0x000fe200078e00ff */
[----:B------:R-:W-:Y:S02]  /*b070*/  ISETP.GT.AND P0, PT, R20, R27, PT ;  /* 0x0000001b1400720c */ /* 0x000fe40003f04270 */
[----:B------:R-:W-:Y:S02]  /*b080*/  SEL R23, R23, RZ, !P2 ;  /* 0x000000ff17177207 */ /* 0x000fe40005000000 */
[----:B------:R-:W-:Y:S02]  /*b090*/  SEL R17, R17, RZ, !P0 ;  /* 0x000000ff11117207 */ /* 0x000fe40004000000 */
[----:B------:R-:W-:-:S03]  /*b0a0*/  SEL R23, R23, RZ, !P0 ;  /* 0x000000ff17177207 */ /* 0x000fc60004000000 */
[----:B------:R-:W-:Y:S02]  /*b0b0*/  IMAD.IADD R40, R38, 0x1, R17 ;  /* 0x0000000126287824 */ /* 0x000fe400078e0211 */
[----:B------:R-:W-:Y:S02]  /*b0c0*/  IMAD.IADD R20, R16, 0x1, R23 ;  /* 0x0000000110147824 */ /* 0x000fe400078e0217 */
[----:B------:R-:W-:Y:S01]  /*b0d0*/  IMAD.MOV.U32 R24, RZ, RZ, R40 ;  /* 0x000000ffff187224 */ /* 0x000fe200078e0028 */
[----:B------:R-:W-:-:S13]  /*b0e0*/  ISETP.NE.AND P2, PT, R40, RZ, PT ;  /* 0x000000ff2800720c */ /* 0x000fda0003f45270 */
[----:B------:R-:W-:Y:S05]  /*b0f0*/  WARPSYNC.COLLECTIVE R21, `(.L_x_1860) ;  /* 0x0000000015087348 */ /* 0x000fea0003c00000 */
[----:B------:R0:W1:Y:S02]  /*b100*/  SHFL.DOWN P0, R23, R24, R19, R18 ;  /* 0x0800001318177389 */ /* 0x0000640000000012 */
[----:B01----:R-:W-:Y:S05]  /*b110*/  ENDCOLLECTIVE ;  /* 0x000000000000791b */ /* 0x003fea0003800000 */
.L_x_1860:
[----:B------:R-:W-:Y:S02]  /*b120*/  IMAD.MOV.U32 R24, RZ, RZ, R20 ;  /* 0x000000ffff187224 */ /* 0x000fe400078e0014 */
[----:B------:R-:W-:-:S07]  /*b130*/  IMAD.MOV.U32 R16, RZ, RZ, R23 ;  /* 0x000000ffff107224 */ /* 0x000fce00078e0017 */
[----:B------:R-:W-:Y:S05]  /*b140*/  WARPSYNC.COLLECTIVE R21, `(.L_x_1861) ;  /* 0x0000000015087348 */ /* 0x000fea0003c00000 */
[----:B------:R0:W1:Y:S02]  /*b150*/  SHFL.DOWN P0, R23, R24, R19, R18 ;  /* 0x0800001318177389 */ /* 0x0000640000000012 */
[----:B01----:R-:W-:Y:S05]  /*b160*/  ENDCOLLECTIVE ;  /* 0x000000000000791b */ /* 0x003fea0003800000 */
.L_x_1861:
[----:B------:R-:W-:Y:S01]  /*b170*/  IMAD.MOV.U32 R19, RZ, RZ, 0x10 ;  /* 0x00000010ff137424 */ /* 0x000fe200078e00ff */
[----:B------:R-:W-:Y:S02]  /*b180*/  ISETP.GT.AND P0, PT, R22, R27, PT ;  /* 0x0000001b1600720c */ /* 0x000fe40003f04270 */
[----:B------:R-:W-:Y:S02]  /*b190*/  SEL R23, R23, RZ, !P2 ;  /* 0x000000ff17177207 */ /* 0x000fe40005000000 */
[----:B------:R-:W-:Y:S01]  /*b1a0*/  SEL R17, R16, RZ, !P0 ;  /* 0x000000ff10117207 */ /* 0x000fe20004000000 */
[----:B------:R-:W-:Y:S01]  /*b1b0*/  VIADD R16, R36, 0x10 ;  /* 0x0000001024107836 */ /* 0x000fe20000000000 */
        /* <DEDUP_REMOVED lines=8> */
.L_x_1862:
[----:B------:R-:W-:Y:S02]  /*b240*/  IMAD.MOV.U32 R24, RZ, RZ, R22 ;  /* 0x000000ffff187224 */ /* 0x000fe400078e0016 */
[----:B------:R-:W-:-:S07]  /*b250*/  IMAD.MOV.U32 R20, RZ, RZ, R23 ;  /* 0x000000ffff147224 */ /* 0x000fce00078e0017 */
[----:B------:R-:W-:Y:S05]  /*b260*/  WARPSYNC.COLLECTIVE R21, `(.L_x_1863) ;  /* 0x0000000015087348 */ /* 0x000fea0003c00000 */
[----:B------:R0:W1:Y:S02]  /*b270*/  SHFL.DOWN P0, R23, R24, R19, R18 ;  /* 0x0800001318177389 */ /* 0x0000640000000012 */
[----:B01----:R-:W-:Y:S05]  /*b280*/  ENDCOLLECTIVE ;  /* 0x000000000000791b */ /* 0x003fea0003800000 */
.L_x_1863:
[----:B------:R-:W-:Y:S05]  /*b290*/  WARPSYNC.COLLECTIVE R21, `(.L_x_1864) ;  /* 0x0000000015087348 */ /* 0x000fea0003c00000 */
[----:B------:R-:W-:Y:S01]  /*b2a0*/  VOTE.ALL P4, P4 ;  /* 0x0000000000ff7806 */ /* 0x000fe20002080000 */
[----:B------:R-:W-:-:S12]  /*b2b0*/  ENDCOLLECTIVE ;  /* 0x000000000000791b */ /* 0x000fd80003800000 */
.L_x_1864:
[----:B------:R-:W-:Y:S02]  /*b2c0*/  ISETP.GT.AND P0, PT, R16, R27, PT ;  /* 0x0000001b1000720c */ /* 0x000fe40003f04270 */
[----:B------:R-:W0:Y:S01]  /*b2d0*/  LDC.64 R16, c[0x0][0x3b0] ;  /* 0x0000ec00ff107b82 */ /* 0x000e220000000a00 */
[----:B------:R-:W-:Y:S02]  /*b2e0*/  SEL R23, R23, RZ, !P2 ;  /* 0x000000ff17177207 */ /* 0x000fe40005000000 */
[----:B------:R-:W-:Y:S02]  /*b2f0*/  SEL R27, R20, RZ, !P0 ;  /* 0x000000ff141b7207 */ /* 0x000fe40004000000 */
[----:B------:R-:W-:-:S03]  /*b300*/  SEL R23, R23, RZ, !P0 ;  /* 0x000000ff17177207 */ /* 0x000fc60004000000 */
[----:B------:R-:W-:Y:S01]  /*b310*/  IMAD.IADD R20, R38, 0x1, R27 ;  /* 0x0000000126147824 */ /* 0x000fe200078e021b */
[----:B------:R-:W-:Y:S01]  /*b320*/  LOP3.LUT R27, RZ, R0, RZ, 0x33, !PT ;  /* 0x00000000ff1b7212 */ /* 0x000fe200078e33ff */
[----:B------:R-:W-:-:S04]  /*b330*/  IMAD.IADD R22, R22, 0x1, R23 ;  /* 0x0000000116167824 */ /* 0x000fc800078e0217 */
[----:B------:R-:W-:Y:S01]  /*b340*/  VIADD R27, R27, UR8 ;  /* 0x000000081b1b7c36 */ /* 0x000fe20008000000 */
[----:B0-----:R-:W-:-:S05]  /*b350*/  IADD3 R40, P0, PT, R16, 0x200, RZ ;  /* 0x0000020010287810 */ /* 0x001fca0007f1e0ff */
[----:B------:R-:W-:Y:S01]  /*b360*/  IMAD.X R41, RZ, RZ, R17, P0 ;  /* 0x000000ffff297224 */ /* 0x000fe200000e0611 */
[----:B------:R-:W-:Y:S07]  /*b370*/  BRA `(.L_x_1865) ;  /* 0xffffff8000dc7947 */ /* 0x000fee000383ffff */
.L_x_1796:
[----:B------:R-:W-:Y:S01]  /*b380*/  BSSY B0, `(.L_x_1866) ;  /* 0x0000006000007945 */ /* 0x000fe20003800000 */
[----:B------:R-:W-:Y:S01]  /*b390*/  PLOP3.LUT P0, PT, P0, PT, PT, 0x8, 0x80 ;  /* 0x000000000080781c */ /* 0x000fe2000070e170 */
[----:B------:R-:W-:-:S12]  /*b3a0*/  IMAD.MOV.U32 R21, RZ, RZ, -0x1 ;  /* 0xffffffffff157424 */ /* 0x000fd800078e00ff */
[----:B------:R-:W-:Y:S05]  /*b3b0*/  WARPSYNC.COLLECTIVE R21, `(.L_x_1867) ;  /* 0x0000000015087348 */ /* 0x000fea0003c00000 */
[----:B------:R-:W-:Y:S01]  /*b3c0*/  VOTE.ANY P0, P0 ;  /* 0x0000000000ff7806 */ /* 0x000fe20000000100 */
[----:B------:R-:W-:-:S12]  /*b3d0*/  ENDCOLLECTIVE ;  /* 0x000000000000791b */ /* 0x000fd80003800000 */
.L_x_1867:
[----:B------:R-:W-:Y:S05]  /*b3e0*/  BSYNC B0 ;  /* 0x0000000000007941 */ /* 0x000fea0003800000 */
.L_x_1866:
[----:B------:R-:W-:Y:S05]  /*b3f0*/  BRA `(.L_x_1868) ;  /* 0xffffff8000e07947 */ /* 0x000fea000383ffff */
.L_x_1798:
        /* <DEDUP_REMOVED lines=8> */
.L_x_1870:
[----:B------:R-:W-:Y:S05]  /*b480*/  BSYNC B0 ;  /* 0x0000000000007941 */ /* 0x000fea0003800000 */
.L_x_1869:
[----:B------:R-:W-:Y:S01]  /*b490*/  LOP3.LUT R21, R21, 0x80000000, R26, 0xec, !PT ;  /* 0x8000000015157812 */ /* 0x000fe200078eec1a */
[----:B------:R-:W-:Y:S01]  /*b4a0*/  IMAD.MOV.U32 R24, RZ, RZ, R16 ;  /* 0x000000ffff187224 */ /* 0x000fe200078e0010 */
[----:B------:R-:W-:Y:S01]  /*b4b0*/  ISETP.NE.AND P2, PT, R16, RZ, PT ;  /* 0x000000ff1000720c */ /* 0x000fe20003f45270 */
[----:B------:R-:W-:Y:S02]  /*b4c0*/  IMAD.MOV.U32 R19, RZ, RZ, 0x1 ;  /* 0x00000001ff137424 */ /* 0x000fe400078e00ff */
[----:B------:R-:W-:Y:S02]  /*b4d0*/  VIADD R18, R21, 0xffffffff ;  /* 0xffffffff15127836 */ /* 0x000fe40000000000 */
[----:B------:R-:W-:-:S03]  /*b4e0*/  VIADD R27, R27, 0xffffffe0 ;  /* 0xffffffe01b1b7836 */ /* 0x000fc60000000000 */
[----:B------:R-:W-:Y:S01]  /*b4f0*/  LOP3.LUT R43, R21, R18, RZ, 0xc, !PT ;  /* 0x00000012152b7212 */ /* 0x000fe200078e0cff */
[----:B------:R-:W-:-:S05]  /*b500*/  IMAD.MOV.U32 R21, RZ, RZ, -0x1 ;  /* 0xffffffffff157424 */ /* 0x000fca00078e00ff */
[----:B------:R-:W0:Y:S02]  /*b510*/  POPC R43, R43 ;  /* 0x0000002b002b7309 */ /* 0x000e240000000000 */
[----:B0-----:R-:W-:-:S07]  /*b520*/  IMAD.MOV.U32 R18, RZ, RZ, R43 ;  /* 0x000000ffff127224 */ /* 0x001fce00078e002b */
[----:B------:R-:W-:Y:S05]  /*b530*/  WARPSYNC.COLLECTIVE R21, `(.L_x_1871) ;  /* 0x0000000015087348 */ /* 0x000fea0003c00000 */
[----:B------:R0:W1:Y:S02]  /*b540*/  SHFL.DOWN P0, R23, R24, R19, R18 ;  /* 0x0800001318177389 */ /* 0x0000640000000012 */
[----:B01----:R-:W-:Y:S05]  /*b550*/  ENDCOLLECTIVE ;  /* 0x000000000000791b */ /* 0x003fea0003800000 */
.L_x_1871:
[----:B------:R-:W-:Y:S02]  /*b560*/  IMAD.MOV.U32 R24, RZ, RZ, R17 ;  /* 0x000000ffff187224 */ /* 0x000fe400078e0011 */
[----:B------:R-:W-:-:S07]  /*b570*/  IMAD.MOV.U32 R39, RZ, RZ, R23 ;  /* 0x000000ffff277224 */ /* 0x000fce00078e0017 */
[----:B------:R-:W-:Y:S05]  /*b580*/  WARPSYNC.COLLECTIVE R21, `(.L_x_1872) ;  /* 0x0000000015087348 */ /* 0x000fea0003c00000 */
[----:B------:R0:W1:Y:S02]  /*b590*/  SHFL.DOWN P0, R23, R24, R19, R18 ;  /* 0x0800001318177389 */ /* 0x0000640000000012 */
[----:B01----:R-:W-:Y:S05]  /*b5a0*/  ENDCOLLECTIVE ;  /* 0x000000000000791b */ /* 0x003fea0003800000 */
.L_x_1872:
        /* <DEDUP_REMOVED lines=13> */
.L_x_1873:
[----:B------:R-:W-:Y:S02]  /*b680*/  IMAD.MOV.U32 R24, RZ, RZ, R38 ;  /* 0x000000ffff187224 */ /* 0x000fe400078e0026 */
[----:B------:R-:W-:-:S07]  /*b690*/  IMAD.MOV.U32 R17, RZ, RZ, R23 ;  /* 0x000000ffff117224 */ /* 0x000fce00078e0017 */
[----:B------:R-:W-:Y:S05]  /*b6a0*/  WARPSYNC.COLLECTIVE R21, `(.L_x_1874) ;  /* 0x0000000015087348 */ /* 0x000fea0003c00000 */
[----:B------:R0:W1:Y:S02]  /*b6b0*/  SHFL.DOWN P0, R23, R24, R19, R18 ;  /* 0x0800001318177389 */ /* 0x0000640000000012 */
[----:B01----:R-:W-:Y:S05]  /*b6c0*/  ENDCOLLECTIVE ;  /* 0x000000000000791b */ /* 0x003fea0003800000 */
.L_x_1874:
        /* <DEDUP_REMOVED lines=13> */
.L_x_1875:
[----:B------:R-:W-:Y:S01]  /*b7a0*/  ISETP.GT.AND P2, PT, R38, R43, PT ;  /* 0x0000002b2600720c */ /* 0x000fe20003f44270 */
[----:B------:R-:W-:-:S03]  /*b7b0*/  IMAD.MOV.U32 R24, RZ, RZ, R16 ;  /* 0x000000ffff187224 */ /* 0x000fc600078e0010 */
[----:B------:R-:W-:-:S05]  /*b7c0*/  SEL R23, R23, RZ, !P2 ;  /* 0x000000ff17177207 */ /* 0x000fca0005000000 */
[----:B------:R-:W-:-:S07]  /*b7d0*/  IMAD.IADD R44, R42, 0x1, R23 ;  /* 0x000000012a2c7824 */ /* 0x000fce00078e0217 */
[----:B------:R-:W-:Y:S05]  /*b7e0*/  WARPSYNC.COLLECTIVE R21, `(.L_x_1876) ;  /* 0x0000000015087348 */ /* 0x000fea0003c00000 */
[----:B------:R0:W1:Y:S02]  /*b7f0*/  SHFL.DOWN P0, R23, R24, R19, R18 ;  /* 0x0800001318177389 */ /* 0x0000640000000012 */
[----:B01----:R-:W-:Y:S05]  /*b800*/  ENDCOLLECTIVE ;  /* 0x000000000000791b */ /* 0x003fea0003800000 */
.L_x_1876:
[----:B------:R-:W-:Y:S02]  /*b810*/  VIADD R42, R36, 0x10 ;  /* 0x00000010242a7836 */ /* 0x000fe40000000000 */
[----:B------:R-:W-:Y:S02]  /*b820*/  IMAD.MOV.U32 R24, RZ, RZ, R44 ;  /* 0x000000ffff187224 */ /* 0x000fe400078e002c */
[----:B------:R-:W-:Y:S02]  /*b830*/  IMAD.MOV.U32 R19, RZ, RZ, 0x8 ;  /* 0x00000008ff137424 */ /* 0x000fe400078e00ff */
[----:B------:R-:W-:-:S07]  /*b840*/  IMAD.MOV.U32 R45, RZ, RZ, R23 ;  /* 0x000000ffff2d7224 */ /* 0x000fce00078e0017 */
[----:B------:R-:W-:Y:S05]  /*b850*/  WARPSYNC.COLLECTIVE R21, `(.L_x_1877) ;  /* 0x0000000015087348 */ /* 0x000fea0003c00000 */
[----:B------:R0:W1:Y:S02]  /*b860*/  SHFL.DOWN P0, R23, R24, R19, R18 ;  /* 0x0800001318177389 */ /* 0x0000640000000012 */
[----:B01----:R-:W-:Y:S05]  /*b870*/  ENDCOLLECTIVE ;  /* 0x000000000000791b */ /* 0x003fea0003800000 */
.L_x_1877:
[----:B------:R-:W-:Y:S02]  /*b880*/  SEL R45, R45, RZ, !P3 ;  /* 0x000000ff2d2d7207 */ /* 0x000fe40005800000 */
[----:B------:R-:W-:Y:S02]  /*b890*/  ISETP.NE.AND P3, PT, R44, RZ, PT ;  /* 0x000000ff2c00720c */ /* 0x000fe40003f65270 */
[----:B------:R-:W-:-:S05]  /*b8a0*/  SEL R45, R45, RZ, !P2 ;  /* 0x000000ff2d2d7207 */ /* 0x000fca0005000000 */
[----:B------:R-:W-:Y:S02]  /*b8b0*/  IMAD.IADD R38, R16, 0x1, R45 ;  /* 0x0000000110267824 */ /* 0x000fe400078e022d */
[----:B------:R-:W-:Y:S02]  /*b8c0*/  VIADD R16, R36, 0x8 ;  /* 0x0000000824107836 */ /* 0x000fe40000000000 */
[----:B------:R-:W-:-:S03]  /*b8d0*/  IMAD.MOV.U32 R24, RZ, RZ, R38 ;  /* 0x000000ffff187224 */ /* 0x000fc600078e0026 */
[----:B------:R-:W-:-:S04]  /*b8e0*/  ISETP.GT.AND P2, PT, R16, R43, PT ;  /* 0x0000002b1000720c */ /* 0x000fc80003f44270 */
[----:B------:R-:W-:-:S09]  /*b8f0*/  SEL R17, R23, RZ, !P2 ;  /* 0x000000ff17117207 */ /* 0x000fd20005000000 */
[----:B------:R-:W-:Y:S05]  /*b900*/  WARPSYNC.COLLECTIVE R21, `(.L_x_1878) ;  /* 0x0000000015087348 */ /* 0x000fea0003c00000 */
[----:B------:R0:W1:Y:S02]  /*b910*/  SHFL.DOWN P0, R23, R24, R19, R18 ;  /* 0x0800001318177389 */ /* 0x0000640000000012 */
[----:B01----:R-:W-:Y:S05]  /*b920*/  ENDCOLLECTIVE ;  /* 0x000000000000791b */ /* 0x003fea0003800000 */
.L_x_1878:
[----:B------:R-:W-:-:S04]  /*b930*/  IMAD.IADD R17, R44, 0x1, R17 ;  /* 0x000000012c117824 */ /* 0x000fc800078e0211 */
[----:B------:R-:W-:Y:S02]  /*b940*/  IMAD.MOV.U32 R24, RZ, RZ, R17 ;  /* 0x000000ffff187224 */ /* 0x000fe400078e0011 */
[----:B------:R-:W-:Y:S02]  /*b950*/  IMAD.MOV.U32 R19, RZ, RZ, 0x10 ;  /* 0x00000010ff137424 */ /* 0x000fe400078e00ff */
[----:B------:R-:W-:-:S07]  /*b960*/  IMAD.MOV.U32 R39, RZ, RZ, R23 ;  /* 0x000000ffff277224 */ /* 0x000fce00078e0017 */
[----:B------:R-:W-:Y:S05]  /*b970*/  WARPSYNC.COLLECTIVE R21, `(.L_x_1879) ;  /* 0x0000000015087348 */ /* 0x000fea0003c00000 */
[----:B------:R0:W1:Y:S02]  /*b980*/  SHFL.DOWN P0, R23, R24, R19, R18 ;  /* 0x0800001318177389 */ /* 0x0000640000000012 */
[----:B01----:R-:W-:Y:S05]  /*b990*/  ENDCOLLECTIVE ;  /* 0x000000000000791b */ /* 0x003fea0003800000 */
.L_x_1879:
[----:B------:R-:W-:-:S04]  /*b9a0*/  SEL R39, R39, RZ, !P3 ;  /* 0x000000ff27277207 */ /* 0x000fc80005800000 */
[----:B------:R-:W-:Y:S02]  /*b9b0*/  SEL R39, R39, RZ, !P2 ;  /* 0x000000ff27277207 */ /* 0x000fe40005000000 */
[----:B------:R-:W-:-:S03]  /*b9c0*/  ISETP.NE.AND P2, PT, R17, RZ, PT ;  /* 0x000000ff1100720c */ /* 0x000fc60003f45270 */
[----:B------:R-:W-:-:S04]  /*b9d0*/  IMAD.IADD R16, R38, 0x1, R39 ;  /* 0x0000000126107824 */ /* 0x000fc800078e0227 */
[----:B------:R-:W-:Y:S02]  /*b9e0*/  IMAD.MOV.U32 R24, RZ, RZ, R16 ;  /* 0x000000ffff187224 */ /* 0x000fe400078e0010 */
[----:B------:R-:W-:-:S07]  /*b9f0*/  IMAD.MOV.U32 R38, RZ, RZ, R23 ;  /* 0x000000ffff267224 */ /* 0x000fce00078e0017 */
[----:B------:R-:W-:Y:S05]  /*ba00*/  WARPSYNC.COLLECTIVE R21, `(.L_x_1880) ;  /* 0x0000000015087348 */ /* 0x000fea0003c00000 */
[----:B------:R0:W1:Y:S02]  /*ba10*/  SHFL.DOWN P0, R23, R24, R19, R18 ;  /* 0x0800001318177389 */ /* 0x0000640000000012 */
[----:B01----:R-:W-:Y:S05]  /*ba20*/  ENDCOLLECTIVE ;  /* 0x000000000000791b */ /* 0x003fea0003800000 */
.L_x_1880:
[----:B------:R-:W-:Y:S05]  /*ba30*/  WARPSYNC.COLLECTIVE R21, `(.L_x_1881) ;  /* 0x0000000015087348 */ /* 0x000fea0003c00000 */
[----:B------:R-:W-:Y:S01]  /*ba40*/  VOTE.ALL P4, P4 ;  /* 0x0000000000ff7806 */ /* 0x000fe20002080000 */
[----:B------:R-:W-:-:S12]  /*ba50*/  ENDCOLLECTIVE ;  /* 0x000000000000791b */ /* 0x000fd80003800000 */
.L_x_1881:
[----:B------:R-:W-:Y:S01]  /*ba60*/  IMAD.MOV.U32 R39, RZ, RZ, R23 ;  /* 0x000000ffff277224 */ /* 0x000fe200078e0017 */
[----:B------:R-:W-:-:S04]  /*ba70*/  ISETP.GT.AND P0, PT, R42, R43, PT ;  /* 0x0000002b2a00720c */ /* 0x000fc80003f04270 */
[----:B------:R-:W-:Y:S02]  /*ba80*/  SEL R39, R39, RZ, !P2 ;  /* 0x000000ff27277207 */ /* 0x000fe40005000000 */
[----:B------:R-:W-:Y:S02]  /*ba90*/  SEL R38, R38, RZ, !P0 ;  /* 0x000000ff26267207 */ /* 0x000fe40004000000 */
[----:B------:R-:W-:Y:S02]  /*baa0*/  SEL R39, R39, RZ, !P0 ;  /* 0x000000ff27277207 */ /* 0x000fe40004000000 */
[----:B------:R-:W-:Y:S02]  /*bab0*/  ISETP.NE.AND P0, PT, R20, RZ, PT ;  /* 0x000000ff1400720c */ /* 0x000fe40003f05270 */
[----:B------:R-:W-:Y:S01]  /*bac0*/  IADD3 R20, PT, PT, R17, R38, R20 ;  /* 0x0000002611147210 */ /* 0x000fe20007ffe014 */
[----:B------:R-:W-:-:S05]  /*bad0*/  IMAD.IADD R39, R16, 0x1, R39 ;  /* 0x0000000110277824 */ /* 0x000fca00078e0227 */
[----:B------:R-:W-:-:S05]  /*bae0*/  SEL R39, R39, RZ, !P0 ;  /* 0x000000ff27277207 */ /* 0x000fca0004000000 */
[----:B------:R-:W-:Y:S01]  /*baf0*/  IMAD.IADD R22, R39, 0x1, R22 ;  /* 0x0000000127167824 */ /* 0x000fe200078e0216 */
[----:B------:R-:W-:Y:S06]  /*bb00*/  BRA `(.L_x_1882) ;  /* 0xffffff8000247947 */ /* 0x000fec000383ffff */
.L_x_1827:
[----:B------:R-:W-:Y:S01]  /*bb10*/  BSSY B0, `(.L_x_1883) ;  /* 0x0000006000007945 */ /* 0x000fe20003800000 */
[----:B------:R-:W-:Y:S01]  /*bb20*/  PLOP3.LUT P0, PT, P0, PT, PT, 0x8, 0x80 ;  /* 0x000000000080781c */ /* 0x000fe2000070e170 */
[----:B------:R-:W-:-:S12]  /*bb30*/  IMAD.MOV.U32 R21, RZ, RZ, -0x1 ;  /* 0xffffffffff157424 */ /* 0x000fd800078e00ff */
[----:B------:R-:W-:Y:S05]  /*bb40*/  WARPSYNC.COLLECTIVE R21, `(.L_x_1884) ;  /* 0x0000000015087348 */ /* 0x000fea0003c00000 */
[----:B------:R-:W-:Y:S01]  /*bb50*/  VOTE.ANY P0, P0 ;  /* 0x0000000000ff7806 */ /* 0x000fe20000000100 */
[----:B------:R-:W-:-:S12]  /*bb60*/  ENDCOLLECTIVE ;  /* 0x000000000000791b */ /* 0x000fd80003800000 */
.L_x_1884:
[----:B------:R-:W-:Y:S05]  /*bb70*/  BSYNC B0 ;  /* 0x0000000000007941 */ /* 0x000fea0003800000 */
.L_x_1883:
[----:B------:R-:W-:Y:S05]  /*bb80*/  BRA `(.L_x_1885) ;  /* 0xffffffcc00e47947 */ /* 0x000fea000383ffff */
.L_x_1829:
[----:B------:R-:W0:Y:S01]  /*bb90*/  S2R R26, SR_GEMASK ;  /* 0x00000000001a7919 */ /* 0x000e220000003c00 */
[----:B------:R-:W-:Y:S01]  /*bba0*/  ISETP.NE.U32.AND P4, PT, R18, 0x65, PT ;  /* 0x000000651200780c */ /* 0x000fe20003f85070 */
[----:B------:R-:W-:Y:S01]  /*bbb0*/  BSSY B0, `(.L_x_1886) ;  /* 0x0000007000007945 */ /* 0x000fe20003800000 */
[----:B------:R-:W-:Y:S01]  /*bbc0*/  PLOP3.LUT P0, PT, P0, PT, PT, 0x8, 0x80 ;  /* 0x000000000080781c */ /* 0x000fe2000070e170 */
[----:B------:R-:W-:Y:S01]  /*bbd0*/  IMAD.MOV.U32 R21, RZ, RZ, -0x1 ;  /* 0xffffffffff157424 */ /* 0x000fe200078e00ff */
[----:B------:R-:W-:-:S13]  /*bbe0*/  ISETP.NE.AND.EX P4, PT, R19, RZ, PT, P4 ;  /* 0x000000ff1300720c */ /* 0x000fda0003f85340 */
[----:B0-----:R-:W-:Y:S05]  /*bbf0*/  WARPSYNC.COLLECTIVE R21, `(.L_x_1887) ;  /* 0x0000000015087348 */ /* 0x001fea0003c00000 */
[----:B------:R-:W-:Y:S01]  /*bc00*/  VOTE.ANY R21, PT, P0 ;  /* 0x0000000000157806 */ /* 0x000fe200000e0100 */
[----:B0-----:R-:W-:Y:S06]  /*bc10*/  ENDCOLLECTIVE ;  /* 0x000000000000791b */ /* 0x001fec0003800000 */
.L_x_1887:
[----:B------:R-:W-:Y:S05]  /*bc20*/  BSYNC B0 ;  /* 0x0000000000007941 */ /* 0x000fea0003800000 */
.L_x_1886:
[----:B------:R-:W-:Y:S01]  /*bc30*/  LOP3.LUT R21, R21, 0x80000000, R26, 0xec, !PT ;  /* 0x8000000015157812 */ /* 0x000fe200078eec1a */
[----:B------:R-:W-:Y:S01]  /*bc40*/  IMAD.MOV.U32 R24, RZ, RZ, R16 ;  /* 0x000000ffff187224 */ /* 0x000fe200078e0010 */
[----:B------:R-:W-:Y:S01]  /*bc50*/  ISETP.NE.AND P5, PT, R16, RZ, PT ;  /* 0x000000ff1000720c */ /* 0x000fe20003fa5270 */
[----:B------:R-:W-:Y:S02]  /*bc60*/  IMAD.MOV.U32 R19, RZ, RZ, 0x1 ;  /* 0x00000001ff137424 */ /* 0x000fe400078e00ff */
[----:B------:R-:W-:-:S05]  /*bc70*/  VIADD R18, R21, 0xffffffff ;  /* 0xffffffff15127836 */ /* 0x000fca0000000000 */
[----:B------:R-:W-:Y:S01]  /*bc80*/  LOP3.LUT R27, R21, R18, RZ, 0xc, !PT ;  /* 0x00000012151b7212 */ /* 0x000fe200078e0cff */
[----:B------:R-:W-:-:S05]  /*bc90*/  IMAD.MOV.U32 R21, RZ, RZ, -0x1 ;  /* 0xffffffffff157424 */ /* 0x000fca00078e00ff */
[----:B------:R-:W0:Y:S02]  /*bca0*/  POPC R27, R27 ;  /* 0x0000001b001b7309 */ /* 0x000e240000000000 */
[----:B0-----:R-:W-:-:S07]  /*bcb0*/  IMAD.MOV.U32 R18, RZ, RZ, R27 ;  /* 0x000000ffff127224 */ /* 0x001fce00078e001b */
[----:B------:R-:W-:Y:S05]  /*bcc0*/  WARPSYNC.COLLECTIVE R21, `(.L_x_1888) ;  /* 0x0000000015087348 */ /* 0x000fea0003c00000 */
[----:B------:R0:W1:Y:S02]  /*bcd0*/  SHFL.DOWN P0, R23, R24, R19, R18 ;  /* 0x0800001318177389 */ /* 0x0000640000000012 */
[----:B01----:R-:W-:Y:S05]  /*bce0*/  ENDCOLLECTIVE ;  /* 0x000000000000791b */ /* 0x003fea0003800000 */
.L_x_1888:
[----:B------:R-:W-:Y:S02]  /*bcf0*/  IMAD.MOV.U32 R24, RZ, RZ, R17 ;  /* 0x000000ffff187224 */ /* 0x000fe400078e0011 */
[----:B------:R-:W-:-:S07]  /*bd00*/  IMAD.MOV.U32 R22, RZ, RZ, R23 ;  /* 0x000000ffff167224 */ /* 0x000fce00078e0017 */
[----:B------:R-:W-:Y:S05]  /*bd10*/  WARPSYNC.COLLECTIVE R21, `(.L_x_1889) ;  /* 0x0000000015087348 */ /* 0x000fea0003c00000 */
[----:B------:R0:W1:Y:S02]  /*bd20*/  SHFL.DOWN P0, R23, R24, R19, R18 ;  /* 0x0800001318177389 */ /* 0x0000640000000012 */
[----:B01----:R-:W-:Y:S05]  /*bd30*/  ENDCOLLECTIVE ;  /* 0x000000000000791b */ /* 0x003fea0003800000 */
.L_x_1889:
[----:B------:R-:W-:Y:S01]  /*bd40*/  IMAD.MOV.U32 R19, RZ, RZ, 0x2 ;  /* 0x00000002ff137424 */ /* 0x000fe200078e00ff */
[----:B------:R-:W-:Y:S02]  /*bd50*/  ISETP.GE.AND P0, PT, R40, R27, PT ;  /* 0x0000001b2800720c */ /* 0x000fe40003f06270 */
[----:B------:R-:W-:Y:S02]  /*bd60*/  SEL R23, R23, RZ, !P5 ;  /* 0x000000ff17177207 */ /* 0x000fe40006800000 */
[----:B------:R-:W-:Y:S02]  /*bd70*/  SEL R39, R22, RZ, !P0 ;  /* 0x000000ff16277207 */ /* 0x000fe40004000000 */
[----:B------:R-:W-:-:S03]  /*bd80*/  SEL R23, R23, RZ, !P0 ;  /* 0x000000ff17177207 */ /* 0x000fc60004000000 */
[----:B------:R-:W-:Y:S02]  /*bd90*/  IMAD.IADD R22, R16, 0x1, R39 ;  /* 0x0000000110167824 */ /* 0x000fe400078e0227 */
[----:B------:R-:W-:Y:S02]  /*bda0*/  IMAD.IADD R20, R17, 0x1, R23 ;  /* 0x0000000111147824 */ /* 0x000fe400078e0217 */
[----:B------:R-:W-:Y:S02]  /*bdb0*/  IMAD.MOV.U32 R24, RZ, RZ, R22 ;  /* 0x000000ffff187224 */ /* 0x000fe400078e0016 */
[----:B------:R-:W-:-:S07]  /*bdc0*/  VIADD R16, R40, 0x2 ;  /* 0x0000000228107836 */ /* 0x000fce0000000000 */
[----:B------:R-:W-:Y:S05]  /*bdd0*/  WARPSYNC.COLLECTIVE R21, `(.L_x_1890) ;  /* 0x0000000015087348 */ /* 0x000fea0003c00000 */
[----:B------:R0:W1:Y:S02]  /*bde0*/  SHFL.DOWN P0, R23, R24, R19, R18 ;  /* 0x0800001318177389 */ /* 0x0000640000000012 */
[----:B01----:R-:W-:Y:S05]  /*bdf0*/  ENDCOLLECTIVE ;  /* 0x000000000000791b */ /* 0x003fea0003800000 */
.L_x_1890:
[----:B------:R-:W-:Y:S01]  /*be00*/  ISETP.GT.AND P5, PT, R16, R27, PT ;  /* 0x0000001b1000720c */ /* 0x000fe20003fa4270 */
[----:B------:R-:W-:Y:S02]  /*be10*/  IMAD.MOV.U32 R24, RZ, RZ, R20 ;  /* 0x000000ffff187224 */ /* 0x000fe400078e0014 */
[----:B------:R-:W-:-:S10]  /*be20*/  IMAD.MOV.U32 R38, RZ, RZ, R23 ;  /* 0x000000ffff267224 */ /* 0x000fd400078e0017 */
[----:B------:R-:W-:Y:S05]  /*be30*/  WARPSYNC.COLLECTIVE R21, `(.L_x_1891) ;  /* 0x0000000015087348 */ /* 0x000fea0003c00000 */
[----:B------:R0:W1:Y:S02]  /*be40*/  SHFL.DOWN P0, R23, R24, R19, R18 ;  /* 0x0800001318177389 */ /* 0x0000640000000012 */
[----:B01----:R-:W-:Y:S05]  /*be50*/  ENDCOLLECTIVE ;  /* 0x000000000000791b */ /* 0x003fea0003800000 */
.L_x_1891:
[----:B------:R-:W-:-:S05]  /*be60*/  SEL R17, R38, RZ, !P5 ;  /* 0x000000ff26117207 */ /* 0x000fca0006800000 */
[----:B------:R-:W-:-:S05]  /*be70*/  IMAD.IADD R38, R22, 0x1, R17 ;  /* 0x0000000116267824 */ /* 0x000fca00078e0211 */
[----:B------:R-:W-:Y:S01]  /*be80*/  ISETP.NE.AND P6, PT, R38, RZ, PT ;  /* 0x000000ff2600720c */ /* 0x000fe20003fc5270 */
[----:B------:R-:W-:Y:S02]  /*be90*/  IMAD.MOV.U32 R24, RZ, RZ, R38 ;  /* 0x000000ffff187224 */ /* 0x000fe400078e0026 */
[----:B------:R-:W-:Y:S01]  /*bea0*/  IMAD.MOV.U32 R19, RZ, RZ, 0x4 ;  /* 0x00000004ff137424 */ /* 0x000fe200078e00ff */
[----:B------:R-:W-:Y:S01]  /*beb0*/  ISETP.NE.AND P0, PT, R22, RZ, PT ;  /* 0x000000ff1600720c */ /* 0x000fe20003f05270 */
[----:B------:R-:W-:-:S05]  /*bec0*/  IMAD.MOV.U32 R39, RZ, RZ, R23 ;  /* 0x000000ffff277224 */ /* 0x000fca00078e0017 */
[----:B------:R-:W-:-:S04]  /*bed0*/  SEL R16, R39, RZ, !P0 ;  /* 0x000000ff27107207 */ /* 0x000fc80004000000 */
[----:B------:R-:W-:-:S07]  /*bee0*/  SEL R17, R16, RZ, !P5 ;  /* 0x000000ff10117207 */ /* 0x000fce0006800000 */
[----:B------:R-:W-:Y:S05]  /*bef0*/  WARPSYNC.COLLECTIVE R21, `(.L_x_1892) ;  /* 0x0000000015087348 */ /* 0x000fea0003c00000 */
[----:B------:R0:W1:Y:S02]  /*bf00*/  SHFL.DOWN P0, R23, R24, R19, R18 ;  /* 0x0800001318177389 */ /* 0x0000640000000012 */
[----:B01----:R-:W-:Y:S05]  /*bf10*/  ENDCOLLECTIVE ;  /* 0x000000000000791b */ /* 0x003fea0003800000 */
.L_x_1892:
[----:B------:R-:W-:Y:S02]  /*bf20*/  IMAD.IADD R16, R20, 0x1, R17 ;  /* 0x0000000114107824 */ /* 0x000fe400078e0211 */
[----:B------:R-:W-:-:S05]  /*bf30*/  VIADD R20, R40, 0x4 ;  /* 0x0000000428147836 */ /* 0x000fca0000000000 */
[----:B------:R-:W-:Y:S01]  /*bf40*/  ISETP.GT.AND P5, PT, R20, R27, PT ;  /* 0x0000001b1400720c */ /* 0x000fe20003fa4270 */
[----:B------:R-:W-:Y:S02]  /*bf50*/  IMAD.MOV.U32 R24, RZ, RZ, R16 ;  /* 0x000000ffff187224 */ /* 0x000fe400078e0010 */
[----:B------:R-:W-:-:S10]  /*bf60*/  IMAD.MOV.U32 R39, RZ, RZ, R23 ;  /* 0x000000ffff277224 */ /* 0x000fd400078e0017 */
[----:B------:R-:W-:Y:S05]  /*bf70*/  WARPSYNC.COLLECTIVE R21, `(.L_x_1893) ;  /* 0x0000000015087348 */ /* 0x000fea0003c00000 */
[----:B------:R0:W1:Y:S02]  /*bf80*/  SHFL.DOWN P0, R23, R24, R19, R18 ;  /* 0x0800001318177389 */ /* 0x0000640000000012 */
[----:B01----:R-:W-:Y:S05]  /*bf90*/  ENDCOLLECTIVE ;  /* 0x000000000000791b */ /* 0x003fea0003800000 */
.L_x_1893:
[----:B------:R-:W-:-:S05]  /*bfa0*/  SEL R39, R39, RZ, !P5 ;  /* 0x000000ff27277207 */ /* 0x000fca0006800000 */
        /* <DEDUP_REMOVED lines=8> */
.L_x_1894:
[----:B------:R-:W-:Y:S02]  /*c030*/  SEL R17, R17, RZ, !P6 ;  /* 0x000000ff11117207 */ /* 0x000fe40007000000 */
[----:B------:R-:W-:Y:S02]  /*c040*/  ISETP.NE.AND P6, PT, R42, RZ, PT ;  /* 0x000000ff2a00720c */ /* 0x000fe40003fc5270 */
[----:B------:R-:W-:Y:S02]  /*c050*/  SEL R17, R17, RZ, !P5 ;  /* 0x000000ff11117207 */ /* 0x000fe40006800000 */
[----:B------:R-:W-:-:S03]  /*c060*/  ISETP.GT.AND P5, PT, R38, R27, PT ;  /* 0x0000001b2600720c */ /* 0x000fc60003fa4270 */
[----:B------:R-:W-:-:S04]  /*c070*/  IMAD.IADD R20, R16, 0x1, R17 ;  /* 0x0000000110147824 */ /* 0x000fc800078e0211 */
[----:B------:R-:W-:Y:S02]  /*c080*/  IMAD.MOV.U32 R24, RZ, RZ, R20 ;  /* 0x000000ffff187224 */ /* 0x000fe400078e0014 */
[----:B------:R-:W-:-:S07]  /*c090*/  IMAD.MOV.U32 R22, RZ, RZ, R23 ;  /* 0x000000ffff167224 */ /* 0x000fce00078e0017 */
[----:B------:R-:W-:Y:S05]  /*c0a0*/  WARPSYNC.COLLECTIVE R21, `(.L_x_1895) ;  /* 0x0000000015087348 */ /* 0x000fea0003c00000 */
[----:B------:R0:W1:Y:S02]  /*c0b0*/  SHFL.DOWN P0, R23, R24, R19, R18 ;  /* 0x0800001318177389 */ /* 0x0000640000000012 */
[----:B01----:R-:W-:Y:S05]  /*c0c0*/  ENDCOLLECTIVE ;  /* 0x000000000000791b */ /* 0x003fea0003800000 */
.L_x_1895:
[----:B------:R-:W-:-:S05]  /*c0d0*/  SEL R17, R22, RZ, !P5 ;  /* 0x000000ff16117207 */ /* 0x000fca0006800000 */
[----:B------:R-:W-:-:S04]  /*c0e0*/  IMAD.IADD R38, R42, 0x1, R17 ;  /* 0x000000012a267824 */ /* 0x000fc800078e0211 */
[----:B------:R-:W-:Y:S02]  /*c0f0*/  IMAD.MOV.U32 R24, RZ, RZ, R38 ;  /* 0x000000ffff187224 */ /* 0x000fe400078e0026 */
[----:B------:R-:W-:Y:S02]  /*c100*/  IMAD.MOV.U32 R19, RZ, RZ, 0x10 ;  /* 0x00000010ff137424 */ /* 0x000fe400078e00ff */
[----:B------:R-:W-:-:S07]  /*c110*/  IMAD.MOV.U32 R16, RZ, RZ, R23 ;  /* 0x000000ffff107224 */ /* 0x000fce00078e0017 */
[----:B------:R-:W-:Y:S05]  /*c120*/  WARPSYNC.COLLECTIVE R21, `(.L_x_1896) ;  /* 0x0000000015087348 */ /* 0x000fea0003c00000 */
[----:B------:R0:W1:Y:S02]  /*c130*/  SHFL.DOWN P0, R23, R24, R19, R18 ;  /* 0x0800001318177389 */ /* 0x0000640000000012 */
[----:B01----:R-:W-:Y:S05]  /*c140*/  ENDCOLLECTIVE ;  /* 0x000000000000791b */ /* 0x003fea0003800000 */
.L_x_1896:
[----:B------:R-:W-:-:S04]  /*c150*/  SEL R16, R16, RZ, !P6 ;  /* 0x000000ff10107207 */ /* 0x000fc80007000000 */
[----:B------:R-:W-:Y:S01]  /*c160*/  SEL R17, R16, RZ, !P5 ;  /* 0x000000ff10117207 */ /* 0x000fe20006800000 */
[----:B------:R-:W-:-:S04]  /*c170*/  VIADD R16, R40, 0x10 ;  /* 0x0000001028107836 */ /* 0x000fc80000000000 */
[----:B------:R-:W-:Y:S01]  /*c180*/  IMAD.IADD R22, R20, 0x1, R17 ;  /* 0x0000000114167824 */ /* 0x000fe200078e0211 */
[----:B------:R-:W-:Y:S02]  /*c190*/  ISETP.GT.AND P5, PT, R16, R27, PT ;  /* 0x0000001b1000720c */ /* 0x000fe40003fa4270 */
[----:B------:R-:W0:Y:S01]  /*c1a0*/  LDC.64 R16, c[0x0][0x3b0] ;  /* 0x0000ec00ff107b82 */ /* 0x000e220000000a00 */
[----:B------:R-:W-:Y:S01]  /*c1b0*/  IMAD.MOV.U32 R24, RZ, RZ, R22 ;  /* 0x000000ffff187224 */ /* 0x000fe200078e0016 */
[----:B------:R-:W-:-:S05]  /*c1c0*/  LOP3.LUT R27, RZ, R0, RZ, 0x33, !PT ;  /* 0x00000000ff1b7212 */ /* 0x000fca00078e33ff */
[----:B------:R-:W-:Y:S02]  /*c1d0*/  VIADD R27, R27, UR8 ;  /* 0x000000081b1b7c36 */ /* 0x000fe40008000000 */
[----:B------:R-:W-:-:S07]  /*c1e0*/  IMAD.MOV.U32 R39, RZ, RZ, R23 ;  /* 0x000000ffff277224 */ /* 0x000fce00078e0017 */
[----:B0-----:R-:W-:Y:S05]  /*c1f0*/  WARPSYNC.COLLECTIVE R21, `(.L_x_1897) ;  /* 0x0000000015087348 */ /* 0x001fea0003c00000 */
[----:B------:R1:W2:Y:S02]  /*c200*/  SHFL.DOWN P0, R23, R24, R19, R18 ;  /* 0x0800001318177389 */ /* 0x0002a40000000012 */
[----:B012---:R-:W-:Y:S05]  /*c210*/  ENDCOLLECTIVE ;  /* 0x000000000000791b */ /* 0x007fea0003800000 */
.L_x_1897:
[----:B------:R-:W-:Y:S05]  /*c220*/  WARPSYNC.COLLECTIVE R21, `(.L_x_1898) ;  /* 0x0000000015087348 */ /* 0x000fea0003c00000 */
[----:B------:R-:W-:Y:S01]  /*c230*/  VOTE.ALL P4, P4 ;  /* 0x0000000000ff7806 */ /* 0x000fe20002080000 */
[----:B------:R-:W-:-:S12]  /*c240*/  ENDCOLLECTIVE ;  /* 0x000000000000791b */ /* 0x000fd80003800000 */
.L_x_1898:
[----:B------:R-:W-:-:S05]  /*c250*/  SEL R39, R39, RZ, !P5 ;  /* 0x000000ff27277207 */ /* 0x000fca0006800000 */
[C---:B------:R-:W-:Y:S01]  /*c260*/  IMAD.IADD R20, R38.reuse, 0x1, R39 ;  /* 0x0000000126147824 */ /* 0x040fe200078e0227 */
[----:B------:R-:W-:-:S04]  /*c270*/  ISETP.NE.AND P0, PT, R38, RZ, PT ;  /* 0x000000ff2600720c */ /* 0x000fc80003f05270 */
[----:B------:R-:W-:Y:S02]  /*c280*/  SEL R23, R23, RZ, !P0 ;  /* 0x000000ff17177207 */ /* 0x000fe40004000000 */
[----:B------:R-:W-:Y:S02]  /*c290*/  IADD3 R42, P0, PT, R16, 0x200, RZ ;  /* 0x00000200102a7810 */ /* 0x000fe40007f1e0ff */
[----:B------:R-:W-:-:S03]  /*c2a0*/  SEL R23, R23, RZ, !P5 ;  /* 0x000000ff17177207 */ /* 0x000fc60006800000 */
[----:B------:R-:W-:Y:S02]  /*c2b0*/  IMAD.X R43, RZ, RZ, R17, P0 ;  /* 0x000000ffff2b7224 */ /* 0x000fe400000e0611 */
[----:B------:R-:W-:Y:S01]  /*c2c0*/  IMAD.IADD R22, R22, 0x1, R23 ;  /* 0x0000000116167824 */ /* 0x000fe200078e0217 */
[----:B------:R-:W-:Y:S06]  /*c2d0*/  BRA `(.L_x_1899) ;  /* 0xffffffcc00207947 */ /* 0x000fec000383ffff */
.L_x_1831:
[----:B------:R-:W-:Y:S01]  /*c2e0*/  BSSY B0, `(.L_x_1900) ;  /* 0x0000006000007945 */ /* 0x000fe20003800000 */
[----:B------:R-:W-:Y:S01]  /*c2f0*/  PLOP3.LUT P0, PT, P0, PT, PT, 0x8, 0x80 ;  /* 0x000000000080781c */ /* 0x000fe2000070e170 */
[----:B------:R-:W-:-:S12]  /*c300*/  IMAD.MOV.U32 R21, RZ, RZ, -0x1 ;  /* 0xffffffffff157424 */ /* 0x000fd800078e00ff */
[----:B------:R-:W-:Y:S05]  /*c310*/  WARPSYNC.COLLECTIVE R21, `(.L_x_1901) ;  /* 0x0000000015087348 */ /* 0x000fea0003c00000 */
[----:B------:R-:W-:Y:S01]  /*c320*/  VOTE.ANY P0, P0 ;  /* 0x0000000000ff7806 */ /* 0x000fe20000000100 */
[----:B------:R-:W-:-:S12]  /*c330*/  ENDCOLLECTIVE ;  /* 0x000000000000791b */ /* 0x000fd80003800000 */
.L_x_1901:
[----:B------:R-:W-:Y:S05]  /*c340*/  BSYNC B0 ;  /* 0x0000000000007941 */ /* 0x000fea0003800000 */
.L_x_1900:
[----:B------:R-:W-:Y:S05]  /*c350*/  BRA `(.L_x_1902) ;  /* 0xffffffcc00247947 */ /* 0x000fea000383ffff */
.L_x_1833:
        /* <DEDUP_REMOVED lines=8> */
.L_x_1904:
[----:B------:R-:W-:Y:S05]  /*c3e0*/  BSYNC B0 ;  /* 0x0000000000007941 */ /* 0x000fea0003800000 */
.L_x_1903:
        /* <DEDUP_REMOVED lines=13> */
.L_x_1905:
[----:B------:R-:W-:Y:S02]  /*c4c0*/  IMAD.MOV.U32 R24, RZ, RZ, R17 ;  /* 0x000000ffff187224 */ /* 0x000fe400078e0011 */
[----:B------:R-:W-:-:S07]  /*c4d0*/  IMAD.MOV.U32 R38, RZ, RZ, R23 ;  /* 0x000000ffff267224 */ /* 0x000fce00078e0017 */
[----:B------:R-:W-:Y:S05]  /*c4e0*/  WARPSYNC.COLLECTIVE R21, `(.L_x_1906) ;  /* 0x0000000015087348 */ /* 0x000fea0003c00000 */
[----:B------:R0:W1:Y:S02]  /*c4f0*/  SHFL.DOWN P0, R23, R24, R19, R18 ;  /* 0x0800001318177389 */ /* 0x0000640000000012 */
[----:B01----:R-:W-:Y:S05]  /*c500*/  ENDCOLLECTIVE ;  /* 0x000000000000791b */ /* 0x003fea0003800000 */
.L_x_1906:
        /* <DEDUP_REMOVED lines=13> */
.L_x_1907:
[----:B------:R-:W-:Y:S02]  /*c5e0*/  IMAD.MOV.U32 R24, RZ, RZ, R39 ;  /* 0x000000ffff187224 */ /* 0x000fe400078e0027 */
[----:B------:R-:W-:-:S07]  /*c5f0*/  IMAD.MOV.U32 R17, RZ, RZ, R23 ;  /* 0x000000ffff117224 */ /* 0x000fce00078e0017 */
[----:B------:R-:W-:Y:S05]  /*c600*/  WARPSYNC.COLLECTIVE R21, `(.L_x_1908) ;  /* 0x0000000015087348 */ /* 0x000fea0003c00000 */
[----:B------:R0:W1:Y:S02]  /*c610*/  SHFL.DOWN P0, R23, R24, R19, R18 ;  /* 0x0800001318177389 */ /* 0x0000640000000012 */
[----:B01----:R-:W-:Y:S05]  /*c620*/  ENDCOLLECTIVE ;  /* 0x000000000000791b */ /* 0x003fea0003800000 */
.L_x_1908:
        /* <DEDUP_REMOVED lines=13> */
.L_x_1909:
[----:B------:R-:W-:Y:S02]  /*c700*/  IMAD.MOV.U32 R24, RZ, RZ, R16 ;  /* 0x000000ffff187224 */ /* 0x000fe400078e0010 */
[----:B------:R-:W-:-:S07]  /*c710*/  IMAD.MOV.U32 R17, RZ, RZ, R23 ;  /* 0x000000ffff117224 */ /* 0x000fce00078e0017 */
[----:B------:R-:W-:Y:S05]  /*c720*/  WARPSYNC.COLLECTIVE R21, `(.L_x_1910) ;  /* 0x0000000015087348 */ /* 0x000fea0003c00000 */
[----:B------:R0:W1:Y:S02]  /*c730*/  SHFL.DOWN P0, R23, R24, R19, R18 ;  /* 0x0800001318177389 */ /* 0x0000640000000012 */
[----:B01----:R-:W-:Y:S05]  /*c740*/  ENDCOLLECTIVE ;  /* 0x000000000000791b */ /* 0x003fea0003800000 */
.L_x_1910:
        /* <DEDUP_REMOVED lines=9> */
[C---:B------:R-:W-:Y:S02]  /*c7e0*/  VIADD R16, R40.reuse, 0x8 ;  /* 0x0000000828107836 */ /* 0x040fe40000000000 */
[----:B------:R-:W-:-:S10]  /*c7f0*/  VIADD R44, R40, 0x10 ;  /* 0x00000010282c7836 */ /* 0x000fd40000000000 */
[----:B------:R-:W-:Y:S05]  /*c800*/  WARPSYNC.COLLECTIVE R21, `(.L_x_1911) ;  /* 0x0000000015087348 */ /* 0x000fea0003c00000 */
[----:B------:R0:W1:Y:S02]  /*c810*/  SHFL.DOWN P0, R23, R24, R19, R18 ;  /* 0x0800001318177389 */ /* 0x0000640000000012 */
[----:B01----:R-:W-:Y:S05]  /*c820*/  ENDCOLLECTIVE ;  /* 0x000000000000791b */ /* 0x003fea0003800000 */
.L_x_1911:
[----:B------:R-:W-:Y:S02]  /*c830*/  IMAD.MOV.U32 R24, RZ, RZ, R38 ;  /* 0x000000ffff187224 */ /* 0x000fe400078e0026 */
[----:B------:R-:W-:-:S07]  /*c840*/  IMAD.MOV.U32 R17, RZ, RZ, R23 ;  /* 0x000000ffff117224 */ /* 0x000fce00078e0017 */
[----:B------:R-:W-:Y:S05]  /*c850*/  WARPSYNC.COLLECTIVE R21, `(.L_x_1912) ;  /* 0x0000000015087348 */ /* 0x000fea0003c00000 */
[----:B------:R0:W1:Y:S02]  /*c860*/  SHFL.DOWN P0, R23, R24, R19, R18 ;  /* 0x0800001318177389 */ /* 0x0000640000000012 */
[----:B01----:R-:W-:Y:S05]  /*c870*/  ENDCOLLECTIVE ;  /* 0x000000000000791b */ /* 0x003fea0003800000 */
.L_x_1912:
        /* <DEDUP_REMOVED lines=12> */
.L_x_1913:
[----:B------:R-:W-:Y:S02]  /*c940*/  IMAD.MOV.U32 R24, RZ, RZ, R16 ;  /* 0x000000ffff187224 */ /* 0x000fe400078e0010 */
[----:B------:R-:W-:-:S07]  /*c950*/  IMAD.MOV.U32 R38, RZ, RZ, R23 ;  /* 0x000000ffff267224 */ /* 0x000fce00078e0017 */
[----:B------:R-:W-:Y:S05]  /*c960*/  WARPSYNC.COLLECTIVE R21, `(.L_x_1914) ;  /* 0x0000000015087348 */ /* 0x000fea0003c00000 */
[----:B------:R0:W1:Y:S02]  /*c970*/  SHFL.DOWN P0, R23, R24, R19, R18 ;  /* 0x0800001318177389 */ /* 0x0000640000000012 */
[----:B01----:R-:W-:Y:S05]  /*c980*/  ENDCOLLECTIVE ;  /* 0x000000000000791b */ /* 0x003fea0003800000 */
.L_x_1914:
[----:B------:R-:W-:Y:S05]  /*c990*/  WARPSYNC.COLLECTIVE R21, `(.L_x_1915) ;  /* 0x0000000015087348 */ /* 0x000fea0003c00000 */
[----:B------:R-:W-:Y:S01]  /*c9a0*/  VOTE.ALL P4, P4 ;  /* 0x0000000000ff7806 */ /* 0x000fe20002080000 */
[----:B------:R-:W-:-:S12]  /*c9b0*/  ENDCOLLECTIVE ;  /* 0x000000000000791b */ /* 0x000fd80003800000 */
.L_x_1915:
[----:B------:R-:W-:Y:S02]  /*c9c0*/  ISETP.GT.AND P0, PT, R44, R41, PT ;  /* 0x000000292c00720c */ /* 0x000fe40003f04270 */
        /* <DEDUP_REMOVED lines=9> */
.L_x_1917:
        /* <DEDUP_REMOVED lines=10> */
.L_x_2011:


//--------------------- .text._ZN6thrust24THRUST_300001_SM_1000_NS8cuda_cub4core6detail13_kernel_agentINS1_15__reduce_by_key9InitAgentIN3cub18CUB_300001_SM_100024ReduceByKeyScanTileStateIiiLb1EEEiPiEEJSA_iSB_EEEvDpT0_ --------------------------
	.section	.text._ZN6thrust24THRUST_300001_SM_1000_NS8cuda_cub4core6detail13_kernel_agentINS1_15__reduce_by_key9InitAgentIN3cub18CUB_300001_SM_100024ReduceByKeyScanTileStateIiiLb1EEEiPiEEJSA_iSB_EEEvDpT0_,"ax",@progbits
	.align	128
        .global         _ZN6thrust24THRUST_300001_SM_1000_NS8cuda_cub4core6detail13_kernel_agentINS1_15__reduce_by_key9InitAgentIN3cub18CUB_300001_SM_100024ReduceByKeyScanTileStateIiiLb1EEEiPiEEJSA_iSB_EEEvDpT0_
        .type           _ZN6thrust24THRUST_300001_SM_1000_NS8cuda_cub4core6detail13_kernel_agentINS1_15__reduce_by_key9InitAgentIN3cub18CUB_300001_SM_100024ReduceByKeyScanTileStateIiiLb1EEEiPiEEJSA_iSB_EEEvDpT0_,@function
        .size           _ZN6thrust24THRUST_300001_SM_1000_NS8cuda_cub4core6detail13_kernel_agentINS1_15__reduce_by_key9InitAgentIN3cub18CUB_300001_SM_100024ReduceByKeyScanTileStateIiiLb1EEEiPiEEJSA_iSB_EEEvDpT0_,(.L_x_2012 - _ZN6thrust24THRUST_300001_SM_1000_NS8cuda_cub4core6detail13_kernel_agentINS1_15__reduce_by_key9InitAgentIN3cub18CUB_300001_SM_100024ReduceByKeyScanTileStateIiiLb1EEEiPiEEJSA_iSB_EEEvDpT0_)
        .other          _ZN6thrust24THRUST_300001_SM_1000_NS8cuda_cub4core6detail13_kernel_agentINS1_15__reduce_by_key9InitAgentIN3cub18CUB_300001_SM_100024ReduceByKeyScanTileStateIiiLb1EEEiPiEEJSA_iSB_EEEvDpT0_,@"STO_CUDA_ENTRY STV_DEFAULT"
_ZN6thrust24THRUST_300001_SM_1000_NS8cuda_cub4core6detail13_kernel_agentINS1_15__reduce_by_key9InitAgentIN3cub18CUB_300001_SM_100024ReduceByKeyScanTileStateIiiLb1EEEiPiEEJSA_iSB_EEEvDpT0_:
.text._ZN6thrust24THRUST_300001_SM_1000_NS8cuda_cub4core6detail13_kernel_agentINS1_15__reduce_by_key9InitAgentIN3cub18CUB_300001_SM_100024ReduceByKeyScanTileStateIiiLb1EEEiPiEEJSA_iSB_EEEvDpT0_:
        /* <DEDUP_REMOVED lines=24> */
.L_x_1918:
        /* <DEDUP_REMOVED lines=16> */
.L_x_2012:


//--------------------- .text._Z14updateClustersPfS_PiS0_iii --------------------------
	.section	.text._Z14updateClustersPfS_PiS0_iii,"ax",@progbits
	.align	128
        .global         _Z14updateClustersPfS_PiS0_iii
        .type           _Z14updateClustersPfS_PiS0_iii,@function
        .size           _Z14updateClustersPfS_PiS0_iii,(.L_x_1985 - _Z14updateClustersPfS_PiS0_iii)
        .other          _Z14updateClustersPfS_PiS0_iii,@"STO_CUDA_ENTRY STV_DEFAULT"
_Z14updateClustersPfS_PiS0_iii:
.text._Z14updateClustersPfS_PiS0_iii:
[----:B------:R-:W-:Y:S01]  /*0000*/  LDC R1, c[0x0][0x37c] ;  /* 0x0000df00ff017b82 */ /* 0x000fe20000000800 */
[----:B------:R-:W0:Y:S07]  /*0010*/  S2R R16, SR_TID.X ;  /* 0x0000000000107919 */ /* 0x000e2e0000002100 */
[----:B------:R-:W1:Y:S01]  /*0020*/  S2UR UR4, SR_CTAID.X ;  /* 0x00000000000479c3 */ /* 0x000e620000002500 */
[----:B------:R-:W2:Y:S02]  /*0030*/  LDCU UR5, c[0x0][0x3a8] ;  /* 0x00007500ff0577ac */ /* 0x000ea40008000800 */
[----:B--2---:R-:W-:Y:S01]  /*0040*/  IMAD.U32 R9, RZ, RZ, UR5 ;  /* 0x00000005ff097e24 */ /* 0x004fe2000f8e00ff */
[----:B-1----:R-:W-:-:S06]  /*0050*/  USHF.L.U32 UR4, UR4, 0xa, URZ ;  /* 0x0000000a04047899 */ /* 0x002fcc00080006ff */
[----:B0-----:R-:W-:-:S04]  /*0060*/  LOP3.LUT R16, R16, UR4, RZ, 0xfc, !PT ;  /* 0x0000000410107c12 */ /* 0x001fc8000f8efcff */
[----:B------:R-:W-:-:S13]  /*0070*/  ISETP.GE.AND P0, PT, R16, R9, PT ;  /* 0x000000091000720c */ /* 0x000fda0003f06270 */
[----:B------:R-:W-:Y:S05]  /*0080*/  @P0 EXIT ;  /* 0x000000000000094d */ /* 0x000fea0003800000 */
[----:B------:R-:W0:Y:S02]  /*0090*/  LDCU UR7, c[0x0][0x3a4] ;  /* 0x00007480ff0777ac */ /* 0x000e240008000800 */
[----:B0-----:R-:W-:-:S13]  /*00a0*/  ISETP.NE.AND P0, PT, RZ, UR7, PT ;  /* 0x00000007ff007c0c */ /* 0x001fda000bf05270 */
[----:B------:R-:W-:Y:S05]  /*00b0*/  @!P0 EXIT ;  /* 0x000000000000894d */ /* 0x000fea0003800000 */
[----:B------:R-:W0:Y:S01]  /*00c0*/  LDCU.128 UR12, c[0x0][0x390] ;  /* 0x00007200ff0c77ac */ /* 0x000e220008000c00 */
[C---:B------:R-:W-:Y:S01]  /*00d0*/  IMAD.SHL.U32 R7, R16.reuse, 0x4, RZ ;  /* 0x0000000410077824 */ /* 0x040fe200078e00ff */
[----:B------:R-:W-:Y:S01]  /*00e0*/  SHF.R.S32.HI R17, RZ, 0x1f, R16 ;  /* 0x0000001fff117819 */ /* 0x000fe20000011410 */
[----:B------:R-:W1:Y:S03]  /*00f0*/  LDCU.64 UR10, c[0x0][0x358] ;  /* 0x00006b00ff0a77ac */ /* 0x000e660008000a00 */
[----:B------:R-:W-:Y:S01]  /*0100*/  SHF.L.U64.HI R6, R16, 0x2, R17 ;  /* 0x0000000210067819 */ /* 0x000fe20000010211 */
[----:B------:R-:W2:Y:S01]  /*0110*/  LDCU UR6, c[0x0][0x3a0] ;  /* 0x00007400ff0677ac */ /* 0x000ea20008000800 */
[C---:B0-----:R-:W-:Y:S02]  /*0120*/  IADD3 R2, P0, PT, R7.reuse, UR12, RZ ;  /* 0x0000000c07027c10 */ /* 0x041fe4000ff1e0ff */
[----:B------:R-:W-:-:S02]  /*0130*/  IADD3 R4, P1, PT, R7, UR14, RZ ;  /* 0x0000000e07047c10 */ /* 0x000fc4000ff3e0ff */
[C---:B------:R-:W-:Y:S02]  /*0140*/  IADD3.X R3, PT, PT, R6.reuse, UR13, RZ, P0, !PT ;  /* 0x0000000d06037c10 */ /* 0x040fe400087fe4ff */
[----:B------:R-:W-:-:S03]  /*0150*/  IADD3.X R5, PT, PT, R6, UR15, RZ, P1, !PT ;  /* 0x0000000f06057c10 */ /* 0x000fc60008ffe4ff */
[----:B-1----:R-:W3:Y:S04]  /*0160*/  LDG.E R2, desc[UR10][R2.64] ;  /* 0x0000000a02027981 */ /* 0x002ee8000c1e1900 */
[----:B------:R-:W4:Y:S01]  /*0170*/  LDG.E R14, desc[UR10][R4.64] ;  /* 0x0000000a040e7981 */ /* 0x000f22000c1e1900 */
[----:B------:R-:W-:Y:S01]  /*0180*/  UISETP.GE.U32.AND UP0, UPT, UR7, 0x8, UPT ;  /* 0x000000080700788c */ /* 0x000fe2000bf06070 */
[----:B------:R-:W-:Y:S01]  /*0190*/  SHF.R.S32.HI R20, RZ, 0x1f, R9 ;  /* 0x0000001fff147819 */ /* 0x000fe20000011409 */
[----:B--2---:R-:W-:Y:S01]  /*01a0*/  USHF.R.S32.HI UR6, URZ, 0x1f, UR6 ;  /* 0x0000001fff067899 */ /* 0x004fe20008011406 */
[----:B------:R-:W-:Y:S01]  /*01b0*/  UMOV UR4, URZ ;  /* 0x000000ff00047c82 */ /* 0x000fe20008000000 */
[----:B------:R-:W-:Y:S01]  /*01c0*/  UMOV UR5, URZ ;  /* 0x000000ff00057c82 */ /* 0x000fe20008000000 */
[----:B---3--:R-:W-:-:S02]  /*01d0*/  I2FP.F32.S32 R11, R2 ;  /* 0x00000002000b7245 */ /* 0x008fc40000201400 */
[----:B----4-:R-:W-:Y:S02]  /*01e0*/  SHF.R.S32.HI R15, RZ, 0x1f, R14 ;  /* 0x0000001fff0f7819 */ /* 0x010fe4000001140e */
[----:B------:R-:W-:Y:S05]  /*01f0*/  BRA.U !UP0, `(.L_x_1919) ;  /* 0x0000000908e07547 */ /* 0x000fea000b800000 */
[----:B------:R-:W0:Y:S01]  /*0200*/  LDCU.128 UR12, c[0x0][0x380] ;  /* 0x00007000ff0c77ac */ /* 0x000e220008000c00 */
[----:B------:R-:W1:Y:S01]  /*0210*/  LDC R10, c[0x0][0x3a0] ;  /* 0x0000e800ff0a7b82 */ /* 0x000e620000000800 */
[----:B------:R-:W-:Y:S02]  /*0220*/  ULOP3.LUT UR4, UR7, 0xfffffff8, URZ, 0xc0, !UPT ;  /* 0xfffffff807047892 */ /* 0x000fe4000f8ec0ff */
[----:B------:R-:W-:Y:S01]  /*0230*/  USHF.R.S32.HI UR5, URZ, 0x1f, UR7 ;  /* 0x0000001fff057899 */ /* 0x000fe20008011407 */
[----:B------:R-:W2:Y:S04]  /*0240*/  LDCU UR16, c[0x0][0x3a0] ;  /* 0x00007400ff1077ac */ /* 0x000ea80008000800 */
[----:B------:R-:W3:Y:S01]  /*0250*/  LDC R9, c[0x0][0x3a8] ;  /* 0x0000ea00ff097b82 */ /* 0x000ee20000000800 */
[----:B------:R-:W-:Y:S01]  /*0260*/  UMOV UR7, UR4 ;  /* 0x0000000400077c82 */ /* 0x000fe20008000000 */
[----:B------:R-:W-:Y:S01]  /*0270*/  UMOV UR8, UR5 ;  /* 0x0000000500087c82 */ /* 0x000fe20008000000 */
[----:B0-----:R-:W-:-:S02]  /*0280*/  IADD3 R7, P1, PT, R7, UR14, RZ ;  /* 0x0000000e07077c10 */ /* 0x001fc4000ff3e0ff */
[----:B------:R-:W-:Y:S02]  /*0290*/  LEA R8, P0, R14, UR12, 0x2 ;  /* 0x0000000c0e087c11 */ /* 0x000fe4000f8010ff */
[----:B------:R-:W-:Y:S02]  /*02a0*/  IADD3.X R6, PT, PT, R6, UR15, RZ, P1, !PT ;  /* 0x0000000f06067c10 */ /* 0x000fe40008ffe4ff */
[----:B--2---:R-:W-:-:S09]  /*02b0*/  LEA.HI.X R5, R14, UR13, R15, 0x2, P0 ;  /* 0x0000000d0e057c11 */ /* 0x004fd200080f140f */
.L_x_1936:
[----:B0-----:R-:W-:Y:S01]  /*02c0*/  IMAD.MOV.U32 R2, RZ, RZ, R7 ;  /* 0x000000ffff027224 */ /* 0x001fe200078e0007 */
[----:B------:R-:W-:-:S05]  /*02d0*/  MOV R3, R6 ;  /* 0x0000000600037202 */ /* 0x000fca0000000f00 */
[----:B------:R-:W2:Y:S01]  /*02e0*/  LDG.E R0, desc[UR10][R2.64] ;  /* 0x0000000a02007981 */ /* 0x000ea2000c1e1900 */
[----:B------:R-:W0:Y:S01]  /*02f0*/  MUFU.RCP R4, R11 ;  /* 0x0000000b00047308 */ /* 0x000e220000001000 */
[----:B------:R-:W-:Y:S01]  /*0300*/  BSSY.RECONVERGENT B2, `(.L_x_1920) ;  /* 0x000000b000027945 */ /* 0x000fe20003800200 */
[----:B0-----:R-:W-:-:S04]  /*0310*/  FFMA R13, -R11, R4, 1 ;  /* 0x3f8000000b0d7423 */ /* 0x001fc80000000104 */
[----:B------:R-:W-:Y:S02]  /*0320*/  FFMA R13, R4, R13, R4 ;  /* 0x0000000d040d7223 */ /* 0x000fe40000000004 */
[----:B--2---:R-:W0:Y:S02]  /*0330*/  FCHK P0, R0, R11 ;  /* 0x0000000b00007302 */ /* 0x004e240000000000 */
[----:B------:R-:W-:-:S04]  /*0340*/  FFMA R4, R0, R13, RZ ;  /* 0x0000000d00047223 */ /* 0x000fc800000000ff */
[----:B------:R-:W-:-:S04]  /*0350*/  FFMA R12, -R11, R4, R0 ;  /* 0x000000040b0c7223 */ /* 0x000fc80000000100 */
[----:B------:R-:W-:Y:S01]  /*0360*/  FFMA R21, R13, R12, R4 ;  /* 0x0000000c0d157223 */ /* 0x000fe20000000004 */
[----:B0-----:R-:W-:Y:S06]  /*0370*/  @!P0 BRA `(.L_x_1921) ;  /* 0x00000000000c8947 */ /* 0x001fec0003800000 */
[----:B------:R-:W-:-:S07]  /*0380*/  MOV R22, 0x3a0 ;  /* 0x000003a000167802 */ /* 0x000fce0000000f00 */
[----:B-1-3--:R-:W-:Y:S05]  /*0390*/  CALL.REL.NOINC `($__internal_0_$__cuda_sm3x_div_rn_noftz_f32_slowpath) ;  /* 0x0000001400d47944 */ /* 0x00afea0003c00000 */
[----:B------:R-:W-:-:S07]  /*03a0*/  IMAD.MOV.U32 R21, RZ, RZ, R0 ;  /* 0x000000ffff157224 */ /* 0x000fce00078e0000 */
.L_x_1921:
[----:B------:R-:W-:Y:S05]  /*03b0*/  BSYNC.RECONVERGENT B2 ;  /* 0x0000000000027941 */ /* 0x000fea0003800200 */
.L_x_1920:
[C---:B---3--:R-:W-:Y:S01]  /*03c0*/  IMAD.SHL.U32 R4, R9.reuse, 0x4, RZ ;  /* 0x0000000409047824 */ /* 0x048fe200078e00ff */
[----:B------:R-:W-:Y:S01]  /*03d0*/  SHF.L.U64.HI R3, R9, 0x2, R20 ;  /* 0x0000000209037819 */ /* 0x000fe20000010214 */
[----:B------:R-:W-:Y:S01]  /*03e0*/  IMAD.MOV.U32 R19, RZ, RZ, R5 ;  /* 0x000000ffff137224 */ /* 0x000fe200078e0005 */
[----:B------:R-:W-:Y:S02]  /*03f0*/  MOV R18, R8 ;  /* 0x0000000800127202 */ /* 0x000fe40000000f00 */
[----:B------:R-:W-:-:S03]  /*0400*/  IADD3 R12, P0, PT, R7, R4, RZ ;  /* 0x00000004070c7210 */ /* 0x000fc60007f1e0ff */
[----:B------:R0:W-:Y:S02]  /*0410*/  STG.E desc[UR10][R18.64], R21 ;  /* 0x0000001512007986 */ /* 0x0001e4000c10190a */
[----:B------:R-:W-:-:S05]  /*0420*/  IMAD.X R13, R6, 0x1, R3, P0 ;  /* 0x00000001060d7824 */ /* 0x000fca00000e0603 */
[----:B------:R-:W2:Y:S01]  /*0430*/  LDG.E R22, desc[UR10][R12.64] ;  /* 0x0000000a0c167981 */ /* 0x000ea2000c1e1900 */
[----:B------:R-:W3:Y:S01]  /*0440*/  MUFU.RCP R0, R11 ;  /* 0x0000000b00007308 */ /* 0x000ee20000001000 */
[----:B------:R-:W-:Y:S01]  /*0450*/  BSSY.RECONVERGENT B2, `(.L_x_1922) ;  /* 0x000000c000027945 */ /* 0x000fe20003800200 */
[----:B---3--:R-:W-:-:S04]  /*0460*/  FFMA R23, -R11, R0, 1 ;  /* 0x3f8000000b177423 */ /* 0x008fc80000000100 */
[----:B------:R-:W-:Y:S02]  /*0470*/  FFMA R0, R0, R23, R0 ;  /* 0x0000001700007223 */ /* 0x000fe40000000000 */
[----:B--2---:R-:W2:Y:S02]  /*0480*/  FCHK P0, R22, R11 ;  /* 0x0000000b16007302 */ /* 0x004ea40000000000 */
[----:B------:R-:W-:-:S04]  /*0490*/  FFMA R2, R0, R22, RZ ;  /* 0x0000001600027223 */ /* 0x000fc800000000ff */
[----:B------:R-:W-:-:S04]  /*04a0*/  FFMA R23, -R11, R2, R22 ;  /* 0x000000020b177223 */ /* 0x000fc80000000116 */
[----:B------:R-:W-:Y:S01]  /*04b0*/  FFMA R23, R0, R23, R2 ;  /* 0x0000001700177223 */ /* 0x000fe20000000002 */
[----:B0-2---:R-:W-:Y:S06]  /*04c0*/  @!P0 BRA `(.L_x_1923) ;  /* 0x0000000000108947 */ /* 0x005fec0003800000 */
[----:B------:R-:W-:Y:S01]  /*04d0*/  IMAD.MOV.U32 R0, RZ, RZ, R22 ;  /* 0x000000ffff007224 */ /* 0x000fe200078e0016 */
[----:B------:R-:W-:-:S07]  /*04e0*/  MOV R22, 0x500 ;  /* 0x0000050000167802 */ /* 0x000fce0000000f00 */
[----:B-1----:R-:W-:Y:S05]  /*04f0*/  CALL.REL.NOINC `($__internal_0_$__cuda_sm3x_div_rn_noftz_f32_slowpath) ;  /* 0x00000014007c7944 */ /* 0x002fea0003c00000 */
[----:B------:R-:W-:-:S07]  /*0500*/  IMAD.MOV.U32 R23, RZ, RZ, R0 ;  /* 0x000000ffff177224 */ /* 0x000fce00078e0000 */
.L_x_1923:
[----:B------:R-:W-:Y:S05]  /*0510*/  BSYNC.RECONVERGENT B2 ;  /* 0x0000000000027941 */ /* 0x000fea0003800200 */
.L_x_1922:
[----:B------:R-:W-:Y:S01]  /*0520*/  USHF.L.U32 UR9, UR16, 0x2, URZ ;  /* 0x0000000210097899 */ /* 0x000fe200080006ff */
[----:B------:R-:W-:Y:S01]  /*0530*/  IADD3 R18, P1, PT, R12, R4, RZ ;  /* 0x000000040c127210 */ /* 0x000fe20007f3e0ff */
[----:B------:R-:W-:-:S03]  /*0540*/  USHF.L.U64.HI UR12, UR16, 0x2, UR6 ;  /* 0x00000002100c7899 */ /* 0x000fc60008010206 */
[----:B------:R-:W-:Y:S02]  /*0550*/  IADD3.X R19, PT, PT, R13, R3, RZ, P1, !PT ;  /* 0x000000030d137210 */ /* 0x000fe40000ffe4ff */
[----:B------:R-:W-:-:S04]  /*0560*/  IADD3 R12, P0, PT, R8, UR9, RZ ;  /* 0x00000009080c7c10 */ /* 0x000fc8000ff1e0ff */
[----:B------:R-:W-:-:S05]  /*0570*/  IADD3.X R13, PT, PT, R5, UR12, RZ, P0, !PT ;  /* 0x0000000c050d7c10 */ /* 0x000fca00087fe4ff */
[----:B------:R0:W-:Y:S04]  /*0580*/  STG.E desc[UR10][R12.64], R23 ;  /* 0x000000170c007986 */ /* 0x0001e8000c10190a */
        /* <DEDUP_REMOVED lines=14> */
.L_x_1925:
[----:B------:R-:W-:Y:S05]  /*0670*/  BSYNC.RECONVERGENT B2 ;  /* 0x0000000000027941 */ /* 0x000fea0003800200 */
.L_x_1924:
[----:B------:R-:W-:Y:S02]  /*0680*/  IADD3 R12, P0, PT, R12, UR9, RZ ;  /* 0x000000090c0c7c10 */ /* 0x000fe4000ff1e0ff */
[----:B------:R-:W-:Y:S02]  /*0690*/  IADD3 R18, P1, PT, R18, R4, RZ ;  /* 0x0000000412127210 */ /* 0x000fe40007f3e0ff */
[----:B------:R-:W-:-:S03]  /*06a0*/  IADD3.X R13, PT, PT, R13, UR12, RZ, P0, !PT ;  /* 0x0000000c0d0d7c10 */ /* 0x000fc600087fe4ff */
[----:B------:R-:W-:Y:S02]  /*06b0*/  IMAD.X R19, R19, 0x1, R3, P1 ;  /* 0x0000000113137824 */ /* 0x000fe400008e0603 */
        /* <DEDUP_REMOVED lines=11> */
[----:B------:R-:W-:Y:S02]  /*0770*/  MOV R0, R22 ;  /* 0x0000001600007202 */ /* 0x000fe40000000f00 */
[----:B------:R-:W-:-:S07]  /*0780*/  MOV R22, 0x7a0 ;  /* 0x000007a000167802 */ /* 0x000fce0000000f00 */
[----:B-1----:R-:W-:Y:S05]  /*0790*/  CALL.REL.NOINC `($__internal_0_$__cuda_sm3x_div_rn_noftz_f32_slowpath) ;  /* 0x0000001000d47944 */ /* 0x002fea0003c00000 */
[----:B------:R-:W-:-:S07]  /*07a0*/  IMAD.MOV.U32 R23, RZ, RZ, R0 ;  /* 0x000000ffff177224 */ /* 0x000fce00078e0000 */
.L_x_1927:
[----:B------:R-:W-:Y:S05]  /*07b0*/  BSYNC.RECONVERGENT B2 ;  /* 0x0000000000027941 */ /* 0x000fea0003800200 */
.L_x_1926:
        /* <DEDUP_REMOVED lines=18> */
[----:B------:R-:W-:-:S07]  /*08e0*/  MOV R21, R0 ;  /* 0x0000000000157202 */ /* 0x000fce0000000f00 */
.L_x_1929:
[----:B------:R-:W-:Y:S05]  /*08f0*/  BSYNC.RECONVERGENT B2 ;  /* 0x0000000000027941 */ /* 0x000fea0003800200 */
.L_x_1928:
        /* <DEDUP_REMOVED lines=19> */
.L_x_1931:
[----:B------:R-:W-:Y:S05]  /*0a30*/  BSYNC.RECONVERGENT B2 ;  /* 0x0000000000027941 */ /* 0x000fea0003800200 */
.L_x_1930:
[----:B------:R-:W-:Y:S02]  /*0a40*/  IADD3 R12, P0, PT, R12, UR9, RZ ;  /* 0x000000090c0c7c10 */ /* 0x000fe4000ff1e0ff */
[----:B------:R-:W-:Y:S02]  /*0a50*/  IADD3 R18, P1, PT, R18, R4, RZ ;  /* 0x0000000412127210 */ /* 0x000fe40007f3e0ff */
[----:B------:R-:W-:Y:S02]  /*0a60*/  IADD3.X R13, PT, PT, R13, UR12, RZ, P0, !PT ;  /* 0x0000000c0d0d7c10 */ /* 0x000fe400087fe4ff */
[----:B------:R-:W-:-:S03]  /*0a70*/  IADD3.X R19, PT, PT, R19, R3, RZ, P1, !PT ;  /* 0x0000000313137210 */ /* 0x000fc60000ffe4ff */
        /* <DEDUP_REMOVED lines=15> */
.L_x_1933:
[----:B------:R-:W-:Y:S05]  /*0b70*/  BSYNC.RECONVERGENT B2 ;  /* 0x0000000000027941 */ /* 0x000fea0003800200 */
.L_x_1932:
[----:B------:R-:W-:Y:S02]  /*0b80*/  IADD3 R2, P1, PT, R18, R4, RZ ;  /* 0x0000000412027210 */ /* 0x000fe40007f3e0ff */
[----:B------:R-:W-:-:S03]  /*0b90*/  IADD3 R12, P0, PT, R12, UR9, RZ ;  /* 0x000000090c0c7c10 */ /* 0x000fc6000ff1e0ff */
[----:B------:R-:W-:Y:S01]  /*0ba0*/  IMAD.X R3, R19, 0x1, R3, P1 ;  /* 0x0000000113037824 */ /* 0x000fe200008e0603 */
        /* <DEDUP_REMOVED lines=15> */
.L_x_1935:
[----:B------:R-:W-:Y:S05]  /*0ca0*/  BSYNC.RECONVERGENT B2 ;  /* 0x0000000000027941 */ /* 0x000fea0003800200 */
.L_x_1934:
[----:B------:R-:W-:Y:S01]  /*0cb0*/  IADD3 R2, P0, PT, R12, UR9, RZ ;  /* 0x000000090c027c10 */ /* 0x000fe2000ff1e0ff */
[----:B------:R-:W-:Y:S01]  /*0cc0*/  UIADD3 UR7, UP0, UPT, UR7, -0x8, URZ ;  /* 0xfffffff807077890 */ /* 0x000fe2000ff1e0ff */
[----:B------:R-:W-:Y:S01]  /*0cd0*/  IMAD.U32 R4, RZ, RZ, UR6 ;  /* 0x00000006ff047e24 */ /* 0x000fe2000f8e00ff */
[----:B------:R-:W-:Y:S02]  /*0ce0*/  LEA R7, P1, R9, R7, 0x5 ;  /* 0x0000000709077211 */ /* 0x000fe400078228ff */
[----:B------:R-:W-:Y:S01]  /*0cf0*/  IADD3.X R3, PT, PT, R13, UR12, RZ, P0, !PT ;  /* 0x0000000c0d037c10 */ /* 0x000fe200087fe4ff */
[----:B------:R-:W-:Y:S01]  /*0d00*/  UIADD3.X UR8, UPT, UPT, UR8, -0x1, URZ, UP0, !UPT ;  /* 0xffffffff08087890 */ /* 0x000fe200087fe4ff */
[C---:B-1----:R-:W-:Y:S01]  /*0d10*/  LEA R8, P0, R10.reuse, R8, 0x5 ;  /* 0x000000080a087211 */ /* 0x042fe200078028ff */
[----:B------:R-:W-:Y:S01]  /*0d20*/  UISETP.NE.U32.AND UP0, UPT, UR7, URZ, UPT ;  /* 0x000000ff0700728c */ /* 0x000fe2000bf05070 */
[----:B------:R-:W-:Y:S01]  /*0d30*/  LEA.HI.X R6, R9, R6, R20, 0x5, P1 ;  /* 0x0000000609067211 */ /* 0x000fe200008f2c14 */
[----:B------:R0:W-:Y:S01]  /*0d40*/  STG.E desc[UR10][R2.64], R0 ;  /* 0x0000000002007986 */ /* 0x0001e2000c10190a */
[----:B------:R-:W-:Y:S01]  /*0d50*/  LEA.HI.X R5, R10, R5, R4, 0x5, P0 ;  /* 0x000000050a057211 */ /* 0x000fe200000f2c04 */
[----:B------:R-:W-:-:S09]  /*0d60*/  UISETP.NE.AND.EX UP0, UPT, UR8, URZ, UPT, UP0 ;  /* 0x000000ff0800728c */ /* 0x000fd2000bf05300 */
[----:B------:R-:W-:Y:S05]  /*0d70*/  BRA.U UP0, `(.L_x_1936) ;  /* 0xfffffff500507547 */ /* 0x000fea000b83ffff */
.L_x_1919:
[----:B0-----:R-:W0:Y:S02]  /*0d80*/  LDC R0, c[0x0][0x3a4] ;  /* 0x0000e900ff007b82 */ /* 0x001e240000000800 */
[----:B0-----:R-:W-:-:S13]  /*0d90*/  LOP3.LUT P0, RZ, R0, 0x7, RZ, 0xc0, !PT ;  /* 0x0000000700ff7812 */ /* 0x001fda000780c0ff */
[----:B------:R-:W-:Y:S05]  /*0da0*/  @!P0 EXIT ;  /* 0x000000000000894d */ /* 0x000fea0003800000 */
[----:B------:R-:W-:-:S04]  /*0db0*/  LOP3.LUT R0, R0, 0x7, RZ, 0xc0, !PT ;  /* 0x0000000700007812 */ /* 0x000fc800078ec0ff */
[----:B------:R-:W-:-:S04]  /*0dc0*/  IADD3 R0, P1, PT, R0, -0x1, RZ ;  /* 0xffffffff00007810 */ /* 0x000fc80007f3e0ff */
[----:B------:R-:W-:Y:S01]  /*0dd0*/  ISETP.GE.U32.AND P0, PT, R0, 0x3, PT ;  /* 0x000000030000780c */ /* 0x000fe20003f06070 */
[----:B------:R-:W-:-:S05]  /*0de0*/  IMAD.X R0, RZ, RZ, -0x1, P1 ;  /* 0xffffffffff007424 */ /* 0x000fca00008e06ff */
[----:B------:R-:W-:-:S13]  /*0df0*/  ISETP.GE.U32.AND.EX P0, PT, R0, RZ, PT, P0 ;  /* 0x000000ff0000720c */ /* 0x000fda0003f06100 */
[----:B------:R-:W-:Y:S05]  /*0e00*/  @!P0 BRA `(.L_x_1937) ;  /* 0x00000004008c8947 */ /* 0x000fea0003800000 */
[----:B------:R-:W0:Y:S01]  /*0e10*/  LDCU.64 UR8, c[0x0][0x388] ;  /* 0x00007100ff0877ac */ /* 0x000e220008000a00 */
[C---:B------:R-:W-:Y:S02]  /*0e20*/  IMAD R5, R9.reuse, UR5, RZ ;  /* 0x0000000509057c24 */ /* 0x040fe4000f8e02ff */
[----:B------:R-:W-:-:S04]  /*0e30*/  IMAD.WIDE.U32 R2, R9, UR4, R16 ;  /* 0x0000000409027c25 */ /* 0x000fc8000f8e0010 */
[----:B------:R-:W-:-:S04]  /*0e40*/  IMAD R5, R20, UR4, R5 ;  /* 0x0000000414057c24 */ /* 0x000fc8000f8e0205 */
[----:B------:R-:W-:Y:S01]  /*0e50*/  IMAD.IADD R3, R3, 0x1, R5 ;  /* 0x0000000103037824 */ /* 0x000fe200078e0205 */
[----:B0-----:R-:W-:-:S04]  /*0e60*/  LEA R6, P0, R2, UR8, 0x2 ;  /* 0x0000000802067c11 */ /* 0x001fc8000f8010ff */
[----:B------:R-:W-:-:S05]  /*0e70*/  LEA.HI.X R7, R2, UR9, R3, 0x2, P0 ;  /* 0x0000000902077c11 */ /* 0x000fca00080f1403 */
        /* <DEDUP_REMOVED lines=10> */
[----:B------:R-:W-:Y:S02]  /*0f20*/  MOV R0, R4 ;  /* 0x0000000400007202 */ /* 0x000fe40000000f00 */
[----:B------:R-:W-:-:S07]  /*0f30*/  MOV R22, 0xf50 ;  /* 0x00000f5000167802 */ /* 0x000fce0000000f00 */
[----:B------:R-:W-:Y:S05]  /*0f40*/  CALL.REL.NOINC `($__internal_0_$__cuda_sm3x_div_rn_noftz_f32_slowpath) ;  /* 0x0000000800e87944 */ /* 0x000fea0003c00000 */
[----:B------:R-:W-:-:S07]  /*0f50*/  IMAD.MOV.U32 R5, RZ, RZ, R0 ;  /* 0x000000ffff057224 */ /* 0x000fce00078e0000 */
.L_x_1939:
[----:B------:R-:W-:Y:S05]  /*0f60*/  BSYNC.RECONVERGENT B2 ;  /* 0x0000000000027941 */ /* 0x000fea0003800200 */
.L_x_1938:
[----:B------:R-:W0:Y:S01]  /*0f70*/  LDCU UR7, c[0x0][0x3a0] ;  /* 0x00007400ff0777ac */ /* 0x000e220008000800 */
[----:B------:R-:W1:Y:S01]  /*0f80*/  LDC R9, c[0x0][0x3a8] ;  /* 0x0000ea00ff097b82 */ /* 0x000e620000000800 */
[----:B------:R-:W2:Y:S01]  /*0f90*/  LDCU.64 UR8, c[0x0][0x380] ;  /* 0x00007000ff0877ac */ /* 0x000ea20008000a00 */
[----:B0-----:R-:W-:Y:S01]  /*0fa0*/  IMAD.U32 R13, RZ, RZ, UR7 ;  /* 0x00000007ff0d7e24 */ /* 0x001fe2000f8e00ff */
[----:B------:R-:W-:-:S03]  /*0fb0*/  UIMAD UR7, UR5, UR7, URZ ;  /* 0x00000007050772a4 */ /* 0x000fc6000f8e02ff */
[----:B------:R-:W-:Y:S01]  /*0fc0*/  IMAD.WIDE.U32 R12, R13, UR4, R14 ;  /* 0x000000040d0c7c25 */ /* 0x000fe2000f8e000e */
[----:B------:R-:W-:Y:S01]  /*0fd0*/  UIMAD UR7, UR6, UR4, UR7 ;  /* 0x00000004060772a4 */ /* 0x000fe2000f8e0207 */
[C---:B-1----:R-:W-:Y:S02]  /*0fe0*/  SHF.L.U64.HI R4, R9.reuse, 0x2, R20 ;  /* 0x0000000209047819 */ /* 0x042fe40000010214 */
[----:B------:R-:W-:Y:S01]  /*0ff0*/  IMAD.SHL.U32 R3, R9, 0x4, RZ ;  /* 0x0000000409037824 */ /* 0x000fe200078e00ff */
[----:B--2---:R-:W-:Y:S02]  /*1000*/  LEA R8, P0, R12, UR8, 0x2 ;  /* 0x000000080c087c11 */ /* 0x004fe4000f8010ff */
[----:B------:R-:W-:Y:S02]  /*1010*/  IADD3 R9, PT, PT, R13, UR7, RZ ;  /* 0x000000070d097c10 */ /* 0x000fe4000fffe0ff */
[----:B------:R-:W-:Y:S02]  /*1020*/  IADD3 R6, P1, PT, R6, R3, RZ ;  /* 0x0000000306067210 */ /* 0x000fe40007f3e0ff */
[----:B------:R-:W-:-:S03]  /*1030*/  LEA.HI.X R9, R12, UR9, R9, 0x2, P0 ;  /* 0x000000090c097c11 */ /* 0x000fc600080f1409 */
[----:B------:R-:W-:Y:S02]  /*1040*/  IMAD.X R7, R7, 0x1, R4, P1 ;  /* 0x0000000107077824 */ /* 0x000fe400008e0604 */
[----:B------:R0:W-:Y:S04]  /*1050*/  STG.E desc[UR10][R8.64], R5 ;  /* 0x0000000508007986 */ /* 0x0001e8000c10190a */
[----:B------:R-:W2:Y:S01]  /*1060*/  LDG.E R10, desc[UR10][R6.64] ;  /* 0x0000000a060a7981 */ /* 0x000ea2000c1e1900 */
[----:B------:R-:W1:Y:S01]  /*1070*/  MUFU.RCP R0, R11 ;  /* 0x0000000b00007308 */ /* 0x000e620000001000 */
[----:B------:R-:W-:Y:S01]  /*1080*/  BSSY.RECONVERGENT B2, `(.L_x_1940) ;  /* 0x000000c000027945 */ /* 0x000fe20003800200 */
[----:B-1----:R-:W-:-:S04]  /*1090*/  FFMA R13, -R11, R0, 1 ;  /* 0x3f8000000b0d7423 */ /* 0x002fc80000000100 */
[----:B------:R-:W-:Y:S02]  /*10a0*/  FFMA R0, R0, R13, R0 ;  /* 0x0000000d00007223 */ /* 0x000fe40000000000 */
[----:B--2---:R-:W1:Y:S02]  /*10b0*/  FCHK P0, R10, R11 ;  /* 0x0000000b0a007302 */ /* 0x004e640000000000 */
[----:B------:R-:W-:-:S04]  /*10c0*/  FFMA R2, R0, R10, RZ ;  /* 0x0000000a00027223 */ /* 0x000fc800000000ff */
[----:B------:R-:W-:-:S04]  /*10d0*/  FFMA R13, -R11, R2, R10 ;  /* 0x000000020b0d7223 */ /* 0x000fc8000000010a */
[----:B------:R-:W-:Y:S01]  /*10e0*/  FFMA R13, R0, R13, R2 ;  /* 0x0000000d000d7223 */ /* 0x000fe20000000002 */
[----:B01----:R-:W-:Y:S06]  /*10f0*/  @!P0 BRA `(.L_x_1941) ;  /* 0x0000000000108947 */ /* 0x003fec0003800000 */
[----:B------:R-:W-:Y:S01]  /*1100*/  IMAD.MOV.U32 R0, RZ, RZ, R10 ;  /* 0x000000ffff007224 */ /* 0x000fe200078e000a */
[----:B------:R-:W-:-:S07]  /*1110*/  MOV R22, 0x1130 ;  /* 0x0000113000167802 */ /* 0x000fce0000000f00 */
[----:B------:R-:W-:Y:S05]  /*1120*/  CALL.REL.NOINC `($__internal_0_$__cuda_sm3x_div_rn_noftz_f32_slowpath) ;  /* 0x0000000800707944 */ /* 0x000fea0003c00000 */
[----:B------:R-:W-:-:S07]  /*1130*/  IMAD.MOV.U32 R13, RZ, RZ, R0 ;  /* 0x000000ffff0d7224 */ /* 0x000fce00078e0000 */
.L_x_1941:
[----:B------:R-:W-:Y:S05]  /*1140*/  BSYNC.RECONVERGENT B2 ;  /* 0x0000000000027941 */ /* 0x000fea0003800200 */
.L_x_1940:
[----:B------:R-:W0:Y:S01]  /*1150*/  LDCU UR7, c[0x0][0x3a0] ;  /* 0x00007400ff0777ac */ /* 0x000e220008000800 */
[----:B------:R-:W-:-:S04]  /*1160*/  IADD3 R6, P1, PT, R6, R3, RZ ;  /* 0x0000000306067210 */ /* 0x000fc80007f3e0ff */
[----:B------:R-:W-:Y:S01]  /*1170*/  IADD3.X R7, PT, PT, R7, R4, RZ, P1, !PT ;  /* 0x0000000407077210 */ /* 0x000fe20000ffe4ff */
[----:B0-----:R-:W-:Y:S02]  /*1180*/  USHF.L.U32 UR8, UR7, 0x2, URZ ;  /* 0x0000000207087899 */ /* 0x001fe400080006ff */
[----:B------:R-:W-:-:S04]  /*1190*/  USHF.L.U64.HI UR7, UR7, 0x2, UR6 ;  /* 0x0000000207077899 */ /* 0x000fc80008010206 */
[----:B------:R-:W-:-:S04]  /*11a0*/  IADD3 R8, P0, PT, R8, UR8, RZ ;  /* 0x0000000808087c10 */ /* 0x000fc8000ff1e0ff */
[----:B------:R-:W-:-:S05]  /*11b0*/  IADD3.X R9, PT, PT, R9, UR7, RZ, P0, !PT ;  /* 0x0000000709097c10 */ /* 0x000fca00087fe4ff */
        /* <DEDUP_REMOVED lines=15> */
.L_x_1943:
[----:B------:R-:W-:Y:S05]  /*12b0*/  BSYNC.RECONVERGENT B2 ;  /* 0x0000000000027941 */ /* 0x000fea0003800200 */
.L_x_1942:
[----:B------:R-:W-:Y:S02]  /*12c0*/  IADD3 R2, P1, PT, R6, R3, RZ ;  /* 0x0000000306027210 */ /* 0x000fe40007f3e0ff */
[----:B------:R-:W-:-:S03]  /*12d0*/  IADD3 R6, P0, PT, R8, UR8, RZ ;  /* 0x0000000808067c10 */ /* 0x000fc6000ff1e0ff */
[----:B------:R-:W-:Y:S01]  /*12e0*/  IMAD.X R3, R7, 0x1, R4, P1 ;  /* 0x0000000107037824 */ /* 0x000fe200008e0604 */
        /* <DEDUP_REMOVED lines=12> */
[----:B------:R-:W-:Y:S02]  /*13b0*/  MOV R0, R2 ;  /* 0x0000000200007202 */ /* 0x000fe40000000f00 */
[----:B------:R-:W-:-:S07]  /*13c0*/  MOV R22, 0x13e0 ;  /* 0x000013e000167802 */ /* 0x000fce0000000f00 */
[----:B------:R-:W-:Y:S05]  /*13d0*/  CALL.REL.NOINC `($__internal_0_$__cuda_sm3x_div_rn_noftz_f32_slowpath) ;  /* 0x0000000400c47944 */ /* 0x000fea0003c00000 */
.L_x_1945:
[----:B------:R-:W-:Y:S05]  /*13e0*/  BSYNC.RECONVERGENT B2 ;  /* 0x0000000000027941 */ /* 0x000fea0003800200 */
.L_x_1944:
[----:B------:R-:W-:Y:S01]  /*13f0*/  IADD3 R2, P0, PT, R6, UR8, RZ ;  /* 0x0000000806027c10 */ /* 0x000fe2000ff1e0ff */
[----:B------:R-:W-:-:S03]  /*1400*/  UIADD3 UR4, UP0, UPT, UR4, 0x4, URZ ;  /* 0x0000000404047890 */ /* 0x000fc6000ff1e0ff */
[----:B------:R-:W-:Y:S01]  /*1410*/  IADD3.X R3, PT, PT, R7, UR7, RZ, P0, !PT ;  /* 0x0000000707037c10 */ /* 0x000fe200087fe4ff */
[----:B------:R-:W-:-:S04]  /*1420*/  UIADD3.X UR5, UPT, UPT, URZ, UR5, URZ, UP0, !UPT ;  /* 0x00000005ff057290 */ /* 0x000fc800087fe4ff */
[----:B------:R0:W-:Y:S08]  /*1430*/  STG.E desc[UR10][R2.64], R0 ;  /* 0x0000000002007986 */ /* 0x0001f0000c10190a */
.L_x_1937:
[----:B0-----:R-:W0:Y:S02]  /*1440*/  LDC R0, c[0x0][0x3a4] ;  /* 0x0000e900ff007b82 */ /* 0x001e240000000800 */
[----:B0-----:R-:W-:-:S13]  /*1450*/  LOP3.LUT P0, R0, R0, 0x3, RZ, 0xc0, !PT ;  /* 0x0000000300007812 */ /* 0x001fda000780c0ff */
[----:B------:R-:W-:Y:S05]  /*1460*/  @!P0 EXIT ;  /* 0x000000000000894d */ /* 0x000fea0003800000 */
[----:B------:R-:W-:-:S13]  /*1470*/  ISETP.NE.AND P0, PT, R0, 0x1, PT ;  /* 0x000000010000780c */ /* 0x000fda0003f05270 */
[----:B------:R-:W-:Y:S05]  /*1480*/  @!P0 BRA `(.L_x_1946) ;  /* 0x0000000000f48947 */ /* 0x000fea0003800000 */
[----:B------:R-:W0:Y:S01]  /*1490*/  LDC R5, c[0x0][0x3a8] ;  /* 0x0000ea00ff057b82 */ /* 0x000e220000000800 */
[----:B------:R-:W1:Y:S01]  /*14a0*/  LDCU.64 UR8, c[0x0][0x388] ;  /* 0x00007100ff0877ac */ /* 0x000e620008000a00 */
[----:B------:R-:W-:Y:S02]  /*14b0*/  IMAD.MOV.U32 R2, RZ, RZ, R16 ;  /* 0x000000ffff027224 */ /* 0x000fe400078e0010 */
[----:B------:R-:W-:Y:S02]  /*14c0*/  IMAD.MOV.U32 R3, RZ, RZ, R17 ;  /* 0x000000ffff037224 */ /* 0x000fe400078e0011 */
[C---:B0-----:R-:W-:Y:S02]  /*14d0*/  IMAD R7, R5.reuse, UR5, RZ ;  /* 0x0000000505077c24 */ /* 0x041fe4000f8e02ff */
[----:B------:R-:W-:-:S04]  /*14e0*/  IMAD.WIDE.U32 R2, R5, UR4, R2 ;  /* 0x0000000405027c25 */ /* 0x000fc8000f8e0002 */
[----:B------:R-:W-:Y:S01]  /*14f0*/  IMAD R7, R20, UR4, R7 ;  /* 0x0000000414077c24 */ /* 0x000fe2000f8e0207 */
[----:B-1----:R-:W-:-:S03]  /*1500*/  LEA R4, P0, R2, UR8, 0x2 ;  /* 0x0000000802047c11 */ /* 0x002fc6000f8010ff */
[----:B------:R-:W-:-:S05]  /*1510*/  IMAD.IADD R7, R3, 0x1, R7 ;  /* 0x0000000103077824 */ /* 0x000fca00078e0207 */
        /* <DEDUP_REMOVED lines=15> */
.L_x_1948:
[----:B------:R-:W-:Y:S05]  /*1610*/  BSYNC.RECONVERGENT B2 ;  /* 0x0000000000027941 */ /* 0x000fea0003800200 */
.L_x_1947:
[----:B------:R-:W0:Y:S01]  /*1620*/  LDCU UR8, c[0x0][0x3a0] ;  /* 0x00007400ff0877ac */ /* 0x000e220008000800 */
[----:B------:R-:W1:Y:S01]  /*1630*/  LDC R13, c[0x0][0x3a8] ;  /* 0x0000ea00ff0d7b82 */ /* 0x000e620000000800 */
[----:B------:R-:W-:Y:S01]  /*1640*/  MOV R3, R15 ;  /* 0x0000000f00037202 */ /* 0x000fe20000000f00 */
[----:B------:R-:W-:Y:S01]  /*1650*/  IMAD.MOV.U32 R2, RZ, RZ, R14 ;  /* 0x000000ffff027224 */ /* 0x000fe200078e000e */
[----:B------:R-:W2:Y:S01]  /*1660*/  LDCU.64 UR12, c[0x0][0x380] ;  /* 0x00007000ff0c77ac */ /* 0x000ea20008000a00 */
[----:B0-----:R-:W-:Y:S02]  /*1670*/  UIMAD UR7, UR5, UR8, URZ ;  /* 0x00000008050772a4 */ /* 0x001fe4000f8e02ff */
[----:B------:R-:W-:Y:S02]  /*1680*/  IMAD.U32 R7, RZ, RZ, UR8 ;  /* 0x00000008ff077e24 */ /* 0x000fe4000f8e00ff */
[----:B------:R-:W-:Y:S02]  /*1690*/  UIMAD UR7, UR6, UR4, UR7 ;  /* 0x00000004060772a4 */ /* 0x000fe4000f8e0207 */
[----:B------:R-:W-:Y:S01]  /*16a0*/  IMAD.WIDE.U32 R6, R7, UR4, R2 ;  /* 0x0000000407067c25 */ /* 0x000fe2000f8e0002 */
[----:B-1----:R-:W-:-:S03]  /*16b0*/  LEA R2, P0, R13, R4, 0x2 ;  /* 0x000000040d027211 */ /* 0x002fc600078010ff */
[----:B------:R-:W-:Y:S01]  /*16c0*/  VIADD R7, R7, UR7 ;  /* 0x0000000707077c36 */ /* 0x000fe20008000000 */
[C---:B--2---:R-:W-:Y:S02]  /*16d0*/  LEA R4, P1, R6.reuse, UR12, 0x2 ;  /* 0x0000000c06047c11 */ /* 0x044fe4000f8210ff */
[----:B------:R-:W-:Y:S02]  /*16e0*/  LEA.HI.X R3, R13, R5, R20, 0x2, P0 ;  /* 0x000000050d037211 */ /* 0x000fe400000f1414 */
[----:B------:R-:W-:-:S05]  /*16f0*/  LEA.HI.X R5, R6, UR13, R7, 0x2, P1 ;  /* 0x0000000d06057c11 */ /* 0x000fca00088f1407 */
        /* <DEDUP_REMOVED lines=14> */
.L_x_1950:
[----:B------:R-:W-:Y:S05]  /*17e0*/  BSYNC.RECONVERGENT B2 ;  /* 0x0000000000027941 */ /* 0x000fea0003800200 */
.L_x_1949:
[----:B------:R-:W0:Y:S01]  /*17f0*/  LDC R3, c[0x0][0x3a0] ;  /* 0x0000e800ff037b82 */ /* 0x000e220000000800 */
[----:B------:R-:W-:Y:S01]  /*1800*/  MOV R6, UR6 ;  /* 0x0000000600067c02 */ /* 0x000fe20008000f00 */
[----:B------:R-:W-:-:S04]  /*1810*/  UIADD3 UR4, UP0, UPT, UR4, 0x2, URZ ;  /* 0x0000000204047890 */ /* 0x000fc8000ff1e0ff */
[----:B------:R-:W-:Y:S01]  /*1820*/  UIADD3.X UR5, UPT, UPT, URZ, UR5, URZ, UP0, !UPT ;  /* 0x00000005ff057290 */ /* 0x000fe200087fe4ff */
[----:B0-----:R-:W-:-:S04]  /*1830*/  LEA R2, P0, R3, R4, 0x2 ;  /* 0x0000000403027211 */ /* 0x001fc800078010ff */
[----:B------:R-:W-:-:S05]  /*1840*/  LEA.HI.X R3, R3, R5, R6, 0x2, P0 ;  /* 0x0000000503037211 */ /* 0x000fca00000f1406 */
[----:B------:R0:W-:Y:S04]  /*1850*/  STG.E desc[UR10][R2.64], R0 ;  /* 0x0000000002007986 */ /* 0x0001e8000c10190a */
.L_x_1946:
[----:B0-----:R-:W0:Y:S02]  /*1860*/  LDC R0, c[0x0][0x3a4] ;  /* 0x0000e900ff007b82 */ /* 0x001e240000000800 */
[----:B0-----:R-:W-:-:S04]  /*1870*/  LOP3.LUT R0, R0, 0x1, RZ, 0xc0, !PT ;  /* 0x0000000100007812 */ /* 0x001fc800078ec0ff */
[----:B------:R-:W-:-:S13]  /*1880*/  ISETP.NE.U32.AND P0, PT, R0, 0x1, PT ;  /* 0x000000010000780c */ /* 0x000fda0003f05070 */
[----:B------:R-:W-:Y:S05]  /*1890*/  @P0 EXIT ;  /* 0x000000000000094d */ /* 0x000fea0003800000 */
[----:B------:R-:W0:Y:S01]  /*18a0*/  LDC R7, c[0x0][0x3a8] ;  /* 0x0000ea00ff077b82 */ /* 0x000e220000000800 */
[----:B------:R-:W1:Y:S01]  /*18b0*/  LDCU.64 UR8, c[0x0][0x388] ;  /* 0x00007100ff0877ac */ /* 0x000e620008000a00 */
[----:B------:R-:W-:Y:S02]  /*18c0*/  IMAD.MOV.U32 R2, RZ, RZ, R16 ;  /* 0x000000ffff027224 */ /* 0x000fe400078e0010 */
[----:B------:R-:W-:Y:S02]  /*18d0*/  IMAD.MOV.U32 R3, RZ, RZ, R17 ;  /* 0x000000ffff037224 */ /* 0x000fe400078e0011 */
[C---:B0-----:R-:W-:Y:S02]  /*18e0*/  IMAD R5, R7.reuse, UR5, RZ ;  /* 0x0000000507057c24 */ /* 0x041fe4000f8e02ff */
[----:B------:R-:W-:-:S04]  /*18f0*/  IMAD.WIDE.U32 R2, R7, UR4, R2 ;  /* 0x0000000407027c25 */ /* 0x000fc8000f8e0002 */
[----:B------:R-:W-:Y:S01]  /*1900*/  IMAD R5, R20, UR4, R5 ;  /* 0x0000000414057c24 */ /* 0x000fe2000f8e0205 */
[----:B-1----:R-:W-:-:S04]  /*1910*/  LEA R4, P0, R2, UR8, 0x2 ;  /* 0x0000000802047c11 */ /* 0x002fc8000f8010ff */
[----:B------:R-:W-:-:S04]  /*1920*/  IADD3 R3, PT, PT, R3, R5, RZ ;  /* 0x0000000503037210 */ /* 0x000fc80007ffe0ff */
        /* <DEDUP_REMOVED lines=11> */
[----:B------:R-:W-:Y:S01]  /*19e0*/  IMAD.MOV.U32 R0, RZ, RZ, R4 ;  /* 0x000000ffff007224 */ /* 0x000fe200078e0004 */
[----:B------:R-:W-:-:S07]  /*19f0*/  MOV R22, 0x1a10 ;  /* 0x00001a1000167802 */ /* 0x000fce0000000f00 */
[----:B------:R-:W-:Y:S05]  /*1a00*/  CALL.REL.NOINC `($__internal_0_$__cuda_sm3x_div_rn_noftz_f32_slowpath) ;  /* 0x0000000000387944 */ /* 0x000fea0003c00000 */
.L_x_1952:
[----:B------:R-:W-:Y:S05]  /*1a10*/  BSYNC.RECONVERGENT B2 ;  /* 0x0000000000027941 */ /* 0x000fea0003800200 */
.L_x_1951:
[----:B------:R-:W0:Y:S01]  /*1a20*/  LDCU UR8, c[0x0][0x3a0] ;  /* 0x00007400ff0877ac */ /* 0x000e220008000800 */
[----:B------:R-:W-:Y:S01]  /*1a30*/  MOV R2, R14 ;  /* 0x0000000e00027202 */ /* 0x000fe20000000f00 */
[----:B------:R-:W-:Y:S01]  /*1a40*/  IMAD.MOV.U32 R3, RZ, RZ, R15 ;  /* 0x000000ffff037224 */ /* 0x000fe200078e000f */
[----:B------:R-:W1:Y:S01]  /*1a50*/  LDCU.64 UR12, c[0x0][0x380] ;  /* 0x00007000ff0c77ac */ /* 0x000e620008000a00 */
[----:B0-----:R-:W-:Y:S02]  /*1a60*/  UIMAD UR7, UR5, UR8, URZ ;  /* 0x00000008050772a4 */ /* 0x001fe4000f8e02ff */
[----:B------:R-:W-:Y:S02]  /*1a70*/  IMAD.U32 R5, RZ, RZ, UR8 ;  /* 0x00000008ff057e24 */ /* 0x000fe4000f8e00ff */
[----:B------:R-:W-:Y:S02]  /*1a80*/  UIMAD UR7, UR6, UR4, UR7 ;  /* 0x00000004060772a4 */ /* 0x000fe4000f8e0207 */
[----:B------:R-:W-:-:S04]  /*1a90*/  IMAD.WIDE.U32 R2, R5, UR4, R2 ;  /* 0x0000000405027c25 */ /* 0x000fc8000f8e0002 */
[----:B------:R-:W-:Y:S01]  /*1aa0*/  VIADD R3, R3, UR7 ;  /* 0x0000000703037c36 */ /* 0x000fe20008000000 */
[----:B-1----:R-:W-:-:S04]  /*1ab0*/  LEA R4, P0, R2, UR12, 0x2 ;  /* 0x0000000c02047c11 */ /* 0x002fc8000f8010ff */
[----:B------:R-:W-:-:S05]  /*1ac0*/  LEA.HI.X R5, R2, UR13, R3, 0x2, P0 ;  /* 0x0000000d02057c11 */ /* 0x000fca00080f1403 */
[----:B------:R-:W-:Y:S01]  /*1ad0*/  STG.E desc[UR10][R4.64], R0 ;  /* 0x0000000004007986 */ /* 0x000fe2000c10190a */
[----:B------:R-:W-:Y:S05]  /*1ae0*/  EXIT ;  /* 0x000000000000794d */ /* 0x000fea0003800000 */
        .weak           $__internal_0_$__cuda_sm3x_div_rn_noftz_f32_slowpath
        .type           $__internal_0_$__cuda_sm3x_div_rn_noftz_f32_slowpath,@function
        .size           $__internal_0_$__cuda_sm3x_div_rn_noftz_f32_slowpath,(.L_x_1985 - $__internal_0_$__cuda_sm3x_div_rn_noftz_f32_slowpath)
$__internal_0_$__cuda_sm3x_div_rn_noftz_f32_slowpath:
[--C-:B------:R-:W-:Y:S01]  /*1af0*/  SHF.R.U32.HI R2, RZ, 0x17, R11.reuse ;  /* 0x00000017ff027819 */ /* 0x100fe2000001160b */
[----:B------:R-:W-:Y:S01]  /*1b00*/  BSSY.RECONVERGENT B0, `(.L_x_1953) ;  /* 0x0000063000007945 */ /* 0x000fe20003800200 */
[----:B------:R-:W-:Y:S01]  /*1b10*/  SHF.R.U32.HI R27, RZ, 0x17, R0 ;  /* 0x00000017ff1b7819 */ /* 0x000fe20000011600 */
[----:B------:R-:W-:Y:S01]  /*1b20*/  IMAD.MOV.U32 R25, RZ, RZ, R11 ;  /* 0x000000ffff197224 */ /* 0x000fe200078e000b */
[----:B------:R-:W-:Y:S02]  /*1b30*/  LOP3.LUT R2, R2, 0xff, RZ, 0xc0, !PT ;  /* 0x000000ff02027812 */ /* 0x000fe400078ec0ff */
[----:B------:R-:W-:Y:S02]  /*1b40*/  LOP3.LUT R27, R27, 0xff, RZ, 0xc0, !PT ;  /* 0x000000ff1b1b7812 */ /* 0x000fe400078ec0ff */
[----:B------:R-:W-:-:S03]  /*1b50*/  IADD3 R23, PT, PT, R2, -0x1, RZ ;  /* 0xffffffff02177810 */ /* 0x000fc60007ffe0ff */
[----:B------:R-:W-:Y:S01]  /*1b60*/  VIADD R24, R27, 0xffffffff ;  /* 0xffffffff1b187836 */ /* 0x000fe20000000000 */
[----:B------:R-:W-:-:S04]  /*1b70*/  ISETP.GT.U32.AND P0, PT, R23, 0xfd, PT ;  /* 0x000000fd1700780c */ /* 0x000fc80003f04070 */
[----:B------:R-:W-:-:S13]  /*1b80*/  ISETP.GT.U32.OR P0, PT, R24, 0xfd, P0 ;  /* 0x000000fd1800780c */ /* 0x000fda0000704470 */
[----:B------:R-:W-:Y:S01]  /*1b90*/  @!P0 MOV R21, RZ ;  /* 0x000000ff00158202 */ /* 0x000fe20000000f00 */
[----:B------:R-:W-:Y:S06]  /*1ba0*/  @!P0 BRA `(.L_x_1954) ;  /* 0x00000000005c8947 */ /* 0x000fec0003800000 */
[----:B------:R-:W-:Y:S02]  /*1bb0*/  FSETP.GTU.FTZ.AND P0, PT, |R0|, +INF , PT ;  /* 0x7f8000000000780b */ /* 0x000fe40003f1c200 */
[----:B------:R-:W-:-:S04]  /*1bc0*/  FSETP.GTU.FTZ.AND P1, PT, |R11|, +INF , PT ;  /* 0x7f8000000b00780b */ /* 0x000fc80003f3c200 */
[----:B------:R-:W-:-:S13]  /*1bd0*/  PLOP3.LUT P0, PT, P0, P1, PT, 0xf8, 0x8f ;  /* 0x00000000008f781c */ /* 0x000fda0000703f70 */
[----:B------:R-:W-:Y:S05]  /*1be0*/  @P0 BRA `(.L_x_1955) ;  /* 0x00000004004c0947 */ /* 0x000fea0003800000 */
[----:B------:R-:W-:-:S13]  /*1bf0*/  LOP3.LUT P0, RZ, R25, 0x7fffffff, R0, 0xc8, !PT ;  /* 0x7fffffff19ff7812 */ /* 0x000fda000780c800 */
[----:B------:R-:W-:Y:S05]  /*1c00*/  @!P0 BRA `(.L_x_1956) ;  /* 0x00000004003c8947 */ /* 0x000fea0003800000 */
[C---:B------:R-:W-:Y:S02]  /*1c10*/  FSETP.NEU.FTZ.AND P2, PT, |R0|.reuse, +INF , PT ;  /* 0x7f8000000000780b */ /* 0x040fe40003f5d200 */
[----:B------:R-:W-:Y:S02]  /*1c20*/  FSETP.NEU.FTZ.AND P1, PT, |R11|, +INF , PT ;  /* 0x7f8000000b00780b */ /* 0x000fe40003f3d200 */
[----:B------:R-:W-:-:S11]  /*1c30*/  FSETP.NEU.FTZ.AND P0, PT, |R0|, +INF , PT ;  /* 0x7f8000000000780b */ /* 0x000fd60003f1d200 */
[----:B------:R-:W-:Y:S05]  /*1c40*/  @!P1 BRA !P2, `(.L_x_1956) ;  /* 0x00000004002c9947 */ /* 0x000fea0005000000 */
[----:B------:R-:W-:-:S04]  /*1c50*/  LOP3.LUT P2, RZ, R0, 0x7fffffff, RZ, 0xc0, !PT ;  /* 0x7fffffff00ff7812 */ /* 0x000fc8000784c0ff */
[----:B------:R-:W-:-:S13]  /*1c60*/  PLOP3.LUT P1, PT, P1, P2, PT, 0x2f, 0xf2 ;  /* 0x0000000000f2781c */ /* 0x000fda0000f24577 */
[----:B------:R-:W-:Y:S05]  /*1c70*/  @P1 BRA `(.L_x_1957) ;  /* 0x0000000400181947 */ /* 0x000fea0003800000 */
[----:B------:R-:W-:-:S04]  /*1c80*/  LOP3.LUT P1, RZ, R25, 0x7fffffff, RZ, 0xc0, !PT ;  /* 0x7fffffff19ff7812 */ /* 0x000fc8000782c0ff */
[----:B------:R-:W-:-:S13]  /*1c90*/  PLOP3.LUT P0, PT, P0, P1, PT, 0x2f, 0xf2 ;  /* 0x0000000000f2781c */ /* 0x000fda0000702577 */
[----:B------:R-:W-:Y:S05]  /*1ca0*/  @P0 BRA `(.L_x_1958) ;  /* 0x0000000400000947 */ /* 0x000fea0003800000 */
[----:B------:R-:W-:Y:S02]  /*1cb0*/  ISETP.GE.AND P0, PT, R24, RZ, PT ;  /* 0x000000ff1800720c */ /* 0x000fe40003f06270 */
[----:B------:R-:W-:-:S11]  /*1cc0*/  ISETP.GE.AND P1, PT, R23, RZ, PT ;  /* 0x000000ff1700720c */ /* 0x000fd60003f26270 */
[----:B------:R-:W-:Y:S02]  /*1cd0*/  @P0 IMAD.MOV.U32 R21, RZ, RZ, RZ ;  /* 0x000000ffff150224 */ /* 0x000fe400078e00ff */
[----:B------:R-:W-:Y:S01]  /*1ce0*/  @!P0 FFMA R0, R0, 1.84467440737095516160e+19, RZ ;  /* 0x5f80000000008823 */ /* 0x000fe200000000ff */
[----:B------:R-:W-:Y:S02]  /*1cf0*/  @!P0 IMAD.MOV.U32 R21, RZ, RZ, -0x40 ;  /* 0xffffffc0ff158424 */ /* 0x000fe400078e00ff */
[----:B------:R-:W-:-:S03]  /*1d00*/  @!P1 FFMA R25, R11, 1.84467440737095516160e+19, RZ ;  /* 0x5f8000000b199823 */ /* 0x000fc600000000ff */
[----:B------:R-:W-:-:S07]  /*1d10*/  @!P1 IADD3 R21, PT, PT, R21, 0x40, RZ ;  /* 0x0000004015159810 */ /* 0x000fce0007ffe0ff */
.L_x_1954:
[----:B------:R-:W-:Y:S01]  /*1d20*/  LEA R28, R2, 0xc0800000, 0x17 ;  /* 0xc0800000021c7811 */ /* 0x000fe200078eb8ff */
[----:B------:R-:W-:Y:S01]  /*1d30*/  VIADD R27, R27, 0xffffff81 ;  /* 0xffffff811b1b7836 */ /* 0x000fe20000000000 */
[----:B------:R-:W-:Y:S03]  /*1d40*/  BSSY.RECONVERGENT B1, `(.L_x_1959) ;  /* 0x0000035000017945 */ /* 0x000fe60003800200 */
[----:B------:R-:W-:Y:S02]  /*1d50*/  IMAD.IADD R28, R25, 0x1, -R28 ;  /* 0x00000001191c7824 */ /* 0x000fe400078e0a1c */
[----:B------:R-:W-:Y:S02]  /*1d60*/  IMAD R0, R27, -0x800000, R0 ;  /* 0xff8000001b007824 */ /* 0x000fe400078e0200 */
[----:B------:R-:W0:Y:S01]  /*1d70*/  MUFU.RCP R24, R28 ;  /* 0x0000001c00187308 */ /* 0x000e220000001000 */
[----:B------:R-:W-:-:S04]  /*1d80*/  FADD.FTZ R25, -R28, -RZ ;  /* 0x800000ff1c197221 */ /* 0x000fc80000010100 */
[----:B0-----:R-:W-:-:S04]  /*1d90*/  FFMA R23, R24, R25, 1 ;  /* 0x3f80000018177423 */ /* 0x001fc80000000019 */
[----:B------:R-:W-:-:S04]  /*1da0*/  FFMA R23, R24, R23, R24 ;  /* 0x0000001718177223 */ /* 0x000fc80000000018 */
[----:B------:R-:W-:-:S04]  /*1db0*/  FFMA R24, R0, R23, RZ ;  /* 0x0000001700187223 */ /* 0x000fc800000000ff */
[----:B------:R-:W-:-:S04]  /*1dc0*/  FFMA R26, R25, R24, R0 ;  /* 0x00000018191a7223 */ /* 0x000fc80000000000 */
[----:B------:R-:W-:Y:S01]  /*1dd0*/  FFMA R26, R23, R26, R24 ;  /* 0x0000001a171a7223 */ /* 0x000fe20000000018 */
[----:B------:R-:W-:-:S03]  /*1de0*/  IADD3 R24, PT, PT, R27, 0x7f, -R2 ;  /* 0x0000007f1b187810 */ /* 0x000fc60007ffe802 */
[----:B------:R-:W-:Y:S01]  /*1df0*/  FFMA R25, R25, R26, R0 ;  /* 0x0000001a19197223 */ /* 0x000fe20000000000 */
[----:B------:R-:W-:-:S03]  /*1e00*/  IADD3 R21, PT, PT, R24, R21, RZ ;  /* 0x0000001518157210 */ /* 0x000fc60007ffe0ff */
[----:B------:R-:W-:-:S05]  /*1e10*/  FFMA R0, R23, R25, R26 ;  /* 0x0000001917007223 */ /* 0x000fca000000001a */
[----:B------:R-:W-:-:S04]  /*1e20*/  SHF.R.U32.HI R2, RZ, 0x17, R0 ;  /* 0x00000017ff027819 */ /* 0x000fc80000011600 */
[----:B------:R-:W-:-:S05]  /*1e30*/  LOP3.LUT R2, R2, 0xff, RZ, 0xc0, !PT ;  /* 0x000000ff02027812 */ /* 0x000fca00078ec0ff */
[----:B------:R-:W-:-:S04]  /*1e40*/  IMAD.IADD R2, R2, 0x1, R21 ;  /* 0x0000000102027824 */ /* 0x000fc800078e0215 */
[----:B------:R-:W-:-:S05]  /*1e50*/  VIADD R24, R2, 0xffffffff ;  /* 0xffffffff02187836 */ /* 0x000fca0000000000 */
[----:B------:R-:W-:-:S13]  /*1e60*/  ISETP.GE.U32.AND P0, PT, R24, 0xfe, PT ;  /* 0x000000fe1800780c */ /* 0x000fda0003f06070 */
[----:B------:R-:W-:Y:S05]  /*1e70*/  @!P0 BRA `(.L_x_1960) ;  /* 0x0000000000808947 */ /* 0x000fea0003800000 */
[----:B------:R-:W-:-:S13]  /*1e80*/  ISETP.GT.AND P0, PT, R2, 0xfe, PT ;  /* 0x000000fe0200780c */ /* 0x000fda0003f04270 */
[----:B------:R-:W-:Y:S05]  /*1e90*/  @P0 BRA `(.L_x_1961) ;  /* 0x00000000006c0947 */ /* 0x000fea0003800000 */
[----:B------:R-:W-:-:S13]  /*1ea0*/  ISETP.GE.AND P0, PT, R2, 0x1, PT ;  /* 0x000000010200780c */ /* 0x000fda0003f06270 */
[----:B------:R-:W-:Y:S05]  /*1eb0*/  @P0 BRA `(.L_x_1962) ;  /* 0x0000000000740947 */ /* 0x000fea0003800000 */
[----:B------:R-:W-:Y:S02]  /*1ec0*/  ISETP.GE.AND P0, PT, R2, -0x18, PT ;  /* 0xffffffe80200780c */ /* 0x000fe40003f06270 */
[----:B------:R-:W-:-:S11]  /*1ed0*/  LOP3.LUT R0, R0, 0x80000000, RZ, 0xc0, !PT ;  /* 0x8000000000007812 */ /* 0x000fd600078ec0ff */
[----:B------:R-:W-:Y:S05]  /*1ee0*/  @!P0 BRA `(.L_x_1962) ;  /* 0x0000000000688947 */ /* 0x000fea0003800000 */
[CCC-:B------:R-:W-:Y:S01]  /*1ef0*/  FFMA.RZ R21, R23.reuse, R25.reuse, R26.reuse ;  /* 0x0000001917157223 */ /* 0x1c0fe2000000c01a */
[CCC-:B------:R-:W-:Y:S01]  /*1f00*/  FFMA.RP R24, R23.reuse, R25.reuse, R26.reuse ;  /* 0x0000001917187223 */ /* 0x1c0fe2000000801a */
[----:B------:R-:W-:Y:S01]  /*1f10*/  FFMA.RM R25, R23, R25, R26 ;  /* 0x0000001917197223 */ /* 0x000fe2000000401a */
[C---:B------:R-:W-:Y:S02]  /*1f20*/  IADD3 R23, PT, PT, R2.reuse, 0x20, RZ ;  /* 0x0000002002177810 */ /* 0x040fe40007ffe0ff */
[----:B------:R-:W-:Y:S02]  /*1f30*/  LOP3.LUT R21, R21, 0x7fffff, RZ, 0xc0, !PT ;  /* 0x007fffff15157812 */ /* 0x000fe400078ec0ff */
[C---:B------:R-:W-:Y:S02]  /*1f40*/  ISETP.NE.AND P2, PT, R2.reuse, RZ, PT ;  /* 0x000000ff0200720c */ /* 0x040fe40003f45270 */
[----:B------:R-:W-:Y:S02]  /*1f50*/  LOP3.LUT R26, R21, 0x800000, RZ, 0xfc, !PT ;  /* 0x00800000151a7812 */ /* 0x000fe400078efcff */
[----:B------:R-:W-:Y:S01]  /*1f60*/  ISETP.NE.AND P1, PT, R2, RZ, PT ;  /* 0x000000ff0200720c */ /* 0x000fe20003f25270 */
[----:B------:R-:W-:Y:S01]  /*1f70*/  IMAD.MOV R2, RZ, RZ, -R2 ;  /* 0x000000ffff027224 */ /* 0x000fe200078e0a02 */
[----:B------:R-:W-:-:S02]  /*1f80*/  SHF.L.U32 R23, R26, R23, RZ ;  /* 0x000000171a177219 */ /* 0x000fc400000006ff */
[----:B------:R-:W-:Y:S02]  /*1f90*/  FSETP.NEU.FTZ.AND P0, PT, R24, R25, PT ;  /* 0x000000191800720b */ /* 0x000fe40003f1d000 */
[----:B------:R-:W-:Y:S02]  /*1fa0*/  SEL R21, R2, RZ, P2 ;  /* 0x000000ff02157207 */ /* 0x000fe40001000000 */
[----:B------:R-:W-:Y:S02]  /*1fb0*/  ISETP.NE.AND P1, PT, R23, RZ, P1 ;  /* 0x000000ff1700720c */ /* 0x000fe40000f25270 */
[----:B------:R-:W-:Y:S02]  /*1fc0*/  SHF.R.U32.HI R23, RZ, R21, R26 ;  /* 0x00000015ff177219 */ /* 0x000fe4000001161a */
[----:B------:R-:W-:Y:S02]  /*1fd0*/  PLOP3.LUT P0, PT, P0, P1, PT, 0xf8, 0x8f ;  /* 0x00000000008f781c */ /* 0x000fe40000703f70 */
[----:B------:R-:W-:-:S02]  /*1fe0*/  SHF.R.U32.HI R21, RZ, 0x1, R23 ;  /* 0x00000001ff157819 */ /* 0x000fc40000011617 */
[----:B------:R-:W-:-:S04]  /*1ff0*/  SEL R2, RZ, 0x1, !P0 ;  /* 0x00000001ff027807 */ /* 0x000fc80004000000 */
[----:B------:R-:W-:-:S04]  /*2000*/  LOP3.LUT R2, R2, 0x1, R21, 0xf8, !PT ;  /* 0x0000000102027812 */ /* 0x000fc800078ef815 */
[----:B------:R-:W-:-:S05]  /*2010*/  LOP3.LUT R2, R2, R23, RZ, 0xc0, !PT ;  /* 0x0000001702027212 */ /* 0x000fca00078ec0ff */
[----:B------:R-:W-:-:S05]  /*2020*/  IMAD.IADD R21, R21, 0x1, R2 ;  /* 0x0000000115157824 */ /* 0x000fca00078e0202 */
[----:B------:R-:W-:Y:S01]  /*2030*/  LOP3.LUT R0, R21, R0, RZ, 0xfc, !PT ;  /* 0x0000000015007212 */ /* 0x000fe200078efcff */
[----:B------:R-:W-:Y:S06]  /*2040*/  BRA `(.L_x_1962) ;  /* 0x0000000000107947 */ /* 0x000fec0003800000 */
.L_x_1961:
[----:B------:R-:W-:-:S04]  /*2050*/  LOP3.LUT R0, R0, 0x80000000, RZ, 0xc0, !PT ;  /* 0x8000000000007812 */ /* 0x000fc800078ec0ff */
[----:B------:R-:W-:Y:S01]  /*2060*/  LOP3.LUT R0, R0, 0x7f800000, RZ, 0xfc, !PT ;  /* 0x7f80000000007812 */ /* 0x000fe200078efcff */
[----:B------:R-:W-:Y:S06]  /*2070*/  BRA `(.L_x_1962) ;  /* 0x0000000000047947 */ /* 0x000fec0003800000 */
.L_x_1960:
[----:B------:R-:W-:-:S07]  /*2080*/  LEA R0, R21, R0, 0x17 ;  /* 0x0000000015007211 */ /* 0x000fce00078eb8ff */
.L_x_1962:
[----:B------:R-:W-:Y:S05]  /*2090*/  BSYNC.RECONVERGENT B1 ;  /* 0x0000000000017941 */ /* 0x000fea0003800200 */
.L_x_1959:
[----:B------:R-:W-:Y:S05]  /*20a0*/  BRA `(.L_x_1963) ;  /* 0x0000000000207947 */ /* 0x000fea0003800000 */
.L_x_1958:
[----:B------:R-:W-:-:S04]  /*20b0*/  LOP3.LUT R0, R25, 0x80000000, R0, 0x48, !PT ;  /* 0x8000000019007812 */ /* 0x000fc800078e4800 */
[----:B------:R-:W-:Y:S01]  /*20c0*/  LOP3.LUT R0, R0, 0x7f800000, RZ, 0xfc, !PT ;  /* 0x7f80000000007812 */ /* 0x000fe200078efcff */
[----:B------:R-:W-:Y:S06]  /*20d0*/  BRA `(.L_x_1963) ;  /* 0x0000000000147947 */ /* 0x000fec0003800000 */
.L_x_1957:
[----:B------:R-:W-:Y:S01]  /*20e0*/  LOP3.LUT R0, R25, 0x80000000, R0, 0x48, !PT ;  /* 0x8000000019007812 */ /* 0x000fe200078e4800 */
[----:B------:R-:W-:Y:S06]  /*20f0*/  BRA `(.L_x_1963) ;  /* 0x00000000000c7947 */ /* 0x000fec0003800000 */
.L_x_1956:
[----:B------:R-:W0:Y:S01]  /*2100*/  MUFU.RSQ R0, -QNAN ;  /* 0xffc0000000007908 */ /* 0x000e220000001400 */
[----:B------:R-:W-:Y:S05]  /*2110*/  BRA `(.L_x_1963) ;  /* 0x0000000000047947 */ /* 0x000fea0003800000 */
.L_x_1955:
[----:B------:R-:W-:-:S07]  /*2120*/  FADD.FTZ R0, R0, R11 ;  /* 0x0000000b00007221 */ /* 0x000fce0000010000 */
.L_x_1963:
[----:B------:R-:W-:Y:S05]  /*2130*/  BSYNC.RECONVERGENT B0 ;  /* 0x0000000000007941 */ /* 0x000fea0003800200 */
.L_x_1953:
[----:B------:R-:W-:-:S04]  /*2140*/  IMAD.MOV.U32 R23, RZ, RZ, 0x0 ;  /* 0x00000000ff177424 */ /* 0x000fc800078e00ff */
[----:B0-----:R-:W-:Y:S05]  /*2150*/  RET.REL.NODEC R22 `(_Z14updateClustersPfS_PiS0_iii) ;  /* 0xffffffdc16a87950 */ /* 0x001fea0003c3ffff */
.L_x_1964:
        /* <DEDUP_REMOVED lines=10> */
.L_x_1985:


//--------------------- .text._Z14pointsDistancePfS_PiS0_S0_iii --------------------------
	.section	.text._Z14pointsDistancePfS_PiS0_S0_iii,"ax",@progbits
	.align	128
        .global         _Z14pointsDistancePfS_PiS0_S0_iii
        .type           _Z14pointsDistancePfS_PiS0_S0_iii,@function
        .size           _Z14pointsDistancePfS_PiS0_S0_iii,(.L_x_2014 - _Z14pointsDistancePfS_PiS0_S0_iii)
        .other          _Z14pointsDistancePfS_PiS0_S0_iii,@"STO_CUDA_ENTRY STV_DEFAULT"
_Z14pointsDistancePfS_PiS0_S0_iii:
.text._Z14pointsDistancePfS_PiS0_S0_iii:
[----:B------:R-:W-:Y:S01]  /*0000*/  LDC R1, c[0x0][0x37c] ;  /* 0x0000df00ff017b82 */ /* 0x000fe20000000800 */
[----:B------:R-:W0:Y:S07]  /*0010*/  S2R R20, SR_TID.X ;  /* 0x0000000000147919 */ /* 0x000e2e0000002100 */
[----:B------:R-:W1:Y:S08]  /*0020*/  S2UR UR4, SR_CTAID.X ;  /* 0x00000000000479c3 */ /* 0x000e700000002500 */
[----:B------:R-:W2:Y:S01]  /*0030*/  LDC R3, c[0x0][0x3ac] ;  /* 0x0000eb00ff037b82 */ /* 0x000ea20000000800 */
[----:B-1----:R-:W-:-:S06]  /*0040*/  USHF.L.U32 UR4, UR4, 0xa, URZ ;  /* 0x0000000a04047899 */ /* 0x002fcc00080006ff */
[----:B0-----:R-:W-:-:S04]  /*0050*/  LOP3.LUT R20, R20, UR4, RZ, 0xfc, !PT ;  /* 0x0000000414147c12 */ /* 0x001fc8000f8efcff */
[----:B--2---:R-:W-:-:S13]  /*0060*/  ISETP.GE.AND P0, PT, R20, R3, PT ;  /* 0x000000031400720c */ /* 0x004fda0003f06270 */
[----:B------:R-:W-:Y:S05]  /*0070*/  @P0 EXIT ;  /* 0x000000000000094d */ /* 0x000fea0003800000 */
[----:B------:R-:W0:Y:S01]  /*0080*/  LDCU UR4, c[0x0][0x3a8] ;  /* 0x00007500ff0477ac */ /* 0x000e220008000800 */
[----:B------:R-:W-:Y:S01]  /*0090*/  IMAD.MOV.U32 R19, RZ, RZ, -0x1 ;  /* 0xffffffffff137424 */ /* 0x000fe200078e00ff */
[----:B------:R-:W1:Y:S01]  /*00a0*/  LDCU.64 UR10, c[0x0][0x358] ;  /* 0x00006b00ff0a77ac */ /* 0x000e620008000a00 */
[----:B0-----:R-:W-:-:S05]  /*00b0*/  IMAD.U32 R12, RZ, RZ, UR4 ;  /* 0x00000004ff0c7e24 */ /* 0x001fca000f8e00ff */
[----:B------:R-:W-:-:S13]  /*00c0*/  ISETP.NE.AND P0, PT, R12, RZ, PT ;  /* 0x000000ff0c00720c */ /* 0x000fda0003f05270 */
[----:B-1----:R-:W-:Y:S05]  /*00d0*/  @!P0 BRA `(.L_x_1965) ;  /* 0x0000001000c88947 */ /* 0x002fea0003800000 */
[----:B------:R-:W0:Y:S01]  /*00e0*/  LDCU UR6, c[0x0][0x3b0] ;  /* 0x00007600ff0677ac */ /* 0x000e220008000800 */
[----:B------:R-:W-:Y:S02]  /*00f0*/  SHF.R.S32.HI R8, RZ, 0x1f, R3 ;  /* 0x0000001fff087819 */ /* 0x000fe40000011403 */
[----:B------:R-:W-:Y:S02]  /*0100*/  SHF.R.S32.HI R21, RZ, 0x1f, R20 ;  /* 0x0000001fff157819 */ /* 0x000fe40000011414 */
[----:B------:R-:W-:Y:S01]  /*0110*/  SHF.R.S32.HI R7, RZ, 0x1f, R12 ;  /* 0x0000001fff077819 */ /* 0x000fe2000001140c */
[----:B0-----:R-:W-:-:S09]  /*0120*/  UISETP.NE.AND UP0, UPT, UR6, URZ, UPT ;  /* 0x000000ff0600728c */ /* 0x001fd2000bf05270 */
[----:B------:R-:W-:Y:S05]  /*0130*/  BRA.U UP0, `(.L_x_1966) ;  /* 0x00000005004c7547 */ /* 0x000fea000b800000 */
[----:B------:R-:W-:Y:S01]  /*0140*/  ISETP.GE.U32.AND P0, PT, R12, 0x4, PT ;  /* 0x000000040c00780c */ /* 0x000fe20003f06070 */
[----:B------:R-:W-:Y:S02]  /*0150*/  IMAD.MOV.U32 R0, RZ, RZ, 0x7f7fffff ;  /* 0x7f7fffffff007424 */ /* 0x000fe400078e00ff */
[----:B------:R-:W-:Y:S02]  /*0160*/  IMAD.MOV.U32 R19, RZ, RZ, -0x1 ;  /* 0xffffffffff137424 */ /* 0x000fe400078e00ff */
[----:B------:R-:W-:-:S08]  /*0170*/  IMAD.MOV.U32 R6, RZ, RZ, RZ ;  /* 0x000000ffff067224 */ /* 0x000fd000078e00ff */
[----:B------:R-:W-:Y:S05]  /*0180*/  @!P0 BRA `(.L_x_1967) ;  /* 0x0000000000e08947 */ /* 0x000fea0003800000 */
[----:B------:R-:W-:Y:S01]  /*0190*/  LOP3.LUT R6, R12, 0xfffffffc, RZ, 0xc0, !PT ;  /* 0xfffffffc0c067812 */ /* 0x000fe200078ec0ff */
[----:B------:R-:W-:Y:S02]  /*01a0*/  IMAD.MOV.U32 R0, RZ, RZ, 0x7f7fffff ;  /* 0x7f7fffffff007424 */ /* 0x000fe400078e00ff */
[----:B------:R-:W-:Y:S01]  /*01b0*/  IMAD.MOV.U32 R19, RZ, RZ, -0x1 ;  /* 0xffffffffff137424 */ /* 0x000fe200078e00ff */
[----:B------:R-:W-:Y:S01]  /*01c0*/  ISETP.GT.U32.AND P0, PT, R6, RZ, PT ;  /* 0x000000ff0600720c */ /* 0x000fe20003f04070 */
[----:B------:R-:W-:Y:S02]  /*01d0*/  IMAD.MOV.U32 R2, RZ, RZ, RZ ;  /* 0x000000ffff027224 */ /* 0x000fe400078e00ff */
[----:B------:R-:W-:Y:S01]  /*01e0*/  IMAD.MOV.U32 R3, RZ, RZ, R6 ;  /* 0x000000ffff037224 */ /* 0x000fe200078e0006 */
[----:B------:R-:W-:-:S13]  /*01f0*/  ISETP.GT.AND.EX P0, PT, R7, RZ, PT, P0 ;  /* 0x000000ff0700720c */ /* 0x000fda0003f04300 */
[----:B------:R-:W-:Y:S05]  /*0200*/  @!P0 BRA `(.L_x_1968) ;  /* 0x00000000009c8947 */ /* 0x000fea0003800000 */
[----:B------:R-:W-:Y:S02]  /*0210*/  ISETP.GT.U32.AND P1, PT, R3, 0xc, PT ;  /* 0x0000000c0300780c */ /* 0x000fe40003f24070 */
[----:B------:R-:W-:Y:S02]  /*0220*/  PLOP3.LUT P0, PT, PT, PT, PT, 0x80, 0x8 ;  /* 0x000000000008781c */ /* 0x000fe40003f0f070 */
[----:B------:R-:W-:-:S13]  /*0230*/  ISETP.GT.AND.EX P1, PT, R7, RZ, PT, P1 ;  /* 0x000000ff0700720c */ /* 0x000fda0003f24310 */
[----:B------:R-:W-:Y:S05]  /*0240*/  @!P1 BRA `(.L_x_1969) ;  /* 0x00000000004c9947 */ /* 0x000fea0003800000 */
[----:B------:R-:W-:-:S13]  /*0250*/  PLOP3.LUT P0, PT, PT, PT, PT, 0x8, 0x80 ;  /* 0x000000000080781c */ /* 0x000fda0003f0e170 */
.L_x_1970:
[----:B------:R-:W-:-:S04]  /*0260*/  FSETP.GT.AND P4, PT, R0, RZ, PT ;  /* 0x000000ff0000720b */ /* 0x000fc80003f84000 */
[----:B------:R-:W-:Y:S02]  /*0270*/  FSEL R0, R0, RZ, !P4 ;  /* 0x000000ff00007208 */ /* 0x000fe40006000000 */
[----:B------:R-:W-:Y:S02]  /*0280*/  SEL R19, R2, R19, P4 ;  /* 0x0000001302137207 */ /* 0x000fe40002000000 */
[C---:B------:R-:W-:Y:S02]  /*0290*/  FSETP.GT.AND P1, PT, R0.reuse, RZ, PT ;  /* 0x000000ff0000720b */ /* 0x040fe40003f24000 */
[----:B------:R-:W-:Y:S02]  /*02a0*/  IADD3 R3, P4, PT, R3, -0x10, RZ ;  /* 0xfffffff003037810 */ /* 0x000fe40007f9e0ff */
[----:B------:R-:W-:Y:S02]  /*02b0*/  FSEL R0, R0, RZ, !P1 ;  /* 0x000000ff00007208 */ /* 0x000fe40004800000 */
[----:B------:R-:W-:-:S02]  /*02c0*/  IADD3.X R7, PT, PT, R7, -0x1, RZ, P4, !PT ;  /* 0xffffffff07077810 */ /* 0x000fc400027fe4ff */
[----:B------:R-:W-:-:S04]  /*02d0*/  FSETP.GT.AND P3, PT, R0, RZ, PT ;  /* 0x000000ff0000720b */ /* 0x000fc80003f64000 */
[----:B------:R-:W-:Y:S01]  /*02e0*/  FSEL R0, R0, RZ, !P3 ;  /* 0x000000ff00007208 */ /* 0x000fe20005800000 */
[----:B------:R-:W-:Y:S01]  /*02f0*/  @P1 VIADD R19, R2, 0x4 ;  /* 0x0000000402131836 */ /* 0x000fe20000000000 */
[----:B------:R-:W-:Y:S02]  /*0300*/  ISETP.GT.U32.AND P1, PT, R3, 0xc, PT ;  /* 0x0000000c0300780c */ /* 0x000fe40003f24070 */
[C---:B------:R-:W-:Y:S02]  /*0310*/  FSETP.GT.AND P2, PT, R0.reuse, RZ, PT ;  /* 0x000000ff0000720b */ /* 0x040fe40003f44000 */
[----:B------:R-:W-:Y:S02]  /*0320*/  ISETP.GT.AND.EX P1, PT, R7, RZ, PT, P1 ;  /* 0x000000ff0700720c */ /* 0x000fe40003f24310 */
[----:B------:R-:W-:Y:S01]  /*0330*/  FSEL R0, R0, RZ, !P2 ;  /* 0x000000ff00007208 */ /* 0x000fe20005000000 */
[----:B------:R-:W-:-:S08]  /*0340*/  @P3 VIADD R19, R2, 0x8 ;  /* 0x0000000802133836 */ /* 0x000fd00000000000 */
[C---:B------:R-:W-:Y:S01]  /*0350*/  @P2 IADD3 R19, PT, PT, R2.reuse, 0xc, RZ ;  /* 0x0000000c02132810 */ /* 0x040fe20007ffe0ff */
[----:B------:R-:W-:Y:S01]  /*0360*/  VIADD R2, R2, 0x10 ;  /* 0x0000001002027836 */ /* 0x000fe20000000000 */
[----:B------:R-:W-:Y:S06]  /*0370*/  @P1 BRA `(.L_x_1970) ;  /* 0xfffffffc00b81947 */ /* 0x000fec000383ffff */
.L_x_1969:
[----:B------:R-:W-:-:S04]  /*0380*/  ISETP.GT.U32.AND P1, PT, R3, 0x4, PT ;  /* 0x000000040300780c */ /* 0x000fc80003f24070 */
[----:B------:R-:W-:-:S13]  /*0390*/  ISETP.GT.AND.EX P1, PT, R7, RZ, PT, P1 ;  /* 0x000000ff0700720c */ /* 0x000fda0003f24310 */
[----:B------:R-:W-:Y:S05]  /*03a0*/  @!P1 BRA `(.L_x_1971) ;  /* 0x0000000000289947 */ /* 0x000fea0003800000 */
[C---:B------:R-:W-:Y:S02]  /*03b0*/  FSETP.GT.AND P1, PT, R0.reuse, RZ, PT ;  /* 0x000000ff0000720b */ /* 0x040fe40003f24000 */
[----:B------:R-:W-:Y:S02]  /*03c0*/  IADD3 R3, P3, PT, R3, -0x8, RZ ;  /* 0xfffffff803037810 */ /* 0x000fe40007f7e0ff */
[----:B------:R-:W-:Y:S02]  /*03d0*/  FSEL R0, R0, RZ, !P1 ;  /* 0x000000ff00007208 */ /* 0x000fe40004800000 */
[----:B------:R-:W-:Y:S02]  /*03e0*/  SEL R19, R2, R19, P1 ;  /* 0x0000001302137207 */ /* 0x000fe40000800000 */
[----:B------:R-:W-:Y:S02]  /*03f0*/  FSETP.GT.AND P2, PT, R0, RZ, PT ;  /* 0x000000ff0000720b */ /* 0x000fe40003f44000 */
[----:B------:R-:W-:-:S02]  /*0400*/  PLOP3.LUT P0, PT, PT, PT, PT, 0x8, 0x80 ;  /* 0x000000000080781c */ /* 0x000fc40003f0e170 */
[----:B------:R-:W-:Y:S02]  /*0410*/  IADD3.X R7, PT, PT, R7, -0x1, RZ, P3, !PT ;  /* 0xffffffff07077810 */ /* 0x000fe40001ffe4ff */
[----:B------:R-:W-:-:S07]  /*0420*/  FSEL R0, R0, RZ, !P2 ;  /* 0x000000ff00007208 */ /* 0x000fce0005000000 */
[C---:B------:R-:W-:Y:S02]  /*0430*/  @P2 VIADD R19, R2.reuse, 0x4 ;  /* 0x0000000402132836 */ /* 0x040fe40000000000 */
[----:B------:R-:W-:-:S07]  /*0440*/  VIADD R2, R2, 0x8 ;  /* 0x0000000802027836 */ /* 0x000fce0000000000 */
.L_x_1971:
[----:B------:R-:W-:-:S04]  /*0450*/  ISETP.NE.U32.AND P1, PT, R3, RZ, PT ;  /* 0x000000ff0300720c */ /* 0x000fc80003f25070 */
[----:B------:R-:W-:-:S13]  /*0460*/  ISETP.NE.OR.EX P0, PT, R7, RZ, P0, P1 ;  /* 0x000000ff0700720c */ /* 0x000fda0000705710 */
[----:B------:R-:W-:Y:S05]  /*0470*/  @!P0 BRA `(.L_x_1967) ;  /* 0x0000000000248947 */ /* 0x000fea0003800000 */
.L_x_1968:
[----:B------:R-:W-:Y:S02]  /*0480*/  IADD3 R3, P0, PT, R3, -0x4, RZ ;  /* 0xfffffffc03037810 */ /* 0x000fe40007f1e0ff */
[----:B------:R-:W-:Y:S02]  /*0490*/  FSETP.GT.AND P1, PT, R0, RZ, PT ;  /* 0x000000ff0000720b */ /* 0x000fe40003f24000 */
[----:B------:R-:W-:Y:S02]  /*04a0*/  IADD3.X R7, PT, PT, R7, -0x1, RZ, P0, !PT ;  /* 0xffffffff07077810 */ /* 0x000fe400007fe4ff */
[----:B------:R-:W-:Y:S02]  /*04b0*/  ISETP.NE.U32.AND P0, PT, R3, RZ, PT ;  /* 0x000000ff0300720c */ /* 0x000fe40003f05070 */
[C---:B------:R-:W-:Y:S01]  /*04c0*/  SEL R19, R2.reuse, R19, P1 ;  /* 0x0000001302137207 */ /* 0x040fe20000800000 */
[----:B------:R-:W-:Y:S01]  /*04d0*/  VIADD R2, R2, 0x4 ;  /* 0x0000000402027836 */ /* 0x000fe20000000000 */
[----:B------:R-:W-:-:S02]  /*04e0*/  ISETP.NE.AND.EX P0, PT, R7, RZ, PT, P0 ;  /* 0x000000ff0700720c */ /* 0x000fc40003f05300 */
[----:B------:R-:W-:-:S11]  /*04f0*/  FSEL R0, R0, RZ, !P1 ;  /* 0x000000ff00007208 */ /* 0x000fd60004800000 */
[----:B------:R-:W-:Y:S05]  /*0500*/  @P0 BRA `(.L_x_1968) ;  /* 0xfffffffc00dc0947 */ /* 0x000fea000383ffff */
.L_x_1967:
[----:B------:R-:W-:-:S13]  /*0510*/  LOP3.LUT P0, RZ, R12, 0x3, RZ, 0xc0, !PT ;  /* 0x000000030cff7812 */ /* 0x000fda000780c0ff */
[----:B------:R-:W-:Y:S05]  /*0520*/  @!P0 BRA `(.L_x_1965) ;  /* 0x0000000c00b48947 */ /* 0x000fea0003800000 */
[----:B------:R-:W-:-:S04]  /*0530*/  LOP3.LUT R3, R12, 0x3, RZ, 0xc0, !PT ;  /* 0x000000030c037812 */ /* 0x000fc800078ec0ff */
[----:B------:R-:W-:-:S04]  /*0540*/  IADD3 R3, P1, PT, R3, -0x1, RZ ;  /* 0xffffffff03037810 */ /* 0x000fc80007f3e0ff */
[----:B------:R-:W-:Y:S01]  /*0550*/  ISETP.NE.U32.AND P0, PT, R3, RZ, PT ;  /* 0x000000ff0300720c */ /* 0x000fe20003f05070 */
[----:B------:R-:W-:Y:S01]  /*0560*/  IMAD.X R4, RZ, RZ, -0x1, P1 ;  /* 0xffffffffff047424 */ /* 0x000fe200008e06ff */
[----:B------:R-:W-:-:S04]  /*0570*/  FSETP.GT.AND P1, PT, R0, RZ, PT ;  /* 0x000000ff0000720b */ /* 0x000fc80003f24000 */
[----:B------:R-:W-:Y:S02]  /*0580*/  ISETP.NE.AND.EX P0, PT, R4, RZ, PT, P0 ;  /* 0x000000ff0400720c */ /* 0x000fe40003f05300 */
[----:B------:R-:W-:Y:S02]  /*0590*/  FSEL R2, R0, RZ, !P1 ;  /* 0x000000ff00027208 */ /* 0x000fe40004800000 */
[----:B------:R-:W-:-:S09]  /*05a0*/  SEL R19, R6, R19, P1 ;  /* 0x0000001306137207 */ /* 0x000fd20000800000 */
[----:B------:R-:W-:Y:S05]  /*05b0*/  @!P0 BRA `(.L_x_1965) ;  /* 0x0000000c00908947 */ /* 0x000fea0003800000 */
[----:B------:R-:W-:-:S07]  /*05c0*/  VIADD R0, R6, 0x1 ;  /* 0x0000000106007836 */ /* 0x000fce0000000000 */
.L_x_1972:
        /* <DEDUP_REMOVED lines=9> */
[----:B------:R-:W-:Y:S05]  /*0660*/  BRA `(.L_x_1965) ;  /* 0x0000000c00647947 */ /* 0x000fea0003800000 */
.L_x_1966:
[----:B------:R-:W0:Y:S01]  /*0670*/  LDCU.64 UR4, c[0x0][0x380] ;  /* 0x00007000ff0477ac */ /* 0x000e220008000a00 */
[C---:B------:R-:W-:Y:S01]  /*0680*/  SHF.L.U64.HI R4, R3.reuse, 0x2, R8 ;  /* 0x0000000203047819 */ /* 0x040fe20000010208 */
[----:B------:R-:W-:Y:S01]  /*0690*/  IMAD.SHL.U32 R3, R3, 0x4, RZ ;  /* 0x0000000403037824 */ /* 0x000fe200078e00ff */
[C---:B------:R-:W-:Y:S01]  /*06a0*/  SHF.L.U64.HI R2, R12.reuse, 0x2, R7 ;  /* 0x000000020c027819 */ /* 0x040fe20000010207 */
[----:B------:R-:W-:Y:S01]  /*06b0*/  IMAD.SHL.U32 R0, R12, 0x4, RZ ;  /* 0x000000040c007824 */ /* 0x000fe200078e00ff */
[----:B------:R-:W-:Y:S01]  /*06c0*/  MOV R19, 0xffffffff ;  /* 0xffffffff00137802 */ /* 0x000fe20000000f00 */
[----:B------:R-:W-:Y:S01]  /*06d0*/  IMAD.MOV.U32 R18, RZ, RZ, 0x7f7fffff ;  /* 0x7f7fffffff127424 */ /* 0x000fe200078e00ff */
[----:B------:R-:W-:Y:S01]  /*06e0*/  CS2R R10, SRZ ;  /* 0x00000000000a7805 */ /* 0x000fe2000001ff00 */
[----:B------:R-:W-:Y:S02]  /*06f0*/  ULOP3.LUT UR8, UR6, 0x3, URZ, 0xc0, !UPT ;  /* 0x0000000306087892 */ /* 0x000fe4000f8ec0ff */
[----:B------:R-:W-:Y:S01]  /*0700*/  ULOP3.LUT UR6, UR6, 0xfffffff8, URZ, 0xc0, !UPT ;  /* 0xfffffff806067892 */ /* 0x000fe2000f8ec0ff */
[----:B0-----:R-:W-:-:S04]  /*0710*/  LEA R6, P0, R20, UR4, 0x2 ;  /* 0x0000000414067c11 */ /* 0x001fc8000f8010ff */
[----:B------:R-:W-:-:S09]  /*0720*/  LEA.HI.X R5, R20, UR5, R21, 0x2, P0 ;  /* 0x0000000514057c11 */ /* 0x000fd200080f1415 */
.L_x_1978:
[----:B------:R-:W0:Y:S01]  /*0730*/  LDCU UR4, c[0x0][0x3b0] ;  /* 0x00007600ff0477ac */ /* 0x000e220008000800 */
[----:B------:R-:W-:Y:S01]  /*0740*/  IMAD.MOV.U32 R9, RZ, RZ, RZ ;  /* 0x000000ffff097224 */ /* 0x000fe200078e00ff */
[----:B------:R-:W-:Y:S01]  /*0750*/  UMOV UR5, URZ ;  /* 0x000000ff00057c82 */ /* 0x000fe20008000000 */
[----:B0-----:R-:W-:-:S03]  /*0760*/  UISETP.GE.U32.AND UP0, UPT, UR4, 0x8, UPT ;  /* 0x000000080400788c */ /* 0x001fc6000bf06070 */
[----:B------:R-:W-:-:S06]  /*0770*/  UMOV UR4, URZ ;  /* 0x000000ff00047c82 */ /* 0x000fcc0008000000 */
[----:B------:R-:W-:Y:S05]  /*0780*/  BRA.U !UP0, `(.L_x_1973) ;  /* 0x0000000508447547 */ /* 0x000fea000b800000 */
[----:B------:R-:W0:Y:S01]  /*0790*/  LDC.64 R12, c[0x0][0x388] ;  /* 0x0000e200ff0c7b82 */ /* 0x000e220000000a00 */
[----:B------:R-:W-:Y:S01]  /*07a0*/  IMAD.MOV.U32 R9, RZ, RZ, RZ ;  /* 0x000000ffff097224 */ /* 0x000fe200078e00ff */
[----:B------:R-:W-:Y:S01]  /*07b0*/  USHF.R.S32.HI UR5, URZ, 0x1f, UR6 ;  /* 0x0000001fff057899 */ /* 0x000fe20008011406 */
[----:B------:R-:W-:Y:S01]  /*07c0*/  IMAD.MOV.U32 R26, RZ, RZ, R6 ;  /* 0x000000ffff1a7224 */ /* 0x000fe200078e0006 */
[----:B------:R-:W-:Y:S01]  /*07d0*/  UMOV UR4, UR6 ;  /* 0x0000000600047c82 */ /* 0x000fe20008000000 */
[----:B------:R-:W-:Y:S01]  /*07e0*/  IMAD.MOV.U32 R27, RZ, RZ, R5 ;  /* 0x000000ffff1b7224 */ /* 0x000fe200078e0005 */
[----:B0-----:R-:W-:-:S04]  /*07f0*/  LEA R25, P0, R10, R12, 0x2 ;  /* 0x0000000c0a197211 */ /* 0x001fc800078010ff */
[----:B------:R-:W-:-:S09]  /*0800*/  LEA.HI.X R29, R10, R13, R11, 0x2, P0 ;  /* 0x0000000d0a1d7211 */ /* 0x000fd200000f140b */
.L_x_1974:
[----:B------:R-:W-:Y:S01]  /*0810*/  IMAD.MOV.U32 R28, RZ, RZ, R25 ;  /* 0x000000ffff1c7224 */ /* 0x000fe200078e0019 */
[----:B------:R-:W2:Y:S04]  /*0820*/  LDG.E R13, desc[UR10][R26.64] ;  /* 0x0000000a1a0d7981 */ /* 0x000ea8000c1e1900 */
[----:B------:R-:W2:Y:S01]  /*0830*/  LDG.E R12, desc[UR10][R28.64] ;  /* 0x0000000a1c0c7981 */ /* 0x000ea2000c1e1900 */
[----:B------:R-:W-:Y:S02]  /*0840*/  IADD3 R16, P0, PT, R25, R0, RZ ;  /* 0x0000000019107210 */ /* 0x000fe40007f1e0ff */
[----:B------:R-:W-:-:S03]  /*0850*/  IADD3 R14, P1, PT, R26, R3, RZ ;  /* 0x000000031a0e7210 */ /* 0x000fc60007f3e0ff */
[----:B------:R-:W-:Y:S02]  /*0860*/  IMAD.X R17, R29, 0x1, R2, P0 ;  /* 0x000000011d117824 */ /* 0x000fe400000e0602 */
[----:B------:R-:W-:Y:S02]  /*0870*/  IMAD.X R15, R27, 0x1, R4, P1 ;  /* 0x000000011b0f7824 */ /* 0x000fe400008e0604 */
[----:B--2---:R-:W-:-:S03]  /*0880*/  FADD R12, R12, -R13 ;  /* 0x8000000d0c0c7221 */ /* 0x004fc60000000000 */
[----:B------:R-:W2:Y:S01]  /*0890*/  LDG.E R13, desc[UR10][R14.64] ;  /* 0x0000000a0e0d7981 */ /* 0x000ea2000c1e1900 */
[----:B------:R-:W-:-:S03]  /*08a0*/  FFMA R9, R12, R12, R9 ;  /* 0x0000000c0c097223 */ /* 0x000fc60000000009 */
[----:B------:R-:W2:Y:S01]  /*08b0*/  LDG.E R12, desc[UR10][R16.64] ;  /* 0x0000000a100c7981 */ /* 0x000ea2000c1e1900 */
[----:B------:R-:W-:-:S05]  /*08c0*/  IADD3 R22, P1, PT, R14, R3, RZ ;  /* 0x000000030e167210 */ /* 0x000fca0007f3e0ff */
[----:B------:R-:W-:-:S05]  /*08d0*/  IMAD.X R23, R15, 0x1, R4, P1 ;  /* 0x000000010f177824 */ /* 0x000fca00008e0604 */
[----:B------:R-:W3:Y:S01]  /*08e0*/  LDG.E R28, desc[UR10][R22.64] ;  /* 0x0000000a161c7981 */ /* 0x000ee2000c1e1900 */
[----:B--2---:R-:W-:Y:S01]  /*08f0*/  FADD R24, R12, -R13 ;  /* 0x8000000d0c187221 */ /* 0x004fe20000000000 */
[----:B------:R-:W-:-:S05]  /*0900*/  IADD3 R12, P0, PT, R16, R0, RZ ;  /* 0x00000000100c7210 */ /* 0x000fca0007f1e0ff */
[----:B------:R-:W-:Y:S02]  /*0910*/  IMAD.X R13, R17, 0x1, R2, P0 ;  /* 0x00000001110d7824 */ /* 0x000fe400000e0602 */
[----:B------:R-:W-:-:S03]  /*0920*/  FFMA R9, R24, R24, R9 ;  /* 0x0000001818097223 */ /* 0x000fc60000000009 */
[----:B------:R-:W3:Y:S01]  /*0930*/  LDG.E R24, desc[UR10][R12.64] ;  /* 0x0000000a0c187981 */ /* 0x000ee2000c1e1900 */
[----:B------:R-:W-:Y:S02]  /*0940*/  IADD3 R16, P0, PT, R12, R0, RZ ;  /* 0x000000000c107210 */ /* 0x000fe40007f1e0ff */
[----:B------:R-:W-:-:S03]  /*0950*/  IADD3 R14, P1, PT, R22, R3, RZ ;  /* 0x00000003160e7210 */ /* 0x000fc60007f3e0ff */
[----:B------:R-:W-:Y:S01]  /*0960*/  IMAD.X R17, R13, 0x1, R2, P0 ;  /* 0x000000010d117824 */ /* 0x000fe200000e0602 */
[----:B------:R-:W-:Y:S01]  /*0970*/  IADD3.X R15, PT, PT, R23, R4, RZ, P1, !PT ;  /* 0x00000004170f7210 */ /* 0x000fe20000ffe4ff */
[----:B---3--:R-:W-:-:S04]  /*0980*/  FADD R24, R24, -R28 ;  /* 0x8000001c18187221 */ /* 0x008fc80000000000 */
[----:B------:R-:W2:Y:S01]  /*0990*/  LDG.E R28, desc[UR10][R14.64] ;  /* 0x0000000a0e1c7981 */ /* 0x000ea2000c1e1900 */
[----:B------:R-:W-:-:S03]  /*09a0*/  FFMA R9, R24, R24, R9 ;  /* 0x0000001818097223 */ /* 0x000fc60000000009 */
        /* <DEDUP_REMOVED lines=14> */
[----:B------:R0:W2:Y:S01]  /*0a90*/  LDG.E R28, desc[UR10][R14.64] ;  /* 0x0000000a0e1c7981 */ /* 0x0000a2000c1e1900 */
[----:B------:R-:W-:-:S03]  /*0aa0*/  FFMA R9, R24, R24, R9 ;  /* 0x0000001818097223 */ /* 0x000fc60000000009 */
[----:B------:R1:W2:Y:S01]  /*0ab0*/  LDG.E R24, desc[UR10][R16.64] ;  /* 0x0000000a10187981 */ /* 0x0002a2000c1e1900 */
[----:B------:R-:W-:Y:S02]  /*0ac0*/  IADD3 R22, P1, PT, R14, R3, RZ ;  /* 0x000000030e167210 */ /* 0x000fe40007f3e0ff */
[----:B------:R-:W-:-:S03]  /*0ad0*/  IADD3 R12, P0, PT, R16, R0, RZ ;  /* 0x00000000100c7210 */ /* 0x000fc60007f1e0ff */
[----:B------:R-:W-:Y:S01]  /*0ae0*/  IMAD.X R23, R15, 0x1, R4, P1 ;  /* 0x000000010f177824 */ /* 0x000fe200008e0604 */
[----:B0-----:R-:W-:Y:S01]  /*0af0*/  IADD3 R14, P1, PT, R22, R3, RZ ;  /* 0x00000003160e7210 */ /* 0x001fe20007f3e0ff */
[----:B------:R-:W-:Y:S01]  /*0b00*/  IMAD.X R13, R17, 0x1, R2, P0 ;  /* 0x00000001110d7824 */ /* 0x000fe200000e0602 */
[----:B-1----:R-:W-:-:S03]  /*0b10*/  IADD3 R16, P0, PT, R12, R0, RZ ;  /* 0x000000000c107210 */ /* 0x002fc60007f1e0ff */
[----:B------:R-:W-:Y:S02]  /*0b20*/  IMAD.X R15, R23, 0x1, R4, P1 ;  /* 0x00000001170f7824 */ /* 0x000fe400008e0604 */
[----:B------:R-:W-:-:S04]  /*0b30*/  IMAD.X R17, R13, 0x1, R2, P0 ;  /* 0x000000010d117824 */ /* 0x000fc800000e0602 */
[----:B------:R-:W3:Y:S04]  /*0b40*/  LDG.E R15, desc[UR10][R14.64] ;  /* 0x0000000a0e0f7981 */ /* 0x000ee8000c1e1900 */
[----:B------:R-:W3:Y:S01]  /*0b50*/  LDG.E R16, desc[UR10][R16.64] ;  /* 0x0000000a10107981 */ /* 0x000ee2000c1e1900 */
[----:B--2---:R-:W-:-:S03]  /*0b60*/  FADD R24, R24, -R28 ;  /* 0x8000001c18187221 */ /* 0x004fc60000000000 */
[----:B------:R-:W2:Y:S01]  /*0b70*/  LDG.E R28, desc[UR10][R22.64] ;  /* 0x0000000a161c7981 */ /* 0x000ea2000c1e1900 */
[----:B------:R-:W-:-:S03]  /*0b80*/  FFMA R9, R24, R24, R9 ;  /* 0x0000001818097223 */ /* 0x000fc60000000009 */
[----:B------:R0:W2:Y:S01]  /*0b90*/  LDG.E R24, desc[UR10][R12.64] ;  /* 0x0000000a0c187981 */ /* 0x0000a2000c1e1900 */
[----:B------:R-:W-:Y:S01]  /*0ba0*/  UIADD3 UR4, UP0, UPT, UR4, -0x8, URZ ;  /* 0xfffffff804047890 */ /* 0x000fe2000ff1e0ff */
[----:B0-----:R-:W0:Y:S03]  /*0bb0*/  LDC.64 R12, c[0x0][0x3a8] ;  /* 0x0000ea00ff0c7b82 */ /* 0x001e260000000a00 */
[----:B------:R-:W-:Y:S02]  /*0bc0*/  UIADD3.X UR5, UPT, UPT, UR5, -0x1, URZ, UP0, !UPT ;  /* 0xffffffff05057890 */ /* 0x000fe400087fe4ff */
[----:B------:R-:W-:-:S04]  /*0bd0*/  UISETP.NE.U32.AND UP0, UPT, UR4, URZ, UPT ;  /* 0x000000ff0400728c */ /* 0x000fc8000bf05070 */
[----:B------:R-:W-:Y:S01]  /*0be0*/  UISETP.NE.AND.EX UP0, UPT, UR5, URZ, UPT, UP0 ;  /* 0x000000ff0500728c */ /* 0x000fe2000bf05300 */
[----:B---3--:R-:W-:Y:S01]  /*0bf0*/  FADD R22, R16, -R15 ;  /* 0x8000000f10167221 */ /* 0x008fe20000000000 */
[C---:B0-----:R-:W-:Y:S02]  /*0c00*/  LEA R26, P0, R13.reuse, R26, 0x5 ;  /* 0x0000001a0d1a7211 */ /* 0x041fe400078028ff */
[C---:B------:R-:W-:Y:S02]  /*0c10*/  LEA R25, P1, R12.reuse, R25, 0x5 ;  /* 0x000000190c197211 */ /* 0x040fe400078228ff */
[----:B------:R-:W-:Y:S02]  /*0c20*/  LEA.HI.X R27, R13, R27, R8, 0x5, P0 ;  /* 0x0000001b0d1b7211 */ /* 0x000fe400000f2c08 */
[----:B------:R-:W-:Y:S01]  /*0c30*/  LEA.HI.X R29, R12, R29, R7, 0x5, P1 ;  /* 0x0000001d0c1d7211 */ /* 0x000fe200008f2c07 */
[----:B--2---:R-:W-:-:S04]  /*0c40*/  FADD R24, R24, -R28 ;  /* 0x8000001c18187221 */ /* 0x004fc80000000000 */
[----:B------:R-:W-:-:S04]  /*0c50*/  FFMA R9, R24, R24, R9 ;  /* 0x0000001818097223 */ /* 0x000fc80000000009 */
[----:B------:R-:W-:Y:S01]  /*0c60*/  FFMA R9, R22, R22, R9 ;  /* 0x0000001616097223 */ /* 0x000fe20000000009 */
[----:B------:R-:W-:Y:S06]  /*0c70*/  BRA.U UP0, `(.L_x_1974) ;  /* 0xfffffff900e47547 */ /* 0x000fec000b83ffff */
[----:B------:R-:W-:Y:S02]  /*0c80*/  USHF.R.S32.HI UR5, URZ, 0x1f, UR6 ;  /* 0x0000001fff057899 */ /* 0x000fe40008011406 */
[----:B------:R-:W-:-:S10]  /*0c90*/  UMOV UR4, UR6 ;  /* 0x0000000600047c82 */ /* 0x000fd40008000000 */
.L_x_1973:
[----:B------:R-:W0:Y:S02]  /*0ca0*/  LDCU UR7, c[0x0][0x3b0] ;  /* 0x00007600ff0777ac */ /* 0x000e240008000800 */
[----:B0-----:R-:W-:-:S04]  /*0cb0*/  ULOP3.LUT UR7, UR7, 0x7, URZ, 0xc0, !UPT ;  /* 0x0000000707077892 */ /* 0x001fc8000f8ec0ff */
[----:B------:R-:W-:-:S09]  /*0cc0*/  UISETP.NE.AND UP0, UPT, UR7, URZ, UPT ;  /* 0x000000ff0700728c */ /* 0x000fd2000bf05270 */
[----:B------:R-:W-:Y:S05]  /*0cd0*/  BRA.U !UP0, `(.L_x_1975) ;  /* 0x0000000508a47547 */ /* 0x000fea000b800000 */
[----:B------:R-:W-:Y:S02]  /*0ce0*/  UIADD3 UR7, UPT, UPT, UR7, -0x1, URZ ;  /* 0xffffffff07077890 */ /* 0x000fe4000fffe0ff */
[----:B------:R-:W-:Y:S02]  /*0cf0*/  UISETP.NE.AND UP0, UPT, UR8, URZ, UPT ;  /* 0x000000ff0800728c */ /* 0x000fe4000bf05270 */
[----:B------:R-:W-:-:S09]  /*0d00*/  UISETP.GE.U32.AND UP1, UPT, UR7, 0x3, UPT ;  /* 0x000000030700788c */ /* 0x000fd2000bf26070 */
[----:B------:R-:W-:Y:S05]  /*0d10*/  BRA.U !UP1, `(.L_x_1976) ;  /* 0x0000000109b47547 */ /* 0x000fea000b800000 */
[----:B------:R-:W0:Y:S08]  /*0d20*/  LDC.64 R12, c[0x0][0x3a8] ;  /* 0x0000ea00ff0c7b82 */ /* 0x000e300000000a00 */
[----:B------:R-:W1:Y:S08]  /*0d30*/  LDC.64 R14, c[0x0][0x388] ;  /* 0x0000e200ff0e7b82 */ /* 0x000e700000000a00 */
[----:B------:R-:W2:Y:S01]  /*0d40*/  LDC.64 R16, c[0x0][0x380] ;  /* 0x0000e000ff107b82 */ /* 0x000ea20000000a00 */
[----:B0-----:R-:W-:-:S02]  /*0d50*/  IMAD R22, R12, UR5, RZ ;  /* 0x000000050c167c24 */ /* 0x001fc4000f8e02ff */
[----:B------:R-:W-:-:S04]  /*0d60*/  IMAD.WIDE.U32 R24, R12, UR4, R10 ;  /* 0x000000040c187c25 */ /* 0x000fc8000f8e000a */
[----:B------:R-:W-:Y:S02]  /*0d70*/  IMAD R27, R7, UR4, R22 ;  /* 0x00000004071b7c24 */ /* 0x000fe4000f8e0216 */
[----:B------:R-:W-:Y:S01]  /*0d80*/  IMAD.WIDE.U32 R22, R13, UR4, R20 ;  /* 0x000000040d167c25 */ /* 0x000fe2000f8e0014 */
[----:B-1----:R-:W-:-:S03]  /*0d90*/  LEA R14, P0, R24, R14, 0x2 ;  /* 0x0000000e180e7211 */ /* 0x002fc600078010ff */
[----:B------:R-:W-:Y:S02]  /*0da0*/  IMAD R13, R13, UR5, RZ ;  /* 0x000000050d0d7c24 */ /* 0x000fe4000f8e02ff */
[----:B------:R-:W-:Y:S02]  /*0db0*/  IMAD.IADD R12, R25, 0x1, R27 ;  /* 0x00000001190c7824 */ /* 0x000fe400078e021b */
[----:B------:R-:W-:-:S03]  /*0dc0*/  IMAD R13, R8, UR4, R13 ;  /* 0x00000004080d7c24 */ /* 0x000fc6000f8e020d */
[----:B------:R-:W-:Y:S01]  /*0dd0*/  LEA.HI.X R15, R24, R15, R12, 0x2, P0 ;  /* 0x0000000f180f7211 */ /* 0x000fe200000f140c */
[----:B------:R-:W-:Y:S01]  /*0de0*/  IMAD.IADD R23, R23, 0x1, R13 ;  /* 0x0000000117177824 */ /* 0x000fe200078e020d */
[----:B--2---:R-:W-:Y:S02]  /*0df0*/  LEA R16, P0, R22, R16, 0x2 ;  /* 0x0000001016107211 */ /* 0x004fe400078010ff */
[----:B------:R-:W-:Y:S01]  /*0e00*/  IADD3 R12, P1, PT, R14, R0, RZ ;  /* 0x000000000e0c7210 */ /* 0x000fe20007f3e0ff */
[----:B------:R0:W2:Y:S01]  /*0e10*/  LDG.E R29, desc[UR10][R14.64] ;  /* 0x0000000a0e1d7981 */ /* 0x0000a2000c1e1900 */
[----:B------:R-:W-:Y:S02]  /*0e20*/  LEA.HI.X R17, R22, R17, R23, 0x2, P0 ;  /* 0x0000001116117211 */ /* 0x000fe400000f1417 */
[-C--:B------:R-:W-:Y:S02]  /*0e30*/  IADD3 R22, P0, PT, R16, R3.reuse, RZ ;  /* 0x0000000310167210 */ /* 0x080fe40007f1e0ff */
[----:B------:R-:W-:Y:S01]  /*0e40*/  IADD3.X R13, PT, PT, R15, R2, RZ, P1, !PT ;  /* 0x000000020f0d7210 */ /* 0x000fe20000ffe4ff */
[----:B------:R-:W2:Y:S01]  /*0e50*/  LDG.E R16, desc[UR10][R16.64] ;  /* 0x0000000a10107981 */ /* 0x000ea2000c1e1900 */
[-C--:B------:R-:W-:Y:S01]  /*0e60*/  IADD3 R26, P1, PT, R12, R0.reuse, RZ ;  /* 0x000000000c1a7210 */ /* 0x080fe20007f3e0ff */
[----:B------:R-:W-:Y:S01]  /*0e70*/  IMAD.X R23, R17, 0x1, R4, P0 ;  /* 0x0000000111177824 */ /* 0x000fe200000e0604 */
[----:B------:R-:W-:Y:S01]  /*0e80*/  IADD3 R24, P2, PT, R22, R3, RZ ;  /* 0x0000000316187210 */ /* 0x000fe20007f5e0ff */
[----:B------:R1:W3:Y:S02]  /*0e90*/  LDG.E R28, desc[UR10][R12.64] ;  /* 0x0000000a0c1c7981 */ /* 0x0002e4000c1e1900 */
[----:B------:R-:W-:Y:S01]  /*0ea0*/  IMAD.X R27, R13, 0x1, R2, P1 ;  /* 0x000000010d1b7824 */ /* 0x000fe200008e0602 */
[----:B0-----:R-:W-:Y:S01]  /*0eb0*/  IADD3 R14, P0, PT, R26, R0, RZ ;  /* 0x000000001a0e7210 */ /* 0x001fe20007f1e0ff */
[----:B------:R-:W-:-:S02]  /*0ec0*/  IMAD.X R25, R23, 0x1, R4, P2 ;  /* 0x0000000117197824 */ /* 0x000fc400010e0604 */
[----:B------:R-:W3:Y:S01]  /*0ed0*/  LDG.E R23, desc[UR10][R22.64] ;  /* 0x0000000a16177981 */ /* 0x000ee2000c1e1900 */
[----:B-1----:R-:W-:Y:S01]  /*0ee0*/  IADD3 R12, P1, PT, R24, R3, RZ ;  /* 0x00000003180c7210 */ /* 0x002fe20007f3e0ff */
[----:B------:R-:W-:Y:S02]  /*0ef0*/  IMAD.X R15, R27, 0x1, R2, P0 ;  /* 0x000000011b0f7824 */ /* 0x000fe400000e0602 */
[----:B------:R-:W4:Y:S02]  /*0f00*/  LDG.E R17, desc[UR10][R24.64] ;  /* 0x0000000a18117981 */ /* 0x000f24000c1e1900 */
[----:B------:R-:W-:Y:S02]  /*0f10*/  IMAD.X R13, R25, 0x1, R4, P1 ;  /* 0x00000001190d7824 */ /* 0x000fe400008e0604 */
[----:B------:R-:W4:Y:S04]  /*0f20*/  LDG.E R22, desc[UR10][R26.64] ;  /* 0x0000000a1a167981 */ /* 0x000f28000c1e1900 */
[----:B------:R-:W5:Y:S04]  /*0f30*/  LDG.E R14, desc[UR10][R14.64] ;  /* 0x0000000a0e0e7981 */ /* 0x000f68000c1e1900 */
[----:B------:R-:W5:Y:S01]  /*0f40*/  LDG.E R13, desc[UR10][R12.64] ;  /* 0x0000000a0c0d7981 */ /* 0x000f62000c1e1900 */
[----:B------:R-:W-:-:S04]  /*0f50*/  UIADD3 UR4, UP1, UPT, UR4, 0x4, URZ ;  /* 0x0000000404047890 */ /* 0x000fc8000ff3e0ff */
[----:B------:R-:W-:Y:S01]  /*0f60*/  UIADD3.X UR5, UPT, UPT, URZ, UR5, URZ, UP1, !UPT ;  /* 0x00000005ff057290 */ /* 0x000fe20008ffe4ff */
[----:B--2---:R-:W-:-:S04]  /*0f70*/  FADD R16, R29, -R16 ;  /* 0x800000101d107221 */ /* 0x004fc80000000000 */
[----:B------:R-:W-:Y:S01]  /*0f80*/  FFMA R9, R16, R16, R9 ;  /* 0x0000001010097223 */ /* 0x000fe20000000009 */
[----:B---3--:R-:W-:-:S04]  /*0f90*/  FADD R28, R28, -R23 ;  /* 0x800000171c1c7221 */ /* 0x008fc80000000000 */
[----:B------:R-:W-:Y:S01]  /*0fa0*/  FFMA R9, R28, R28, R9 ;  /* 0x0000001c1c097223 */ /* 0x000fe20000000009 */
[----:B----4-:R-:W-:-:S04]  /*0fb0*/  FADD R22, R22, -R17 ;  /* 0x8000001116167221 */ /* 0x010fc80000000000 */
[----:B------:R-:W-:Y:S01]  /*0fc0*/  FFMA R9, R22, R22, R9 ;  /* 0x0000001616097223 */ /* 0x000fe20000000009 */
[----:B-----5:R-:W-:-:S04]  /*0fd0*/  FADD R16, R14, -R13 ;  /* 0x8000000d0e107221 */ /* 0x020fc80000000000 */
[----:B------:R-:W-:-:S07]  /*0fe0*/  FFMA R9, R16, R16, R9 ;  /* 0x0000001010097223 */ /* 0x000fce0000000009 */
.L_x_1976:
[----:B------:R-:W-:Y:S05]  /*0ff0*/  BRA.U !UP0, `(.L_x_1975) ;  /* 0x0000000108dc7547 */ /* 0x000fea000b800000 */
[----:B------:R-:W0:Y:S01]  /*1000*/  LDCU UR7, c[0x0][0x3b0] ;  /* 0x00007600ff0777ac */ /* 0x000e220008000800 */
[----:B------:R-:W-:Y:S02]  /*1010*/  UISETP.NE.AND UP1, UPT, UR8, 0x1, UPT ;  /* 0x000000010800788c */ /* 0x000fe4000bf25270 */
[----:B0-----:R-:W-:-:S07]  /*1020*/  ULOP3.LUT UP0, URZ, UR7, 0x1, URZ, 0xc0, !UPT ;  /* 0x0000000107ff7892 */ /* 0x001fce000f80c0ff */
[----:B------:R-:W-:Y:S05]  /*1030*/  BRA.U !UP1, `(.L_x_1977) ;  /* 0x00000001097c7547 */ /* 0x000fea000b800000 */
[----:B------:R-:W0:Y:S01]  /*1040*/  LDC.64 R12, c[0x0][0x3a8] ;  /* 0x0000ea00ff0c7b82 */ /* 0x000e220000000a00 */
[----:B------:R-:W-:-:S07]  /*1050*/  IMAD.MOV.U32 R23, RZ, RZ, R21 ;  /* 0x000000ffff177224 */ /* 0x000fce00078e0015 */
[----:B------:R-:W1:Y:S08]  /*1060*/  LDC.64 R14, c[0x0][0x388] ;  /* 0x0000e200ff0e7b82 */ /* 0x000e700000000a00 */
[----:B------:R-:W2:Y:S01]  /*1070*/  LDC.64 R16, c[0x0][0x380] ;  /* 0x0000e000ff107b82 */ /* 0x000ea20000000a00 */
[C---:B0-----:R-:W-:Y:S02]  /*1080*/  IMAD R22, R12.reuse, UR5, RZ ;  /* 0x000000050c167c24 */ /* 0x041fe4000f8e02ff */
[----:B------:R-:W-:-:S04]  /*1090*/  IMAD.WIDE.U32 R24, R12, UR4, R10 ;  /* 0x000000040c187c25 */ /* 0x000fc8000f8e000a */
[----:B------:R-:W-:Y:S02]  /*10a0*/  IMAD R27, R7, UR4, R22 ;  /* 0x00000004071b7c24 */ /* 0x000fe4000f8e0216 */
[----:B------:R-:W-:Y:S01]  /*10b0*/  IMAD.MOV.U32 R22, RZ, RZ, R20 ;  /* 0x000000ffff167224 */ /* 0x000fe200078e0014 */
[----:B-1----:R-:W-:Y:S01]  /*10c0*/  LEA R14, P0, R24, R14, 0x2 ;  /* 0x0000000e180e7211 */ /* 0x002fe200078010ff */
[----:B------:R-:W-:Y:S02]  /*10d0*/  IMAD.IADD R27, R25, 0x1, R27 ;  /* 0x00000001191b7824 */ /* 0x000fe400078e021b */
[C---:B------:R-:W-:Y:S01]  /*10e0*/  IMAD.WIDE.U32 R22, R13.reuse, UR4, R22 ;  /* 0x000000040d167c25 */ /* 0x040fe2000f8e0016 */
[----:B------:R-:W-:Y:S02]  /*10f0*/  IADD3 R12, P1, PT, R14, R0, RZ ;  /* 0x000000000e0c7210 */ /* 0x000fe40007f3e0ff */
[----:B------:R-:W-:Y:S01]  /*1100*/  LEA.HI.X R15, R24, R15, R27, 0x2, P0 ;  /* 0x0000000f180f7211 */ /* 0x000fe200000f141b */
[----:B------:R-:W-:Y:S01]  /*1110*/  IMAD R13, R13, UR5, RZ ;  /* 0x000000050d0d7c24 */ /* 0x000fe2000f8e02ff */
[----:B--2---:R-:W-:-:S03]  /*1120*/  LEA R16, P0, R22, R16, 0x2 ;  /* 0x0000001016107211 */ /* 0x004fc600078010ff */
[----:B------:R-:W-:Y:S01]  /*1130*/  IMAD R13, R8, UR4, R13 ;  /* 0x00000004080d7c24 */ /* 0x000fe2000f8e020d */
[----:B------:R-:W2:Y:S03]  /*1140*/  LDG.E R14, desc[UR10][R14.64] ;  /* 0x0000000a0e0e7981 */ /* 0x000ea6000c1e1900 */
[----:B------:R-:W-:-:S05]  /*1150*/  IMAD.IADD R13, R23, 0x1, R13 ;  /* 0x00000001170d7824 */ /* 0x000fca00078e020d */
[----:B------:R-:W-:Y:S02]  /*1160*/  LEA.HI.X R17, R22, R17, R13, 0x2, P0 ;  /* 0x0000001116117211 */ /* 0x000fe400000f140d */
[----:B------:R-:W-:Y:S01]  /*1170*/  IADD3 R22, P0, PT, R16, R3, RZ ;  /* 0x0000000310167210 */ /* 0x000fe20007f1e0ff */
[----:B------:R-:W-:Y:S02]  /*1180*/  IMAD.X R13, R15, 0x1, R2, P1 ;  /* 0x000000010f0d7824 */ /* 0x000fe400008e0602 */
[----:B------:R-:W2:Y:S01]  /*1190*/  LDG.E R25, desc[UR10][R16.64] ;  /* 0x0000000a10197981 */ /* 0x000ea2000c1e1900 */
[----:B------:R-:W-:-:S03]  /*11a0*/  IADD3.X R23, PT, PT, R17, R4, RZ, P0, !PT ;  /* 0x0000000411177210 */ /* 0x000fc600007fe4ff */
[----:B------:R-:W3:Y:S04]  /*11b0*/  LDG.E R12, desc[UR10][R12.64] ;  /* 0x0000000a0c0c7981 */ /* 0x000ee8000c1e1900 */
[----:B------:R-:W3:Y:S01]  /*11c0*/  LDG.E R23, desc[UR10][R22.64] ;  /* 0x0000000a16177981 */ /* 0x000ee2000c1e1900 */
[----:B------:R-:W-:-:S04]  /*11d0*/  UIADD3 UR4, UP1, UPT, UR4, 0x2, URZ ;  /* 0x0000000204047890 */ /* 0x000fc8000ff3e0ff */
[----:B------:R-:W-:Y:S01]  /*11e0*/  UIADD3.X UR5, UPT, UPT, URZ, UR5, URZ, UP1, !UPT ;  /* 0x00000005ff057290 */ /* 0x000fe20008ffe4ff */
[----:B--2---:R-:W-:-:S04]  /*11f0*/  FADD R24, R14, -R25 ;  /* 0x800000190e187221 */ /* 0x004fc80000000000 */
[----:B------:R-:W-:Y:S01]  /*1200*/  FFMA R9, R24, R24, R9 ;  /* 0x0000001818097223 */ /* 0x000fe20000000009 */
[----:B---3--:R-:W-:-:S04]  /*1210*/  FADD R14, R12, -R23 ;  /* 0x800000170c0e7221 */ /* 0x008fc80000000000 */
[----:B------:R-:W-:-:S07]  /*1220*/  FFMA R9, R14, R14, R9 ;  /* 0x0000000e0e097223 */ /* 0x000fce0000000009 */
.L_x_1977:
[----:B------:R-:W-:Y:S05]  /*1230*/  BRA.U !UP0, `(.L_x_1975) ;  /* 0x00000001084c7547 */ /* 0x000fea000b800000 */
[----:B------:R-:W0:Y:S08]  /*1240*/  LDC.64 R12, c[0x0][0x3a8] ;  /* 0x0000ea00ff0c7b82 */ /* 0x000e300000000a00 */
[----:B------:R-:W1:Y:S08]  /*1250*/  LDC.64 R16, c[0x0][0x380] ;  /* 0x0000e000ff107b82 */ /* 0x000e700000000a00 */
[----:B------:R-:W2:Y:S01]  /*1260*/  LDC.64 R14, c[0x0][0x388] ;  /* 0x0000e200ff0e7b82 */ /* 0x000ea20000000a00 */
[----:B0-----:R-:W-:-:S02]  /*1270*/  IMAD R25, R13, UR5, RZ ;  /* 0x000000050d197c24 */ /* 0x001fc4000f8e02ff */
[C---:B------:R-:W-:Y:S02]  /*1280*/  IMAD R24, R12.reuse, UR5, RZ ;  /* 0x000000050c187c24 */ /* 0x040fe4000f8e02ff */
[----:B------:R-:W-:-:S04]  /*1290*/  IMAD.WIDE.U32 R22, R12, UR4, R10 ;  /* 0x000000040c167c25 */ /* 0x000fc8000f8e000a */
[----:B------:R-:W-:-:S04]  /*12a0*/  IMAD.WIDE.U32 R12, R13, UR4, R20 ;  /* 0x000000040d0c7c25 */ /* 0x000fc8000f8e0014 */
[----:B------:R-:W-:Y:S01]  /*12b0*/  IMAD R25, R8, UR4, R25 ;  /* 0x0000000408197c24 */ /* 0x000fe2000f8e0219 */
[----:B-1----:R-:W-:Y:S01]  /*12c0*/  LEA R16, P1, R12, R16, 0x2 ;  /* 0x000000100c107211 */ /* 0x002fe200078210ff */
[----:B------:R-:W-:Y:S02]  /*12d0*/  IMAD R27, R7, UR4, R24 ;  /* 0x00000004071b7c24 */ /* 0x000fe4000f8e0218 */
[----:B------:R-:W-:Y:S01]  /*12e0*/  IMAD.IADD R25, R13, 0x1, R25 ;  /* 0x000000010d197824 */ /* 0x000fe200078e0219 */
[----:B--2---:R-:W-:Y:S01]  /*12f0*/  LEA R14, P0, R22, R14, 0x2 ;  /* 0x0000000e160e7211 */ /* 0x004fe200078010ff */
[----:B------:R-:W-:-:S03]  /*1300*/  IMAD.IADD R27, R23, 0x1, R27 ;  /* 0x00000001171b7824 */ /* 0x000fc600078e021b */
[----:B------:R-:W-:Y:S02]  /*1310*/  LEA.HI.X R17, R12, R17, R25, 0x2, P1 ;  /* 0x000000110c117211 */ /* 0x000fe400008f1419 */
[----:B------:R-:W-:-:S04]  /*1320*/  LEA.HI.X R15, R22, R15, R27, 0x2, P0 ;  /* 0x0000000f160f7211 */ /* 0x000fc800000f141b */
[----:B------:R-:W2:Y:S04]  /*1330*/  LDG.E R17, desc[UR10][R16.64] ;  /* 0x0000000a10117981 */ /* 0x000ea8000c1e1900 */
[----:B------:R-:W2:Y:S02]  /*1340*/  LDG.E R14, desc[UR10][R14.64] ;  /* 0x0000000a0e0e7981 */ /* 0x000ea4000c1e1900 */
[----:B--2---:R-:W-:-:S04]  /*1350*/  FADD R12, R14, -R17 ;  /* 0x800000110e0c7221 */ /* 0x004fc80000000000 */
[----:B------:R-:W-:-:S07]  /*1360*/  FFMA R9, R12, R12, R9 ;  /* 0x0000000c0c097223 */ /* 0x000fce0000000009 */
.L_x_1975:
[----:B------:R-:W0:Y:S01]  /*1370*/  LDC R12, c[0x0][0x3a8] ;  /* 0x0000ea00ff0c7b82 */ /* 0x000e220000000800 */
[----:B------:R-:W-:-:S04]  /*1380*/  FSETP.GEU.AND P1, PT, R9, R18, PT ;  /* 0x000000120900720b */ /* 0x000fc80003f2e000 */
[C---:B------:R-:W-:Y:S02]  /*1390*/  SEL R19, R10.reuse, R19, !P1 ;  /* 0x000000130a137207 */ /* 0x040fe40004800000 */
[----:B------:R-:W-:Y:S02]  /*13a0*/  IADD3 R10, P0, PT, R10, 0x1, RZ ;  /* 0x000000010a0a7810 */ /* 0x000fe40007f1e0ff */
[----:B------:R-:W-:-:S03]  /*13b0*/  FSEL R18, R9, R18, !P1 ;  /* 0x0000001209127208 */ /* 0x000fc60004800000 */
[----:B------:R-:W-:Y:S01]  /*13c0*/  IMAD.X R11, RZ, RZ, R11, P0 ;  /* 0x000000ffff0b7224 */ /* 0x000fe200000e060b */
[----:B0-----:R-:W-:-:S04]  /*13d0*/  ISETP.NE.U32.AND P0, PT, R10, R12, PT ;  /* 0x0000000c0a00720c */ /* 0x001fc80003f05070 */
[----:B------:R-:W-:-:S13]  /*13e0*/  ISETP.NE.AND.EX P0, PT, R11, R7, PT, P0 ;  /* 0x000000070b00720c */ /* 0x000fda0003f05300 */
[----:B------:R-:W-:Y:S05]  /*13f0*/  @P0 BRA `(.L_x_1978) ;  /* 0xfffffff000cc0947 */ /* 0x000fea000383ffff */
.L_x_1965:
[----:B------:R-:W0:Y:S01]  /*1400*/  LDC.64 R8, c[0x0][0x390] ;  /* 0x0000e400ff087b82 */ /* 0x000e220000000a00 */
[----:B------:R-:W1:Y:S07]  /*1410*/  LDCU.64 UR4, c[0x0][0x3a0] ;  /* 0x00007400ff0477ac */ /* 0x000e6e0008000a00 */
[----:B------:R-:W-:Y:S01]  /*1420*/  BAR.SYNC.DEFER_BLOCKING 0x0 ;  /* 0x0000000000007b1d */ /* 0x000fe20000010000 */
[----:B------:R-:W-:-:S05]  /*1430*/  SHF.R.S32.HI R11, RZ, 0x1f, R20 ;  /* 0x0000001fff0b7819 */ /* 0x000fca0000011414 */
[----:B------:R-:W2:Y:S01]  /*1440*/  LDCU UR8, c[0x0][0x3b0] ;  /* 0x00007600ff0877ac */ /* 0x000ea20008000800 */
[----:B0-----:R-:W-:-:S05]  /*1450*/  IMAD.WIDE R8, R20, 0x4, R8 ;  /* 0x0000000414087825 */ /* 0x001fca00078e0208 */
[----:B------:R-:W3:Y:S01]  /*1460*/  LDG.E R0, desc[UR10][R8.64] ;  /* 0x0000000a08007981 */ /* 0x000ee2000c1e1900 */
[----:B-1----:R-:W-:Y:S01]  /*1470*/  LEA R2, P1, R20, UR4, 0x2 ;  /* 0x0000000414027c11 */ /* 0x002fe2000f8210ff */
[----:B--2---:R-:W-:-:S03]  /*1480*/  UISETP.NE.AND UP0, UPT, UR8, URZ, UPT ;  /* 0x000000ff0800728c */ /* 0x004fc6000bf05270 */
[----:B------:R-:W-:Y:S02]  /*1490*/  LEA.HI.X R3, R20, UR5, R11, 0x2, P1 ;  /* 0x0000000514037c11 */ /* 0x000fe400088f140b */
[----:B---3--:R-:W-:-:S13]  /*14a0*/  ISETP.NE.AND P0, PT, R0, R19, PT ;  /* 0x000000130000720c */ /* 0x008fda0003f05270 */
[----:B------:R-:W-:-:S05]  /*14b0*/  @P0 IMAD.MOV.U32 R5, RZ, RZ, 0x1 ;  /* 0x00000001ff050424 */ /* 0x000fca00078e00ff */
[----:B------:R0:W-:Y:S04]  /*14c0*/  @P0 STG.E desc[UR10][R2.64], R5 ;  /* 0x0000000502000986 */ /* 0x0001e8000c10190a */
[----:B------:R0:W-:Y:S01]  /*14d0*/  @!P0 STG.E desc[UR10][R2.64], RZ ;  /* 0x000000ff02008986 */ /* 0x0001e2000c10190a */
[----:B------:R-:W-:Y:S06]  /*14e0*/  BAR.SYNC.DEFER_BLOCKING 0x0 ;  /* 0x0000000000007b1d */ /* 0x000fec0000010000 */
[----:B------:R-:W-:Y:S05]  /*14f0*/  BRA.U !UP0, `(.L_x_1979) ;  /* 0x0000000508ec7547 */ /* 0x000fea000b800000 */
[----:B------:R-:W0:Y:S01]  /*1500*/  LDC R0, c[0x0][0x3ac] ;  /* 0x0000eb00ff007b82 */ /* 0x000e220000000800 */
[----:B------:R-:W-:Y:S02]  /*1510*/  UISETP.GE.U32.AND UP0, UPT, UR8, 0x8, UPT ;  /* 0x000000080800788c */ /* 0x000fe4000bf06070 */
[----:B------:R-:W-:Y:S01]  /*1520*/  ULOP3.LUT UP1, URZ, UR8, 0x7, URZ, 0xc0, !UPT ;  /* 0x0000000708ff7892 */ /* 0x000fe2000f82c0ff */
[----:B------:R-:W-:Y:S01]  /*1530*/  UMOV UR4, URZ ;  /* 0x000000ff00047c82 */ /* 0x000fe20008000000 */
[----:B------:R-:W-:Y:S01]  /*1540*/  UMOV UR5, URZ ;  /* 0x000000ff00057c82 */ /* 0x000fe20008000000 */
[----:B0-----:R-:W-:-:S04]  /*1550*/  SHF.R.S32.HI R3, RZ, 0x1f, R0 ;  /* 0x0000001fff037819 */ /* 0x001fc80000011400 */
[----:B------:R-:W-:Y:S05]  /*1560*/  BRA.U !UP0, `(.L_x_1980) ;  /* 0x0000000108c07547 */ /* 0x000fea000b800000 */
[----:B------:R-:W0:Y:S01]  /*1570*/  LDCU.64 UR6, c[0x0][0x398] ;  /* 0x00007300ff0677ac */ /* 0x000e220008000a00 */
[C-C-:B------:R-:W-:Y:S01]  /*1580*/  SHF.L.U64.HI R2, R0.reuse, 0x5, R3.reuse ;  /* 0x0000000500027819 */ /* 0x140fe20000010203 */
[C---:B------:R-:W-:Y:S01]  /*1590*/  IMAD.SHL.U32 R4, R0.reuse, 0x4, RZ ;  /* 0x0000000400047824 */ /* 0x040fe200078e00ff */
[----:B------:R-:W-:Y:S01]  /*15a0*/  SHF.L.U64.HI R13, R0, 0x2, R3 ;  /* 0x00000002000d7819 */ /* 0x000fe20000010203 */
[----:B------:R-:W-:Y:S01]  /*15b0*/  ULOP3.LUT UR4, UR8, 0xfffffff8, URZ, 0xc0, !UPT ;  /* 0xfffffff808047892 */ /* 0x000fe2000f8ec0ff */
[----:B------:R-:W-:Y:S01]  /*15c0*/  IMAD.MOV.U32 R5, RZ, RZ, R19 ;  /* 0x000000ffff057224 */ /* 0x000fe200078e0013 */
[----:B------:R-:W-:Y:S01]  /*15d0*/  USHF.R.S32.HI UR5, URZ, 0x1f, UR8 ;  /* 0x0000001fff057899 */ /* 0x000fe20008011408 */
[----:B0-----:R-:W-:-:S04]  /*15e0*/  LEA R6, P0, R20, UR6, 0x2 ;  /* 0x0000000614067c11 */ /* 0x001fc8000f8010ff */
[----:B------:R-:W-:Y:S01]  /*15f0*/  UMOV UR6, UR4 ;  /* 0x0000000400067c82 */ /* 0x000fe20008000000 */
[----:B------:R-:W-:Y:S01]  /*1600*/  LEA.HI.X R7, R20, UR7, R11, 0x2, P0 ;  /* 0x0000000714077c11 */ /* 0x000fe200080f140b */
[----:B------:R-:W-:-:S07]  /*1610*/  UMOV UR7, UR5 ;  /* 0x0000000500077c82 */ /* 0x000fce0008000000 */
.L_x_1981:
[-C--:B-1----:R-:W-:Y:S01]  /*1620*/  IADD3 R28, P0, PT, R6, R4.reuse, RZ ;  /* 0x00000004061c7210 */ /* 0x082fe20007f1e0ff */
[--C-:B------:R-:W-:Y:S01]  /*1630*/  IMAD.IADD R17, R5, 0x1, R12.reuse ;  /* 0x0000000105117824 */ /* 0x100fe200078e020c */
[----:B------:R0:W-:Y:S01]  /*1640*/  STG.E desc[UR10][R6.64], R5 ;  /* 0x0000000506007986 */ /* 0x0001e2000c10190a */
[----:B------:R-:W-:Y:S02]  /*1650*/  UIADD3 UR6, UP0, UPT, UR6, -0x8, URZ ;  /* 0xfffffff806067890 */ /* 0x000fe4000ff1e0ff */
[--C-:B------:R-:W-:Y:S01]  /*1660*/  IMAD.X R29, R7, 0x1, R13.reuse, P0 ;  /* 0x00000001071d7824 */ /* 0x100fe200000e060d */
[----:B------:R-:W-:Y:S01]  /*1670*/  IADD3 R26, P0, PT, R28, R4, RZ ;  /* 0x000000041c1a7210 */ /* 0x000fe20007f1e0ff */
[----:B------:R-:W-:Y:S01]  /*1680*/  UIADD3.X UR7, UPT, UPT, UR7, -0x1, URZ, UP0, !UPT ;  /* 0xffffffff07077890 */ /* 0x000fe200087fe4ff */
[----:B------:R-:W-:Y:S01]  /*1690*/  IADD3 R23, PT, PT, R17, R12, RZ ;  /* 0x0000000c11177210 */ /* 0x000fe20007ffe0ff */
[----:B------:R-:W-:Y:S01]  /*16a0*/  UISETP.NE.U32.AND UP0, UPT, UR6, URZ, UPT ;  /* 0x000000ff0600728c */ /* 0x000fe2000bf05070 */
[----:B------:R1:W-:Y:S01]  /*16b0*/  STG.E desc[UR10][R28.64], R17 ;  /* 0x000000111c007986 */ /* 0x0003e2000c10190a */
[----:B------:R-:W-:Y:S01]  /*16c0*/  IMAD.X R27, R29, 0x1, R13, P0 ;  /* 0x000000011d1b7824 */ /* 0x000fe200000e060d */
[-C--:B------:R-:W-:Y:S01]  /*16d0*/  IADD3 R14, P0, PT, R26, R4.reuse, RZ ;  /* 0x000000041a0e7210 */ /* 0x080fe20007f1e0ff */
[--C-:B------:R-:W-:Y:S01]  /*16e0*/  IMAD.IADD R25, R23, 0x1, R12.reuse ;  /* 0x0000000117197824 */ /* 0x100fe200078e020c */
[----:B------:R-:W-:Y:S01]  /*16f0*/  UISETP.NE.AND.EX UP0, UPT, UR7, URZ, UPT, UP0 ;  /* 0x000000ff0700728c */ /* 0x000fe2000bf05300 */
[----:B0-----:R-:W-:Y:S01]  /*1700*/  IMAD R5, R12, 0x8, R5 ;  /* 0x000000080c057824 */ /* 0x001fe200078e0205 */
[----:B------:R0:W-:Y:S01]  /*1710*/  STG.E desc[UR10][R26.64], R23 ;  /* 0x000000171a007986 */ /* 0x0001e2000c10190a */
[----:B------:R-:W-:Y:S01]  /*1720*/  IMAD.X R15, R27, 0x1, R13, P0 ;  /* 0x000000011b0f7824 */ /* 0x000fe200000e060d */
[----:B------:R-:W-:Y:S01]  /*1730*/  IADD3 R16, P0, PT, R14, R4, RZ ;  /* 0x000000040e107210 */ /* 0x000fe20007f1e0ff */
[----:B------:R-:W-:-:S03]  /*1740*/  IMAD.IADD R18, R25, 0x1, R12 ;  /* 0x0000000119127824 */ /* 0x000fc600078e020c */
[----:B------:R2:W-:Y:S01]  /*1750*/  STG.E desc[UR10][R14.64], R25 ;  /* 0x000000190e007986 */ /* 0x0005e2000c10190a */
[----:B-1----:R-:W-:Y:S01]  /*1760*/  IMAD.X R17, R15, 0x1, R13, P0 ;  /* 0x000000010f117824 */ /* 0x002fe200000e060d */
[----:B------:R-:W-:-:S04]  /*1770*/  IADD3 R22, P0, PT, R16, R4, RZ ;  /* 0x0000000410167210 */ /* 0x000fc80007f1e0ff */
[----:B------:R1:W-:Y:S01]  /*1780*/  STG.E desc[UR10][R16.64], R18 ;  /* 0x0000001210007986 */ /* 0x0003e2000c10190a */
[----:B0-----:R-:W-:Y:S01]  /*1790*/  IMAD.X R23, R17, 0x1, R13, P0 ;  /* 0x0000000111177824 */ /* 0x001fe200000e060d */
[----:B------:R-:W-:Y:S01]  /*17a0*/  IADD3 R24, P0, PT, R22, R4, RZ ;  /* 0x0000000416187210 */ /* 0x000fe20007f1e0ff */
[----:B--2---:R-:W-:-:S04]  /*17b0*/  IMAD.IADD R15, R18, 0x1, R12 ;  /* 0x00000001120f7824 */ /* 0x004fc800078e020c */
[--C-:B------:R-:W-:Y:S01]  /*17c0*/  IMAD.X R25, R23, 0x1, R13.reuse, P0 ;  /* 0x0000000117197824 */ /* 0x100fe200000e060d */
[----:B------:R-:W-:Y:S01]  /*17d0*/  IADD3 R28, P0, PT, R24, R4, RZ ;  /* 0x00000004181c7210 */ /* 0x000fe20007f1e0ff */
[----:B------:R-:W-:Y:S01]  /*17e0*/  IMAD.IADD R27, R15, 0x1, R12 ;  /* 0x000000010f1b7824 */ /* 0x000fe200078e020c */
[----:B------:R1:W-:Y:S03]  /*17f0*/  STG.E desc[UR10][R22.64], R15 ;  /* 0x0000000f16007986 */ /* 0x0003e6000c10190a */
[----:B------:R-:W-:Y:S01]  /*1800*/  IMAD.X R29, R25, 0x1, R13, P0 ;  /* 0x00000001191d7824 */ /* 0x000fe200000e060d */
[----:B------:R-:W-:Y:S01]  /*1810*/  IADD3 R26, PT, PT, R27, R12, RZ ;  /* 0x0000000c1b1a7210 */ /* 0x000fe20007ffe0ff */
[----:B------:R1:W-:Y:S01]  /*1820*/  STG.E desc[UR10][R24.64], R27 ;  /* 0x0000001b18007986 */ /* 0x0003e2000c10190a */
[----:B------:R-:W-:-:S03]  /*1830*/  LEA R6, P0, R0, R6, 0x5 ;  /* 0x0000000600067211 */ /* 0x000fc600078028ff */
[----:B------:R1:W-:Y:S02]  /*1840*/  STG.E desc[UR10][R28.64], R26 ;  /* 0x0000001a1c007986 */ /* 0x0003e4000c10190a */
[----:B------:R-:W-:Y:S01]  /*1850*/  IMAD.X R7, R7, 0x1, R2, P0 ;  /* 0x0000000107077824 */ /* 0x000fe200000e0602 */
[----:B------:R-:W-:Y:S07]  /*1860*/  BRA.U UP0, `(.L_x_1981) ;  /* 0xfffffffd006c7547 */ /* 0x000fee000b83ffff */
.L_x_1980:
[----:B------:R-:W-:Y:S05]  /*1870*/  BRA.U !UP1, `(.L_x_1979) ;  /* 0x00000005090c7547 */ /* 0x000fea000b800000 */
[----:B------:R-:W-:Y:S02]  /*1880*/  ULOP3.LUT UR6, UR8, 0x7, URZ, 0xc0, !UPT ;  /* 0x0000000708067892 */ /* 0x000fe4000f8ec0ff */
[----:B------:R-:W-:Y:S02]  /*1890*/  ULOP3.LUT UP1, UR7, UR8, 0x3, URZ, 0xc0, !UPT ;  /* 0x0000000308077892 */ /* 0x000fe4000f82c0ff */
[----:B------:R-:W-:-:S04]  /*18a0*/  UIADD3 UR6, UP0, UPT, UR6, -0x1, URZ ;  /* 0xffffffff06067890 */ /* 0x000fc8000ff1e0ff */
[----:B------:R-:W-:Y:S02]  /*18b0*/  UIADD3.X UR9, UPT, UPT, URZ, -0x1, URZ, UP0, !UPT ;  /* 0xffffffffff097890 */ /* 0x000fe400087fe4ff */
[----:B------:R-:W-:-:S04]  /*18c0*/  UISETP.GE.U32.AND UP0, UPT, UR6, 0x3, UPT ;  /* 0x000000030600788c */ /* 0x000fc8000bf06070 */
[----:B------:R-:W-:-:S09]  /*18d0*/  UISETP.GE.U32.AND.EX UP0, UPT, UR9, URZ, UPT, UP0 ;  /* 0x000000ff0900728c */ /* 0x000fd2000bf06100 */
[----:B------:R-:W-:Y:S05]  /*18e0*/  BRA.U !UP0, `(.L_x_1982) ;  /* 0x0000000108687547 */ /* 0x000fea000b800000 */
[----:B------:R-:W0:Y:S01]  /*18f0*/  LDCU.64 UR12, c[0x0][0x398] ;  /* 0x00007300ff0c77ac */ /* 0x000e220008000a00 */
[C---:B------:R-:W-:Y:S02]  /*1900*/  IMAD R2, R0.reuse, UR5, RZ ;  /* 0x0000000500027c24 */ /* 0x040fe4000f8e02ff */
[----:B------:R-:W-:Y:S02]  /*1910*/  IMAD.MOV.U32 R10, RZ, RZ, R20 ;  /* 0x000000ffff0a7224 */ /* 0x000fe400078e0014 */
[----:B------:R-:W-:Y:S02]  /*1920*/  IMAD R5, R3, UR4, R2 ;  /* 0x0000000403057c24 */ /* 0x000fe4000f8e0202 */
[----:B------:R-:W-:-:S04]  /*1930*/  IMAD.WIDE.U32 R6, R0, UR4, R10 ;  /* 0x0000000400067c25 */ /* 0x000fc8000f8e000a */
[----:B------:R-:W-:Y:S01]  /*1940*/  IMAD.IADD R5, R7, 0x1, R5 ;  /* 0x0000000107057824 */ /* 0x000fe200078e0205 */
[C---:B------:R-:W-:Y:S01]  /*1950*/  SHF.L.U64.HI R7, R0.reuse, 0x2, R3 ;  /* 0x0000000200077819 */ /* 0x040fe20000010203 */
[----:B-1----:R-:W-:Y:S02]  /*1960*/  IMAD.SHL.U32 R15, R0, 0x4, RZ ;  /* 0x00000004000f7824 */ /* 0x002fe400078e00ff */
[----:B------:R-:W-:Y:S01]  /*1970*/  IMAD R13, R12, UR4, R19 ;  /* 0x000000040c0d7c24 */ /* 0x000fe2000f8e0213 */
[----:B------:R-:W-:Y:S01]  /*1980*/  UIADD3 UR4, UP0, UPT, UR4, 0x4, URZ ;  /* 0x0000000404047890 */ /* 0x000fe2000ff1e0ff */
[C---:B0-----:R-:W-:Y:S02]  /*1990*/  LEA R4, P0, R6.reuse, UR12, 0x2 ;  /* 0x0000000c06047c11 */ /* 0x041fe4000f8010ff */
[----:B------:R-:W-:Y:S01]  /*19a0*/  IMAD.IADD R23, R13, 0x1, R12 ;  /* 0x000000010d177824 */ /* 0x000fe200078e020c */
[----:B------:R-:W-:Y:S01]  /*19b0*/  UIADD3.X UR5, UPT, UPT, URZ, UR5, URZ, UP0, !UPT ;  /* 0x00000005ff057290 */ /* 0x000fe200087fe4ff */
[----:B------:R-:W-:-:S02]  /*19c0*/  LEA.HI.X R5, R6, UR13, R5, 0x2, P0 ;  /* 0x0000000d06057c11 */ /* 0x000fc400080f1405 */
[----:B------:R-:W-:Y:S01]  /*19d0*/  IMAD.IADD R25, R23, 0x1, R12 ;  /* 0x0000000117197824 */ /* 0x000fe200078e020c */
[-C--:B------:R-:W-:Y:S02]  /*19e0*/  IADD3 R16, P0, PT, R4, R15.reuse, RZ ;  /* 0x0000000f04107210 */ /* 0x080fe40007f1e0ff */
[----:B------:R0:W-:Y:S02]  /*19f0*/  STG.E desc[UR10][R4.64], R13 ;  /* 0x0000000d04007986 */ /* 0x0001e4000c10190a */
[-C--:B------:R-:W-:Y:S01]  /*1a00*/  IADD3 R14, P1, PT, R16, R15.reuse, RZ ;  /* 0x0000000f100e7210 */ /* 0x080fe20007f3e0ff */
[--C-:B------:R-:W-:Y:S01]  /*1a10*/  IMAD.X R17, R5, 0x1, R7.reuse, P0 ;  /* 0x0000000105117824 */ /* 0x100fe200000e0607 */
[----:B------:R-:W-:Y:S02]  /*1a20*/  IADD3 R27, PT, PT, R25, R12, RZ ;  /* 0x0000000c191b7210 */ /* 0x000fe40007ffe0ff */
[----:B------:R-:W-:Y:S01]  /*1a30*/  IADD3 R6, P0, PT, R14, R15, RZ ;  /* 0x0000000f0e067210 */ /* 0x000fe20007f1e0ff */
[--C-:B------:R-:W-:Y:S01]  /*1a40*/  IMAD.X R15, R17, 0x1, R7.reuse, P1 ;  /* 0x00000001110f7824 */ /* 0x100fe200008e0607 */
[----:B------:R0:W-:Y:S03]  /*1a50*/  STG.E desc[UR10][R16.64], R23 ;  /* 0x0000001710007986 */ /* 0x0001e6000c10190a */
[----:B------:R-:W-:Y:S01]  /*1a60*/  IMAD.X R7, R15, 0x1, R7, P0 ;  /* 0x000000010f077824 */ /* 0x000fe200000e0607 */
[----:B------:R0:W-:Y:S04]  /*1a70*/  STG.E desc[UR10][R14.64], R25 ;  /* 0x000000190e007986 */ /* 0x0001e8000c10190a */
[----:B------:R0:W-:Y:S03]  /*1a80*/  STG.E desc[UR10][R6.64], R27 ;  /* 0x0000001b06007986 */ /* 0x0001e6000c10190a */
.L_x_1982:
[----:B------:R-:W-:Y:S05]  /*1a90*/  BRA.U !UP1, `(.L_x_1979) ;  /* 0x0000000109847547 */ /* 0x000fea000b800000 */
[----:B------:R-:W-:Y:S02]  /*1aa0*/  UISETP.NE.AND UP1, UPT, UR7, 0x1, UPT ;  /* 0x000000010700788c */ /* 0x000fe4000bf25270 */
[----:B------:R-:W-:-:S04]  /*1ab0*/  ULOP3.LUT UR6, UR8, 0x1, URZ, 0xc0, !UPT ;  /* 0x0000000108067892 */ /* 0x000fc8000f8ec0ff */
[----:B------:R-:W-:-:S03]  /*1ac0*/  UISETP.NE.U32.AND UP0, UPT, UR6, 0x1, UPT ;  /* 0x000000010600788c */ /* 0x000fc6000bf05070 */
[----:B------:R-:W-:Y:S08]  /*1ad0*/  BRA.U !UP1, `(.L_x_1983) ;  /* 0x0000000109447547 */ /* 0x000ff0000b800000 */
[----:B------:R-:W2:Y:S01]  /*1ae0*/  LDCU.64 UR6, c[0x0][0x398] ;  /* 0x00007300ff0677ac */ /* 0x000ea20008000a00 */
[C---:B------:R-:W-:Y:S02]  /*1af0*/  IMAD R2, R0.reuse, UR5, RZ ;  /* 0x0000000500027c24 */ /* 0x040fe4000f8e02ff */
[----:B0-----:R-:W-:Y:S02]  /*1b00*/  IMAD.MOV.U32 R4, RZ, RZ, R20 ;  /* 0x000000ffff047224 */ /* 0x001fe400078e0014 */
[----:B------:R-:W-:Y:S02]  /*1b10*/  IMAD.MOV.U32 R5, RZ, RZ, R11 ;  /* 0x000000ffff057224 */ /* 0x000fe400078e000b */
[----:B------:R-:W-:Y:S02]  /*1b20*/  IMAD R7, R3, UR4, R2 ;  /* 0x0000000403077c24 */ /* 0x000fe4000f8e0202 */
[----:B------:R-:W-:-:S04]  /*1b30*/  IMAD.WIDE.U32 R4, R0, UR4, R4 ;  /* 0x0000000400047c25 */ /* 0x000fc8000f8e0004 */
[----:B------:R-:W-:Y:S02]  /*1b40*/  IMAD.IADD R7, R5, 0x1, R7 ;  /* 0x0000000105077824 */ /* 0x000fe400078e0207 */
[----:B------:R-:W-:Y:S01]  /*1b50*/  IMAD R13, R12, UR4, R19 ;  /* 0x000000040c0d7c24 */ /* 0x000fe2000f8e0213 */
[----:B------:R-:W-:Y:S01]  /*1b60*/  UIADD3 UR4, UP1, UPT, UR4, 0x2, URZ ;  /* 0x0000000204047890 */ /* 0x000fe2000ff3e0ff */
[C---:B--2---:R-:W-:Y:S02]  /*1b70*/  LEA R6, P0, R4.reuse, UR6, 0x2 ;  /* 0x0000000604067c11 */ /* 0x044fe4000f8010ff */
[----:B-1----:R-:W-:Y:S01]  /*1b80*/  IMAD.IADD R15, R13, 0x1, R12 ;  /* 0x000000010d0f7824 */ /* 0x002fe200078e020c */
[----:B------:R-:W-:Y:S01]  /*1b90*/  UIADD3.X UR5, UPT, UPT, URZ, UR5, URZ, UP1, !UPT ;  /* 0x00000005ff057290 */ /* 0x000fe20008ffe4ff */
[----:B------:R-:W-:Y:S02]  /*1ba0*/  LEA.HI.X R7, R4, UR7, R7, 0x2, P0 ;  /* 0x0000000704077c11 */ /* 0x000fe400080f1407 */
[----:B------:R-:W-:-:S03]  /*1bb0*/  LEA R4, P0, R0, R6, 0x2 ;  /* 0x0000000600047211 */ /* 0x000fc600078010ff */
[----:B------:R2:W-:Y:S01]  /*1bc0*/  STG.E desc[UR10][R6.64], R13 ;  /* 0x0000000d06007986 */ /* 0x0005e2000c10190a */
[----:B------:R-:W-:-:S05]  /*1bd0*/  LEA.HI.X R5, R0, R7, R3, 0x2, P0 ;  /* 0x0000000700057211 */ /* 0x000fca00000f1403 */
[----:B------:R2:W-:Y:S04]  /*1be0*/  STG.E desc[UR10][R4.64], R15 ;  /* 0x0000000f04007986 */ /* 0x0005e8000c10190a */
.L_x_1983:
[----:B------:R-:W-:Y:S05]  /*1bf0*/  BRA.U UP0, `(.L_x_1979) ;  /* 0x00000001002c7547 */ /* 0x000fea000b800000 */
[----:B------:R-:W3:Y:S01]  /*1c00*/  LDCU.64 UR6, c[0x0][0x398] ;  /* 0x00007300ff0677ac */ /* 0x000ee20008000a00 */
[C---:B------:R-:W-:Y:S02]  /*1c10*/  IMAD R2, R0.reuse, UR5, RZ ;  /* 0x0000000500027c24 */ /* 0x040fe4000f8e02ff */
[----:B0-2---:R-:W-:Y:S02]  /*1c20*/  IMAD.MOV.U32 R4, RZ, RZ, R20 ;  /* 0x000000ffff047224 */ /* 0x005fe400078e0014 */
[----:B------:R-:W-:Y:S02]  /*1c30*/  IMAD.MOV.U32 R5, RZ, RZ, R11 ;  /* 0x000000ffff057224 */ /* 0x000fe400078e000b */
[----:B------:R-:W-:Y:S02]  /*1c40*/  IMAD R3, R3, UR4, R2 ;  /* 0x0000000403037c24 */ /* 0x000fe4000f8e0202 */
[----:B------:R-:W-:-:S04]  /*1c50*/  IMAD.WIDE.U32 R4, R0, UR4, R4 ;  /* 0x0000000400047c25 */ /* 0x000fc8000f8e0004 */
[----:B------:R-:W-:Y:S02]  /*1c60*/  IMAD.IADD R3, R5, 0x1, R3 ;  /* 0x0000000105037824 */ /* 0x000fe400078e0203 */
[----:B------:R-:W-:Y:S01]  /*1c70*/  IMAD R5, R12, UR4, R19 ;  /* 0x000000040c057c24 */ /* 0x000fe2000f8e0213 */
[----:B---3--:R-:W-:-:S04]  /*1c80*/  LEA R2, P0, R4, UR6, 0x2 ;  /* 0x0000000604027c11 */ /* 0x008fc8000f8010ff */
[----:B------:R-:W-:-:S05]  /*1c90*/  LEA.HI.X R3, R4, UR7, R3, 0x2, P0 ;  /* 0x0000000704037c11 */ /* 0x000fca00080f1403 */
[----:B------:R3:W-:Y:S04]  /*1ca0*/  STG.E desc[UR10][R2.64], R5 ;  /* 0x0000000502007986 */ /* 0x0007e8000c10190a */
.L_x_1979:
[----:B------:R-:W-:Y:S06]  /*1cb0*/  BAR.SYNC.DEFER_BLOCKING 0x0 ;  /* 0x0000000000007b1d */ /* 0x000fec0000010000 */
[----:B------:R-:W-:Y:S01]  /*1cc0*/  STG.E desc[UR10][R8.64], R19 ;  /* 0x0000001308007986 */ /* 0x000fe2000c10190a */
[----:B------:R-:W-:Y:S05]  /*1cd0*/  EXIT ;  /* 0x000000000000794d */ /* 0x000fea0003800000 */
.L_x_1984:
        /* <DEDUP_REMOVED lines=10> */
.L_x_2014:


//--------------------- .nv.shared._ZN3cub18CUB_300001_SM_10006detail10radix_sort29DeviceRadixSortOnesweepKernelINS1_5radix10policy_hubIiiyE10Policy1000ELNS0_9SortOrderE0EiiyiiNS1_21identity_decomposer_tEEEvPT5_SB_PT3_PKSC_PT1_PKSG_PT2_PKSK_T4_iiT6_ --------------------------
	.section	.nv.shared._ZN3cub18CUB_300001_SM_10006detail10radix_sort29DeviceRadixSortOnesweepKernelINS1_5radix10policy_hubIiiyE10Policy1000ELNS0_9SortOrderE0EiiyiiNS1_21identity_decomposer_tEEEvPT5_SB_PT3_PKSC_PT1_PKSG_PT2_PKSK_T4_iiT6_,"aw",@nobits
	.sectionflags	@""
	.align	16
.nv.shared._ZN3cub18CUB_300001_SM_10006detail10radix_sort29DeviceRadixSortOnesweepKernelINS1_5radix10policy_hubIiiyE10Policy1000ELNS0_9SortOrderE0EiiyiiNS1_21identity_decomposer_tEEEvPT5_SB_PT3_PKSC_PT1_PKSG_PT2_PKSK_T4_iiT6_:
	.zero		29184


//--------------------- .nv.shared.reserved.0     --------------------------
	.section	.nv.shared.reserved.0,"aw",@nobits
	.weak		__nv_reservedSMEM_offset_0_alias
	.size		__nv_reservedSMEM_offset_0_alias, 0, 64
	.other		__nv_reservedSMEM_offset_0_alias,@"STO_CUDA_RESERVED_SHARED STV_DEFAULT"
__nv_reservedSMEM_offset_0_alias:
	.zero		0
	.zero		64


//--------------------- .nv.global                --------------------------
	.section	.nv.global,"aw",@nobits
.nv.global:
	.type		_ZN34_INTERNAL_7f9b2897_4_k_cu_314c78cd6thrust24THRUST_300001_SM_1000_NS12placeholders2_8E,@object
	.size		_ZN34_INTERNAL_7f9b2897_4_k_cu_314c78cd6thrust24THRUST_300001_SM_1000_NS12placeholders2_8E,(_ZN34_INTERNAL_7f9b2897_4_k_cu_314c78cd4cuda3std3__436_GLOBAL__N__7f9b2897_4_k_cu_314c78cd6ignoreE - _ZN34_INTERNAL_7f9b2897_4_k_cu_314c78cd6thrust24THRUST_300001_SM_1000_NS12placeholders2_8E)
_ZN34_INTERNAL_7f9b2897_4_k_cu_314c78cd6thrust24THRUST_300001_SM_1000_NS12placeholders2_8E:
	.zero		1
	.type		_ZN34_INTERNAL_7f9b2897_4_k_cu_314c78cd4cuda3std3__436_GLOBAL__N__7f9b2897_4_k_cu_314c78cd6ignoreE,@object
	.size		_ZN34_INTERNAL_7f9b2897_4_k_cu_314c78cd4cuda3std3__436_GLOBAL__N__7f9b2897_4_k_cu_314c78cd6ignoreE,(_ZN34_INTERNAL_7f9b2897_4_k_cu_314c78cd4cuda3std6ranges3__45__cpo4dataE - _ZN34_INTERNAL_7f9b2897_4_k_cu_314c78cd4cuda3std3__436_GLOBAL__N__7f9b2897_4_k_cu_314c78cd6ignoreE)
_ZN34_INTERNAL_7f9b2897_4_k_cu_314c78cd4cuda3std3__436_GLOBAL__N__7f9b2897_4_k_cu_314c78cd6ignoreE:
	.zero		1
	.type		_ZN34_INTERNAL_7f9b2897_4_k_cu_314c78cd4cuda3std6ranges3__45__cpo4dataE,@object
	.size		_ZN34_INTERNAL_7f9b2897_4_k_cu_314c78cd4cuda3std6ranges3__45__cpo4dataE,(_ZN34_INTERNAL_7f9b2897_4_k_cu_314c78cd6thrust24THRUST_300001_SM_1000_NS6system3cpp3parE - _ZN34_INTERNAL_7f9b2897_4_k_cu_314c78cd4cuda3std6ranges3__45__cpo4dataE)
_ZN34_INTERNAL_7f9b2897_4_k_cu_314c78cd4cuda3std6ranges3__45__cpo4dataE:
	.zero		1
	.type		_ZN34_INTERNAL_7f9b2897_4_k_cu_314c78cd6thrust24THRUST_300001_SM_1000_NS6system3cpp3parE,@object
	.size		_ZN34_INTERNAL_7f9b2897_4_k_cu_314c78cd6thrust24THRUST_300001_SM_1000_NS6system3cpp3parE,(_ZN34_INTERNAL_7f9b2897_4_k_cu_314c78cd4cuda3std3__45__cpo5beginE - _ZN34_INTERNAL_7f9b2897_4_k_cu_314c78cd6thrust24THRUST_300001_SM_1000_NS6system3cpp3parE)
_ZN34_INTERNAL_7f9b2897_4_k_cu_314c78cd6thrust24THRUST_300001_SM_1000_NS6system3cpp3parE:
	.zero		1
	.type		_ZN34_INTERNAL_7f9b2897_4_k_cu_314c78cd4cuda3std3__45__cpo5beginE,@object
	.size		_ZN34_INTERNAL_7f9b2897_4_k_cu_314c78cd4cuda3std3__45__cpo5beginE,(_ZN34_INTERNAL_7f9b2897_4_k_cu_314c78cd4cuda3std6ranges3__45__cpo5beginE - _ZN34_INTERNAL_7f9b2897_4_k_cu_314c78cd4cuda3std3__45__cpo5beginE)
_ZN34_INTERNAL_7f9b2897_4_k_cu_314c78cd4cuda3std3__45__cpo5beginE:
	.zero		1
	.type		_ZN34_INTERNAL_7f9b2897_4_k_cu_314c78cd4cuda3std6ranges3__45__cpo5beginE,@object
	.size		_ZN34_INTERNAL_7f9b2897_4_k_cu_314c78cd4cuda3std6ranges3__45__cpo5beginE,(_ZN34_INTERNAL_7f9b2897_4_k_cu_314c78cd6thrust24THRUST_300001_SM_1000_NS6deviceE - _ZN34_INTERNAL_7f9b2897_4_k_cu_314c78cd4cuda3std6ranges3__45__cpo5beginE)
_ZN34_INTERNAL_7f9b2897_4_k_cu_314c78cd4cuda3std6ranges3__45__cpo5beginE:
	.zero		1
	.type		_ZN34_INTERNAL_7f9b2897_4_k_cu_314c78cd6thrust24THRUST_300001_SM_1000_NS6deviceE,@object
	.size		_ZN34_INTERNAL_7f9b2897_4_k_cu_314c78cd6thrust24THRUST_300001_SM_1000_NS6deviceE,(_ZN34_INTERNAL_7f9b2897_4_k_cu_314c78cd4cuda3std3__47nulloptE - _ZN34_INTERNAL_7f9b2897_4_k_cu_314c78cd6thrust24THRUST_300001_SM_1000_NS6deviceE)
_ZN34_INTERNAL_7f9b2897_4_k_cu_314c78cd6thrust24THRUST_300001_SM_1000_NS6deviceE:
	.zero		1
	.type		_ZN34_INTERNAL_7f9b2897_4_k_cu_314c78cd4cuda3std3__47nulloptE,@object
	.size		_ZN34_INTERNAL_7f9b2897_4_k_cu_314c78cd4cuda3std3__47nulloptE,(_ZN34_INTERNAL_7f9b2897_4_k_cu_314c78cd4cuda3std6ranges3__45__cpo8distanceE - _ZN34_INTERNAL_7f9b2897_4_k_cu_314c78cd4cuda3std3__47nulloptE)
_ZN34_INTERNAL_7f9b2897_4_k_cu_314c78cd4cuda3std3__47nulloptE:
	.zero		1
	.type		_ZN34_INTERNAL_7f9b2897_4_k_cu_314c78cd4cuda3std6ranges3__45__cpo8distanceE,@object
	.size		_ZN34_INTERNAL_7f9b2897_4_k_cu_314c78cd4cuda3std6ranges3__45__cpo8distanceE,(_ZN34_INTERNAL_7f9b2897_4_k_cu_314c78cd6thrust24THRUST_300001_SM_1000_NS12placeholders2_4E - _ZN34_INTERNAL_7f9b2897_4_k_cu_314c78cd4cuda3std6ranges3__45__cpo8distanceE)
_ZN34_INTERNAL_7f9b2897_4_k_cu_314c78cd4cuda3std6ranges3__45__cpo8distanceE:
	.zero		1
	.type		_ZN34_INTERNAL_7f9b2897_4_k_cu_314c78cd6thrust24THRUST_300001_SM_1000_NS12placeholders2_4E,@object
	.size		_ZN34_INTERNAL_7f9b2897_4_k_cu_314c78cd6thrust24THRUST_300001_SM_1000_NS12placeholders2_4E,(_ZN34_INTERNAL_7f9b2897_4_k_cu_314c78cd4cuda3std3__45__cpo6rbeginE - _ZN34_INTERNAL_7f9b2897_4_k_cu_314c78cd6thrust24THRUST_300001_SM_1000_NS12placeholders2_4E)
_ZN34_INTERNAL_7f9b2897_4_k_cu_314c78cd6thrust24THRUST_300001_SM_1000_NS12placeholders2_4E:
	.zero		1
	.type		_ZN34_INTERNAL_7f9b2897_4_k_cu_314c78cd4cuda3std3__45__cpo6rbeginE,@object
	.size		_ZN34_INTERNAL_7f9b2897_4_k_cu_314c78cd4cuda3std3__45__cpo6rbeginE,(_ZN34_INTERNAL_7f9b2897_4_k_cu_314c78cd4cuda3std6ranges3__45__cpo7advanceE - _ZN34_INTERNAL_7f9b2897_4_k_cu_314c78cd4cuda3std3__45__cpo6rbeginE)
_ZN34_INTERNAL_7f9b2897_4_k_cu_314c78cd4cuda3std3__45__cpo6rbeginE:
	.zero		1
	.type		_ZN34_INTERNAL_7f9b2897_4_k_cu_314c78cd4cuda3std6ranges3__45__cpo7advanceE,@object
	.size		_ZN34_INTERNAL_7f9b2897_4_k_cu_314c78cd4cuda3std6ranges3__45__cpo7advanceE,(_ZN34_INTERNAL_7f9b2897_4_k_cu_314c78cd6thrust24THRUST_300001_SM_1000_NS12placeholders3_10E - _ZN34_INTERNAL_7f9b2897_4_k_cu_314c78cd4cuda3std6ranges3__45__cpo7advanceE)
_ZN34_INTERNAL_7f9b2897_4_k_cu_314c78cd4cuda3std6ranges3__45__cpo7advanceE:
	.zero		1
	.type		_ZN34_INTERNAL_7f9b2897_4_k_cu_314c78cd6thrust24THRUST_300001_SM_1000_NS12placeholders3_10E,@object
	.size		_ZN34_INTERNAL_7f9b2897_4_k_cu_314c78cd6thrust24THRUST_300001_SM_1000_NS12placeholders3_10E,(_ZN34_INTERNAL_7f9b2897_4_k_cu_314c78cd4cuda3std3__48in_placeE - _ZN34_INTERNAL_7f9b2897_4_k_cu_314c78cd6thrust24THRUST_300001_SM_1000_NS12placeholders3_10E)
_ZN34_INTERNAL_7f9b2897_4_k_cu_314c78cd6thrust24THRUST_300001_SM_1000_NS12placeholders3_10E:
	.zero		1
	.type		_ZN34_INTERNAL_7f9b2897_4_k_cu_314c78cd4cuda3std3__48in_placeE,@object
	.size		_ZN34_INTERNAL_7f9b2897_4_k_cu_314c78cd4cuda3std3__48in_placeE,(_ZN34_INTERNAL_7f9b2897_4_k_cu_314c78cd4cuda3std6ranges3__45__cpo4sizeE - _ZN34_INTERNAL_7f9b2897_4_k_cu_314c78cd4cuda3std3__48in_placeE)
_ZN34_INTERNAL_7f9b2897_4_k_cu_314c78cd4cuda3std3__48in_placeE:
	.zero		1
	.type		_ZN34_INTERNAL_7f9b2897_4_k_cu_314c78cd4cuda3std6ranges3__45__cpo4sizeE,@object
	.size		_ZN34_INTERNAL_7f9b2897_4_k_cu_314c78cd4cuda3std6ranges3__45__cpo4sizeE,(_ZN34_INTERNAL_7f9b2897_4_k_cu_314c78cd6thrust24THRUST_300001_SM_1000_NS12placeholders2_2E - _ZN34_INTERNAL_7f9b2897_4_k_cu_314c78cd4cuda3std6ranges3__45__cpo4sizeE)
_ZN34_INTERNAL_7f9b2897_4_k_cu_314c78cd4cuda3std6ranges3__45__cpo4sizeE:
	.zero		1
	.type		_ZN34_INTERNAL_7f9b2897_4_k_cu_314c78cd6thrust24THRUST_300001_SM_1000_NS12placeholders2_2E,@object
	.size		_ZN34_INTERNAL_7f9b2897_4_k_cu_314c78cd6thrust24THRUST_300001_SM_1000_NS12placeholders2_2E,(_ZN34_INTERNAL_7f9b2897_4_k_cu_314c78cd4cuda3std3__45__cpo6cbeginE - _ZN34_INTERNAL_7f9b2897_4_k_cu_314c78cd6thrust24THRUST_300001_SM_1000_NS12placeholders2_2E)
_ZN34_INTERNAL_7f9b2897_4_k_cu_314c78cd6thrust24THRUST_300001_SM_1000_NS12placeholders2_2E:
	.zero		1
	.type		_ZN34_INTERNAL_7f9b2897_4_k_cu_314c78cd4cuda3std3__45__cpo6cbeginE,@object
	.size		_ZN34_INTERNAL_7f9b2897_4_k_cu_314c78cd4cuda3std3__45__cpo6cbeginE,(_ZN34_INTERNAL_7f9b2897_4_k_cu_314c78cd4cuda3std6ranges3__45__cpo6cbeginE - _ZN34_INTERNAL_7f9b2897_4_k_cu_314c78cd4cuda3std3__45__cpo6cbeginE)
_ZN34_INTERNAL_7f9b2897_4_k_cu_314c78cd4cuda3std3__45__cpo6cbeginE:
	.zero		1
	.type		_ZN34_INTERNAL_7f9b2897_4_k_cu_314c78cd4cuda3std6ranges3__45__cpo6cbeginE,@object
	.size		_ZN34_INTERNAL_7f9b2897_4_k_cu_314c78cd4cuda3std6ranges3__45__cpo6cbeginE,(_ZN34_INTERNAL_7f9b2897_4_k_cu_314c78cd6thrust24THRUST_300001_SM_1000_NS12placeholders2_6E - _ZN34_INTERNAL_7f9b2897_4_k_cu_314c78cd4cuda3std6ranges3__45__cpo6cbeginE)
_ZN34_INTERNAL_7f9b2897_4_k_cu_314c78cd4cuda3std6ranges3__45__cpo6cbeginE:
	.zero		1
	.type		_ZN34_INTERNAL_7f9b2897_4_k_cu_314c78cd6thrust24THRUST_300001_SM_1000_NS12placeholders2_6E,@object
	.size		_ZN34_INTERNAL_7f9b2897_4_k_cu_314c78cd6thrust24THRUST_300001_SM_1000_NS12placeholders2_6E,(_ZN34_INTERNAL_7f9b2897_4_k_cu_314c78cd4cuda3std3__45__cpo7crbeginE - _ZN34_INTERNAL_7f9b2897_4_k_cu_314c78cd6thrust24THRUST_300001_SM_1000_NS12placeholders2_6E)
_ZN34_INTERNAL_7f9b2897_4_k_cu_314c78cd6thrust24THRUST_300001_SM_1000_NS12placeholders2_6E:
	.zero		1
	.type		_ZN34_INTERNAL_7f9b2897_4_k_cu_314c78cd4cuda3std3__45__cpo7crbeginE,@object
	.size		_ZN34_INTERNAL_7f9b2897_4_k_cu_314c78cd4cuda3std3__45__cpo7crbeginE,(_ZN34_INTERNAL_7f9b2897_4_k_cu_314c78cd4cuda3std6ranges3__45__cpo4nextE - _ZN34_INTERNAL_7f9b2897_4_k_cu_314c78cd4cuda3std3__45__cpo7crbeginE)
_ZN34_INTERNAL_7f9b2897_4_k_cu_314c78cd4cuda3std3__45__cpo7crbeginE:
	.zero		1
	.type		_ZN34_INTERNAL_7f9b2897_4_k_cu_314c78cd4cuda3std6ranges3__45__cpo4nextE,@object
	.size		_ZN34_INTERNAL_7f9b2897_4_k_cu_314c78cd4cuda3std6ranges3__45__cpo4nextE,(_ZN34_INTERNAL_7f9b2897_4_k_cu_314c78cd4cuda3std6ranges3__45__cpo4swapE - _ZN34_INTERNAL_7f9b2897_4_k_cu_314c78cd4cuda3std6ranges3__45__cpo4nextE)
_ZN34_INTERNAL_7f9b2897_4_k_cu_314c78cd4cuda3std6ranges3__45__cpo4nextE:
	.zero		1
	.type		_ZN34_INTERNAL_7f9b2897_4_k_cu_314c78cd4cuda3std6ranges3__45__cpo4swapE,@object
	.size		_ZN34_INTERNAL_7f9b2897_4_k_cu_314c78cd4cuda3std6ranges3__45__cpo4swapE,(_ZN34_INTERNAL_7f9b2897_4_k_cu_314c78cd6thrust24THRUST_300001_SM_1000_NS8cuda_cub10par_nosyncE - _ZN34_INTERNAL_7f9b2897_4_k_cu_314c78cd4cuda3std6ranges3__45__cpo4swapE)
_ZN34_INTERNAL_7f9b2897_4_k_cu_314c78cd4cuda3std6ranges3__45__cpo4swapE:
	.zero		1
	.type		_ZN34_INTERNAL_7f9b2897_4_k_cu_314c78cd6thrust24THRUST_300001_SM_1000_NS8cuda_cub10par_nosyncE,@object
	.size		_ZN34_INTERNAL_7f9b2897_4_k_cu_314c78cd6thrust24THRUST_300001_SM_1000_NS8cuda_cub10par_nosyncE,(_ZN34_INTERNAL_7f9b2897_4_k_cu_314c78cd6thrust24THRUST_300001_SM_1000_NS3seqE - _ZN34_INTERNAL_7f9b2897_4_k_cu_314c78cd6thrust24THRUST_300001_SM_1000_NS8cuda_cub10par_nosyncE)
_ZN34_INTERNAL_7f9b2897_4_k_cu_314c78cd6thrust24THRUST_300001_SM_1000_NS8cuda_cub10par_nosyncE:
	.zero		1
	.type		_ZN34_INTERNAL_7f9b2897_4_k_cu_314c78cd6thrust24THRUST_300001_SM_1000_NS3seqE,@object
	.size		_ZN34_INTERNAL_7f9b2897_4_k_cu_314c78cd6thrust24THRUST_300001_SM_1000_NS3seqE,(_ZN34_INTERNAL_7f9b2897_4_k_cu_314c78cd4cuda3std3__420unreachable_sentinelE - _ZN34_INTERNAL_7f9b2897_4_k_cu_314c78cd6thrust24THRUST_300001_SM_1000_NS3seqE)
_ZN34_INTERNAL_7f9b2897_4_k_cu_314c78cd6thrust24THRUST_300001_SM_1000_NS3seqE:
	.zero		1
	.type		_ZN34_INTERNAL_7f9b2897_4_k_cu_314c78cd4cuda3std3__420unreachable_sentinelE,@object
	.size		_ZN34_INTERNAL_7f9b2897_4_k_cu_314c78cd4cuda3std3__420unreachable_sentinelE,(_ZN34_INTERNAL_7f9b2897_4_k_cu_314c78cd4cuda3std6ranges3__45__cpo5ssizeE - _ZN34_INTERNAL_7f9b2897_4_k_cu_314c78cd4cuda3std3__420unreachable_sentinelE)
_ZN34_INTERNAL_7f9b2897_4_k_cu_314c78cd4cuda3std3__420unreachable_sentinelE:
	.zero		1
	.type		_ZN34_INTERNAL_7f9b2897_4_k_cu_314c78cd4cuda3std6ranges3__45__cpo5ssizeE,@object
	.size		_ZN34_INTERNAL_7f9b2897_4_k_cu_314c78cd4cuda3std6ranges3__45__cpo5ssizeE,(_ZN34_INTERNAL_7f9b2897_4_k_cu_314c78cd6thrust24THRUST_300001_SM_1000_NS12placeholders2_3E - _ZN34_INTERNAL_7f9b2897_4_k_cu_314c78cd4cuda3std6ranges3__45__cpo5ssizeE)
_ZN34_INTERNAL_7f9b2897_4_k_cu_314c78cd4cuda3std6ranges3__45__cpo5ssizeE:
	.zero		1
	.type		_ZN34_INTERNAL_7f9b2897_4_k_cu_314c78cd6thrust24THRUST_300001_SM_1000_NS12placeholders2_3E,@object
	.size		_ZN34_INTERNAL_7f9b2897_4_k_cu_314c78cd6thrust24THRUST_300001_SM_1000_NS12placeholders2_3E,(_ZN34_INTERNAL_7f9b2897_4_k_cu_314c78cd4cuda3std3__45__cpo4cendE - _ZN34_INTERNAL_7f9b2897_4_k_cu_314c78cd6thrust24THRUST_300001_SM_1000_NS12placeholders2_3E)
_ZN34_INTERNAL_7f9b2897_4_k_cu_314c78cd6thrust24THRUST_300001_SM_1000_NS12placeholders2_3E:
	.zero		1
	.type		_ZN34_INTERNAL_7f9b2897_4_k_cu_314c78cd4cuda3std3__45__cpo4cendE,@object
	.size		_ZN34_INTERNAL_7f9b2897_4_k_cu_314c78cd4cuda3std3__45__cpo4cendE,(_ZN34_INTERNAL_7f9b2897_4_k_cu_314c78cd4cuda3std6ranges3__45__cpo4cendE - _ZN34_INTERNAL_7f9b2897_4_k_cu_314c78cd4cuda3std3__45__cpo4cendE)
_ZN34_INTERNAL_7f9b2897_4_k_cu_314c78cd4cuda3std3__45__cpo4cendE:
	.zero		1
	.type		_ZN34_INTERNAL_7f9b2897_4_k_cu_314c78cd4cuda3std6ranges3__45__cpo4cendE,@object
	.size		_ZN34_INTERNAL_7f9b2897_4_k_cu_314c78cd4cuda3std6ranges3__45__cpo4cendE,(_ZN34_INTERNAL_7f9b2897_4_k_cu_314c78cd6thrust24THRUST_300001_SM_1000_NS12placeholders2_7E - _ZN34_INTERNAL_7f9b2897_4_k_cu_314c78cd4cuda3std6ranges3__45__cpo4cendE)
_ZN34_INTERNAL_7f9b2897_4_k_cu_314c78cd4cuda3std6ranges3__45__cpo4cendE:
	.zero		1
	.type		_ZN34_INTERNAL_7f9b2897_4_k_cu_314c78cd6thrust24THRUST_300001_SM_1000_NS12placeholders2_7E,@object
	.size		_ZN34_INTERNAL_7f9b2897_4_k_cu_314c78cd6thrust24THRUST_300001_SM_1000_NS12placeholders2_7E,(_ZN34_INTERNAL_7f9b2897_4_k_cu_314c78cd4cuda3std3__45__cpo5crendE - _ZN34_INTERNAL_7f9b2897_4_k_cu_314c78cd6thrust24THRUST_300001_SM_1000_NS12placeholders2_7E)
_ZN34_INTERNAL_7f9b2897_4_k_cu_314c78cd6thrust24THRUST_300001_SM_1000_NS12placeholders2_7E:
	.zero		1
	.type		_ZN34_INTERNAL_7f9b2897_4_k_cu_314c78cd4cuda3std3__45__cpo5crendE,@object
	.size		_ZN34_INTERNAL_7f9b2897_4_k_cu_314c78cd4cuda3std3__45__cpo5crendE,(_ZN34_INTERNAL_7f9b2897_4_k_cu_314c78cd4cuda3std6ranges3__45__cpo4prevE - _ZN34_INTERNAL_7f9b2897_4_k_cu_314c78cd4cuda3std3__45__cpo5crendE)
_ZN34_INTERNAL_7f9b2897_4_k_cu_314c78cd4cuda3std3__45__cpo5crendE:
	.zero		1
	.type		_ZN34_INTERNAL_7f9b2897_4_k_cu_314c78cd4cuda3std6ranges3__45__cpo4prevE,@object
	.size		_ZN34_INTERNAL_7f9b2897_4_k_cu_314c78cd4cuda3std6ranges3__45__cpo4prevE,(_ZN34_INTERNAL_7f9b2897_4_k_cu_314c78cd4cuda3std6ranges3__45__cpo9iter_moveE - _ZN34_INTERNAL_7f9b2897_4_k_cu_314c78cd4cuda3std6ranges3__45__cpo4prevE)
_ZN34_INTERNAL_7f9b2897_4_k_cu_314c78cd4cuda3std6ranges3__45__cpo4prevE:
	.zero		1
	.type		_ZN34_INTERNAL_7f9b2897_4_k_cu_314c78cd4cuda3std6ranges3__45__cpo9iter_moveE,@object
	.size		_ZN34_INTERNAL_7f9b2897_4_k_cu_314c78cd4cuda3std6ranges3__45__cpo9iter_moveE,(_ZN34_INTERNAL_7f9b2897_4_k_cu_314c78cd6thrust24THRUST_300001_SM_1000_NS6system6detail10sequential3seqE - _ZN34_INTERNAL_7f9b2897_4_k_cu_314c78cd4cuda3std6ranges3__45__cpo9iter_moveE)
_ZN34_INTERNAL_7f9b2897_4_k_cu_314c78cd4cuda3std6ranges3__45__cpo9iter_moveE:
	.zero		1
	.type		_ZN34_INTERNAL_7f9b2897_4_k_cu_314c78cd6thrust24THRUST_300001_SM_1000_NS6system6detail10sequential3seqE,@object
	.size		_ZN34_INTERNAL_7f9b2897_4_k_cu_314c78cd6thrust24THRUST_300001_SM_1000_NS6system6detail10sequential3seqE,(_ZN34_INTERNAL_7f9b2897_4_k_cu_314c78cd6thrust24THRUST_300001_SM_1000_NS12placeholders2_9E - _ZN34_INTERNAL_7f9b2897_4_k_cu_314c78cd6thrust24THRUST_300001_SM_1000_NS6system6detail10sequential3seqE)
_ZN34_INTERNAL_7f9b2897_4_k_cu_314c78cd6thrust24THRUST_300001_SM_1000_NS6system6detail10sequential3seqE:
	.zero		1
	.type		_ZN34_INTERNAL_7f9b2897_4_k_cu_314c78cd6thrust24THRUST_300001_SM_1000_NS12placeholders2_9E,@object
	.size		_ZN34_INTERNAL_7f9b2897_4_k_cu_314c78cd6thrust24THRUST_300001_SM_1000_NS12placeholders2_9E,(_ZN34_INTERNAL_7f9b2897_4_k_cu_314c78cd4cuda3std3__419piecewise_constructE - _ZN34_INTERNAL_7f9b2897_4_k_cu_314c78cd6thrust24THRUST_300001_SM_1000_NS12placeholders2_9E)
_ZN34_INTERNAL_7f9b2897_4_k_cu_314c78cd6thrust24THRUST_300001_SM_1000_NS12placeholders2_9E:
	.zero		1
	.type		_ZN34_INTERNAL_7f9b2897_4_k_cu_314c78cd4cuda3std3__419piecewise_constructE,@object
	.size		_ZN34_INTERNAL_7f9b2897_4_k_cu_314c78cd4cuda3std3__419piecewise_constructE,(_ZN34_INTERNAL_7f9b2897_4_k_cu_314c78cd4cuda3std6ranges3__45__cpo5cdataE - _ZN34_INTERNAL_7f9b2897_4_k_cu_314c78cd4cuda3std3__419piecewise_constructE)
_ZN34_INTERNAL_7f9b2897_4_k_cu_314c78cd4cuda3std3__419piecewise_constructE:
	.zero		1
	.type		_ZN34_INTERNAL_7f9b2897_4_k_cu_314c78cd4cuda3std6ranges3__45__cpo5cdataE,@object
	.size		_ZN34_INTERNAL_7f9b2897_4_k_cu_314c78cd4cuda3std6ranges3__45__cpo5cdataE,(_ZN34_INTERNAL_7f9b2897_4_k_cu_314c78cd6thrust24THRUST_300001_SM_1000_NS12placeholders2_1E - _ZN34_INTERNAL_7f9b2897_4_k_cu_314c78cd4cuda3std6ranges3__45__cpo5cdataE)
_ZN34_INTERNAL_7f9b2897_4_k_cu_314c78cd4cuda3std6ranges3__45__cpo5cdataE:
	.zero		1
	.type		_ZN34_INTERNAL_7f9b2897_4_k_cu_314c78cd6thrust24THRUST_300001_SM_1000_NS12placeholders2_1E,@object
	.size		_ZN34_INTERNAL_7f9b2897_4_k_cu_314c78cd6thrust24THRUST_300001_SM_1000_NS12placeholders2_1E,(_ZN34_INTERNAL_7f9b2897_4_k_cu_314c78cd4cuda3std3__45__cpo3endE - _ZN34_INTERNAL_7f9b2897_4_k_cu_314c78cd6thrust24THRUST_300001_SM_1000_NS12placeholders2_1E)
_ZN34_INTERNAL_7f9b2897_4_k_cu_314c78cd6thrust24THRUST_300001_SM_1000_NS12placeholders2_1E:
	.zero		1
	.type		_ZN34_INTERNAL_7f9b2897_4_k_cu_314c78cd4cuda3std3__45__cpo3endE,@object
	.size		_ZN34_INTERNAL_7f9b2897_4_k_cu_314c78cd4cuda3std3__45__cpo3endE,(_ZN34_INTERNAL_7f9b2897_4_k_cu_314c78cd4cuda3std6ranges3__45__cpo3endE - _ZN34_INTERNAL_7f9b2897_4_k_cu_314c78cd4cuda3std3__45__cpo3endE)
_ZN34_INTERNAL_7f9b2897_4_k_cu_314c78cd4cuda3std3__45__cpo3endE:
	.zero		1
	.type		_ZN34_INTERNAL_7f9b2897_4_k_cu_314c78cd4cuda3std6ranges3__45__cpo3endE,@object
	.size		_ZN34_INTERNAL_7f9b2897_4_k_cu_314c78cd4cuda3std6ranges3__45__cpo3endE,(_ZN34_INTERNAL_7f9b2897_4_k_cu_314c78cd6thrust24THRUST_300001_SM_1000_NS12placeholders2_5E - _ZN34_INTERNAL_7f9b2897_4_k_cu_314c78cd4cuda3std6ranges3__45__cpo3endE)
_ZN34_INTERNAL_7f9b2897_4_k_cu_314c78cd4cuda3std6ranges3__45__cpo3endE:
	.zero		1
	.type		_ZN34_INTERNAL_7f9b2897_4_k_cu_314c78cd6thrust24THRUST_300001_SM_1000_NS12placeholders2_5E,@object
	.size		_ZN34_INTERNAL_7f9b2897_4_k_cu_314c78cd6thrust24THRUST_300001_SM_1000_NS12placeholders2_5E,(_ZN34_INTERNAL_7f9b2897_4_k_cu_314c78cd4cuda3std3__45__cpo4rendE - _ZN34_INTERNAL_7f9b2897_4_k_cu_314c78cd6thrust24THRUST_300001_SM_1000_NS12placeholders2_5E)
_ZN34_INTERNAL_7f9b2897_4_k_cu_314c78cd6thrust24THRUST_300001_SM_1000_NS12placeholders2_5E:
	.zero		1
	.type		_ZN34_INTERNAL_7f9b2897_4_k_cu_314c78cd4cuda3std3__45__cpo4rendE,@object
	.size		_ZN34_INTERNAL_7f9b2897_4_k_cu_314c78cd4cuda3std3__45__cpo4rendE,(_ZN34_INTERNAL_7f9b2897_4_k_cu_314c78cd4cuda3std6ranges3__45__cpo9iter_swapE - _ZN34_INTERNAL_7f9b2897_4_k_cu_314c78cd4cuda3std3__45__cpo4rendE)
_ZN34_INTERNAL_7f9b2897_4_k_cu_314c78cd4cuda3std3__45__cpo4rendE:
	.zero		1
	.type		_ZN34_INTERNAL_7f9b2897_4_k_cu_314c78cd4cuda3std6ranges3__45__cpo9iter_swapE,@object
	.size		_ZN34_INTERNAL_7f9b2897_4_k_cu_314c78cd4cuda3std6ranges3__45__cpo9iter_swapE,(_ZN34_INTERNAL_7f9b2897_4_k_cu_314c78cd4cuda3std3__48unexpectE - _ZN34_INTERNAL_7f9b2897_4_k_cu_314c78cd4cuda3std6ranges3__45__cpo9iter_swapE)
_ZN34_INTERNAL_7f9b2897_4_k_cu_314c78cd4cuda3std6ranges3__45__cpo9iter_swapE:
	.zero		1
	.type		_ZN34_INTERNAL_7f9b2897_4_k_cu_314c78cd4cuda3std3__48unexpectE,@object
	.size		_ZN34_INTERNAL_7f9b2897_4_k_cu_314c78cd4cuda3std3__48unexpectE,(_ZN34_INTERNAL_7f9b2897_4_k_cu_314c78cd6thrust24THRUST_300001_SM_1000_NS8cuda_cub3parE - _ZN34_INTERNAL_7f9b2897_4_k_cu_314c78cd4cuda3std3__48unexpectE)
_ZN34_INTERNAL_7f9b2897_4_k_cu_314c78cd4cuda3std3__48unexpectE:
	.zero		1
	.type		_ZN34_INTERNAL_7f9b2897_4_k_cu_314c78cd6thrust24THRUST_300001_SM_1000_NS8cuda_cub3parE,@object
	.size		_ZN34_INTERNAL_7f9b2897_4_k_cu_314c78cd6thrust24THRUST_300001_SM_1000_NS8cuda_cub3parE,(.L_29 - _ZN34_INTERNAL_7f9b2897_4_k_cu_314c78cd6thrust24THRUST_300001_SM_1000_NS8cuda_cub3parE)
_ZN34_INTERNAL_7f9b2897_4_k_cu_314c78cd6thrust24THRUST_300001_SM_1000_NS8cuda_cub3parE:
	.zero		1
.L_29:


//--------------------- .nv.shared._ZN3cub18CUB_300001_SM_10006detail10radix_sort33DeviceRadixSortExclusiveSumKernelINS1_5radix10policy_hubIiiyE10Policy1000EyEEvPT0_ --------------------------
	.section	.nv.shared._ZN3cub18CUB_300001_SM_10006detail10radix_sort33DeviceRadixSortExclusiveSumKernelINS1_5radix10policy_hubIiiyE10Policy1000EyEEvPT0_,"aw",@nobits
	.sectionflags	@""
	.align	16
.nv.shared._ZN3cub18CUB_300001_SM_10006detail10radix_sort33DeviceRadixSortExclusiveSumKernelINS1_5radix10policy_hubIiiyE10Policy1000EyEEvPT0_:
	.zero		3360


//--------------------- .nv.shared._ZN3cub18CUB_300001_SM_10006detail10radix_sort30DeviceRadixSortHistogramKernelINS1_5radix10policy_hubIiiyE10Policy1000ELNS0_9SortOrderE0EiyNS1_21identity_decomposer_tEEEvPT2_PKT1_SA_iiT3_ --------------------------
	.section	.nv.shared._ZN3cub18CUB_300001_SM_10006detail10radix_sort30DeviceRadixSortHistogramKernelINS1_5radix10policy_hubIiiyE10Policy1000ELNS0_9SortOrderE0EiyNS1_21identity_decomposer_tEEEvPT2_PKT1_SA_iiT3_,"aw",@nobits
	.sectionflags	@""
	.align	16
.nv.shared._ZN3cub18CUB_300001_SM_10006detail10radix_sort30DeviceRadixSortHistogramKernelINS1_5radix10policy_hubIiiyE10Policy1000ELNS0_9SortOrderE0EiyNS1_21identity_decomposer_tEEEvPT2_PKT1_SA_iiT3_:
	.zero		5120


//--------------------- .nv.shared._ZN3cub18CUB_300001_SM_10006detail10radix_sort31DeviceRadixSortSingleTileKernelINS1_5radix10policy_hubIiiyE10Policy1000ELNS0_9SortOrderE0EiiyNS1_21identity_decomposer_tEEEvPKT1_PSA_PKT2_PSE_T3_iiT4_ --------------------------
	.section	.nv.shared._ZN3cub18CUB_300001_SM_10006detail10radix_sort31DeviceRadixSortSingleTileKernelINS1_5radix10policy_hubIiiyE10Policy1000ELNS0_9SortOrderE0EiiyNS1_21identity_decomposer_tEEEvPKT1_PSA_PKT2_PSE_T3_iiT4_,"aw",@nobits
	.sectionflags	@""
	.align	16
.nv.shared._ZN3cub18CUB_300001_SM_10006detail10radix_sort31DeviceRadixSortSingleTileKernelINS1_5radix10policy_hubIiiyE10Policy1000ELNS0_9SortOrderE0EiiyNS1_21identity_decomposer_tEEEvPKT1_PSA_PKT2_PSE_T3_iiT4_:
	.zero		34880


//--------------------- .nv.shared._ZN3cub18CUB_300001_SM_10006detail10radix_sort29DeviceRadixSortOnesweepKernelINS1_5radix10policy_hubIifyE10Policy1000ELNS0_9SortOrderE0EifyiiNS1_21identity_decomposer_tEEEvPT5_SB_PT3_PKSC_PT1_PKSG_PT2_PKSK_T4_iiT6_ --------------------------
	.section	.nv.shared._ZN3cub18CUB_300001_SM_10006detail10radix_sort29DeviceRadixSortOnesweepKernelINS1_5radix10policy_hubIifyE10Policy1000ELNS0_9SortOrderE0EifyiiNS1_21identity_decomposer_tEEEvPT5_SB_PT3_PKSC_PT1_PKSG_PT2_PKSK_T4_iiT6_,"aw",@nobits
	.sectionflags	@""
	.align	16
.nv.shared._ZN3cub18CUB_300001_SM_10006detail10radix_sort29DeviceRadixSortOnesweepKernelINS1_5radix10policy_hubIifyE10Policy1000ELNS0_9SortOrderE0EifyiiNS1_21identity_decomposer_tEEEvPT5_SB_PT3_PKSC_PT1_PKSG_PT2_PKSK_T4_iiT6_:
	.zero		29184


//--------------------- .nv.shared._ZN3cub18CUB_300001_SM_10006detail10radix_sort33DeviceRadixSortExclusiveSumKernelINS1_5radix10policy_hubIifyE10Policy1000EyEEvPT0_ --------------------------
	.section	.nv.shared._ZN3cub18CUB_300001_SM_10006detail10radix_sort33DeviceRadixSortExclusiveSumKernelINS1_5radix10policy_hubIifyE10Policy1000EyEEvPT0_,"aw",@nobits
	.sectionflags	@""
	.align	16
.nv.shared._ZN3cub18CUB_300001_SM_10006detail10radix_sort33DeviceRadixSortExclusiveSumKernelINS1_5radix10policy_hubIifyE10Policy1000EyEEvPT0_:
	.zero		3360


//--------------------- .nv.shared._ZN3cub18CUB_300001_SM_10006detail10radix_sort30DeviceRadixSortHistogramKernelINS1_5radix10policy_hubIifyE10Policy1000ELNS0_9SortOrderE0EiyNS1_21identity_decomposer_tEEEvPT2_PKT1_SA_iiT3_ --------------------------
	.section	.nv.shared._ZN3cub18CUB_300001_SM_10006detail10radix_sort30DeviceRadixSortHistogramKernelINS1_5radix10policy_hubIifyE10Policy1000ELNS0_9SortOrderE0EiyNS1_21identity_decomposer_tEEEvPT2_PKT1_SA_iiT3_,"aw",@nobits
	.sectionflags	@""
	.align	16
.nv.shared._ZN3cub18CUB_300001_SM_10006detail10radix_sort30DeviceRadixSortHistogramKernelINS1_5radix10policy_hubIifyE10Policy1000ELNS0_9SortOrderE0EiyNS1_21identity_decomposer_tEEEvPT2_PKT1_SA_iiT3_:
	.zero		5120


//--------------------- .nv.shared._ZN3cub18CUB_300001_SM_10006detail10radix_sort31DeviceRadixSortSingleTileKernelINS1_5radix10policy_hubIifyE10Policy1000ELNS0_9SortOrderE0EifyNS1_21identity_decomposer_tEEEvPKT1_PSA_PKT2_PSE_T3_iiT4_ --------------------------
	.section	.nv.shared._ZN3cub18CUB_300001_SM_10006detail10radix_sort31DeviceRadixSortSingleTileKernelINS1_5radix10policy_hubIifyE10Policy1000ELNS0_9SortOrderE0EifyNS1_21identity_decomposer_tEEEvPKT1_PSA_PKT2_PSE_T3_iiT4_,"aw",@nobits
	.sectionflags	@""
	.align	16
.nv.shared._ZN3cub18CUB_300001_SM_10006detail10radix_sort31DeviceRadixSortSingleTileKernelINS1_5radix10policy_hubIifyE10Policy1000ELNS0_9SortOrderE0EifyNS1_21identity_decomposer_tEEEvPKT1_PSA_PKT2_PSE_T3_iiT4_:
	.zero		34880


//--------------------- .nv.shared._ZN3cub18CUB_300001_SM_10006detail10radix_sort29DeviceRadixSortOnesweepKernelINS1_5radix10policy_hubIiNS0_8NullTypeEyE10Policy1000ELNS0_9SortOrderE0EiS6_yiiNS1_21identity_decomposer_tEEEvPT5_SC_PT3_PKSD_PT1_PKSH_PT2_PKSL_T4_iiT6_ --------------------------
	.section	.nv.shared._ZN3cub18CUB_300001_SM_10006detail10radix_sort29DeviceRadixSortOnesweepKernelINS1_5radix10policy_hubIiNS0_8NullTypeEyE10Policy1000ELNS0_9SortOrderE0EiS6_yiiNS1_21identity_decomposer_tEEEvPT5_SC_PT3_PKSD_PT1_PKSH_PT2_PKSL_T4_iiT6_,"aw",@nobits
	.sectionflags	@""
	.align	16
.nv.shared._ZN3cub18CUB_300001_SM_10006detail10radix_sort29DeviceRadixSortOnesweepKernelINS1_5radix10policy_hubIiNS0_8NullTypeEyE10Policy1000ELNS0_9SortOrderE0EiS6_yiiNS1_21identity_decomposer_tEEEvPT5_SC_PT3_PKSD_PT1_PKSH_PT2_PKSL_T4_iiT6_:
	.zero		32256


//--------------------- .nv.shared._ZN3cub18CUB_300001_SM_10006detail10radix_sort33DeviceRadixSortExclusiveSumKernelINS1_5radix10policy_hubIiNS0_8NullTypeEyE10Policy1000EyEEvPT0_ --------------------------
	.section	.nv.shared._ZN3cub18CUB_300001_SM_10006detail10radix_sort33DeviceRadixSortExclusiveSumKernelINS1_5radix10policy_hubIiNS0_8NullTypeEyE10Policy1000EyEEvPT0_,"aw",@nobits
	.sectionflags	@""
	.align	16
.nv.shared._ZN3cub18CUB_300001_SM_10006detail10radix_sort33DeviceRadixSortExclusiveSumKernelINS1_5radix10policy_hubIiNS0_8NullTypeEyE10Policy1000EyEEvPT0_:
	.zero		3360


//--------------------- .nv.shared._ZN3cub18CUB_300001_SM_10006detail10radix_sort30DeviceRadixSortHistogramKernelINS1_5radix10policy_hubIiNS0_8NullTypeEyE10Policy1000ELNS0_9SortOrderE0EiyNS1_21identity_decomposer_tEEEvPT2_PKT1_SB_iiT3_ --------------------------
	.section	.nv.shared._ZN3cub18CUB_300001_SM_10006detail10radix_sort30DeviceRadixSortHistogramKernelINS1_5radix10policy_hubIiNS0_8NullTypeEyE10Policy1000ELNS0_9SortOrderE0EiyNS1_21identity_decomposer_tEEEvPT2_PKT1_SB_iiT3_,"aw",@nobits
	.sectionflags	@""
	.align	16
.nv.shared._ZN3cub18CUB_300001_SM_10006detail10radix_sort30DeviceRadixSortHistogramKernelINS1_5radix10policy_hubIiNS0_8NullTypeEyE10Policy1000ELNS0_9SortOrderE0EiyNS1_21identity_decomposer_tEEEvPT2_PKT1_SB_iiT3_:
	.zero		5120


//--------------------- .nv.shared._ZN3cub18CUB_300001_SM_10006detail10radix_sort31DeviceRadixSortSingleTileKernelINS1_5radix10policy_hubIiNS0_8NullTypeEyE10Policy1000ELNS0_9SortOrderE0EiS6_yNS1_21identity_decomposer_tEEEvPKT1_PSB_PKT2_PSF_T3_iiT4_ --------------------------
	.section	.nv.shared._ZN3cub18CUB_300001_SM_10006detail10radix_sort31DeviceRadixSortSingleTileKernelINS1_5radix10policy_hubIiNS0_8NullTypeEyE10Policy1000ELNS0_9SortOrderE0EiS6_yNS1_21identity_decomposer_tEEEvPKT1_PSB_PKT2_PSF_T3_iiT4_,"aw",@nobits
	.sectionflags	@""
	.align	16
.nv.shared._ZN3cub18CUB_300001_SM_10006detail10radix_sort31DeviceRadixSortSingleTileKernelINS1_5radix10policy_hubIiNS0_8NullTypeEyE10Policy1000ELNS0_9SortOrderE0EiS6_yNS1_21identity_decomposer_tEEEvPKT1_PSB_PKT2_PSF_T3_iiT4_:
	.zero		34880


//--------------------- .nv.shared._ZN3cub18CUB_300001_SM_10006detail6reduce28DeviceReduceSingleTileKernelINS2_10policy_hubIiyN4cuda3std3__44plusIiEEE10Policy1000EPiSC_iS9_iiNS7_10__identityEEEvT0_T1_T2_T3_T4_T6_ --------------------------
	.section	.nv.shared._ZN3cub18CUB_300001_SM_10006detail6reduce28DeviceReduceSingleTileKernelINS2_10policy_hubIiyN4cuda3std3__44plusIiEEE10Policy1000EPiSC_iS9_iiNS7_10__identityEEEvT0_T1_T2_T3_T4_T6_,"aw",@nobits
	.sectionflags	@""
	.align	16
.nv.shared._ZN3cub18CUB_300001_SM_10006detail6reduce28DeviceReduceSingleTileKernelINS2_10policy_hubIiyN4cuda3std3__44plusIiEEE10Policy1000EPiSC_iS9_iiNS7_10__identityEEEvT0_T1_T2_T3_T4_T6_:
	.zero		1072


//--------------------- .nv.shared._ZN3cub18CUB_300001_SM_10006detail6reduce18DeviceReduceKernelINS2_10policy_hubIiyN4cuda3std3__44plusIiEEE10Policy1000EPiyS9_iNS7_10__identityEEEvT0_PT3_T1_NS0_13GridEvenShareISH_EET2_T4_ --------------------------
	.section	.nv.shared._ZN3cub18CUB_300001_SM_10006detail6reduce18DeviceReduceKernelINS2_10policy_hubIiyN4cuda3std3__44plusIiEEE10Policy1000EPiyS9_iNS7_10__identityEEEvT0_PT3_T1_NS0_13GridEvenShareISH_EET2_T4_,"aw",@nobits
	.sectionflags	@""
	.align	16
.nv.shared._ZN3cub18CUB_300001_SM_10006detail6reduce18DeviceReduceKernelINS2_10policy_hubIiyN4cuda3std3__44plusIiEEE10Policy1000EPiyS9_iNS7_10__identityEEEvT0_PT3_T1_NS0_13GridEvenShareISH_EET2_T4_:
	.zero		1072


//--------------------- .nv.shared._ZN3cub18CUB_300001_SM_10006detail6reduce28DeviceReduceSingleTileKernelINS2_10policy_hubIiyN4cuda3std3__44plusIiEEE10Policy1000EPiSC_yS9_iiNS7_10__identityEEEvT0_T1_T2_T3_T4_T6_ --------------------------
	.section	.nv.shared._ZN3cub18CUB_300001_SM_10006detail6reduce28DeviceReduceSingleTileKernelINS2_10policy_hubIiyN4cuda3std3__44plusIiEEE10Policy1000EPiSC_yS9_iiNS7_10__identityEEEvT0_T1_T2_T3_T4_T6_,"aw",@nobits
	.sectionflags	@""
	.align	16
.nv.shared._ZN3cub18CUB_300001_SM_10006detail6reduce28DeviceReduceSingleTileKernelINS2_10policy_hubIiyN4cuda3std3__44plusIiEEE10Policy1000EPiSC_yS9_iiNS7_10__identityEEEvT0_T1_T2_T3_T4_T6_:
	.zero		1072


//--------------------- .nv.shared._ZN3cub18CUB_300001_SM_10006detail6reduce28DeviceReduceSingleTileKernelINS2_10policy_hubIijN4cuda3std3__44plusIiEEE10Policy1000EPiSC_iS9_iiNS7_10__identityEEEvT0_T1_T2_T3_T4_T6_ --------------------------
	.section	.nv.shared._ZN3cub18CUB_300001_SM_10006detail6reduce28DeviceReduceSingleTileKernelINS2_10policy_hubIijN4cuda3std3__44plusIiEEE10Policy1000EPiSC_iS9_iiNS7_10__identityEEEvT0_T1_T2_T3_T4_T6_,"aw",@nobits
	.sectionflags	@""
	.align	16
.nv.shared._ZN3cub18CUB_300001_SM_10006detail6reduce28DeviceReduceSingleTileKernelINS2_10policy_hubIijN4cuda3std3__44plusIiEEE10Policy1000EPiSC_iS9_iiNS7_10__identityEEEvT0_T1_T2_T3_T4_T6_:
	.zero		1072


//--------------------- .nv.shared._ZN3cub18CUB_300001_SM_10006detail6reduce18DeviceReduceKernelINS2_10policy_hubIijN4cuda3std3__44plusIiEEE10Policy1000EPijS9_iNS7_10__identityEEEvT0_PT3_T1_NS0_13GridEvenShareISH_EET2_T4_ --------------------------
	.section	.nv.shared._ZN3cub18CUB_300001_SM_10006detail6reduce18DeviceReduceKernelINS2_10policy_hubIijN4cuda3std3__44plusIiEEE10Policy1000EPijS9_iNS7_10__identityEEEvT0_PT3_T1_NS0_13GridEvenShareISH_EET2_T4_,"aw",@nobits
	.sectionflags	@""
	.align	16
.nv.shared._ZN3cub18CUB_300001_SM_10006detail6reduce18DeviceReduceKernelINS2_10policy_hubIijN4cuda3std3__44plusIiEEE10Policy1000EPijS9_iNS7_10__identityEEEvT0_PT3_T1_NS0_13GridEvenShareISH_EET2_T4_:
	.zero		1072


//--------------------- .nv.shared._ZN3cub18CUB_300001_SM_10006detail6reduce28DeviceReduceSingleTileKernelINS2_10policy_hubIijN4cuda3std3__44plusIiEEE10Policy1000EPiSC_jS9_iiNS7_10__identityEEEvT0_T1_T2_T3_T4_T6_ --------------------------
	.section	.nv.shared._ZN3cub18CUB_300001_SM_10006detail6reduce28DeviceReduceSingleTileKernelINS2_10policy_hubIijN4cuda3std3__44plusIiEEE10Policy1000EPiSC_jS9_iiNS7_10__identityEEEvT0_T1_T2_T3_T4_T6_,"aw",@nobits
	.sectionflags	@""
	.align	16
.nv.shared._ZN3cub18CUB_300001_SM_10006detail6reduce28DeviceReduceSingleTileKernelINS2_10policy_hubIijN4cuda3std3__44plusIiEEE10Policy1000EPiSC_jS9_iiNS7_10__identityEEEvT0_T1_T2_T3_T4_T6_:
	.zero		1072


//--------------------- .nv.shared._ZN3cub18CUB_300001_SM_10006detail11EmptyKernelIvEEvv --------------------------
	.section	.nv.shared._ZN3cub18CUB_300001_SM_10006detail11EmptyKernelIvEEvv,"aw",@nobits
	.sectionflags	@""
	.align	16
	.zero		1024


//--------------------- .nv.shared._ZN6thrust24THRUST_300001_SM_1000_NS8cuda_cub4core6detail13_kernel_agentINS1_15__reduce_by_key16ReduceByKeyAgentIPiPfNS0_16discard_iteratorINS0_11use_defaultEEES8_N4cuda3std3__48equal_toIiEENSE_4plusIfEEPllEEJS7_S8_SB_S8_SJ_N3cub18CUB_300001_SM_100024ReduceByKeyScanTileStateIflLb1EEESG_SI_llEEEvDpT0_ --------------------------
	.section	.nv.shared._ZN6thrust24THRUST_300001_SM_1000_NS8cuda_cub4core6detail13_kernel_agentINS1_15__reduce_by_key16ReduceByKeyAgentIPiPfNS0_16discard_iteratorINS0_11use_defaultEEES8_N4cuda3std3__48equal_toIiEENSE_4plusIfEEPllEEJS7_S8_SB_S8_SJ_N3cub18CUB_300001_SM_100024ReduceByKeyScanTileStateIflLb1EEESG_SI_llEEEvDpT0_,"aw",@nobits
	.sectionflags	@""
	.align	16
	.zero		1024


//--------------------- .nv.shared._ZN6thrust24THRUST_300001_SM_1000_NS8cuda_cub4core6detail13_kernel_agentINS1_15__reduce_by_key9InitAgentIN3cub18CUB_300001_SM_100024ReduceByKeyScanTileStateIflLb1EEElPlEEJSA_lSB_EEEvDpT0_ --------------------------
	.section	.nv.shared._ZN6thrust24THRUST_300001_SM_1000_NS8cuda_cub4core6detail13_kernel_agentINS1_15__reduce_by_key9InitAgentIN3cub18CUB_300001_SM_100024ReduceByKeyScanTileStateIflLb1EEElPlEEJSA_lSB_EEEvDpT0_,"aw",@nobits
	.sectionflags	@""
	.align	16
	.zero		1024


//--------------------- .nv.shared._ZN6thrust24THRUST_300001_SM_1000_NS8cuda_cub4core6detail13_kernel_agentINS1_15__reduce_by_key16ReduceByKeyAgentIPiPfNS0_16discard_iteratorINS0_11use_defaultEEES8_N4cuda3std3__48equal_toIiEENSE_4plusIfEES7_iEEJS7_S8_SB_S8_S7_N3cub18CUB_300001_SM_100024ReduceByKeyScanTileStateIfiLb1EEESG_SI_iiEEEvDpT0_ --------------------------
	.section	.nv.shared._ZN6thrust24THRUST_300001_SM_1000_NS8cuda_cub4core6detail13_kernel_agentINS1_15__reduce_by_key16ReduceByKeyAgentIPiPfNS0_16discard_iteratorINS0_11use_defaultEEES8_N4cuda3std3__48equal_toIiEENSE_4plusIfEES7_iEEJS7_S8_SB_S8_S7_N3cub18CUB_300001_SM_100024ReduceByKeyScanTileStateIfiLb1EEESG_SI_iiEEEvDpT0_,"aw",@nobits
	.sectionflags	@""
	.align	16
	.zero		1024


//--------------------- .nv.shared._ZN6thrust24THRUST_300001_SM_1000_NS8cuda_cub4core6detail13_kernel_agentINS1_15__reduce_by_key9InitAgentIN3cub18CUB_300001_SM_100024ReduceByKeyScanTileStateIfiLb1EEEiPiEEJSA_iSB_EEEvDpT0_ --------------------------
	.section	.nv.shared._ZN6thrust24THRUST_300001_SM_1000_NS8cuda_cub4core6detail13_kernel_agentINS1_15__reduce_by_key9InitAgentIN3cub18CUB_300001_SM_100024ReduceByKeyScanTileStateIfiLb1EEEiPiEEJSA_iSB_EEEvDpT0_,"aw",@nobits
	.sectionflags	@""
	.align	16
	.zero		1024


//--------------------- .nv.shared._ZN6thrust24THRUST_300001_SM_1000_NS8cuda_cub4core6detail13_kernel_agentINS1_15__reduce_by_key16ReduceByKeyAgentIPiNS0_17constant_iteratorIiNS0_11use_defaultES9_EES7_S7_N4cuda3std3__48equal_toIiEENSD_4plusIiEEPllEEJS7_SA_S7_S7_SI_N3cub18CUB_300001_SM_100024ReduceByKeyScanTileStateIilLb1EEESF_SH_llEEEvDpT0_ --------------------------
	.section	.nv.shared._ZN6thrust24THRUST_300001_SM_1000_NS8cuda_cub4core6detail13_kernel_agentINS1_15__reduce_by_key16ReduceByKeyAgentIPiNS0_17constant_iteratorIiNS0_11use_defaultES9_EES7_S7_N4cuda3std3__48equal_toIiEENSD_4plusIiEEPllEEJS7_SA_S7_S7_SI_N3cub18CUB_300001_SM_100024ReduceByKeyScanTileStateIilLb1EEESF_SH_llEEEvDpT0_,"aw",@nobits
	.sectionflags	@""
	.align	16
	.zero		1024


//--------------------- .nv.shared._ZN6thrust24THRUST_300001_SM_1000_NS8cuda_cub4core6detail13_kernel_agentINS1_15__reduce_by_key9InitAgentIN3cub18CUB_300001_SM_100024ReduceByKeyScanTileStateIilLb1EEElPlEEJSA_lSB_EEEvDpT0_ --------------------------
	.section	.nv.shared._ZN6thrust24THRUST_300001_SM_1000_NS8cuda_cub4core6detail13_kernel_agentINS1_15__reduce_by_key9InitAgentIN3cub18CUB_300001_SM_100024ReduceByKeyScanTileStateIilLb1EEElPlEEJSA_lSB_EEEvDpT0_,"aw",@nobits
	.sectionflags	@""
	.align	16
	.zero		1024


//--------------------- .nv.shared._ZN6thrust24THRUST_300001_SM_1000_NS8cuda_cub4core6detail13_kernel_agentINS1_15__reduce_by_key16ReduceByKeyAgentIPiNS0_17constant_iteratorIiNS0_11use_defaultES9_EES7_S7_N4cuda3std3__48equal_toIiEENSD_4plusIiEES7_iEEJS7_SA_S7_S7_S7_N3cub18CUB_300001_SM_100024ReduceByKeyScanTileStateIiiLb1EEESF_SH_iiEEEvDpT0_ --------------------------
	.section	.nv.shared._ZN6thrust24THRUST_300001_SM_1000_NS8cuda_cub4core6detail13_kernel_agentINS1_15__reduce_by_key16ReduceByKeyAgentIPiNS0_17constant_iteratorIiNS0_11use_defaultES9_EES7_S7_N4cuda3std3__48equal_toIiEENSD_4plusIiEES7_iEEJS7_SA_S7_S7_S7_N3cub18CUB_300001_SM_100024ReduceByKeyScanTileStateIiiLb1EEESF_SH_iiEEEvDpT0_,"aw",@nobits
	.sectionflags	@""
	.align	16
	.zero		1024


//--------------------- .nv.shared._ZN6thrust24THRUST_300001_SM_1000_NS8cuda_cub4core6detail13_kernel_agentINS1_15__reduce_by_key9InitAgentIN3cub18CUB_300001_SM_100024ReduceByKeyScanTileStateIiiLb1EEEiPiEEJSA_iSB_EEEvDpT0_ --------------------------
	.section	.nv.shared._ZN6thrust24THRUST_300001_SM_1000_NS8cuda_cub4core6detail13_kernel_agentINS1_15__reduce_by_key9InitAgentIN3cub18CUB_300001_SM_100024ReduceByKeyScanTileStateIiiLb1EEEiPiEEJSA_iSB_EEEvDpT0_,"aw",@nobits
	.sectionflags	@""
	.align	16
	.zero		1024


//--------------------- .nv.shared._Z14updateClustersPfS_PiS0_iii --------------------------
	.section	.nv.shared._Z14updateClustersPfS_PiS0_iii,"aw",@nobits
	.sectionflags	@""
	.align	16
	.zero		1024


//--------------------- .nv.shared._Z14pointsDistancePfS_PiS0_S0_iii --------------------------
	.section	.nv.shared._Z14pointsDistancePfS_PiS0_S0_iii,"aw",@nobits
	.sectionflags	@""
	.align	16
	.zero		1024


//--------------------- .nv.constant0._ZN3cub18CUB_300001_SM_10006detail10radix_sort29DeviceRadixSortOnesweepKernelINS1_5radix10policy_hubIiiyE10Policy1000ELNS0_9SortOrderE0EiiyiiNS1_21identity_decomposer_tEEEvPT5_SB_PT3_PKSC_PT1_PKSG_PT2_PKSK_T4_iiT6_ --------------------------
	.section	.nv.constant0._ZN3cub18CUB_300001_SM_10006detail10radix_sort29DeviceRadixSortOnesweepKernelINS1_5radix10policy_hubIiiyE10Policy1000ELNS0_9SortOrderE0EiiyiiNS1_21identity_decomposer_tEEEvPT5_SB_PT3_PKSC_PT1_PKSG_PT2_PKSK_T4_iiT6_,"a",@progbits
	.sectionflags	@""
	.align	4
.nv.constant0._ZN3cub18CUB_300001_SM_10006detail10radix_sort29DeviceRadixSortOnesweepKernelINS1_5radix10policy_hubIiiyE10Policy1000ELNS0_9SortOrderE0EiiyiiNS1_21identity_decomposer_tEEEvPT5_SB_PT3_PKSC_PT1_PKSG_PT2_PKSK_T4_iiT6_:
	.zero		973


//--------------------- .nv.constant0._ZN3cub18CUB_300001_SM_10006detail10radix_sort33DeviceRadixSortExclusiveSumKernelINS1_5radix10policy_hubIiiyE10Policy1000EyEEvPT0_ --------------------------
	.section	.nv.constant0._ZN3cub18CUB_300001_SM_10006detail10radix_sort33DeviceRadixSortExclusiveSumKernelINS1_5radix10policy_hubIiiyE10Policy1000EyEEvPT0_,"a",@progbits
	.sectionflags	@""
	.align	4
.nv.constant0._ZN3cub18CUB_300001_SM_10006detail10radix_sort33DeviceRadixSortExclusiveSumKernelINS1_5radix10policy_hubIiiyE10Policy1000EyEEvPT0_:
	.zero		904


//--------------------- .nv.constant0._ZN3cub18CUB_300001_SM_10006detail10radix_sort30DeviceRadixSortHistogramKernelINS1_5radix10policy_hubIiiyE10Policy1000ELNS0_9SortOrderE0EiyNS1_21identity_decomposer_tEEEvPT2_PKT1_SA_iiT3_ --------------------------
	.section	.nv.constant0._ZN3cub18CUB_300001_SM_10006detail10radix_sort30DeviceRadixSortHistogramKernelINS1_5radix10policy_hubIiiyE10Policy1000ELNS0_9SortOrderE0EiyNS1_21identity_decomposer_tEEEvPT2_PKT1_SA_iiT3_,"a",@progbits
	.sectionflags	@""
	.align	4
.nv.constant0._ZN3cub18CUB_300001_SM_10006detail10radix_sort30DeviceRadixSortHistogramKernelINS1_5radix10policy_hubIiiyE10Policy1000ELNS0_9SortOrderE0EiyNS1_21identity_decomposer_tEEEvPT2_PKT1_SA_iiT3_:
	.zero		929


//--------------------- .nv.constant0._ZN3cub18CUB_300001_SM_10006detail10radix_sort31DeviceRadixSortSingleTileKernelINS1_5radix10policy_hubIiiyE10Policy1000ELNS0_9SortOrderE0EiiyNS1_21identity_decomposer_tEEEvPKT1_PSA_PKT2_PSE_T3_iiT4_ --------------------------
	.section	.nv.constant0._ZN3cub18CUB_300001_SM_10006detail10radix_sort31DeviceRadixSortSingleTileKernelINS1_5radix10policy_hubIiiyE10Policy1000ELNS0_9SortOrderE0EiiyNS1_21identity_decomposer_tEEEvPKT1_PSA_PKT2_PSE_T3_iiT4_,"a",@progbits
	.sectionflags	@""
	.align	4
.nv.constant0._ZN3cub18CUB_300001_SM_10006detail10radix_sort31DeviceRadixSortSingleTileKernelINS1_5radix10policy_hubIiiyE10Policy1000ELNS0_9SortOrderE0EiiyNS1_21identity_decomposer_tEEEvPKT1_PSA_PKT2_PSE_T3_iiT4_:
	.zero		945


//--------------------- .nv.constant0._ZN3cub18CUB_300001_SM_10006detail10radix_sort29DeviceRadixSortOnesweepKernelINS1_5radix10policy_hubIifyE10Policy1000ELNS0_9SortOrderE0EifyiiNS1_21identity_decomposer_tEEEvPT5_SB_PT3_PKSC_PT1_PKSG_PT2_PKSK_T4_iiT6_ --------------------------
	.section	.nv.constant0._ZN3cub18CUB_300001_SM_10006detail10radix_sort29DeviceRadixSortOnesweepKernelINS1_5radix10policy_hubIifyE10Policy1000ELNS0_9SortOrderE0EifyiiNS1_21identity_decomposer_tEEEvPT5_SB_PT3_PKSC_PT1_PKSG_PT2_PKSK_T4_iiT6_,"a",@progbits
	.sectionflags	@""
	.align	4
.nv.constant0._ZN3cub18CUB_300001_SM_10006detail10radix_sort29DeviceRadixSortOnesweepKernelINS1_5radix10policy_hubIifyE10Policy1000ELNS0_9SortOrderE0EifyiiNS1_21identity_decomposer_tEEEvPT5_SB_PT3_PKSC_PT1_PKSG_PT2_PKSK_T4_iiT6_:
	.zero		973


//--------------------- .nv.constant0._ZN3cub18CUB_300001_SM_10006detail10radix_sort33DeviceRadixSortExclusiveSumKernelINS1_5radix10policy_hubIifyE10Policy1000EyEEvPT0_ --------------------------
	.section	.nv.constant0._ZN3cub18CUB_300001_SM_10006detail10radix_sort33DeviceRadixSortExclusiveSumKernelINS1_5radix10policy_hubIifyE10Policy1000EyEEvPT0_,"a",@progbits
	.sectionflags	@""
	.align	4
.nv.constant0._ZN3cub18CUB_300001_SM_10006detail10radix_sort33DeviceRadixSortExclusiveSumKernelINS1_5radix10policy_hubIifyE10Policy1000EyEEvPT0_:
	.zero		904


//--------------------- .nv.constant0._ZN3cub18CUB_300001_SM_10006detail10radix_sort30DeviceRadixSortHistogramKernelINS1_5radix10policy_hubIifyE10Policy1000ELNS0_9SortOrderE0EiyNS1_21identity_decomposer_tEEEvPT2_PKT1_SA_iiT3_ --------------------------
	.section	.nv.constant0._ZN3cub18CUB_300001_SM_10006detail10radix_sort30DeviceRadixSortHistogramKernelINS1_5radix10policy_hubIifyE10Policy1000ELNS0_9SortOrderE0EiyNS1_21identity_decomposer_tEEEvPT2_PKT1_SA_iiT3_,"a",@progbits
	.sectionflags	@""
	.align	4
.nv.constant0._ZN3cub18CUB_300001_SM_10006detail10radix_sort30DeviceRadixSortHistogramKernelINS1_5radix10policy_hubIifyE10Policy1000ELNS0_9SortOrderE0EiyNS1_21identity_decomposer_tEEEvPT2_PKT1_SA_iiT3_:
	.zero		929


//--------------------- .nv.constant0._ZN3cub18CUB_300001_SM_10006detail10radix_sort31DeviceRadixSortSingleTileKernelINS1_5radix10policy_hubIifyE10Policy1000ELNS0_9SortOrderE0EifyNS1_21identity_decomposer_tEEEvPKT1_PSA_PKT2_PSE_T3_iiT4_ --------------------------
	.section	.nv.constant0._ZN3cub18CUB_300001_SM_10006detail10radix_sort31DeviceRadixSortSingleTileKernelINS1_5radix10policy_hubIifyE10Policy1000ELNS0_9SortOrderE0EifyNS1_21identity_decomposer_tEEEvPKT1_PSA_PKT2_PSE_T3_iiT4_,"a",@progbits
	.sectionflags	@""
	.align	4
.nv.constant0._ZN3cub18CUB_300001_SM_10006detail10radix_sort31DeviceRadixSortSingleTileKernelINS1_5radix10policy_hubIifyE10Policy1000ELNS0_9SortOrderE0EifyNS1_21identity_decomposer_tEEEvPKT1_PSA_PKT2_PSE_T3_iiT4_:
	.zero		945


//--------------------- .nv.constant0._ZN3cub18CUB_300001_SM_10006detail10radix_sort29DeviceRadixSortOnesweepKernelINS1_5radix10policy_hubIiNS0_8NullTypeEyE10Policy1000ELNS0_9SortOrderE0EiS6_yiiNS1_21identity_decomposer_tEEEvPT5_SC_PT3_PKSD_PT1_PKSH_PT2_PKSL_T4_iiT6_ --------------------------
	.section	.nv.constant0._ZN3cub18CUB_300001_SM_10006detail10radix_sort29DeviceRadixSortOnesweepKernelINS1_5radix10policy_hubIiNS0_8NullTypeEyE10Policy1000ELNS0_9SortOrderE0EiS6_yiiNS1_21identity_decomposer_tEEEvPT5_SC_PT3_PKSD_PT1_PKSH_PT2_PKSL_T4_iiT6_,"a",@progbits
	.sectionflags	@""
	.align	4
.nv.constant0._ZN3cub18CUB_300001_SM_10006detail10radix_sort29DeviceRadixSortOnesweepKernelINS1_5radix10policy_hubIiNS0_8NullTypeEyE10Policy1000ELNS0_9SortOrderE0EiS6_yiiNS1_21identity_decomposer_tEEEvPT5_SC_PT3_PKSD_PT1_PKSH_PT2_PKSL_T4_iiT6_:
	.zero		973


//--------------------- .nv.constant0._ZN3cub18CUB_300001_SM_10006detail10radix_sort33DeviceRadixSortExclusiveSumKernelINS1_5radix10policy_hubIiNS0_8NullTypeEyE10Policy1000EyEEvPT0_ --------------------------
	.section	.nv.constant0._ZN3cub18CUB_300001_SM_10006detail10radix_sort33DeviceRadixSortExclusiveSumKernelINS1_5radix10policy_hubIiNS0_8NullTypeEyE10Policy1000EyEEvPT0_,"a",@progbits
	.sectionflags	@""
	.align	4
.nv.constant0._ZN3cub18CUB_300001_SM_10006detail10radix_sort33DeviceRadixSortExclusiveSumKernelINS1_5radix10policy_hubIiNS0_8NullTypeEyE10Policy1000EyEEvPT0_:
	.zero		904


//--------------------- .nv.constant0._ZN3cub18CUB_300001_SM_10006detail10radix_sort30DeviceRadixSortHistogramKernelINS1_5radix10policy_hubIiNS0_8NullTypeEyE10Policy1000ELNS0_9SortOrderE0EiyNS1_21identity_decomposer_tEEEvPT2_PKT1_SB_iiT3_ --------------------------
	.section	.nv.constant0._ZN3cub18CUB_300001_SM_10006detail10radix_sort30DeviceRadixSortHistogramKernelINS1_5radix10policy_hubIiNS0_8NullTypeEyE10Policy1000ELNS0_9SortOrderE0EiyNS1_21identity_decomposer_tEEEvPT2_PKT1_SB_iiT3_,"a",@progbits
	.sectionflags	@""
	.align	4
.nv.constant0._ZN3cub18CUB_300001_SM_10006detail10radix_sort30DeviceRadixSortHistogramKernelINS1_5radix10policy_hubIiNS0_8NullTypeEyE10Policy1000ELNS0_9SortOrderE0EiyNS1_21identity_decomposer_tEEEvPT2_PKT1_SB_iiT3_:
	.zero		929


//--------------------- .nv.constant0._ZN3cub18CUB_300001_SM_10006detail10radix_sort31DeviceRadixSortSingleTileKernelINS1_5radix10policy_hubIiNS0_8NullTypeEyE10Policy1000ELNS0_9SortOrderE0EiS6_yNS1_21identity_decomposer_tEEEvPKT1_PSB_PKT2_PSF_T3_iiT4_ --------------------------
	.section	.nv.constant0._ZN3cub18CUB_300001_SM_10006detail10radix_sort31DeviceRadixSortSingleTileKernelINS1_5radix10policy_hubIiNS0_8NullTypeEyE10Policy1000ELNS0_9SortOrderE0EiS6_yNS1_21identity_decomposer_tEEEvPKT1_PSB_PKT2_PSF_T3_iiT4_,"a",@progbits
	.sectionflags	@""
	.align	4
.nv.constant0._ZN3cub18CUB_300001_SM_10006detail10radix_sort31DeviceRadixSortSingleTileKernelINS1_5radix10policy_hubIiNS0_8NullTypeEyE10Policy1000ELNS0_9SortOrderE0EiS6_yNS1_21identity_decomposer_tEEEvPKT1_PSB_PKT2_PSF_T3_iiT4_:
	.zero		945


//--------------------- .nv.constant0._ZN3cub18CUB_300001_SM_10006detail6reduce28DeviceReduceSingleTileKernelINS2_10policy_hubIiyN4cuda3std3__44plusIiEEE10Policy1000EPiSC_iS9_iiNS7_10__identityEEEvT0_T1_T2_T3_T4_T6_ --------------------------
	.section	.nv.constant0._ZN3cub18CUB_300001_SM_10006detail6reduce28DeviceReduceSingleTileKernelINS2_10policy_hubIiyN4cuda3std3__44plusIiEEE10Policy1000EPiSC_iS9_iiNS7_10__identityEEEvT0_T1_T2_T3_T4_T6_,"a",@progbits
	.sectionflags	@""
	.align	4
.nv.constant0._ZN3cub18CUB_300001_SM_10006detail6reduce28DeviceReduceSingleTileKernelINS2_10policy_hubIiyN4cuda3std3__44plusIiEEE10Policy1000EPiSC_iS9_iiNS7_10__identityEEEvT0_T1_T2_T3_T4_T6_:
	.zero		925


//--------------------- .nv.constant0._ZN3cub18CUB_300001_SM_10006detail6reduce18DeviceReduceKernelINS2_10policy_hubIiyN4cuda3std3__44plusIiEEE10Policy1000EPiyS9_iNS7_10__identityEEEvT0_PT3_T1_NS0_13GridEvenShareISH_EET2_T4_ --------------------------
	.section	.nv.constant0._ZN3cub18CUB_300001_SM_10006detail6reduce18DeviceReduceKernelINS2_10policy_hubIiyN4cuda3std3__44plusIiEEE10Policy1000EPiyS9_iNS7_10__identityEEEvT0_PT3_T1_NS0_13GridEvenShareISH_EET2_T4_,"a",@progbits
	.sectionflags	@""
	.align	4
.nv.constant0._ZN3cub18CUB_300001_SM_10006detail6reduce18DeviceReduceKernelINS2_10policy_hubIiyN4cuda3std3__44plusIiEEE10Policy1000EPiyS9_iNS7_10__identityEEEvT0_PT3_T1_NS0_13GridEvenShareISH_EET2_T4_:
	.zero		994


//--------------------- .nv.constant0._ZN3cub18CUB_300001_SM_10006detail6reduce28DeviceReduceSingleTileKernelINS2_10policy_hubIiyN4cuda3std3__44plusIiEEE10Policy1000EPiSC_yS9_iiNS7_10__identityEEEvT0_T1_T2_T3_T4_T6_ --------------------------
	.section	.nv.constant0._ZN3cub18CUB_300001_SM_10006detail6reduce28DeviceReduceSingleTileKernelINS2_10policy_hubIiyN4cuda3std3__44plusIiEEE10Policy1000EPiSC_yS9_iiNS7_10__identityEEEvT0_T1_T2_T3_T4_T6_,"a",@progbits
	.sectionflags	@""
	.align	4
.nv.constant0._ZN3cub18CUB_300001_SM_10006detail6reduce28DeviceReduceSingleTileKernelINS2_10policy_hubIiyN4cuda3std3__44plusIiEEE10Policy1000EPiSC_yS9_iiNS7_10__identityEEEvT0_T1_T2_T3_T4_T6_:
	.zero		929


//--------------------- .nv.constant0._ZN3cub18CUB_300001_SM_10006detail6reduce28DeviceReduceSingleTileKernelINS2_10policy_hubIijN4cuda3std3__44plusIiEEE10Policy1000EPiSC_iS9_iiNS7_10__identityEEEvT0_T1_T2_T3_T4_T6_ --------------------------
	.section	.nv.constant0._ZN3cub18CUB_300001_SM_10006detail6reduce28DeviceReduceSingleTileKernelINS2_10policy_hubIijN4cuda3std3__44plusIiEEE10Policy1000EPiSC_iS9_iiNS7_10__identityEEEvT0_T1_T2_T3_T4_T6_,"a",@progbits
	.sectionflags	@""
	.align	4
.nv.constant0._ZN3cub18CUB_300001_SM_10006detail6reduce28DeviceReduceSingleTileKernelINS2_10policy_hubIijN4cuda3std3__44plusIiEEE10Policy1000EPiSC_iS9_iiNS7_10__identityEEEvT0_T1_T2_T3_T4_T6_:
	.zero		925


//--------------------- .nv.constant0._ZN3cub18CUB_300001_SM_10006detail6reduce18DeviceReduceKernelINS2_10policy_hubIijN4cuda3std3__44plusIiEEE10Policy1000EPijS9_iNS7_10__identityEEEvT0_PT3_T1_NS0_13GridEvenShareISH_EET2_T4_ --------------------------
	.section	.nv.constant0._ZN3cub18CUB_300001_SM_10006detail6reduce18DeviceReduceKernelINS2_10policy_hubIijN4cuda3std3__44plusIiEEE10Policy1000EPijS9_iNS7_10__identityEEEvT0_PT3_T1_NS0_13GridEvenShareISH_EET2_T4_,"a",@progbits
	.sectionflags	@""
	.align	4
.nv.constant0._ZN3cub18CUB_300001_SM_10006detail6reduce18DeviceReduceKernelINS2_10policy_hubIijN4cuda3std3__44plusIiEEE10Policy1000EPijS9_iNS7_10__identityEEEvT0_PT3_T1_NS0_13GridEvenShareISH_EET2_T4_:
	.zero		958


//--------------------- .nv.constant0._ZN3cub18CUB_300001_SM_10006detail6reduce28DeviceReduceSingleTileKernelINS2_10policy_hubIijN4cuda3std3__44plusIiEEE10Policy1000EPiSC_jS9_iiNS7_10__identityEEEvT0_T1_T2_T3_T4_T6_ --------------------------
	.section	.nv.constant0._ZN3cub18CUB_300001_SM_10006detail6reduce28DeviceReduceSingleTileKernelINS2_10policy_hubIijN4cuda3std3__44plusIiEEE10Policy1000EPiSC_jS9_iiNS7_10__identityEEEvT0_T1_T2_T3_T4_T6_,"a",@progbits
	.sectionflags	@""
	.align	4
.nv.constant0._ZN3cub18CUB_300001_SM_10006detail6reduce28DeviceReduceSingleTileKernelINS2_10policy_hubIijN4cuda3std3__44plusIiEEE10Policy1000EPiSC_jS9_iiNS7_10__identityEEEvT0_T1_T2_T3_T4_T6_:
	.zero		925


//--------------------- .nv.constant0._ZN3cub18CUB_300001_SM_10006detail11EmptyKernelIvEEvv --------------------------
	.section	.nv.constant0._ZN3cub18CUB_300001_SM_10006detail11EmptyKernelIvEEvv,"a",@progbits
	.sectionflags	@""
	.align	4
.nv.constant0._ZN3cub18CUB_300001_SM_10006detail11EmptyKernelIvEEvv:
	.zero		896


//--------------------- .nv.constant0._ZN6thrust24THRUST_300001_SM_1000_NS8cuda_cub4core6detail13_kernel_agentINS1_15__reduce_by_key16ReduceByKeyAgentIPiPfNS0_16discard_iteratorINS0_11use_defaultEEES8_N4cuda3std3__48equal_toIiEENSE_4plusIfEEPllEEJS7_S8_SB_S8_SJ_N3cub18CUB_300001_SM_100024ReduceByKeyScanTileStateIflLb1EEESG_SI_llEEEvDpT0_ --------------------------
	.section	.nv.constant0._ZN6thrust24THRUST_300001_SM_1000_NS8cuda_cub4core6detail13_kernel_agentINS1_15__reduce_by_key16ReduceByKeyAgentIPiPfNS0_16discard_iteratorINS0_11use_defaultEEES8_N4cuda3std3__48equal_toIiEENSE_4plusIfEEPllEEJS7_S8_SB_S8_SJ_N3cub18CUB_300001_SM_100024ReduceByKeyScanTileStateIflLb1EEESG_SI_llEEEvDpT0_,"a",@progbits
	.sectionflags	@""
	.align	4
.nv.constant0._ZN6thrust24THRUST_300001_SM_1000_NS8cuda_cub4core6detail13_kernel_agentINS1_15__reduce_by_key16ReduceByKeyAgentIPiPfNS0_16discard_iteratorINS0_11use_defaultEEES8_N4cuda3std3__48equal_toIiEENSE_4plusIfEEPllEEJS7_S8_SB_S8_SJ_N3cub18CUB_300001_SM_100024ReduceByKeyScanTileStateIflLb1EEESG_SI_llEEEvDpT0_:
	.zero		976


//--------------------- .nv.constant0._ZN6thrust24THRUST_300001_SM_1000_NS8cuda_cub4core6detail13_kernel_agentINS1_15__reduce_by_key9InitAgentIN3cub18CUB_300001_SM_100024ReduceByKeyScanTileStateIflLb1EEElPlEEJSA_lSB_EEEvDpT0_ --------------------------
	.section	.nv.constant0._ZN6thrust24THRUST_300001_SM_1000_NS8cuda_cub4core6detail13_kernel_agentINS1_15__reduce_by_key9InitAgentIN3cub18CUB_300001_SM_100024ReduceByKeyScanTileStateIflLb1EEElPlEEJSA_lSB_EEEvDpT0_,"a",@progbits
	.sectionflags	@""
	.align	4
.nv.constant0._ZN6thrust24THRUST_300001_SM_1000_NS8cuda_cub4core6detail13_kernel_agentINS1_15__reduce_by_key9InitAgentIN3cub18CUB_300001_SM_100024ReduceByKeyScanTileStateIflLb1EEElPlEEJSA_lSB_EEEvDpT0_:
	.zero		920


//--------------------- .nv.constant0._ZN6thrust24THRUST_300001_SM_1000_NS8cuda_cub4core6detail13_kernel_agentINS1_15__reduce_by_key16ReduceByKeyAgentIPiPfNS0_16discard_iteratorINS0_11use_defaultEEES8_N4cuda3std3__48equal_toIiEENSE_4plusIfEES7_iEEJS7_S8_SB_S8_S7_N3cub18CUB_300001_SM_100024ReduceByKeyScanTileStateIfiLb1EEESG_SI_iiEEEvDpT0_ --------------------------
	.section	.nv.constant0._ZN6thrust24THRUST_300001_SM_1000_NS8cuda_cub4core6detail13_kernel_agentINS1_15__reduce_by_key16ReduceByKeyAgentIPiPfNS0_16discard_iteratorINS0_11use_defaultEEES8_N4cuda3std3__48equal_toIiEENSE_4plusIfEES7_iEEJS7_S8_SB_S8_S7_N3cub18CUB_300001_SM_100024ReduceByKeyScanTileStateIfiLb1EEESG_SI_iiEEEvDpT0_,"a",@progbits
	.sectionflags	@""
	.align	4
.nv.constant0._ZN6thrust24THRUST_300001_SM_1000_NS8cuda_cub4core6detail13_kernel_agentINS1_15__reduce_by_key16ReduceByKeyAgentIPiPfNS0_16discard_iteratorINS0_11use_defaultEEES8_N4cuda3std3__48equal_toIiEENSE_4plusIfEES7_iEEJS7_S8_SB_S8_S7_N3cub18CUB_300001_SM_100024ReduceByKeyScanTileStateIfiLb1EEESG_SI_iiEEEvDpT0_:
	.zero		964


//--------------------- .nv.constant0._ZN6thrust24THRUST_300001_SM_1000_NS8cuda_cub4core6detail13_kernel_agentINS1_15__reduce_by_key9InitAgentIN3cub18CUB_300001_SM_100024ReduceByKeyScanTileStateIfiLb1EEEiPiEEJSA_iSB_EEEvDpT0_ --------------------------
	.section	.nv.constant0._ZN6thrust24THRUST_300001_SM_1000_NS8cuda_cub4core6detail13_kernel_agentINS1_15__reduce_by_key9InitAgentIN3cub18CUB_300001_SM_100024ReduceByKeyScanTileStateIfiLb1EEEiPiEEJSA_iSB_EEEvDpT0_,"a",@progbits
	.sectionflags	@""
	.align	4
.nv.constant0._ZN6thrust24THRUST_300001_SM_1000_NS8cuda_cub4core6detail13_kernel_agentINS1_15__reduce_by_key9InitAgentIN3cub18CUB_300001_SM_100024ReduceByKeyScanTileStateIfiLb1EEEiPiEEJSA_iSB_EEEvDpT0_:
	.zero		920


//--------------------- .nv.constant0._ZN6thrust24THRUST_300001_SM_1000_NS8cuda_cub4core6detail13_kernel_agentINS1_15__reduce_by_key16ReduceByKeyAgentIPiNS0_17constant_iteratorIiNS0_11use_defaultES9_EES7_S7_N4cuda3std3__48equal_toIiEENSD_4plusIiEEPllEEJS7_SA_S7_S7_SI_N3cub18CUB_300001_SM_100024ReduceByKeyScanTileStateIilLb1EEESF_SH_llEEEvDpT0_ --------------------------
	.section	.nv.constant0._ZN6thrust24THRUST_300001_SM_1000_NS8cuda_cub4core6detail13_kernel_agentINS1_15__reduce_by_key16ReduceByKeyAgentIPiNS0_17constant_iteratorIiNS0_11use_defaultES9_EES7_S7_N4cuda3std3__48equal_toIiEENSD_4plusIiEEPllEEJS7_SA_S7_S7_SI_N3cub18CUB_300001_SM_100024ReduceByKeyScanTileStateIilLb1EEESF_SH_llEEEvDpT0_,"a",@progbits
	.sectionflags	@""
	.align	4
.nv.constant0._ZN6thrust24THRUST_300001_SM_1000_NS8cuda_cub4core6detail13_kernel_agentINS1_15__reduce_by_key16ReduceByKeyAgentIPiNS0_17constant_iteratorIiNS0_11use_defaultES9_EES7_S7_N4cuda3std3__48equal_toIiEENSD_4plusIiEEPllEEJS7_SA_S7_S7_SI_N3cub18CUB_300001_SM_100024ReduceByKeyScanTileStateIilLb1EEESF_SH_llEEEvDpT0_:
	.zero		976


//--------------------- .nv.constant0._ZN6thrust24THRUST_300001_SM_1000_NS8cuda_cub4core6detail13_kernel_agentINS1_15__reduce_by_key9InitAgentIN3cub18CUB_300001_SM_100024ReduceByKeyScanTileStateIilLb1EEElPlEEJSA_lSB_EEEvDpT0_ --------------------------
	.section	.nv.constant0._ZN6thrust24THRUST_300001_SM_1000_NS8cuda_cub4core6detail13_kernel_agentINS1_15__reduce_by_key9InitAgentIN3cub18CUB_300001_SM_100024ReduceByKeyScanTileStateIilLb1EEElPlEEJSA_lSB_EEEvDpT0_,"a",@progbits
	.sectionflags	@""
	.align	4
.nv.constant0._ZN6thrust24THRUST_300001_SM_1000_NS8cuda_cub4core6detail13_kernel_agentINS1_15__reduce_by_key9InitAgentIN3cub18CUB_300001_SM_100024ReduceByKeyScanTileStateIilLb1EEElPlEEJSA_lSB_EEEvDpT0_:
	.zero		920


//--------------------- .nv.constant0._ZN6thrust24THRUST_300001_SM_1000_NS8cuda_cub4core6detail13_kernel_agentINS1_15__reduce_by_key16ReduceByKeyAgentIPiNS0_17constant_iteratorIiNS0_11use_defaultES9_EES7_S7_N4cuda3std3__48equal_toIiEENSD_4plusIiEES7_iEEJS7_SA_S7_S7_S7_N3cub18CUB_300001_SM_100024ReduceByKeyScanTileStateIiiLb1EEESF_SH_iiEEEvDpT0_ --------------------------
	.section	.nv.constant0._ZN6thrust24THRUST_300001_SM_1000_NS8cuda_cub4core6detail13_kernel_agentINS1_15__reduce_by_key16ReduceByKeyAgentIPiNS0_17constant_iteratorIiNS0_11use_defaultES9_EES7_S7_N4cuda3std3__48equal_toIiEENSD_4plusIiEES7_iEEJS7_SA_S7_S7_S7_N3cub18CUB_300001_SM_100024ReduceByKeyScanTileStateIiiLb1EEESF_SH_iiEEEvDpT0_,"a",@progbits
	.sectionflags	@""
	.align	4
.nv.constant0._ZN6thrust24THRUST_300001_SM_1000_NS8cuda_cub4core6detail13_kernel_agentINS1_15__reduce_by_key16ReduceByKeyAgentIPiNS0_17constant_iteratorIiNS0_11use_defaultES9_EES7_S7_N4cuda3std3__48equal_toIiEENSD_4plusIiEES7_iEEJS7_SA_S7_S7_S7_N3cub18CUB_300001_SM_100024ReduceByKeyScanTileStateIiiLb1EEESF_SH_iiEEEvDpT0_:
	.zero		964


//--------------------- .nv.constant0._ZN6thrust24THRUST_300001_SM_1000_NS8cuda_cub4core6detail13_kernel_agentINS1_15__reduce_by_key9InitAgentIN3cub18CUB_300001_SM_100024ReduceByKeyScanTileStateIiiLb1EEEiPiEEJSA_iSB_EEEvDpT0_ --------------------------
	.section	.nv.constant0._ZN6thrust24THRUST_300001_SM_1000_NS8cuda_cub4core6detail13_kernel_agentINS1_15__reduce_by_key9InitAgentIN3cub18CUB_300001_SM_100024ReduceByKeyScanTileStateIiiLb1EEEiPiEEJSA_iSB_EEEvDpT0_,"a",@progbits
	.sectionflags	@""
	.align	4
.nv.constant0._ZN6thrust24THRUST_300001_SM_1000_NS8cuda_cub4core6detail13_kernel_agentINS1_15__reduce_by_key9InitAgentIN3cub18CUB_300001_SM_100024ReduceByKeyScanTileStateIiiLb1EEEiPiEEJSA_iSB_EEEvDpT0_:
	.zero		920


//--------------------- .nv.constant0._Z14updateClustersPfS_PiS0_iii --------------------------
	.section	.nv.constant0._Z14updateClustersPfS_PiS0_iii,"a",@progbits
	.sectionflags	@""
	.align	4
.nv.constant0._Z14updateClustersPfS_PiS0_iii:
	.zero		940


//--------------------- .nv.constant0._Z14pointsDistancePfS_PiS0_S0_iii --------------------------
	.section	.nv.constant0._Z14pointsDistancePfS_PiS0_S0_iii,"a",@progbits
	.sectionflags	@""
	.align	4
.nv.constant0._Z14pointsDistancePfS_PiS0_S0_iii:
	.zero		948


//--------------------- SYMBOLS --------------------------

	.type		.nv.reservedSmem.offset0,@object
	.size		.nv.reservedSmem.offset0,0x4
	.type		.nv.reservedSmem.cap,@object
	.size		.nv.reservedSmem.cap,0x4
